// Copyright (c) 2024, Jay Shah, Ganesh Bikshandi, Ying Zhang, Vijay Thakkar, Pradeep Ramani, Tri Dao.
// Splitting the different template instantiations to different files to speed up compilation.
// This file is auto-generated. See "generate_kernels.py"

#include "flash_fwd_launch_template.h"

#ifndef FLASHATTENTION_DISABLE_HDIM256
template void run_mha_fwd_<90, cutlass::bfloat16_t, 256, 256, true, false, true, true>(Flash_fwd_params &params, cudaStream_t stream);
#endif


// ===== COMPILED SASS (sm_90a) =====

	.target	sm_90a

	.elftype	@"ET_EXEC"


//--------------------- .note.nv.tkinfo           --------------------------
	.section	.note.nv.tkinfo,"",@"SHT_NOTE"
	.sectionflags	@"SHF_NOTE_NV_TKINFO"
	.tkinfo
        /*0018*/ 	.word	0x00000002
        /*0030*/ 	.string	""
        /*0030*/ 	.string	"ptxas"
        /*0030*/ 	.string	"Cuda compilation tools, release 13.0, V13.0.88"
        /*0030*/ 	.string	"Build cuda_13.0.r13.0/compiler.36424714_0"
        /*0030*/ 	.string	"-arch sm_90a -m 64 "



//--------------------- .note.nv.cuinfo           --------------------------
	.section	.note.nv.cuinfo,"",@"SHT_NOTE"
	.sectionflags	@"SHF_NOTE_NV_CUINFO"
        /*0018*/ 	.short	0x0002
        /*001a*/ 	.short	0x005a
        /*001c*/ 	.short	0x0082
	.zero		2


//--------------------- .nv.info                  --------------------------
	.section	.nv.info,"",@"SHT_CUDA_INFO"
	.align	4


	//----- nvinfo : EIATTR_REGCOUNT
	.align		4
        /*0000*/ 	.byte	0x04, 0x2f
        /*0002*/ 	.short	(.L_23 - .L_22)
	.align		4
.L_22:
        /*0004*/ 	.word	index@(_ZN7cutlass13device_kernelIN5flash11enable_sm90INS1_16FlashAttnFwdSm90INS1_25CollectiveMainloopFwdSm90ILi2EN4cute5tupleIJNS5_1CILi1EEES8_S8_EEENS6_IJNS7_ILi128EEENS7_ILi80EEENS7_ILi256EEEEEELi256ENS_10bfloat16_tEfNS_4arch4Sm90ELb1ELb0ELb1ELb1ELb0ELb1ELb0ELb1ELb1ELb1ELb1ELb0EEENS1_21CollectiveEpilogueFwdINS6_IJSA_SC_SB_EEES9_SE_SG_Li256ELb1ELb1ELb1ELb0EEENS1_36VarlenDynamicPersistentTileSchedulerILi128ELi80ELi256ELi128ELb1ELb1ELb1ELb1ELb1ELb1EEEEEEEEEvNT_6ParamsE)
        /*0008*/ 	.word	0x000000a8


	//----- nvinfo : EIATTR_FRAME_SIZE
	.align		4
.L_23:
        /*000c*/ 	.byte	0x04, 0x11
        /*000e*/ 	.short	(.L_25 - .L_24)
	.align		4
.L_24:
        /*0010*/ 	.word	index@(_ZN7cutlass13device_kernelIN5flash11enable_sm90INS1_16FlashAttnFwdSm90INS1_25CollectiveMainloopFwdSm90ILi2EN4cute5tupleIJNS5_1CILi1EEES8_S8_EEENS6_IJNS7_ILi128EEENS7_ILi80EEENS7_ILi256EEEEEELi256ENS_10bfloat16_tEfNS_4arch4Sm90ELb1ELb0ELb1ELb1ELb0ELb1ELb0ELb1ELb1ELb1ELb1ELb0EEENS1_21CollectiveEpilogueFwdINS6_IJSA_SC_SB_EEES9_SE_SG_Li256ELb1ELb1ELb1ELb0EEENS1_36VarlenDynamicPersistentTileSchedulerILi128ELi80ELi256ELi128ELb1ELb1ELb1ELb1ELb1ELb1EEEEEEEEEvNT_6ParamsE)
        /*0014*/ 	.word	0x000000c0


	//----- nvinfo : EIATTR_REGCOUNT
	.align		4
.L_25:
        /*0018*/ 	.byte	0x04, 0x2f
        /*001a*/ 	.short	(.L_27 - .L_26)
	.align		4
.L_26:
        /*001c*/ 	.word	index@(_ZN7cutlass13device_kernelIN5flash11enable_sm90INS1_16FlashAttnFwdSm90INS1_25CollectiveMainloopFwdSm90ILi2EN4cute5tupleIJNS5_1CILi1EEES8_S8_EEENS6_IJNS7_ILi128EEENS7_ILi80EEENS7_ILi256EEEEEELi256ENS_10bfloat16_tEfNS_4arch4Sm90ELb1ELb0ELb1ELb1ELb0ELb0ELb0ELb1ELb1ELb1ELb1ELb0EEENS1_21CollectiveEpilogueFwdINS6_IJSA_SC_SB_EEES9_SE_SG_Li256ELb1ELb1ELb1ELb0EEENS1_36VarlenDynamicPersistentTileSchedulerILi128ELi80ELi256ELi128ELb1ELb1ELb1ELb1ELb1ELb1EEEEEEEEEvNT_6ParamsE)
        /*0020*/ 	.word	0x000000a8


	//----- nvinfo : EIATTR_FRAME_SIZE
	.align		4
.L_27:
        /*0024*/ 	.byte	0x04, 0x11
        /*0026*/ 	.short	(.L_29 - .L_28)
	.align		4
.L_28:
        /*0028*/ 	.word	index@(_ZN7cutlass13device_kernelIN5flash11enable_sm90INS1_16FlashAttnFwdSm90INS1_25CollectiveMainloopFwdSm90ILi2EN4cute5tupleIJNS5_1CILi1EEES8_S8_EEENS6_IJNS7_ILi128EEENS7_ILi80EEENS7_ILi256EEEEEELi256ENS_10bfloat16_tEfNS_4arch4Sm90ELb1ELb0ELb1ELb1ELb0ELb0ELb0ELb1ELb1ELb1ELb1ELb0EEENS1_21CollectiveEpilogueFwdINS6_IJSA_SC_SB_EEES9_SE_SG_Li256ELb1ELb1ELb1ELb0EEENS1_36VarlenDynamicPersistentTileSchedulerILi128ELi80ELi256ELi128ELb1ELb1ELb1ELb1ELb1ELb1EEEEEEEEEvNT_6ParamsE)
        /*002c*/ 	.word	0x00000070


	//----- nvinfo : EIATTR_REGCOUNT
	.align		4
.L_29:
        /*0030*/ 	.byte	0x04, 0x2f
        /*0032*/ 	.short	(.L_31 - .L_30)
	.align		4
.L_30:
        /*0034*/ 	.word	index@(_ZN7cutlass13device_kernelIN5flash11enable_sm90INS1_16FlashAttnFwdSm90INS1_25CollectiveMainloopFwdSm90ILi2EN4cute5tupleIJNS5_1CILi1EEES8_S8_EEENS6_IJNS7_ILi128EEENS7_ILi80EEENS7_ILi256EEEEEELi256ENS_10bfloat16_tEfNS_4arch4Sm90ELb1ELb0ELb1ELb0ELb0ELb0ELb0ELb1ELb1ELb1ELb1ELb0EEENS1_21CollectiveEpilogueFwdINS6_IJSA_SC_SB_EEES9_SE_SG_Li256ELb0ELb1ELb1ELb0EEENS1_19SingleTileSchedulerILb0ELb1ELb1ELi128EEEEEEEEEvNT_6ParamsE)
        /*0038*/ 	.word	0x000000a8


	//----- nvinfo : EIATTR_FRAME_SIZE
	.align		4
.L_31:
        /*003c*/ 	.byte	0x04, 0x11
        /*003e*/ 	.short	(.L_33 - .L_32)
	.align		4
.L_32:
        /*0040*/ 	.word	index@(_ZN7cutlass13device_kernelIN5flash11enable_sm90INS1_16FlashAttnFwdSm90INS1_25CollectiveMainloopFwdSm90ILi2EN4cute5tupleIJNS5_1CILi1EEES8_S8_EEENS6_IJNS7_ILi128EEENS7_ILi80EEENS7_ILi256EEEEEELi256ENS_10bfloat16_tEfNS_4arch4Sm90ELb1ELb0ELb1ELb0ELb0ELb0ELb0ELb1ELb1ELb1ELb1ELb0EEENS1_21CollectiveEpilogueFwdINS6_IJSA_SC_SB_EEES9_SE_SG_Li256ELb0ELb1ELb1ELb0EEENS1_19SingleTileSchedulerILb0ELb1ELb1ELi128EEEEEEEEEvNT_6ParamsE)
        /*0044*/ 	.word	0x00000018


	//----- nvinfo : EIATTR_REGCOUNT
	.align		4
.L_33:
        /*0048*/ 	.byte	0x04, 0x2f
        /*004a*/ 	.short	(.L_35 - .L_34)
	.align		4
.L_34:
        /*004c*/ 	.word	index@(_ZN7cutlass13device_kernelIN5flash11enable_sm90INS1_16FlashAttnFwdSm90INS1_25CollectiveMainloopFwdSm90ILi2EN4cute5tupleIJNS5_1CILi1EEES8_S8_EEENS6_IJNS7_ILi128EEENS7_ILi64EEENS7_ILi256EEEEEELi256ENS_10bfloat16_tEfNS_4arch4Sm90ELb0ELb1ELb1ELb1ELb0ELb1ELb0ELb1ELb1ELb1ELb1ELb0EEENS1_21CollectiveEpilogueFwdINS6_IJSA_SC_SB_EEES9_SE_SG_Li256ELb1ELb1ELb1ELb0EEENS1_36VarlenDynamicPersistentTileSchedulerILi128ELi64ELi256ELi128ELb1ELb1ELb1ELb1ELb0ELb1EEEEEEEEEvNT_6ParamsE)
        /*0050*/ 	.word	0x000000a8


	//----- nvinfo : EIATTR_FRAME_SIZE
	.align		4
.L_35:
        /*0054*/ 	.byte	0x04, 0x11
        /*0056*/ 	.short	(.L_37 - .L_36)
	.align		4
.L_36:
        /*0058*/ 	.word	index@(_ZN7cutlass13device_kernelIN5flash11enable_sm90INS1_16FlashAttnFwdSm90INS1_25CollectiveMainloopFwdSm90ILi2EN4cute5tupleIJNS5_1CILi1EEES8_S8_EEENS6_IJNS7_ILi128EEENS7_ILi64EEENS7_ILi256EEEEEELi256ENS_10bfloat16_tEfNS_4arch4Sm90ELb0ELb1ELb1ELb1ELb0ELb1ELb0ELb1ELb1ELb1ELb1ELb0EEENS1_21CollectiveEpilogueFwdINS6_IJSA_SC_SB_EEES9_SE_SG_Li256ELb1ELb1ELb1ELb0EEENS1_36VarlenDynamicPersistentTileSchedulerILi128ELi64ELi256ELi128ELb1ELb1ELb1ELb1ELb0ELb1EEEEEEEEEvNT_6ParamsE)
        /*005c*/ 	.word	0x000000a8


	//----- nvinfo : EIATTR_REGCOUNT
	.align		4
.L_37:
        /*0060*/ 	.byte	0x04, 0x2f
        /*0062*/ 	.short	(.L_39 - .L_38)
	.align		4
.L_38:
        /*0064*/ 	.word	index@(_ZN7cutlass13device_kernelIN5flash11enable_sm90INS1_16FlashAttnFwdSm90INS1_25CollectiveMainloopFwdSm90ILi2EN4cute5tupleIJNS5_1CILi1EEES8_S8_EEENS6_IJNS7_ILi128EEENS7_ILi64EEENS7_ILi256EEEEEELi256ENS_10bfloat16_tEfNS_4arch4Sm90ELb0ELb1ELb1ELb1ELb0ELb0ELb0ELb1ELb1ELb1ELb1ELb0EEENS1_21CollectiveEpilogueFwdINS6_IJSA_SC_SB_EEES9_SE_SG_Li256ELb1ELb1ELb1ELb0EEENS1_36VarlenDynamicPersistentTileSchedulerILi128ELi64ELi256ELi128ELb1ELb1ELb1ELb1ELb0ELb1EEEEEEEEEvNT_6ParamsE)
        /*0068*/ 	.word	0x000000a8


	//----- nvinfo : EIATTR_FRAME_SIZE
	.align		4
.L_39:
        /*006c*/ 	.byte	0x04, 0x11
        /*006e*/ 	.short	(.L_41 - .L_40)
	.align		4
.L_40:
        /*0070*/ 	.word	index@(_ZN7cutlass13device_kernelIN5flash11enable_sm90INS1_16FlashAttnFwdSm90INS1_25CollectiveMainloopFwdSm90ILi2EN4cute5tupleIJNS5_1CILi1EEES8_S8_EEENS6_IJNS7_ILi128EEENS7_ILi64EEENS7_ILi256EEEEEELi256ENS_10bfloat16_tEfNS_4arch4Sm90ELb0ELb1ELb1ELb1ELb0ELb0ELb0ELb1ELb1ELb1ELb1ELb0EEENS1_21CollectiveEpilogueFwdINS6_IJSA_SC_SB_EEES9_SE_SG_Li256ELb1ELb1ELb1ELb0EEENS1_36VarlenDynamicPersistentTileSchedulerILi128ELi64ELi256ELi128ELb1ELb1ELb1ELb1ELb0ELb1EEEEEEEEEvNT_6ParamsE)
        /*0074*/ 	.word	0x00000070


	//----- nvinfo : EIATTR_REGCOUNT
	.align		4
.L_41:
        /*0078*/ 	.byte	0x04, 0x2f
        /*007a*/ 	.short	(.L_43 - .L_42)
	.align		4
.L_42:
        /*007c*/ 	.word	index@(_ZN7cutlass13device_kernelIN5flash11enable_sm90INS1_16FlashAttnFwdSm90INS1_25CollectiveMainloopFwdSm90ILi2EN4cute5tupleIJNS5_1CILi1EEES8_S8_EEENS6_IJNS7_ILi128EEENS7_ILi64EEENS7_ILi256EEEEEELi256ENS_10bfloat16_tEfNS_4arch4Sm90ELb0ELb1ELb1ELb0ELb0ELb0ELb0ELb1ELb1ELb1ELb1ELb0EEENS1_21CollectiveEpilogueFwdINS6_IJSA_SC_SB_EEES9_SE_SG_Li256ELb0ELb1ELb1ELb0EEENS1_19SingleTileSchedulerILb0ELb1ELb1ELi128EEEEEEEEEvNT_6ParamsE)
        /*0080*/ 	.word	0x000000a8


	//----- nvinfo : EIATTR_FRAME_SIZE
	.align		4
.L_43:
        /*0084*/ 	.byte	0x04, 0x11
        /*0086*/ 	.short	(.L_45 - .L_44)
	.align		4
.L_44:
        /*0088*/ 	.word	index@(_ZN7cutlass13device_kernelIN5flash11enable_sm90INS1_16FlashAttnFwdSm90INS1_25CollectiveMainloopFwdSm90ILi2EN4cute5tupleIJNS5_1CILi1EEES8_S8_EEENS6_IJNS7_ILi128EEENS7_ILi64EEENS7_ILi256EEEEEELi256ENS_10bfloat16_tEfNS_4arch4Sm90ELb0ELb1ELb1ELb0ELb0ELb0ELb0ELb1ELb1ELb1ELb1ELb0EEENS1_21CollectiveEpilogueFwdINS6_IJSA_SC_SB_EEES9_SE_SG_Li256ELb0ELb1ELb1ELb0EEENS1_19SingleTileSchedulerILb0ELb1ELb1ELi128EEEEEEEEEvNT_6ParamsE)
        /*008c*/ 	.word	0x00000010


	//----- nvinfo : EIATTR_REGCOUNT
	.align		4
.L_45:
        /*0090*/ 	.byte	0x04, 0x2f
        /*0092*/ 	.short	(.L_47 - .L_46)
	.align		4
.L_46:
        /*0094*/ 	.word	index@(_ZN7cutlass13device_kernelIN5flash11enable_sm90INS1_16FlashAttnFwdSm90INS1_25CollectiveMainloopFwdSm90ILi2EN4cute5tupleIJNS5_1CILi1EEES8_S8_EEENS6_IJNS7_ILi128EEENS7_ILi80EEENS7_ILi256EEEEEELi256ENS_10bfloat16_tEfNS_4arch4Sm90ELb0ELb0ELb1ELb1ELb0ELb1ELb0ELb1ELb1ELb1ELb1ELb0EEENS1_21CollectiveEpilogueFwdINS6_IJSA_SC_SB_EEES9_SE_SG_Li256ELb1ELb1ELb1ELb0EEENS1_36VarlenDynamicPersistentTileSchedulerILi128ELi80ELi256ELi128ELb1ELb1ELb1ELb0ELb1ELb1EEEEEEEEEvNT_6ParamsE)
        /*0098*/ 	.word	0x000000a8


	//----- nvinfo : EIATTR_FRAME_SIZE
	.align		4
.L_47:
        /*009c*/ 	.byte	0x04, 0x11
        /*009e*/ 	.short	(.L_49 - .L_48)
	.align		4
.L_48:
        /*00a0*/ 	.word	index@(_ZN7cutlass13device_kernelIN5flash11enable_sm90INS1_16FlashAttnFwdSm90INS1_25CollectiveMainloopFwdSm90ILi2EN4cute5tupleIJNS5_1CILi1EEES8_S8_EEENS6_IJNS7_ILi128EEENS7_ILi80EEENS7_ILi256EEEEEELi256ENS_10bfloat16_tEfNS_4arch4Sm90ELb0ELb0ELb1ELb1ELb0ELb1ELb0ELb1ELb1ELb1ELb1ELb0EEENS1_21CollectiveEpilogueFwdINS6_IJSA_SC_SB_EEES9_SE_SG_Li256ELb1ELb1ELb1ELb0EEENS1_36VarlenDynamicPersistentTileSchedulerILi128ELi80ELi256ELi128ELb1ELb1ELb1ELb0ELb1ELb1EEEEEEEEEvNT_6ParamsE)
        /*00a4*/ 	.word	0x00000190


	//----- nvinfo : EIATTR_REGCOUNT
	.align		4
.L_49:
        /*00a8*/ 	.byte	0x04, 0x2f
        /*00aa*/ 	.short	(.L_51 - .L_50)
	.align		4
.L_50:
        /*00ac*/ 	.word	index@(_ZN7cutlass13device_kernelIN5flash11enable_sm90INS1_16FlashAttnFwdSm90INS1_25CollectiveMainloopFwdSm90ILi2EN4cute5tupleIJNS5_1CILi1EEES8_S8_EEENS6_IJNS7_ILi128EEENS7_ILi80EEENS7_ILi256EEEEEELi256ENS_10bfloat16_tEfNS_4arch4Sm90ELb0ELb0ELb1ELb1ELb0ELb0ELb0ELb1ELb1ELb1ELb1ELb0EEENS1_21CollectiveEpilogueFwdINS6_IJSA_SC_SB_EEES9_SE_SG_Li256ELb1ELb1ELb1ELb0EEENS1_36VarlenDynamicPersistentTileSchedulerILi128ELi80ELi256ELi128ELb1ELb1ELb1ELb0ELb1ELb1EEEEEEEEEvNT_6ParamsE)
        /*00b0*/ 	.word	0x000000a8


	//----- nvinfo : EIATTR_FRAME_SIZE
	.align		4
.L_51:
        /*00b4*/ 	.byte	0x04, 0x11
        /*00b6*/ 	.short	(.L_53 - .L_52)
	.align		4
.L_52:
        /*00b8*/ 	.word	index@(_ZN7cutlass13device_kernelIN5flash11enable_sm90INS1_16FlashAttnFwdSm90INS1_25CollectiveMainloopFwdSm90ILi2EN4cute5tupleIJNS5_1CILi1EEES8_S8_EEENS6_IJNS7_ILi128EEENS7_ILi80EEENS7_ILi256EEEEEELi256ENS_10bfloat16_tEfNS_4arch4Sm90ELb0ELb0ELb1ELb1ELb0ELb0ELb0ELb1ELb1ELb1ELb1ELb0EEENS1_21CollectiveEpilogueFwdINS6_IJSA_SC_SB_EEES9_SE_SG_Li256ELb1ELb1ELb1ELb0EEENS1_36VarlenDynamicPersistentTileSchedulerILi128ELi80ELi256ELi128ELb1ELb1ELb1ELb0ELb1ELb1EEEEEEEEEvNT_6ParamsE)
        /*00bc*/ 	.word	0x00000078


	//----- nvinfo : EIATTR_REGCOUNT
	.align		4
.L_53:
        /*00c0*/ 	.byte	0x04, 0x2f
        /*00c2*/ 	.short	(.L_55 - .L_54)
	.align		4
.L_54:
        /*00c4*/ 	.word	index@(_ZN7cutlass13device_kernelIN5flash11enable_sm90INS1_16FlashAttnFwdSm90INS1_25CollectiveMainloopFwdSm90ILi2EN4cute5tupleIJNS5_1CILi1EEES8_S8_EEENS6_IJNS7_ILi128EEENS7_ILi80EEENS7_ILi256EEEEEELi256ENS_10bfloat16_tEfNS_4arch4Sm90ELb0ELb0ELb1ELb0ELb0ELb0ELb0ELb1ELb1ELb1ELb1ELb0EEENS1_21CollectiveEpilogueFwdINS6_IJSA_SC_SB_EEES9_SE_SG_Li256ELb0ELb1ELb1ELb0EEENS1_19SingleTileSchedulerILb0ELb1ELb1ELi128EEEEEEEEEvNT_6ParamsE)
        /*00c8*/ 	.word	0x000000a8


	//----- nvinfo : EIATTR_FRAME_SIZE
	.align		4
.L_55:
        /*00cc*/ 	.byte	0x04, 0x11
        /*00ce*/ 	.short	(.L_57 - .L_56)
	.align		4
.L_56:
        /*00d0*/ 	.word	index@(_ZN7cutlass13device_kernelIN5flash11enable_sm90INS1_16FlashAttnFwdSm90INS1_25CollectiveMainloopFwdSm90ILi2EN4cute5tupleIJNS5_1CILi1EEES8_S8_EEENS6_IJNS7_ILi128EEENS7_ILi80EEENS7_ILi256EEEEEELi256ENS_10bfloat16_tEfNS_4arch4Sm90ELb0ELb0ELb1ELb0ELb0ELb0ELb0ELb1ELb1ELb1ELb1ELb0EEENS1_21CollectiveEpilogueFwdINS6_IJSA_SC_SB_EEES9_SE_SG_Li256ELb0ELb1ELb1ELb0EEENS1_19SingleTileSchedulerILb0ELb1ELb1ELi128EEEEEEEEEvNT_6ParamsE)
        /*00d4*/ 	.word	0x00000018


	//----- nvinfo : EIATTR_MIN_STACK_SIZE
	.align		4
.L_57:
        /*00d8*/ 	.byte	0x04, 0x12
        /*00da*/ 	.short	(.L_59 - .L_58)
	.align		4
.L_58:
        /*00dc*/ 	.word	index@(_ZN7cutlass13device_kernelIN5flash11enable_sm90INS1_16FlashAttnFwdSm90INS1_25CollectiveMainloopFwdSm90ILi2EN4cute5tupleIJNS5_1CILi1EEES8_S8_EEENS6_IJNS7_ILi128EEENS7_ILi80EEENS7_ILi256EEEEEELi256ENS_10bfloat16_tEfNS_4arch4Sm90ELb0ELb0ELb1ELb0ELb0ELb0ELb0ELb1ELb1ELb1ELb1ELb0EEENS1_21CollectiveEpilogueFwdINS6_IJSA_SC_SB_EEES9_SE_SG_Li256ELb0ELb1ELb1ELb0EEENS1_19SingleTileSchedulerILb0ELb1ELb1ELi128EEEEEEEEEvNT_6ParamsE)
        /*00e0*/ 	.word	0x00000018


	//----- nvinfo : EIATTR_MIN_STACK_SIZE
	.align		4
.L_59:
        /*00e4*/ 	.byte	0x04, 0x12
        /*00e6*/ 	.short	(.L_61 - .L_60)
	.align		4
.L_60:
        /*00e8*/ 	.word	index@(_ZN7cutlass13device_kernelIN5flash11enable_sm90INS1_16FlashAttnFwdSm90INS1_25CollectiveMainloopFwdSm90ILi2EN4cute5tupleIJNS5_1CILi1EEES8_S8_EEENS6_IJNS7_ILi128EEENS7_ILi80EEENS7_ILi256EEEEEELi256ENS_10bfloat16_tEfNS_4arch4Sm90ELb0ELb0ELb1ELb1ELb0ELb0ELb0ELb1ELb1ELb1ELb1ELb0EEENS1_21CollectiveEpilogueFwdINS6_IJSA_SC_SB_EEES9_SE_SG_Li256ELb1ELb1ELb1ELb0EEENS1_36VarlenDynamicPersistentTileSchedulerILi128ELi80ELi256ELi128ELb1ELb1ELb1ELb0ELb1ELb1EEEEEEEEEvNT_6ParamsE)
        /*00ec*/ 	.word	0x00000078


	//----- nvinfo : EIATTR_MIN_STACK_SIZE
	.align		4
.L_61:
        /*00f0*/ 	.byte	0x04, 0x12
        /*00f2*/ 	.short	(.L_63 - .L_62)
	.align		4
.L_62:
        /*00f4*/ 	.word	index@(_ZN7cutlass13device_kernelIN5flash11enable_sm90INS1_16FlashAttnFwdSm90INS1_25CollectiveMainloopFwdSm90ILi2EN4cute5tupleIJNS5_1CILi1EEES8_S8_EEENS6_IJNS7_ILi128EEENS7_ILi80EEENS7_ILi256EEEEEELi256ENS_10bfloat16_tEfNS_4arch4Sm90ELb0ELb0ELb1ELb1ELb0ELb1ELb0ELb1ELb1ELb1ELb1ELb0EEENS1_21CollectiveEpilogueFwdINS6_IJSA_SC_SB_EEES9_SE_SG_Li256ELb1ELb1ELb1ELb0EEENS1_36VarlenDynamicPersistentTileSchedulerILi128ELi80ELi256ELi128ELb1ELb1ELb1ELb0ELb1ELb1EEEEEEEEEvNT_6ParamsE)
        /*00f8*/ 	.word	0x00000190


	//----- nvinfo : EIATTR_MIN_STACK_SIZE
	.align		4
.L_63:
        /*00fc*/ 	.byte	0x04, 0x12
        /*00fe*/ 	.short	(.L_65 - .L_64)
	.align		4
.L_64:
        /*0100*/ 	.word	index@(_ZN7cutlass13device_kernelIN5flash11enable_sm90INS1_16FlashAttnFwdSm90INS1_25CollectiveMainloopFwdSm90ILi2EN4cute5tupleIJNS5_1CILi1EEES8_S8_EEENS6_IJNS7_ILi128EEENS7_ILi64EEENS7_ILi256EEEEEELi256ENS_10bfloat16_tEfNS_4arch4Sm90ELb0ELb1ELb1ELb0ELb0ELb0ELb0ELb1ELb1ELb1ELb1ELb0EEENS1_21CollectiveEpilogueFwdINS6_IJSA_SC_SB_EEES9_SE_SG_Li256ELb0ELb1ELb1ELb0EEENS1_19SingleTileSchedulerILb0ELb1ELb1ELi128EEEEEEEEEvNT_6ParamsE)
        /*0104*/ 	.word	0x00000010


	//----- nvinfo : EIATTR_MIN_STACK_SIZE
	.align		4
.L_65:
        /*0108*/ 	.byte	0x04, 0x12
        /*010a*/ 	.short	(.L_67 - .L_66)
	.align		4
.L_66:
        /*010c*/ 	.word	index@(_ZN7cutlass13device_kernelIN5flash11enable_sm90INS1_16FlashAttnFwdSm90INS1_25CollectiveMainloopFwdSm90ILi2EN4cute5tupleIJNS5_1CILi1EEES8_S8_EEENS6_IJNS7_ILi128EEENS7_ILi64EEENS7_ILi256EEEEEELi256ENS_10bfloat16_tEfNS_4arch4Sm90ELb0ELb1ELb1ELb1ELb0ELb0ELb0ELb1ELb1ELb1ELb1ELb0EEENS1_21CollectiveEpilogueFwdINS6_IJSA_SC_SB_EEES9_SE_SG_Li256ELb1ELb1ELb1ELb0EEENS1_36VarlenDynamicPersistentTileSchedulerILi128ELi64ELi256ELi128ELb1ELb1ELb1ELb1ELb0ELb1EEEEEEEEEvNT_6ParamsE)
        /*0110*/ 	.word	0x00000070


	//----- nvinfo : EIATTR_MIN_STACK_SIZE
	.align		4
.L_67:
        /*0114*/ 	.byte	0x04, 0x12
        /*0116*/ 	.short	(.L_69 - .L_68)
	.align		4
.L_68:
        /*0118*/ 	.word	index@(_ZN7cutlass13device_kernelIN5flash11enable_sm90INS1_16FlashAttnFwdSm90INS1_25CollectiveMainloopFwdSm90ILi2EN4cute5tupleIJNS5_1CILi1EEES8_S8_EEENS6_IJNS7_ILi128EEENS7_ILi64EEENS7_ILi256EEEEEELi256ENS_10bfloat16_tEfNS_4arch4Sm90ELb0ELb1ELb1ELb1ELb0ELb1ELb0ELb1ELb1ELb1ELb1ELb0EEENS1_21CollectiveEpilogueFwdINS6_IJSA_SC_SB_EEES9_SE_SG_Li256ELb1ELb1ELb1ELb0EEENS1_36VarlenDynamicPersistentTileSchedulerILi128ELi64ELi256ELi128ELb1ELb1ELb1ELb1ELb0ELb1EEEEEEEEEvNT_6ParamsE)
        /*011c*/ 	.word	0x000000a8


	//----- nvinfo : EIATTR_MIN_STACK_SIZE
	.align		4
.L_69:
        /*0120*/ 	.byte	0x04, 0x12
        /*0122*/ 	.short	(.L_71 - .L_70)
	.align		4
.L_70:
        /*0124*/ 	.word	index@(_ZN7cutlass13device_kernelIN5flash11enable_sm90INS1_16FlashAttnFwdSm90INS1_25CollectiveMainloopFwdSm90ILi2EN4cute5tupleIJNS5_1CILi1EEES8_S8_EEENS6_IJNS7_ILi128EEENS7_ILi80EEENS7_ILi256EEEEEELi256ENS_10bfloat16_tEfNS_4arch4Sm90ELb1ELb0ELb1ELb0ELb0ELb0ELb0ELb1ELb1ELb1ELb1ELb0EEENS1_21CollectiveEpilogueFwdINS6_IJSA_SC_SB_EEES9_SE_SG_Li256ELb0ELb1ELb1ELb0EEENS1_19SingleTileSchedulerILb0ELb1ELb1ELi128EEEEEEEEEvNT_6ParamsE)
        /*0128*/ 	.word	0x00000018


	//----- nvinfo : EIATTR_MIN_STACK_SIZE
	.align		4
.L_71:
        /*012c*/ 	.byte	0x04, 0x12
        /*012e*/ 	.short	(.L_73 - .L_72)
	.align		4
.L_72:
        /*0130*/ 	.word	index@(_ZN7cutlass13device_kernelIN5flash11enable_sm90INS1_16FlashAttnFwdSm90INS1_25CollectiveMainloopFwdSm90ILi2EN4cute5tupleIJNS5_1CILi1EEES8_S8_EEENS6_IJNS7_ILi128EEENS7_ILi80EEENS7_ILi256EEEEEELi256ENS_10bfloat16_tEfNS_4arch4Sm90ELb1ELb0ELb1ELb1ELb0ELb0ELb0ELb1ELb1ELb1ELb1ELb0EEENS1_21CollectiveEpilogueFwdINS6_IJSA_SC_SB_EEES9_SE_SG_Li256ELb1ELb1ELb1ELb0EEENS1_36VarlenDynamicPersistentTileSchedulerILi128ELi80ELi256ELi128ELb1ELb1ELb1ELb1ELb1ELb1EEEEEEEEEvNT_6ParamsE)
        /*0134*/ 	.word	0x00000070


	//----- nvinfo : EIATTR_MIN_STACK_SIZE
	.align		4
.L_73:
        /*0138*/ 	.byte	0x04, 0x12
        /*013a*/ 	.short	(.L_75 - .L_74)
	.align		4
.L_74:
        /*013c*/ 	.word	index@(_ZN7cutlass13device_kernelIN5flash11enable_sm90INS1_16FlashAttnFwdSm90INS1_25CollectiveMainloopFwdSm90ILi2EN4cute5tupleIJNS5_1CILi1EEES8_S8_EEENS6_IJNS7_ILi128EEENS7_ILi80EEENS7_ILi256EEEEEELi256ENS_10bfloat16_tEfNS_4arch4Sm90ELb1ELb0ELb1ELb1ELb0ELb1ELb0ELb1ELb1ELb1ELb1ELb0EEENS1_21CollectiveEpilogueFwdINS6_IJSA_SC_SB_EEES9_SE_SG_Li256ELb1ELb1ELb1ELb0EEENS1_36VarlenDynamicPersistentTileSchedulerILi128ELi80ELi256ELi128ELb1ELb1ELb1ELb1ELb1ELb1EEEEEEEEEvNT_6ParamsE)
        /*0140*/ 	.word	0x000000c0
.L_75:


//--------------------- .nv.compat                --------------------------
	.section	.nv.compat,"",@"SHT_CUDA_COMPAT_INFO"
	.align	4
        /*0000*/ 	.byte	0x02, 0x09, 0x01, 0x00, 0x02, 0x02, 0x04, 0x00, 0x02, 0x05, 0x05, 0x00, 0x03, 0x07, 0x01, 0x01
        /*0010*/ 	.byte	0x02, 0x03, 0x01, 0x00, 0x02, 0x06, 0x01, 0x00, 0x04, 0x0b, 0x08, 0x00, 0x00, 0x00, 0x00, 0x00
        /*0020*/ 	.byte	0x00, 0x00, 0x00, 0x00


//--------------------- .nv.info._ZN7cutlass13device_kernelIN5flash11enable_sm90INS1_16FlashAttnFwdSm90INS1_25CollectiveMainloopFwdSm90ILi2EN4cute5tupleIJNS5_1CILi1EEES8_S8_EEENS6_IJNS7_ILi128EEENS7_ILi80EEENS7_ILi256EEEEEELi256ENS_10bfloat16_tEfNS_4arch4Sm90ELb0ELb0ELb1ELb0ELb0ELb0ELb0ELb1ELb1ELb1ELb1ELb0EEENS1_21CollectiveEpilogueFwdINS6_IJSA_SC_SB_EEES9_SE_SG_Li256ELb0ELb1ELb1ELb0EEENS1_19SingleTileSchedulerILb0ELb1ELb1ELi128EEEEEEEEEvNT_6ParamsE --------------------------
	.section	.nv.info._ZN7cutlass13device_kernelIN5flash11enable_sm90INS1_16FlashAttnFwdSm90INS1_25CollectiveMainloopFwdSm90ILi2EN4cute5tupleIJNS5_1CILi1EEES8_S8_EEENS6_IJNS7_ILi128EEENS7_ILi80EEENS7_ILi256EEEEEELi256ENS_10bfloat16_tEfNS_4arch4Sm90ELb0ELb0ELb1ELb0ELb0ELb0ELb0ELb1ELb1ELb1ELb1ELb0EEENS1_21CollectiveEpilogueFwdINS6_IJSA_SC_SB_EEES9_SE_SG_Li256ELb0ELb1ELb1ELb0EEENS1_19SingleTileSchedulerILb0ELb1ELb1ELi128EEEEEEEEEvNT_6ParamsE,"",@"SHT_CUDA_INFO"
	.sectionflags	@""
	.align	4


	//----- nvinfo : EIATTR_CUDA_API_VERSION
	.align		4
        /*0000*/ 	.byte	0x04, 0x37
        /*0002*/ 	.short	(.L_77 - .L_76)
.L_76:
        /*0004*/ 	.word	0x00000082


	//----- nvinfo : EIATTR_KPARAM_INFO
	.align		4
.L_77:
        /*0008*/ 	.byte	0x04, 0x17
        /*000a*/ 	.short	(.L_79 - .L_78)
.L_78:
        /*000c*/ 	.word	0x00000000
        /*0010*/ 	.short	0x0000
        /*0012*/ 	.short	0x0070
        /*0014*/ 	.byte	0x00, 0xf0, 0x01, 0x28


	//----- nvinfo : EIATTR_SPARSE_MMA_MASK
	.align		4
.L_79:
        /*0018*/ 	.byte	0x03, 0x50
        /*001a*/ 	.short	0x0000


	//----- nvinfo : EIATTR_MAXREG_COUNT
	.align		4
        /*001c*/ 	.byte	0x03, 0x1b
        /*001e*/ 	.short	0x00a8


	//----- nvinfo : EIATTR_NUM_BARRIERS
	.align		4
        /*0020*/ 	.byte	0x02, 0x4c
        /*0022*/ 	.byte	0x09
	.zero		1


	//----- nvinfo : EIATTR_EXTERNS
	.align		4
        /*0024*/ 	.byte	0x04, 0x0f
        /*0026*/ 	.short	(.L_81 - .L_80)


	//   ....[0]....
	.align		4
.L_80:
        /*0028*/ 	.word	index@(__assertfail)


	//----- nvinfo : EIATTR_ANNOTATIONS
	.align		4
.L_81:
        /*002c*/ 	.byte	0x04, 0x55
        /*002e*/ 	.short	(.L_83 - .L_82)


	//   ....[0]....
.L_82:
        /*0030*/ 	.word	0x00000001
        /*0034*/ 	.byte	0x30, 0x09, 0x00, 0x00, 0x01, 0x00, 0x00, 0x00, 0x10, 0x14, 0x00, 0x00, 0x01, 0x00, 0x00, 0x00
        /* <DEDUP_REMOVED lines=9> */
        /*00d4*/ 	.byte	0x50, 0x11, 0x01, 0x00, 0x01, 0x00, 0x00, 0x00, 0x00, 0x18, 0x01, 0x00


	//----- nvinfo : EIATTR_MERCURY_ISA_VERSION
	.align		4
.L_83:
        /*00e0*/ 	.byte	0x03, 0x5f
        /*00e2*/ 	.short	0x0101


	//----- nvinfo : EIATTR_INT_WARP_WIDE_INSTR_OFFSETS
	.align		4
        /*00e4*/ 	.byte	0x04, 0x31
        /*00e6*/ 	.short	(.L_85 - .L_84)


	//   ....[0]....
.L_84:
        /*00e8*/ 	.word	0x00000120


	//   ....[1]....
        /*00ec*/ 	.word	0x00000160


	//   ....[2]....
        /*00f0*/ 	.word	0x00000220


	//----- nvinfo : EIATTR_COOP_GROUP_MASK_REGIDS
	.align		4
.L_85:
        /*00f4*/ 	.byte	0x04, 0x29
        /*00f6*/ 	.short	(.L_87 - .L_86)


	//   ....[0]....
.L_86:
        /*00f8*/ 	.word	0xffffffff


	//   ....[1]....
        /*00fc*/ 	.word	0xffffffff


	//   ....[2]....
        /*0100*/ 	.word	0xffffffff


	//   ....[3]....
        /*0104*/ 	.word	0xffffffff


	//   ....[4]....
        /*0108*/ 	.word	0xffffffff


	//   ....[5]....
        /*010c*/ 	.word	0xffffffff


	//   ....[6]....
        /*0110*/ 	.word	0xffffffff


	//   ....[7]....
        /*0114*/ 	.word	0xffffffff


	//   ....[8]....
        /*0118*/ 	.word	0xffffffff


	//   ....[9]....
        /*011c*/ 	.word	0xffffffff


	//   ....[10]....
        /*0120*/ 	.word	0xffffffff


	//   ....[11]....
        /*0124*/ 	.word	0xffffffff


	//   ....[12]....
        /*0128*/ 	.word	0xffffffff


	//   ....[13]....
        /*012c*/ 	.word	0xffffffff


	//   ....[14]....
        /*0130*/ 	.word	0xffffffff


	//   ....[15]....
        /*0134*/ 	.word	0xffffffff


	//   ....[16]....
        /*0138*/ 	.word	0xffffffff


	//   ....[17]....
        /*013c*/ 	.word	0xffffffff


	//   ....[18]....
        /*0140*/ 	.word	0xffffffff


	//   ....[19]....
        /*0144*/ 	.word	0xffffffff


	//   ....[20]....
        /*0148*/ 	.word	0xffffffff


	//   ....[21]....
        /*014c*/ 	.word	0xffffffff


	//   ....[22]....
        /*0150*/ 	.word	0xffffffff


	//   ....[23]....
        /*0154*/ 	.word	0xffffffff


	//   ....[24]....
        /*0158*/ 	.word	0xffffffff


	//   ....[25]....
        /*015c*/ 	.word	0xffffffff


	//   ....[26]....
        /*0160*/ 	.word	0xffffffff


	//   ....[27]....
        /*0164*/ 	.word	0xffffffff


	//   ....[28]....
        /*0168*/ 	.word	0xffffffff


	//   ....[29]....
        /*016c*/ 	.word	0xffffffff


	//   ....[30]....
        /*0170*/ 	.word	0xffffffff


	//   ....[31]....
        /*0174*/ 	.word	0xffffffff


	//   ....[32]....
        /*0178*/ 	.word	0xffffffff


	//   ....[33]....
        /*017c*/ 	.word	0xffffffff


	//   ....[34]....
        /*0180*/ 	.word	0xffffffff


	//   ....[35]....
        /*0184*/ 	.word	0xffffffff


	//   ....[36]....
        /*0188*/ 	.word	0xffffffff


	//   ....[37]....
        /*018c*/ 	.word	0xffffffff


	//   ....[38]....
        /*0190*/ 	.word	0xffffffff


	//   ....[39]....
        /*0194*/ 	.word	0xffffffff


	//   ....[40]....
        /*0198*/ 	.word	0xffffffff


	//   ....[41]....
        /*019c*/ 	.word	0xffffffff


	//   ....[42]....
        /*01a0*/ 	.word	0xffffffff


	//   ....[43]....
        /*01a4*/ 	.word	0xffffffff


	//   ....[44]....
        /*01a8*/ 	.word	0xffffffff


	//   ....[45]....
        /*01ac*/ 	.word	0xffffffff


	//   ....[46]....
        /*01b0*/ 	.word	0xffffffff


	//   ....[47]....
        /*01b4*/ 	.word	0x0500000f


	//   ....[48]....
        /*01b8*/ 	.word	0x0500000f


	//   ....[49]....
        /*01bc*/ 	.word	0x0500000f


	//   ....[50]....
        /*01c0*/ 	.word	0x0500000f


	//   ....[51]....
        /*01c4*/ 	.word	0x0500000f


	//   ....[52]....
        /*01c8*/ 	.word	0x0500000f


	//   ....[53]....
        /*01cc*/ 	.word	0x0500000f


	//   ....[54]....
        /*01d0*/ 	.word	0x0500000f


	//   ....[55]....
        /*01d4*/ 	.word	0x0500000f


	//   ....[56]....
        /*01d8*/ 	.word	0x0500000f


	//   ....[57]....
        /*01dc*/ 	.word	0x0500000f


	//   ....[58]....
        /*01e0*/ 	.word	0x0500000f


	//   ....[59]....
        /*01e4*/ 	.word	0x0500000f


	//   ....[60]....
        /*01e8*/ 	.word	0x0500000f


	//   ....[61]....
        /*01ec*/ 	.word	0x0500000f


	//   ....[62]....
        /*01f0*/ 	.word	0x0500000f


	//   ....[63]....
        /*01f4*/ 	.word	0x0500000f


	//   ....[64]....
        /*01f8*/ 	.word	0x0500000f


	//----- nvinfo : EIATTR_COOP_GROUP_INSTR_OFFSETS
	.align		4
.L_87:
        /*01fc*/ 	.byte	0x04, 0x28
        /*01fe*/ 	.short	(.L_89 - .L_88)


	//   ....[0]....
.L_88:
        /*0200*/ 	.word	0x00000060


	//   ....[1]....
        /*0204*/ 	.word	0x00000130


	//   ....[2]....
        /*0208*/ 	.word	0x00000230


	//   ....[3]....
        /*020c*/ 	.word	0x000003a0


	//   ....[4]....
        /*0210*/ 	.word	0x00000500


	//   ....[5]....
        /*0214*/ 	.word	0x00000620


	//   ....[6]....
        /*0218*/ 	.word	0x00000780


	//   ....[7]....
        /*021c*/ 	.word	0x00001230


	//   ....[8]....
        /*0220*/ 	.word	0x000046c0


	//   ....[9]....
        /*0224*/ 	.word	0x00004730


	//   ....[10]....
        /*0228*/ 	.word	0x00004a60


	//   ....[11]....
        /*022c*/ 	.word	0x00004ae0


	//   ....[12]....
        /*0230*/ 	.word	0x00008db0


	//   ....[13]....
        /*0234*/ 	.word	0x00008e10


	//   ....[14]....
        /*0238*/ 	.word	0x00008e70


	//   ....[15]....
        /*023c*/ 	.word	0x00008f80


	//   ....[16]....
        /*0240*/ 	.word	0x0000a1b0


	//   ....[17]....
        /*0244*/ 	.word	0x0000a1d0


	//   ....[18]....
        /*0248*/ 	.word	0x0000a260


	//   ....[19]....
        /*024c*/ 	.word	0x0000a2a0


	//   ....[20]....
        /*0250*/ 	.word	0x0000b4a0


	//   ....[21]....
        /*0254*/ 	.word	0x0000b500


	//   ....[22]....
        /*0258*/ 	.word	0x0000b540


	//   ....[23]....
        /*025c*/ 	.word	0x0000b580


	//   ....[24]....
        /*0260*/ 	.word	0x0000b590


	//   ....[25]....
        /*0264*/ 	.word	0x0000b5c0


	//   ....[26]....
        /*0268*/ 	.word	0x0000c230


	//   ....[27]....
        /*026c*/ 	.word	0x0000c240


	//   ....[28]....
        /*0270*/ 	.word	0x0000d270


	//   ....[29]....
        /*0274*/ 	.word	0x0000dc80


	//   ....[30]....
        /*0278*/ 	.word	0x0000e700


	//   ....[31]....
        /*027c*/ 	.word	0x0000e710


	//   ....[32]....
        /*0280*/ 	.word	0x0000e720


	//   ....[33]....
        /*0284*/ 	.word	0x0000e740


	//   ....[34]....
        /*0288*/ 	.word	0x0000e810


	//   ....[35]....
        /*028c*/ 	.word	0x0000e830


	//   ....[36]....
        /*0290*/ 	.word	0x0000e8b0


	//   ....[37]....
        /*0294*/ 	.word	0x0000e8d0


	//   ....[38]....
        /*0298*/ 	.word	0x0000e950


	//   ....[39]....
        /*029c*/ 	.word	0x0000e970


	//   ....[40]....
        /*02a0*/ 	.word	0x0000e9f0


	//   ....[41]....
        /*02a4*/ 	.word	0x0000ea10


	//   ....[42]....
        /*02a8*/ 	.word	0x0000ea90


	//   ....[43]....
        /*02ac*/ 	.word	0x0000eab0


	//   ....[44]....
        /*02b0*/ 	.word	0x0000eb30


	//   ....[45]....
        /*02b4*/ 	.word	0x0000eb40


	//   ....[46]....
        /*02b8*/ 	.word	0x00011790


	//   ....[47]....
        /*02bc*/ 	.word	0x00011c50


	//   ....[48]....
        /*02c0*/ 	.word	0x00011dd0


	//   ....[49]....
        /*02c4*/ 	.word	0x00011e20


	//   ....[50]....
        /*02c8*/ 	.word	0x00011f90


	//   ....[51]....
        /*02cc*/ 	.word	0x00012000


	//   ....[52]....
        /*02d0*/ 	.word	0x00012100


	//   ....[53]....
        /*02d4*/ 	.word	0x00012170


	//   ....[54]....
        /*02d8*/ 	.word	0x00012270


	//   ....[55]....
        /*02dc*/ 	.word	0x000122e0


	//   ....[56]....
        /*02e0*/ 	.word	0x000123e0


	//   ....[57]....
        /*02e4*/ 	.word	0x00012450


	//   ....[58]....
        /*02e8*/ 	.word	0x00012550


	//   ....[59]....
        /*02ec*/ 	.word	0x000125c0


	//   ....[60]....
        /*02f0*/ 	.word	0x000126c0


	//   ....[61]....
        /*02f4*/ 	.word	0x00012720


	//   ....[62]....
        /*02f8*/ 	.word	0x00012810


	//   ....[63]....
        /*02fc*/ 	.word	0x00012860


	//   ....[64]....
        /*0300*/ 	.word	0x00012c60


	//----- nvinfo : EIATTR_REG_RECONFIG
	.align		4
.L_89:
        /*0304*/ 	.byte	0x01, 0x54
	.zero		2


	//----- nvinfo : EIATTR_SYSCALL_OFFSETS
	.align		4
        /*0308*/ 	.byte	0x04, 0x46
        /*030a*/ 	.short	(.L_91 - .L_90)


	//   ....[0]....
.L_90:
        /*030c*/ 	.word	0x00001400


	//   ....[1]....
        /*0310*/ 	.word	0x0000d900


	//   ....[2]....
        /*0314*/ 	.word	0x0000da40


	//   ....[3]....
        /*0318*/ 	.word	0x0000db30


	//   ....[4]....
        /*031c*/ 	.word	0x0000e2e0


	//----- nvinfo : EIATTR_MBARRIER_INSTR_OFFSETS
	.align		4
.L_91:
        /*0320*/ 	.byte	0x04, 0x39
        /*0322*/ 	.short	(.L_93 - .L_92)


	//   ....[0]....
.L_92:
        /*0324*/ 	.word	0x00000250
        /*0328*/ 	.word	0x000000ff
        /*032c*/ 	.word	0x00038800
        /*0330*/ 	.short	0x0100
        /*0332*/ 	.byte	0x08
	.zero		1


	//   ....[1]....
        /*0334*/ 	.word	0x00000260
        /*0338*/ 	.word	0x000000ff
        /*033c*/ 	.word	0x00038820
        /*0340*/ 	.short	0x0100
        /*0342*/ 	.byte	0x08
	.zero		1


	//   ....[2]....
        /*0344*/ 	.word	0x00000350
        /*0348*/ 	.word	0x000000ff
        /*034c*/ 	.word	0x00038830
        /*0350*/ 	.short	0x0100
        /*0352*/ 	.byte	0x08
	.zero		1


	//   ....[3]....
        /*0354*/ 	.word	0x00000360
        /*0358*/ 	.word	0x000000ff
        /*035c*/ 	.word	0x00038840
        /*0360*/ 	.short	0x0100
        /*0362*/ 	.byte	0x08
	.zero		1


	//   ....[4]....
        /*0364*/ 	.word	0x00000370
        /*0368*/ 	.word	0x000000ff
        /*036c*/ 	.word	0x00038838
        /*0370*/ 	.short	0x0100
        /*0372*/ 	.byte	0x08
	.zero		1


	//   ....[5]....
        /*0374*/ 	.word	0x00000380
        /*0378*/ 	.word	0x000000ff
        /*037c*/ 	.word	0x00038848
        /*0380*/ 	.short	0x0100
        /*0382*/ 	.byte	0x08
	.zero		1


	//   ....[6]....
        /*0384*/ 	.word	0x000004b0
        /*0388*/ 	.word	0x000000ff
        /*038c*/ 	.word	0x00038850
        /*0390*/ 	.short	0x0100
        /*0392*/ 	.byte	0x08
	.zero		1


	//   ....[7]....
        /*0394*/ 	.word	0x000004c0
        /*0398*/ 	.word	0x000000ff
        /*039c*/ 	.word	0x00038860
        /*03a0*/ 	.short	0x0100
        /*03a2*/ 	.byte	0x08
	.zero		1


	//   ....[8]....
        /*03a4*/ 	.word	0x000004d0
        /*03a8*/ 	.word	0x000000ff
        /*03ac*/ 	.word	0x00038858
        /*03b0*/ 	.short	0x0100
        /*03b2*/ 	.byte	0x08
	.zero		1


	//   ....[9]....
        /*03b4*/ 	.word	0x000004e0
        /*03b8*/ 	.word	0x000000ff
        /*03bc*/ 	.word	0x00038868
        /*03c0*/ 	.short	0x0100
        /*03c2*/ 	.byte	0x08
	.zero		1


	//   ....[10]....
        /*03c4*/ 	.word	0x000005d0
        /*03c8*/ 	.word	0x000000ff
        /*03cc*/ 	.word	0x00038870
        /*03d0*/ 	.short	0x0100
        /*03d2*/ 	.byte	0x06
	.zero		1


	//   ....[11]....
        /*03d4*/ 	.word	0x000005e0
        /*03d8*/ 	.word	0x000000ff
        /*03dc*/ 	.word	0x00038880
        /*03e0*/ 	.short	0x0100
        /*03e2*/ 	.byte	0x06
	.zero		1


	//   ....[12]....
        /*03e4*/ 	.word	0x000005f0
        /*03e8*/ 	.word	0x000000ff
        /*03ec*/ 	.word	0x00038878
        /*03f0*/ 	.short	0x0100
        /*03f2*/ 	.byte	0x06
	.zero		1


	//   ....[13]....
        /*03f4*/ 	.word	0x00000600
        /*03f8*/ 	.word	0x000000ff
        /*03fc*/ 	.word	0x00038888
        /*0400*/ 	.short	0x0100
        /*0402*/ 	.byte	0x06
	.zero		1


	//   ....[14]....
        /*0404*/ 	.word	0x00000730
        /*0408*/ 	.word	0x000000ff
        /*040c*/ 	.word	0x00038890
        /*0410*/ 	.short	0x0100
        /*0412*/ 	.byte	0x08
	.zero		1


	//   ....[15]....
        /*0414*/ 	.word	0x00000740
        /*0418*/ 	.word	0x000000ff
        /*041c*/ 	.word	0x000388a0
        /*0420*/ 	.short	0x0100
        /*0422*/ 	.byte	0x08
	.zero		1


	//   ....[16]....
        /*0424*/ 	.word	0x00000750
        /*0428*/ 	.word	0x000000ff
        /*042c*/ 	.word	0x00038898
        /*0430*/ 	.short	0x0100
        /*0432*/ 	.byte	0x08
	.zero		1


	//   ....[17]....
        /*0434*/ 	.word	0x00000760
        /*0438*/ 	.word	0x000000ff
        /*043c*/ 	.word	0x000388a8
        /*0440*/ 	.short	0x0100
        /*0442*/ 	.byte	0x08
	.zero		1


	//   ....[18]....
        /*0444*/ 	.word	0x00000890
        /*0448*/ 	.word	0x000000ff
        /*044c*/ 	.word	0x000388b0
        /*0450*/ 	.short	0x0100
        /*0452*/ 	.byte	0x08
	.zero		1


	//   ....[19]....
        /*0454*/ 	.word	0x000008a0
        /*0458*/ 	.word	0x000000ff
        /*045c*/ 	.word	0x000388c0
        /*0460*/ 	.short	0x0100
        /*0462*/ 	.byte	0x08
	.zero		1


	//   ....[20]....
        /*0464*/ 	.word	0x000008b0
        /*0468*/ 	.word	0x000000ff
        /*046c*/ 	.word	0x000388b8
        /*0470*/ 	.short	0x0100
        /*0472*/ 	.byte	0x08
	.zero		1


	//   ....[21]....
        /*0474*/ 	.word	0x000008c0
        /*0478*/ 	.word	0x000000ff
        /*047c*/ 	.word	0x000388c8
        /*0480*/ 	.short	0x0100
        /*0482*/ 	.byte	0x08
	.zero		1


	//   ....[22]....
        /*0484*/ 	.word	0x00001440
        /*0488*/ 	.word	0x000000ff
        /*048c*/ 	.word	0x00038800
        /*0490*/ 	.short	0x010a
        /*0492*/ 	.byte	0x04
	.zero		1


	//   ....[23]....
        /*0494*/ 	.word	0x000014b0
        /*0498*/ 	.word	0x000000ff
        /*049c*/ 	.word	0x00038830
        /*04a0*/ 	.short	0x010a
        /*04a2*/ 	.byte	0x04
	.zero		1


	//   ....[24]....
        /*04a4*/ 	.word	0x00001540
        /*04a8*/ 	.word	0x000000ff
        /*04ac*/ 	.word	0x00038830
        /*04b0*/ 	.short	0x010a
        /*04b2*/ 	.byte	0x04
	.zero		1


	//   ....[25]....
        /*04b4*/ 	.word	0x00005010
        /*04b8*/ 	.word	0x00000000
        /*04bc*/ 	.word	0x00000000
        /*04c0*/ 	.short	0x0101
        /*04c2*/ 	.byte	0x3f
	.zero		1


	//   ....[26]....
        /*04c4*/ 	.word	0x00005a90
        /*04c8*/ 	.word	0x000000ff
        /*04cc*/ 	.word	0x00038830
        /*04d0*/ 	.short	0x010a
        /*04d2*/ 	.byte	0x06
	.zero		1


	//   ....[27]....
        /*04d4*/ 	.word	0x00005ae0
        /*04d8*/ 	.word	0x000000ff
        /*04dc*/ 	.word	0x00038830
        /*04e0*/ 	.short	0x010a
        /*04e2*/ 	.byte	0x06
	.zero		1


	//   ....[28]....
        /*04e4*/ 	.word	0x000083e0
        /*04e8*/ 	.word	0x000000ff
        /*04ec*/ 	.word	0x00038850
        /*04f0*/ 	.short	0x010a
        /*04f2*/ 	.byte	0x07
	.zero		1


	//   ....[29]....
        /*04f4*/ 	.word	0x00008420
        /*04f8*/ 	.word	0x000000ff
        /*04fc*/ 	.word	0x00038850
        /*0500*/ 	.short	0x010a
        /*0502*/ 	.byte	0x07
	.zero		1


	//   ....[30]....
        /*0504*/ 	.word	0x00009490
        /*0508*/ 	.word	0x0000009d
        /*050c*/ 	.word	0x00000000
        /*0510*/ 	.short	0x0101
        /*0512*/ 	.byte	0x3f
	.zero		1


	//   ....[31]....
        /*0514*/ 	.word	0x000094f0
        /*0518*/ 	.word	0x000000a1
        /*051c*/ 	.word	0x00000000
        /*0520*/ 	.short	0x0101
        /*0522*/ 	.byte	0x3f
	.zero		1


	//   ....[32]....
        /*0524*/ 	.word	0x0000a110
        /*0528*/ 	.word	0x0000000b
        /*052c*/ 	.word	0x00038850
        /*0530*/ 	.short	0x010a
        /*0532*/ 	.byte	0x3f
	.zero		1


	//   ....[33]....
        /*0534*/ 	.word	0x0000a150
        /*0538*/ 	.word	0x0000000b
        /*053c*/ 	.word	0x00038850
        /*0540*/ 	.short	0x010a
        /*0542*/ 	.byte	0x3f
	.zero		1


	//   ....[34]....
        /*0544*/ 	.word	0x0000a550
        /*0548*/ 	.word	0x0000000b
        /*054c*/ 	.word	0x00000000
        /*0550*/ 	.short	0x0101
        /*0552*/ 	.byte	0x3f
	.zero		1


	//   ....[35]....
        /*0554*/ 	.word	0x0000b5a0
        /*0558*/ 	.word	0x000000ff
        /*055c*/ 	.word	0x00000000
        /*0560*/ 	.short	0x0101
        /*0562*/ 	.byte	0x04
	.zero		1


	//   ....[36]....
        /*0564*/ 	.word	0x0000de90
        /*0568*/ 	.word	0x000000ff
        /*056c*/ 	.word	0x00038840
        /*0570*/ 	.short	0x010a
        /*0572*/ 	.byte	0x26
	.zero		1


	//   ....[37]....
        /*0574*/ 	.word	0x0000ecc0
        /*0578*/ 	.word	0x000000ff
        /*057c*/ 	.word	0x00038800
        /*0580*/ 	.short	0x0107
        /*0582*/ 	.byte	0x26
	.zero		1


	//   ....[38]....
        /*0584*/ 	.word	0x0000ed30
        /*0588*/ 	.word	0x000000ff
        /*058c*/ 	.word	0x00038800
        /*0590*/ 	.short	0x0101
        /*0592*/ 	.byte	0x26
	.zero		1


	//   ....[39]....
        /*0594*/ 	.word	0x0000ed50
        /*0598*/ 	.word	0x000000ff
        /*059c*/ 	.word	0x00038820
        /*05a0*/ 	.short	0x010a
        /*05a2*/ 	.byte	0x26
	.zero		1


	//   ....[40]....
        /*05a4*/ 	.word	0x0000f140
        /*05a8*/ 	.word	0x000000ff
        /*05ac*/ 	.word	0x00038848
        /*05b0*/ 	.short	0x010a
        /*05b2*/ 	.byte	0x26
	.zero		1


	//   ....[41]....
        /*05b4*/ 	.word	0x0000f5e0
        /*05b8*/ 	.word	0x000000ff
        /*05bc*/ 	.word	0x00038860
        /*05c0*/ 	.short	0x010a
        /*05c2*/ 	.byte	0x26
	.zero		1


	//   ....[42]....
        /*05c4*/ 	.word	0x0000fc90
        /*05c8*/ 	.word	0x000000ff
        /*05cc*/ 	.word	0x00038840
        /*05d0*/ 	.short	0x010a
        /*05d2*/ 	.byte	0x26
	.zero		1


	//   ....[43]....
        /*05d4*/ 	.word	0x00010130
        /*05d8*/ 	.word	0x000000ff
        /*05dc*/ 	.word	0x00038868
        /*05e0*/ 	.short	0x010a
        /*05e2*/ 	.byte	0x26
	.zero		1


	//   ....[44]....
        /*05e4*/ 	.word	0x00010830
        /*05e8*/ 	.word	0x000000ff
        /*05ec*/ 	.word	0x00038848
        /*05f0*/ 	.short	0x010a
        /*05f2*/ 	.byte	0x26
	.zero		1


	//   ....[45]....
        /*05f4*/ 	.word	0x00010cb0
        /*05f8*/ 	.word	0x000000ff
        /*05fc*/ 	.word	0x00038860
        /*0600*/ 	.short	0x010a
        /*0602*/ 	.byte	0x26
	.zero		1


	//   ....[46]....
        /*0604*/ 	.word	0x000111f0
        /*0608*/ 	.word	0x00000003
        /*060c*/ 	.word	0x00038860
        /*0610*/ 	.short	0x010a
        /*0612*/ 	.byte	0x3f
	.zero		1


	//   ....[47]....
        /*0614*/ 	.word	0x00011720
        /*0618*/ 	.word	0x00000002
        /*061c*/ 	.word	0x00038820
        /*0620*/ 	.short	0x010a
        /*0622*/ 	.byte	0x3f
	.zero		1


	//   ....[48]....
        /*0624*/ 	.word	0x000118a0
        /*0628*/ 	.word	0x00000006
        /*062c*/ 	.word	0x00000000
        /*0630*/ 	.short	0x010a
        /*0632*/ 	.byte	0x3f
	.zero		1


	//   ....[49]....
        /*0634*/ 	.word	0x00011910
        /*0638*/ 	.word	0x00000003
        /*063c*/ 	.word	0x00000000
        /*0640*/ 	.short	0x010a
        /*0642*/ 	.byte	0x3f
	.zero		1


	//   ....[50]....
        /*0644*/ 	.word	0x00011970
        /*0648*/ 	.word	0x00000000
        /*064c*/ 	.word	0x00000000
        /*0650*/ 	.short	0x010a
        /*0652*/ 	.byte	0x3f
	.zero		1


	//   ....[51]....
        /*0654*/ 	.word	0x000119a0
        /*0658*/ 	.word	0x00000003
        /*065c*/ 	.word	0x00000000
        /*0660*/ 	.short	0x010a
        /*0662*/ 	.byte	0x3f
	.zero		1


	//   ....[52]....
        /*0664*/ 	.word	0x00011a20
        /*0668*/ 	.word	0x00000003
        /*066c*/ 	.word	0x00038800
        /*0670*/ 	.short	0x010a
        /*0672*/ 	.byte	0x3f
	.zero		1


	//   ....[53]....
        /*0674*/ 	.word	0x00011a90
        /*0678*/ 	.word	0x00000003
        /*067c*/ 	.word	0x00038830
        /*0680*/ 	.short	0x010a
        /*0682*/ 	.byte	0x3f
	.zero		1


	//   ....[54]....
        /*0684*/ 	.word	0x00011b00
        /*0688*/ 	.word	0x00000007
        /*068c*/ 	.word	0x00038830
        /*0690*/ 	.short	0x010a
        /*0692*/ 	.byte	0x3f
	.zero		1


	//   ....[55]....
        /*0694*/ 	.word	0x00011b60
        /*0698*/ 	.word	0x00000003
        /*069c*/ 	.word	0x00038850
        /*06a0*/ 	.short	0x010a
        /*06a2*/ 	.byte	0x3f
	.zero		1


	//   ....[56]....
        /*06a4*/ 	.word	0x00011bb0
        /*06a8*/ 	.word	0x0000000b
        /*06ac*/ 	.word	0x00038850
        /*06b0*/ 	.short	0x010a
        /*06b2*/ 	.byte	0x3f
	.zero		1


	//   ....[57]....
        /*06b4*/ 	.word	0x00011d10
        /*06b8*/ 	.word	0x00000003
        /*06bc*/ 	.word	0x00038840
        /*06c0*/ 	.short	0x010a
        /*06c2*/ 	.byte	0x3f
	.zero		1


	//   ....[58]....
        /*06c4*/ 	.word	0x000128a0
        /*06c8*/ 	.word	0x00000003
        /*06cc*/ 	.word	0x00038820
        /*06d0*/ 	.short	0x010a
        /*06d2*/ 	.byte	0x3f
	.zero		1


	//   ....[59]....
        /*06d4*/ 	.word	0x00012900
        /*06d8*/ 	.word	0x00000003
        /*06dc*/ 	.word	0x00038848
        /*06e0*/ 	.short	0x010a
        /*06e2*/ 	.byte	0x3f
	.zero		1


	//   ....[60]....
        /*06e4*/ 	.word	0x00012960
        /*06e8*/ 	.word	0x00000003
        /*06ec*/ 	.word	0x00038860
        /*06f0*/ 	.short	0x010a
        /*06f2*/ 	.byte	0x3f
	.zero		1


	//   ....[61]....
        /*06f4*/ 	.word	0x000129c0
        /*06f8*/ 	.word	0x00000003
        /*06fc*/ 	.word	0x00038840
        /*0700*/ 	.short	0x010a
        /*0702*/ 	.byte	0x3f
	.zero		1


	//   ....[62]....
        /*0704*/ 	.word	0x00012a20
        /*0708*/ 	.word	0x00000003
        /*070c*/ 	.word	0x00038868
        /*0710*/ 	.short	0x010a
        /*0712*/ 	.byte	0x3f
	.zero		1


	//   ....[63]....
        /*0714*/ 	.word	0x00012a80
        /*0718*/ 	.word	0x00000003
        /*071c*/ 	.word	0x00038848
        /*0720*/ 	.short	0x010a
        /*0722*/ 	.byte	0x3f
	.zero		1


	//   ....[64]....
        /*0724*/ 	.word	0x00012ae0
        /*0728*/ 	.word	0x00000003
        /*072c*/ 	.word	0x00038860
        /*0730*/ 	.short	0x010a
        /*0732*/ 	.byte	0x3f
	.zero		1


	//   ....[65]....
        /*0734*/ 	.word	0x00012b30
        /*0738*/ 	.word	0x00000003
        /*073c*/ 	.word	0x00038860
        /*0740*/ 	.short	0x010a
        /*0742*/ 	.byte	0x3f
	.zero		1


	//   ....[66]....
        /*0744*/ 	.word	0x00012b80
        /*0748*/ 	.word	0x00000002
        /*074c*/ 	.word	0x00038820
        /*0750*/ 	.short	0x010a
        /*0752*/ 	.byte	0x3f
	.zero		1


	//   ....[67]....
        /*0754*/ 	.word	0x00012d20
        /*0758*/ 	.word	0x00000006
        /*075c*/ 	.word	0x00000000
        /*0760*/ 	.short	0x010a
        /*0762*/ 	.byte	0x3f
	.zero		1


	//   ....[68]....
        /*0764*/ 	.word	0x00012d70
        /*0768*/ 	.word	0x00000003
        /*076c*/ 	.word	0x00000000
        /*0770*/ 	.short	0x010a
        /*0772*/ 	.byte	0x3f
	.zero		1


	//   ....[69]....
        /*0774*/ 	.word	0x00012dc0
        /*0778*/ 	.word	0x00000000
        /*077c*/ 	.word	0x00000000
        /*0780*/ 	.short	0x010a
        /*0782*/ 	.byte	0x3f
	.zero		1


	//----- nvinfo : EIATTR_NUM_MBARRIERS
	.align		4
.L_93:
        /*0784*/ 	.byte	0x03, 0x38
        /*0786*/ 	.short	0x0016


	//----- nvinfo : EIATTR_EXIT_INSTR_OFFSETS
	.align		4
        /*0788*/ 	.byte	0x04, 0x1c
        /*078a*/ 	.short	(.L_95 - .L_94)


	//   ....[0]....
.L_94:
        /*078c*/ 	.word	0x000119f0


	//----- nvinfo : EIATTR_MAX_THREADS
	.align		4
.L_95:
        /*0790*/ 	.byte	0x04, 0x05
        /*0792*/ 	.short	(.L_97 - .L_96)
.L_96:
        /*0794*/ 	.word	0x00000180
        /*0798*/ 	.word	0x00000001
        /*079c*/ 	.word	0x00000001


	//----- nvinfo : EIATTR_CRS_STACK_SIZE
	.align		4
.L_97:
        /*07a0*/ 	.byte	0x04, 0x1e
        /*07a2*/ 	.short	(.L_99 - .L_98)
.L_98:
        /*07a4*/ 	.word	0x00000000


	//----- nvinfo : EIATTR_CBANK_PARAM_SIZE
	.align		4
.L_99:
        /*07a8*/ 	.byte	0x03, 0x19
        /*07aa*/ 	.short	0x0a70


	//----- nvinfo : EIATTR_PARAM_CBANK
	.align		4
        /*07ac*/ 	.byte	0x04, 0x0a
        /*07ae*/ 	.short	(.L_101 - .L_100)
	.align		4
.L_100:
        /*07b0*/ 	.word	index@(.nv.constant0._ZN7cutlass13device_kernelIN5flash11enable_sm90INS1_16FlashAttnFwdSm90INS1_25CollectiveMainloopFwdSm90ILi2EN4cute5tupleIJNS5_1CILi1EEES8_S8_EEENS6_IJNS7_ILi128EEENS7_ILi80EEENS7_ILi256EEEEEELi256ENS_10bfloat16_tEfNS_4arch4Sm90ELb0ELb0ELb1ELb0ELb0ELb0ELb0ELb1ELb1ELb1ELb1ELb0EEENS1_21CollectiveEpilogueFwdINS6_IJSA_SC_SB_EEES9_SE_SG_Li256ELb0ELb1ELb1ELb0EEENS1_19SingleTileSchedulerILb0ELb1ELb1ELi128EEEEEEEEEvNT_6ParamsE)
        /*07b4*/ 	.short	0x0210
        /*07b6*/ 	.short	0x0a70


	//----- nvinfo : EIATTR_SW_WAR
	.align		4
.L_101:
        /*07b8*/ 	.byte	0x04, 0x36
        /*07ba*/ 	.short	(.L_103 - .L_102)
.L_102:
        /*07bc*/ 	.word	0x00000008
.L_103:


//--------------------- .nv.info._ZN7cutlass13device_kernelIN5flash11enable_sm90INS1_16FlashAttnFwdSm90INS1_25CollectiveMainloopFwdSm90ILi2EN4cute5tupleIJNS5_1CILi1EEES8_S8_EEENS6_IJNS7_ILi128EEENS7_ILi80EEENS7_ILi256EEEEEELi256ENS_10bfloat16_tEfNS_4arch4Sm90ELb0ELb0ELb1ELb1ELb0ELb0ELb0ELb1ELb1ELb1ELb1ELb0EEENS1_21CollectiveEpilogueFwdINS6_IJSA_SC_SB_EEES9_SE_SG_Li256ELb1ELb1ELb1ELb0EEENS1_36VarlenDynamicPersistentTileSchedulerILi128ELi80ELi256ELi128ELb1ELb1ELb1ELb0ELb1ELb1EEEEEEEEEvNT_6ParamsE --------------------------
	.section	.nv.info._ZN7cutlass13device_kernelIN5flash11enable_sm90INS1_16FlashAttnFwdSm90INS1_25CollectiveMainloopFwdSm90ILi2EN4cute5tupleIJNS5_1CILi1EEES8_S8_EEENS6_IJNS7_ILi128EEENS7_ILi80EEENS7_ILi256EEEEEELi256ENS_10bfloat16_tEfNS_4arch4Sm90ELb0ELb0ELb1ELb1ELb0ELb0ELb0ELb1ELb1ELb1ELb1ELb0EEENS1_21CollectiveEpilogueFwdINS6_IJSA_SC_SB_EEES9_SE_SG_Li256ELb1ELb1ELb1ELb0EEENS1_36VarlenDynamicPersistentTileSchedulerILi128ELi80ELi256ELi128ELb1ELb1ELb1ELb0ELb1ELb1EEEEEEEEEvNT_6ParamsE,"",@"SHT_CUDA_INFO"
	.sectionflags	@""
	.align	4


	//----- nvinfo : EIATTR_CUDA_API_VERSION
	.align		4
        /*0000*/ 	.byte	0x04, 0x37
        /*0002*/ 	.short	(.L_105 - .L_104)
.L_104:
        /*0004*/ 	.word	0x00000082


	//----- nvinfo : EIATTR_KPARAM_INFO
	.align		4
.L_105:
        /*0008*/ 	.byte	0x04, 0x17
        /*000a*/ 	.short	(.L_107 - .L_106)
.L_106:
        /*000c*/ 	.word	0x00000000
        /*0010*/ 	.short	0x0000
        /*0012*/ 	.short	0x0070
        /*0014*/ 	.byte	0x00, 0xf0, 0x01, 0x2a


	//----- nvinfo : EIATTR_SPARSE_MMA_MASK
	.align		4
.L_107:
        /*0018*/ 	.byte	0x03, 0x50
        /*001a*/ 	.short	0x0000


	//----- nvinfo : EIATTR_MAXREG_COUNT
	.align		4
        /*001c*/ 	.byte	0x03, 0x1b
        /*001e*/ 	.short	0x00a8


	//----- nvinfo : EIATTR_NUM_BARRIERS
	.align		4
        /*0020*/ 	.byte	0x02, 0x4c
        /*0022*/ 	.byte	0x09
	.zero		1


	//----- nvinfo : EIATTR_EXTERNS
	.align		4
        /*0024*/ 	.byte	0x04, 0x0f
        /*0026*/ 	.short	(.L_109 - .L_108)


	//   ....[0]....
	.align		4
.L_108:
        /*0028*/ 	.word	index@(__assertfail)


	//----- nvinfo : EIATTR_ANNOTATIONS
	.align		4
.L_109:
        /*002c*/ 	.byte	0x04, 0x55
        /*002e*/ 	.short	(.L_111 - .L_110)


	//   ....[0]....
.L_110:
        /* <DEDUP_REMOVED lines=81> */


	//----- nvinfo : EIATTR_MERCURY_ISA_VERSION
	.align		4
.L_111:
        /*0530*/ 	.byte	0x03, 0x5f
        /*0532*/ 	.short	0x0101


	//----- nvinfo : EIATTR_UNUSED_LOAD_BYTE_OFFSET
	.align		4
        /*0534*/ 	.byte	0x04, 0x44
        /*0536*/ 	.short	(.L_113 - .L_112)


	//   ....[0]....
.L_112:
        /*0538*/ 	.word	0x00000a10
        /*053c*/ 	.word	0x0000fff0


	//   ....[1]....
        /*0540*/ 	.word	0x0000bc40
        /*0544*/ 	.word	0x0000fff0


	//----- nvinfo : EIATTR_INT_WARP_WIDE_INSTR_OFFSETS
	.align		4
.L_113:
        /*0548*/ 	.byte	0x04, 0x31
        /*054a*/ 	.short	(.L_115 - .L_114)


	//   ....[0]....
.L_114:
        /*054c*/ 	.word	0x00000130


	//   ....[1]....
        /*0550*/ 	.word	0x00000170


	//   ....[2]....
        /*0554*/ 	.word	0x000001e0


	//   ....[3]....
        /*0558*/ 	.word	0x000095b0


	//   ....[4]....
        /*055c*/ 	.word	0x00011f10


	//   ....[5]....
        /*0560*/ 	.word	0x00011fb0


	//   ....[6]....
        /*0564*/ 	.word	0x00016400


	//   ....[7]....
        /*0568*/ 	.word	0x00016470


	//----- nvinfo : EIATTR_COOP_GROUP_MASK_REGIDS
	.align		4
.L_115:
        /*056c*/ 	.byte	0x04, 0x29
        /*056e*/ 	.short	(.L_117 - .L_116)


	//   ....[0]....
.L_116:
        /*0570*/ 	.word	0xffffffff


	//   ....[1]....
        /*0574*/ 	.word	0xffffffff


	//   ....[2]....
        /*0578*/ 	.word	0xffffffff


	//   ....[3]....
        /*057c*/ 	.word	0xffffffff


	//   ....[4]....
        /*0580*/ 	.word	0xffffffff


	//   ....[5]....
        /*0584*/ 	.word	0xffffffff


	//   ....[6]....
        /*0588*/ 	.word	0xffffffff


	//   ....[7]....
        /*058c*/ 	.word	0xffffffff


	//   ....[8]....
        /*0590*/ 	.word	0xffffffff


	//   ....[9]....
        /*0594*/ 	.word	0xffffffff


	//   ....[10]....
        /*0598*/ 	.word	0xffffffff


	//   ....[11]....
        /*059c*/ 	.word	0xffffffff


	//   ....[12]....
        /*05a0*/ 	.word	0xffffffff


	//   ....[13]....
        /*05a4*/ 	.word	0xffffffff


	//   ....[14]....
        /*05a8*/ 	.word	0xffffffff


	//   ....[15]....
        /*05ac*/ 	.word	0xffffffff


	//   ....[16]....
        /*05b0*/ 	.word	0xffffffff


	//   ....[17]....
        /*05b4*/ 	.word	0xffffffff


	//   ....[18]....
        /*05b8*/ 	.word	0xffffffff


	//   ....[19]....
        /*05bc*/ 	.word	0xffffffff


	//   ....[20]....
        /*05c0*/ 	.word	0xffffffff


	//   ....[21]....
        /*05c4*/ 	.word	0xffffffff


	//   ....[22]....
        /*05c8*/ 	.word	0xffffffff


	//   ....[23]....
        /*05cc*/ 	.word	0xffffffff


	//   ....[24]....
        /*05d0*/ 	.word	0xffffffff


	//   ....[25]....
        /*05d4*/ 	.word	0xffffffff


	//   ....[26]....
        /*05d8*/ 	.word	0xffffffff


	//   ....[27]....
        /*05dc*/ 	.word	0xffffffff


	//   ....[28]....
        /*05e0*/ 	.word	0xffffffff


	//   ....[29]....
        /*05e4*/ 	.word	0xffffffff


	//   ....[30]....
        /*05e8*/ 	.word	0xffffffff


	//   ....[31]....
        /*05ec*/ 	.word	0xffffffff


	//   ....[32]....
        /*05f0*/ 	.word	0xffffffff


	//   ....[33]....
        /*05f4*/ 	.word	0xffffffff


	//   ....[34]....
        /*05f8*/ 	.word	0xffffffff


	//   ....[35]....
        /*05fc*/ 	.word	0xffffffff


	//   ....[36]....
        /*0600*/ 	.word	0xffffffff


	//   ....[37]....
        /*0604*/ 	.word	0xffffffff


	//   ....[38]....
        /*0608*/ 	.word	0xffffffff


	//   ....[39]....
        /*060c*/ 	.word	0xffffffff


	//   ....[40]....
        /*0610*/ 	.word	0xffffffff


	//   ....[41]....
        /*0614*/ 	.word	0xffffffff


	//   ....[42]....
        /*0618*/ 	.word	0xffffffff


	//   ....[43]....
        /*061c*/ 	.word	0xffffffff


	//   ....[44]....
        /*0620*/ 	.word	0xffffffff


	//   ....[45]....
        /*0624*/ 	.word	0xffffffff


	//   ....[46]....
        /*0628*/ 	.word	0xffffffff


	//   ....[47]....
        /*062c*/ 	.word	0xffffffff


	//   ....[48]....
        /*0630*/ 	.word	0xffffffff


	//   ....[49]....
        /*0634*/ 	.word	0xffffffff


	//   ....[50]....
        /*0638*/ 	.word	0xffffffff


	//   ....[51]....
        /*063c*/ 	.word	0xffffffff


	//   ....[52]....
        /*0640*/ 	.word	0xffffffff


	//   ....[53]....
        /*0644*/ 	.word	0xffffffff


	//   ....[54]....
        /*0648*/ 	.word	0xffffffff


	//   ....[55]....
        /*064c*/ 	.word	0xffffffff


	//   ....[56]....
        /*0650*/ 	.word	0xffffffff


	//   ....[57]....
        /*0654*/ 	.word	0xffffffff


	//   ....[58]....
        /*0658*/ 	.word	0xffffffff


	//   ....[59]....
        /*065c*/ 	.word	0xffffffff


	//   ....[60]....
        /*0660*/ 	.word	0xffffffff


	//   ....[61]....
        /*0664*/ 	.word	0xffffffff


	//   ....[62]....
        /*0668*/ 	.word	0xffffffff


	//   ....[63]....
        /*066c*/ 	.word	0xffffffff


	//   ....[64]....
        /*0670*/ 	.word	0xffffffff


	//   ....[65]....
        /*0674*/ 	.word	0xffffffff


	//   ....[66]....
        /*0678*/ 	.word	0xffffffff


	//   ....[67]....
        /*067c*/ 	.word	0xffffffff


	//   ....[68]....
        /*0680*/ 	.word	0xffffffff


	//   ....[69]....
        /*0684*/ 	.word	0xffffffff


	//   ....[70]....
        /*0688*/ 	.word	0xffffffff


	//   ....[71]....
        /*068c*/ 	.word	0xffffffff


	//   ....[72]....
        /*0690*/ 	.word	0xffffffff


	//   ....[73]....
        /*0694*/ 	.word	0xffffffff


	//   ....[74]....
        /*0698*/ 	.word	0xffffffff


	//   ....[75]....
        /*069c*/ 	.word	0xffffffff


	//   ....[76]....
        /*06a0*/ 	.word	0xffffffff


	//   ....[77]....
        /*06a4*/ 	.word	0xffffffff


	//   ....[78]....
        /*06a8*/ 	.word	0xffffffff


	//   ....[79]....
        /*06ac*/ 	.word	0xffffffff


	//   ....[80]....
        /*06b0*/ 	.word	0xffffffff


	//   ....[81]....
        /*06b4*/ 	.word	0xffffffff


	//   ....[82]....
        /*06b8*/ 	.word	0xffffffff


	//   ....[83]....
        /*06bc*/ 	.word	0xffffffff


	//   ....[84]....
        /*06c0*/ 	.word	0xffffffff


	//   ....[85]....
        /*06c4*/ 	.word	0xffffffff


	//   ....[86]....
        /*06c8*/ 	.word	0xffffffff


	//   ....[87]....
        /*06cc*/ 	.word	0xffffffff


	//   ....[88]....
        /*06d0*/ 	.word	0xffffffff


	//   ....[89]....
        /*06d4*/ 	.word	0xffffffff


	//   ....[90]....
        /*06d8*/ 	.word	0xffffffff


	//   ....[91]....
        /*06dc*/ 	.word	0xffffffff


	//   ....[92]....
        /*06e0*/ 	.word	0xffffffff


	//   ....[93]....
        /*06e4*/ 	.word	0xffffffff


	//   ....[94]....
        /*06e8*/ 	.word	0xffffffff


	//   ....[95]....
        /*06ec*/ 	.word	0xffffffff


	//   ....[96]....
        /*06f0*/ 	.word	0xffffffff


	//   ....[97]....
        /*06f4*/ 	.word	0x0500000f


	//   ....[98]....
        /*06f8*/ 	.word	0x0500000f


	//   ....[99]....
        /*06fc*/ 	.word	0x0500000f


	//   ....[100]....
        /*0700*/ 	.word	0x0500000f


	//   ....[101]....
        /*0704*/ 	.word	0x0500000f


	//   ....[102]....
        /*0708*/ 	.word	0x0500000f


	//   ....[103]....
        /*070c*/ 	.word	0x0500000f


	//   ....[104]....
        /*0710*/ 	.word	0x0500000f


	//   ....[105]....
        /*0714*/ 	.word	0x0500000f


	//   ....[106]....
        /*0718*/ 	.word	0x0500000f


	//   ....[107]....
        /*071c*/ 	.word	0x0500000f


	//   ....[108]....
        /*0720*/ 	.word	0x0500000f


	//   ....[109]....
        /*0724*/ 	.word	0x0500000f


	//   ....[110]....
        /*0728*/ 	.word	0x0500000f


	//   ....[111]....
        /*072c*/ 	.word	0x0500000f


	//   ....[112]....
        /*0730*/ 	.word	0x0500000f


	//   ....[113]....
        /*0734*/ 	.word	0x0500000f


	//   ....[114]....
        /*0738*/ 	.word	0x0500000f


	//   ....[115]....
        /*073c*/ 	.word	0x0500000f


	//   ....[116]....
        /*0740*/ 	.word	0x0500000f


	//   ....[117]....
        /*0744*/ 	.word	0x0500000f


	//   ....[118]....
        /*0748*/ 	.word	0x0500000f


	//   ....[119]....
        /*074c*/ 	.word	0x0500000f


	//   ....[120]....
        /*0750*/ 	.word	0x0500000f


	//   ....[121]....
        /*0754*/ 	.word	0x0500000f


	//   ....[122]....
        /*0758*/ 	.word	0x0500000f


	//   ....[123]....
        /*075c*/ 	.word	0x0500000f


	//   ....[124]....
        /*0760*/ 	.word	0x0500000f


	//   ....[125]....
        /*0764*/ 	.word	0x0500000f


	//   ....[126]....
        /*0768*/ 	.word	0x0500000f


	//   ....[127]....
        /*076c*/ 	.word	0x0500000f


	//   ....[128]....
        /*0770*/ 	.word	0x0500000f


	//   ....[129]....
        /*0774*/ 	.word	0x0500000f


	//   ....[130]....
        /*0778*/ 	.word	0x0500000f


	//   ....[131]....
        /*077c*/ 	.word	0x0500000f


	//   ....[132]....
        /*0780*/ 	.word	0x0500000f


	//----- nvinfo : EIATTR_COOP_GROUP_INSTR_OFFSETS
	.align		4
.L_117:
        /*0784*/ 	.byte	0x04, 0x28
        /*0786*/ 	.short	(.L_119 - .L_118)


	//   ....[0]....
.L_118:
        /*0788*/ 	.word	0x00000060


	//   ....[1]....
        /*078c*/ 	.word	0x00000140


	//   ....[2]....
        /*0790*/ 	.word	0x00000190


	//   ....[3]....
        /*0794*/ 	.word	0x000003c0


	//   ....[4]....
        /*0798*/ 	.word	0x00000520


	//   ....[5]....
        /*079c*/ 	.word	0x00000640


	//   ....[6]....
        /*07a0*/ 	.word	0x000007a0


	//   ....[7]....
        /*07a4*/ 	.word	0x00001df0


	//   ....[8]....
        /*07a8*/ 	.word	0x00005520


	//   ....[9]....
        /*07ac*/ 	.word	0x00005590


	//   ....[10]....
        /*07b0*/ 	.word	0x00005930


	//   ....[11]....
        /*07b4*/ 	.word	0x000059a0


	//   ....[12]....
        /*07b8*/ 	.word	0x000097f0


	//   ....[13]....
        /*07bc*/ 	.word	0x00009850


	//   ....[14]....
        /*07c0*/ 	.word	0x00009de0


	//   ....[15]....
        /*07c4*/ 	.word	0x00009e40


	//   ....[16]....
        /*07c8*/ 	.word	0x0000af50


	//   ....[17]....
        /*07cc*/ 	.word	0x0000afe0


	//   ....[18]....
        /*07d0*/ 	.word	0x0000b230


	//   ....[19]....
        /*07d4*/ 	.word	0x0000b240


	//   ....[20]....
        /*07d8*/ 	.word	0x0000ce60


	//   ....[21]....
        /*07dc*/ 	.word	0x0000ce80


	//   ....[22]....
        /*07e0*/ 	.word	0x0000ce90


	//   ....[23]....
        /*07e4*/ 	.word	0x0000ceb0


	//   ....[24]....
        /*07e8*/ 	.word	0x0000d9c0


	//   ....[25]....
        /*07ec*/ 	.word	0x0000d9f0


	//   ....[26]....
        /*07f0*/ 	.word	0x0000db90


	//   ....[27]....
        /*07f4*/ 	.word	0x0000dbb0


	//   ....[28]....
        /*07f8*/ 	.word	0x0000dd00


	//   ....[29]....
        /*07fc*/ 	.word	0x0000dd20


	//   ....[30]....
        /*0800*/ 	.word	0x0000de80


	//   ....[31]....
        /*0804*/ 	.word	0x0000dea0


	//   ....[32]....
        /*0808*/ 	.word	0x0000e470


	//   ....[33]....
        /*080c*/ 	.word	0x0000e4b0


	//   ....[34]....
        /*0810*/ 	.word	0x0000ee20


	//   ....[35]....
        /*0814*/ 	.word	0x0000ee30


	//   ....[36]....
        /*0818*/ 	.word	0x000101e0


	//   ....[37]....
        /*081c*/ 	.word	0x00010210


	//   ....[38]....
        /*0820*/ 	.word	0x00010390


	//   ....[39]....
        /*0824*/ 	.word	0x000103b0


	//   ....[40]....
        /*0828*/ 	.word	0x00010500


	//   ....[41]....
        /*082c*/ 	.word	0x00010520


	//   ....[42]....
        /*0830*/ 	.word	0x00010680


	//   ....[43]....
        /*0834*/ 	.word	0x000106a0


	//   ....[44]....
        /*0838*/ 	.word	0x00010880


	//   ....[45]....
        /*083c*/ 	.word	0x00010ab0


	//   ....[46]....
        /*0840*/ 	.word	0x00010ae0


	//   ....[47]....
        /*0844*/ 	.word	0x00010b10


	//   ....[48]....
        /*0848*/ 	.word	0x00010b40


	//   ....[49]....
        /*084c*/ 	.word	0x00010b70


	//   ....[50]....
        /*0850*/ 	.word	0x00010ba0


	//   ....[51]....
        /*0854*/ 	.word	0x00010d50


	//   ....[52]....
        /*0858*/ 	.word	0x00010d80


	//   ....[53]....
        /*085c*/ 	.word	0x00010db0


	//   ....[54]....
        /*0860*/ 	.word	0x00010de0


	//   ....[55]....
        /*0864*/ 	.word	0x00010e10


	//   ....[56]....
        /*0868*/ 	.word	0x00010e40


	//   ....[57]....
        /*086c*/ 	.word	0x00010ed0


	//   ....[58]....
        /*0870*/ 	.word	0x00010f00


	//   ....[59]....
        /*0874*/ 	.word	0x00010f10


	//   ....[60]....
        /*0878*/ 	.word	0x00010fc0


	//   ....[61]....
        /*087c*/ 	.word	0x00012510


	//   ....[62]....
        /*0880*/ 	.word	0x00013150


	//   ....[63]....
        /*0884*/ 	.word	0x000131a0


	//   ....[64]....
        /*0888*/ 	.word	0x00013270


	//   ....[65]....
        /*088c*/ 	.word	0x00013280


	//   ....[66]....
        /*0890*/ 	.word	0x00013330


	//   ....[67]....
        /*0894*/ 	.word	0x00013340


	//   ....[68]....
        /*0898*/ 	.word	0x000133f0


	//   ....[69]....
        /*089c*/ 	.word	0x00013400


	//   ....[70]....
        /*08a0*/ 	.word	0x000134b0


	//   ....[71]....
        /*08a4*/ 	.word	0x000134c0


	//   ....[72]....
        /*08a8*/ 	.word	0x00013570


	//   ....[73]....
        /*08ac*/ 	.word	0x00013580


	//   ....[74]....
        /*08b0*/ 	.word	0x00013630


	//   ....[75]....
        /*08b4*/ 	.word	0x00013640


	//   ....[76]....
        /*08b8*/ 	.word	0x00013690


	//   ....[77]....
        /*08bc*/ 	.word	0x000136e0


	//   ....[78]....
        /*08c0*/ 	.word	0x00016d40


	//   ....[79]....
        /*08c4*/ 	.word	0x00016d70


	//   ....[80]....
        /*08c8*/ 	.word	0x00016dd0


	//   ....[81]....
        /*08cc*/ 	.word	0x00016e00


	//   ....[82]....
        /*08d0*/ 	.word	0x00016e30


	//   ....[83]....
        /*08d4*/ 	.word	0x00016e60


	//   ....[84]....
        /*08d8*/ 	.word	0x00016e90


	//   ....[85]....
        /*08dc*/ 	.word	0x00016ec0


	//   ....[86]....
        /*08e0*/ 	.word	0x00017090


	//   ....[87]....
        /*08e4*/ 	.word	0x000170c0


	//   ....[88]....
        /*08e8*/ 	.word	0x000170f0


	//   ....[89]....
        /*08ec*/ 	.word	0x00017120


	//   ....[90]....
        /*08f0*/ 	.word	0x00017150


	//   ....[91]....
        /*08f4*/ 	.word	0x00017180


	//   ....[92]....
        /*08f8*/ 	.word	0x00017240


	//   ....[93]....
        /*08fc*/ 	.word	0x00017260


	//   ....[94]....
        /*0900*/ 	.word	0x00017270


	//   ....[95]....
        /*0904*/ 	.word	0x000172d0


	//   ....[96]....
        /*0908*/ 	.word	0x000179f0


	//   ....[97]....
        /*090c*/ 	.word	0x00017ee0


	//   ....[98]....
        /*0910*/ 	.word	0x000180c0


	//   ....[99]....
        /*0914*/ 	.word	0x00018110


	//   ....[100]....
        /*0918*/ 	.word	0x00018250


	//   ....[101]....
        /*091c*/ 	.word	0x000182a0


	//   ....[102]....
        /*0920*/ 	.word	0x000183e0


	//   ....[103]....
        /*0924*/ 	.word	0x00018430


	//   ....[104]....
        /*0928*/ 	.word	0x00018570


	//   ....[105]....
        /*092c*/ 	.word	0x000185c0


	//   ....[106]....
        /*0930*/ 	.word	0x00018700


	//   ....[107]....
        /*0934*/ 	.word	0x00018750


	//   ....[108]....
        /*0938*/ 	.word	0x00018890


	//   ....[109]....
        /*093c*/ 	.word	0x000188e0


	//   ....[110]....
        /*0940*/ 	.word	0x00018a00


	//   ....[111]....
        /*0944*/ 	.word	0x00018a70


	//   ....[112]....
        /*0948*/ 	.word	0x00018b90


	//   ....[113]....
        /*094c*/ 	.word	0x00018be0


	//   ....[114]....
        /*0950*/ 	.word	0x00018f10


	//   ....[115]....
        /*0954*/ 	.word	0x00018fb0


	//   ....[116]....
        /*0958*/ 	.word	0x00019160


	//   ....[117]....
        /*095c*/ 	.word	0x000191e0


	//   ....[118]....
        /*0960*/ 	.word	0x00019260


	//   ....[119]....
        /*0964*/ 	.word	0x000192e0


	//   ....[120]....
        /*0968*/ 	.word	0x00019360


	//   ....[121]....
        /*096c*/ 	.word	0x000193f0


	//   ....[122]....
        /*0970*/ 	.word	0x00019490


	//   ....[123]....
        /*0974*/ 	.word	0x00019540


	//   ....[124]....
        /*0978*/ 	.word	0x000195c0


	//   ....[125]....
        /*097c*/ 	.word	0x00019640


	//   ....[126]....
        /*0980*/ 	.word	0x000196c0


	//   ....[127]....
        /*0984*/ 	.word	0x00019750


	//   ....[128]....
        /*0988*/ 	.word	0x000197d0


	//   ....[129]....
        /*098c*/ 	.word	0x00019870


	//   ....[130]....
        /*0990*/ 	.word	0x000198c0


	//   ....[131]....
        /*0994*/ 	.word	0x00019950


	//   ....[132]....
        /*0998*/ 	.word	0x00019a80


	//----- nvinfo : EIATTR_REG_RECONFIG
	.align		4
.L_119:
        /*099c*/ 	.byte	0x01, 0x54
	.zero		2


	//----- nvinfo : EIATTR_SYSCALL_OFFSETS
	.align		4
        /*09a0*/ 	.byte	0x04, 0x46
        /*09a2*/ 	.short	(.L_121 - .L_120)


	//   ....[0]....
.L_120:
        /*09a4*/ 	.word	0x00001f70


	//   ....[1]....
        /*09a8*/ 	.word	0x00012120


	//   ....[2]....
        /*09ac*/ 	.word	0x00012270


	//   ....[3]....
        /*09b0*/ 	.word	0x00012370


	//   ....[4]....
        /*09b4*/ 	.word	0x00012d00


	//----- nvinfo : EIATTR_MBARRIER_INSTR_OFFSETS
	.align		4
.L_121:
        /*09b8*/ 	.byte	0x04, 0x39
        /*09ba*/ 	.short	(.L_123 - .L_122)


	//   ....[0]....
.L_122:
        /*09bc*/ 	.word	0x00000270
        /*09c0*/ 	.word	0x000000ff
        /*09c4*/ 	.word	0x00038800
        /*09c8*/ 	.short	0x0100
        /*09ca*/ 	.byte	0x08
	.zero		1


	//   ....[1]....
        /*09cc*/ 	.word	0x00000280
        /*09d0*/ 	.word	0x000000ff
        /*09d4*/ 	.word	0x00038820
        /*09d8*/ 	.short	0x0100
        /*09da*/ 	.byte	0x08
	.zero		1


	//   ....[2]....
        /*09dc*/ 	.word	0x00000370
        /*09e0*/ 	.word	0x000000ff
        /*09e4*/ 	.word	0x00038830
        /*09e8*/ 	.short	0x0100
        /*09ea*/ 	.byte	0x08
	.zero		1


	//   ....[3]....
        /*09ec*/ 	.word	0x00000380
        /*09f0*/ 	.word	0x000000ff
        /*09f4*/ 	.word	0x00038840
        /*09f8*/ 	.short	0x0100
        /*09fa*/ 	.byte	0x08
	.zero		1


	//   ....[4]....
        /*09fc*/ 	.word	0x00000390
        /*0a00*/ 	.word	0x000000ff
        /*0a04*/ 	.word	0x00038838
        /*0a08*/ 	.short	0x0100
        /*0a0a*/ 	.byte	0x08
	.zero		1


	//   ....[5]....
        /*0a0c*/ 	.word	0x000003a0
        /*0a10*/ 	.word	0x000000ff
        /*0a14*/ 	.word	0x00038848
        /*0a18*/ 	.short	0x0100
        /*0a1a*/ 	.byte	0x08
	.zero		1


	//   ....[6]....
        /*0a1c*/ 	.word	0x000004d0
        /*0a20*/ 	.word	0x000000ff
        /*0a24*/ 	.word	0x00038850
        /*0a28*/ 	.short	0x0100
        /*0a2a*/ 	.byte	0x08
	.zero		1


	//   ....[7]....
        /*0a2c*/ 	.word	0x000004e0
        /*0a30*/ 	.word	0x000000ff
        /*0a34*/ 	.word	0x00038860
        /*0a38*/ 	.short	0x0100
        /*0a3a*/ 	.byte	0x08
	.zero		1


	//   ....[8]....
        /*0a3c*/ 	.word	0x000004f0
        /*0a40*/ 	.word	0x000000ff
        /*0a44*/ 	.word	0x00038858
        /*0a48*/ 	.short	0x0100
        /*0a4a*/ 	.byte	0x08
	.zero		1


	//   ....[9]....
        /*0a4c*/ 	.word	0x00000500
        /*0a50*/ 	.word	0x000000ff
        /*0a54*/ 	.word	0x00038868
        /*0a58*/ 	.short	0x0100
        /*0a5a*/ 	.byte	0x08
	.zero		1


	//   ....[10]....
        /*0a5c*/ 	.word	0x000005f0
        /*0a60*/ 	.word	0x000000ff
        /*0a64*/ 	.word	0x00038870
        /*0a68*/ 	.short	0x0100
        /*0a6a*/ 	.byte	0x06
	.zero		1


	//   ....[11]....
        /*0a6c*/ 	.word	0x00000600
        /*0a70*/ 	.word	0x000000ff
        /*0a74*/ 	.word	0x00038880
        /*0a78*/ 	.short	0x0100
        /*0a7a*/ 	.byte	0x06
	.zero		1


	//   ....[12]....
        /*0a7c*/ 	.word	0x00000610
        /*0a80*/ 	.word	0x000000ff
        /*0a84*/ 	.word	0x00038878
        /*0a88*/ 	.short	0x0100
        /*0a8a*/ 	.byte	0x06
	.zero		1


	//   ....[13]....
        /*0a8c*/ 	.word	0x00000620
        /*0a90*/ 	.word	0x000000ff
        /*0a94*/ 	.word	0x00038888
        /*0a98*/ 	.short	0x0100
        /*0a9a*/ 	.byte	0x06
	.zero		1


	//   ....[14]....
        /*0a9c*/ 	.word	0x00000750
        /*0aa0*/ 	.word	0x000000ff
        /*0aa4*/ 	.word	0x00038890
        /*0aa8*/ 	.short	0x0100
        /*0aaa*/ 	.byte	0x08
	.zero		1


	//   ....[15]....
        /*0aac*/ 	.word	0x00000760
        /*0ab0*/ 	.word	0x000000ff
        /*0ab4*/ 	.word	0x000388a0
        /*0ab8*/ 	.short	0x0100
        /*0aba*/ 	.byte	0x08
	.zero		1


	//   ....[16]....
        /*0abc*/ 	.word	0x00000770
        /*0ac0*/ 	.word	0x000000ff
        /*0ac4*/ 	.word	0x00038898
        /*0ac8*/ 	.short	0x0100
        /*0aca*/ 	.byte	0x08
	.zero		1


	//   ....[17]....
        /*0acc*/ 	.word	0x00000780
        /*0ad0*/ 	.word	0x000000ff
        /*0ad4*/ 	.word	0x000388a8
        /*0ad8*/ 	.short	0x0100
        /*0ada*/ 	.byte	0x08
	.zero		1


	//   ....[18]....
        /*0adc*/ 	.word	0x000008b0
        /*0ae0*/ 	.word	0x000000ff
        /*0ae4*/ 	.word	0x000388b0
        /*0ae8*/ 	.short	0x0100
        /*0aea*/ 	.byte	0x08
	.zero		1


	//   ....[19]....
        /*0aec*/ 	.word	0x000008c0
        /*0af0*/ 	.word	0x000000ff
        /*0af4*/ 	.word	0x000388c0
        /*0af8*/ 	.short	0x0100
        /*0afa*/ 	.byte	0x08
	.zero		1


	//   ....[20]....
        /*0afc*/ 	.word	0x000008d0
        /*0b00*/ 	.word	0x000000ff
        /*0b04*/ 	.word	0x000388b8
        /*0b08*/ 	.short	0x0100
        /*0b0a*/ 	.byte	0x08
	.zero		1


	//   ....[21]....
        /*0b0c*/ 	.word	0x000008e0
        /*0b10*/ 	.word	0x000000ff
        /*0b14*/ 	.word	0x000388c8
        /*0b18*/ 	.short	0x0100
        /*0b1a*/ 	.byte	0x08
	.zero		1


	//   ....[22]....
        /*0b1c*/ 	.word	0x00002030
        /*0b20*/ 	.word	0x00000005
        /*0b24*/ 	.word	0x00038800
        /*0b28*/ 	.short	0x010a
        /*0b2a*/ 	.byte	0x3f
	.zero		1


	//   ....[23]....
        /*0b2c*/ 	.word	0x000020d0
        /*0b30*/ 	.word	0x00000000
        /*0b34*/ 	.word	0x00038830
        /*0b38*/ 	.short	0x010a
        /*0b3a*/ 	.byte	0x3f
	.zero		1


	//   ....[24]....
        /*0b3c*/ 	.word	0x00002150
        /*0b40*/ 	.word	0x00000000
        /*0b44*/ 	.word	0x00038830
        /*0b48*/ 	.short	0x010a
        /*0b4a*/ 	.byte	0x3f
	.zero		1


	//   ....[25]....
        /*0b4c*/ 	.word	0x000052a0
        /*0b50*/ 	.word	0x00000000
        /*0b54*/ 	.word	0x00000000
        /*0b58*/ 	.short	0x0101
        /*0b5a*/ 	.byte	0x3f
	.zero		1


	//   ....[26]....
        /*0b5c*/ 	.word	0x00006840
        /*0b60*/ 	.word	0x000000ff
        /*0b64*/ 	.word	0x00038830
        /*0b68*/ 	.short	0x010a
        /*0b6a*/ 	.byte	0x3d
	.zero		1


	//   ....[27]....
        /*0b6c*/ 	.word	0x00006880
        /*0b70*/ 	.word	0x000000ff
        /*0b74*/ 	.word	0x00038830
        /*0b78*/ 	.short	0x010a
        /*0b7a*/ 	.byte	0x3d
	.zero		1


	//   ....[28]....
        /*0b7c*/ 	.word	0x00009140
        /*0b80*/ 	.word	0x000000ff
        /*0b84*/ 	.word	0x00038850
        /*0b88*/ 	.short	0x010a
        /*0b8a*/ 	.byte	0x06
	.zero		1


	//   ....[29]....
        /*0b8c*/ 	.word	0x00009180
        /*0b90*/ 	.word	0x000000ff
        /*0b94*/ 	.word	0x00038850
        /*0b98*/ 	.short	0x010a
        /*0b9a*/ 	.byte	0x06
	.zero		1


	//   ....[30]....
        /*0b9c*/ 	.word	0x0000a0e0
        /*0ba0*/ 	.word	0x000000ff
        /*0ba4*/ 	.word	0x00000000
        /*0ba8*/ 	.short	0x0101
        /*0baa*/ 	.byte	0x3d
	.zero		1


	//   ....[31]....
        /*0bac*/ 	.word	0x0000a140
        /*0bb0*/ 	.word	0x000000ff
        /*0bb4*/ 	.word	0x00000000
        /*0bb8*/ 	.short	0x0101
        /*0bba*/ 	.byte	0x06
	.zero		1


	//   ....[32]....
        /*0bbc*/ 	.word	0x0000ae80
        /*0bc0*/ 	.word	0x00000000
        /*0bc4*/ 	.word	0x00038850
        /*0bc8*/ 	.short	0x010a
        /*0bca*/ 	.byte	0x3f
	.zero		1


	//   ....[33]....
        /*0bcc*/ 	.word	0x0000aec0
        /*0bd0*/ 	.word	0x00000000
        /*0bd4*/ 	.word	0x00038850
        /*0bd8*/ 	.short	0x010a
        /*0bda*/ 	.byte	0x3f
	.zero		1


	//   ....[34]....
        /*0bdc*/ 	.word	0x0000b3e0
        /*0be0*/ 	.word	0x0000000b
        /*0be4*/ 	.word	0x00000000
        /*0be8*/ 	.short	0x0101
        /*0bea*/ 	.byte	0x3f
	.zero		1


	//   ....[35]....
        /*0bec*/ 	.word	0x0000d9d0
        /*0bf0*/ 	.word	0x000000ff
        /*0bf4*/ 	.word	0x00000000
        /*0bf8*/ 	.short	0x0101
        /*0bfa*/ 	.byte	0x08
	.zero		1


	//   ....[36]....
        /*0bfc*/ 	.word	0x0000e2b0
        /*0c00*/ 	.word	0x000000ff
        /*0c04*/ 	.word	0x00000000
        /*0c08*/ 	.short	0x0101
        /*0c0a*/ 	.byte	0x08
	.zero		1


	//   ....[37]....
        /*0c0c*/ 	.word	0x00012770
        /*0c10*/ 	.word	0x00000000
        /*0c14*/ 	.word	0x00038840
        /*0c18*/ 	.short	0x010a
        /*0c1a*/ 	.byte	0x3f
	.zero		1


	//   ....[38]....
        /*0c1c*/ 	.word	0x000137e0
        /*0c20*/ 	.word	0x00000012
        /*0c24*/ 	.word	0x00038800
        /*0c28*/ 	.short	0x0107
        /*0c2a*/ 	.byte	0x3f
	.zero		1


	//   ....[39]....
        /*0c2c*/ 	.word	0x000138f0
        /*0c30*/ 	.word	0x00000012
        /*0c34*/ 	.word	0x00038800
        /*0c38*/ 	.short	0x0101
        /*0c3a*/ 	.byte	0x3f
	.zero		1


	//   ....[40]....
        /*0c3c*/ 	.word	0x00013910
        /*0c40*/ 	.word	0x00000012
        /*0c44*/ 	.word	0x00038820
        /*0c48*/ 	.short	0x010a
        /*0c4a*/ 	.byte	0x3f
	.zero		1


	//   ....[41]....
        /*0c4c*/ 	.word	0x00013ce0
        /*0c50*/ 	.word	0x00000003
        /*0c54*/ 	.word	0x00038840
        /*0c58*/ 	.short	0x010a
        /*0c5a*/ 	.byte	0x3f
	.zero		1


	//   ....[42]....
        /*0c5c*/ 	.word	0x00014280
        /*0c60*/ 	.word	0x00000003
        /*0c64*/ 	.word	0x00000060
        /*0c68*/ 	.short	0x010a
        /*0c6a*/ 	.byte	0x3f
	.zero		1


	//   ....[43]....
        /*0c6c*/ 	.word	0x00014b00
        /*0c70*/ 	.word	0x00000003
        /*0c74*/ 	.word	0x00038840
        /*0c78*/ 	.short	0x010a
        /*0c7a*/ 	.byte	0x3f
	.zero		1


	//   ....[44]....
        /*0c7c*/ 	.word	0x000150a0
        /*0c80*/ 	.word	0x00000002
        /*0c84*/ 	.word	0x00000060
        /*0c88*/ 	.short	0x010a
        /*0c8a*/ 	.byte	0x3f
	.zero		1


	//   ....[45]....
        /*0c8c*/ 	.word	0x00015860
        /*0c90*/ 	.word	0x00000002
        /*0c94*/ 	.word	0x00038840
        /*0c98*/ 	.short	0x010a
        /*0c9a*/ 	.byte	0x3f
	.zero		1


	//   ....[46]....
        /*0c9c*/ 	.word	0x00015e00
        /*0ca0*/ 	.word	0x00000002
        /*0ca4*/ 	.word	0x00000060
        /*0ca8*/ 	.short	0x010a
        /*0caa*/ 	.byte	0x3f
	.zero		1


	//   ....[47]....
        /*0cac*/ 	.word	0x00016570
        /*0cb0*/ 	.word	0x00000000
        /*0cb4*/ 	.word	0x00038860
        /*0cb8*/ 	.short	0x010a
        /*0cba*/ 	.byte	0x3f
	.zero		1


	//   ....[48]....
        /*0cbc*/ 	.word	0x00017970
        /*0cc0*/ 	.word	0x00000000
        /*0cc4*/ 	.word	0x00038820
        /*0cc8*/ 	.short	0x010a
        /*0cca*/ 	.byte	0x3f
	.zero		1


	//   ....[49]....
        /*0ccc*/ 	.word	0x00017b80
        /*0cd0*/ 	.word	0x00000006
        /*0cd4*/ 	.word	0x00000000
        /*0cd8*/ 	.short	0x010a
        /*0cda*/ 	.byte	0x3f
	.zero		1


	//   ....[50]....
        /*0cdc*/ 	.word	0x00017bb0
        /*0ce0*/ 	.word	0x00000007
        /*0ce4*/ 	.word	0x00000000
        /*0ce8*/ 	.short	0x010a
        /*0cea*/ 	.byte	0x3f
	.zero		1


	//   ....[51]....
        /*0cec*/ 	.word	0x00017c10
        /*0cf0*/ 	.word	0x00000004
        /*0cf4*/ 	.word	0x00000000
        /*0cf8*/ 	.short	0x010a
        /*0cfa*/ 	.byte	0x3f
	.zero		1


	//   ....[52]....
        /*0cfc*/ 	.word	0x00017c40
        /*0d00*/ 	.word	0x00000003
        /*0d04*/ 	.word	0x00000000
        /*0d08*/ 	.short	0x010a
        /*0d0a*/ 	.byte	0x3f
	.zero		1


	//   ....[53]....
        /*0d0c*/ 	.word	0x00017ca0
        /*0d10*/ 	.word	0x00000005
        /*0d14*/ 	.word	0x00038800
        /*0d18*/ 	.short	0x010a
        /*0d1a*/ 	.byte	0x3f
	.zero		1


	//   ....[54]....
        /*0d1c*/ 	.word	0x00017cf0
        /*0d20*/ 	.word	0x00000000
        /*0d24*/ 	.word	0x00038830
        /*0d28*/ 	.short	0x010a
        /*0d2a*/ 	.byte	0x3f
	.zero		1


	//   ....[55]....
        /*0d2c*/ 	.word	0x00017d50
        /*0d30*/ 	.word	0x00000004
        /*0d34*/ 	.word	0x00038830
        /*0d38*/ 	.short	0x010a
        /*0d3a*/ 	.byte	0x3f
	.zero		1


	//   ....[56]....
        /*0d3c*/ 	.word	0x00017db0
        /*0d40*/ 	.word	0x00000002
        /*0d44*/ 	.word	0x00038850
        /*0d48*/ 	.short	0x010a
        /*0d4a*/ 	.byte	0x3f
	.zero		1


	//   ....[57]....
        /*0d4c*/ 	.word	0x00017e00
        /*0d50*/ 	.word	0x00000000
        /*0d54*/ 	.word	0x00038850
        /*0d58*/ 	.short	0x010a
        /*0d5a*/ 	.byte	0x3f
	.zero		1


	//   ....[58]....
        /*0d5c*/ 	.word	0x00017fa0
        /*0d60*/ 	.word	0x00000000
        /*0d64*/ 	.word	0x00038840
        /*0d68*/ 	.short	0x010a
        /*0d6a*/ 	.byte	0x3f
	.zero		1


	//   ....[59]....
        /*0d6c*/ 	.word	0x00018c20
        /*0d70*/ 	.word	0x00000012
        /*0d74*/ 	.word	0x00038820
        /*0d78*/ 	.short	0x010a
        /*0d7a*/ 	.byte	0x3f
	.zero		1


	//   ....[60]....
        /*0d7c*/ 	.word	0x00018c70
        /*0d80*/ 	.word	0x00000003
        /*0d84*/ 	.word	0x00038840
        /*0d88*/ 	.short	0x010a
        /*0d8a*/ 	.byte	0x3f
	.zero		1


	//   ....[61]....
        /*0d8c*/ 	.word	0x00018cc0
        /*0d90*/ 	.word	0x00000003
        /*0d94*/ 	.word	0x00000060
        /*0d98*/ 	.short	0x010a
        /*0d9a*/ 	.byte	0x3f
	.zero		1


	//   ....[62]....
        /*0d9c*/ 	.word	0x00018d10
        /*0da0*/ 	.word	0x00000003
        /*0da4*/ 	.word	0x00038840
        /*0da8*/ 	.short	0x010a
        /*0daa*/ 	.byte	0x3f
	.zero		1


	//   ....[63]....
        /*0dac*/ 	.word	0x00018d60
        /*0db0*/ 	.word	0x00000002
        /*0db4*/ 	.word	0x00000060
        /*0db8*/ 	.short	0x010a
        /*0dba*/ 	.byte	0x3f
	.zero		1


	//   ....[64]....
        /*0dbc*/ 	.word	0x00018db0
        /*0dc0*/ 	.word	0x00000002
        /*0dc4*/ 	.word	0x00038840
        /*0dc8*/ 	.short	0x010a
        /*0dca*/ 	.byte	0x3f
	.zero		1


	//   ....[65]....
        /*0dcc*/ 	.word	0x00018e00
        /*0dd0*/ 	.word	0x00000002
        /*0dd4*/ 	.word	0x00000060
        /*0dd8*/ 	.short	0x010a
        /*0dda*/ 	.byte	0x3f
	.zero		1


	//   ....[66]....
        /*0ddc*/ 	.word	0x00018e50
        /*0de0*/ 	.word	0x00000000
        /*0de4*/ 	.word	0x00038860
        /*0de8*/ 	.short	0x010a
        /*0dea*/ 	.byte	0x3f
	.zero		1


	//   ....[67]....
        /*0dec*/ 	.word	0x000199a0
        /*0df0*/ 	.word	0x00000000
        /*0df4*/ 	.word	0x00038820
        /*0df8*/ 	.short	0x010a
        /*0dfa*/ 	.byte	0x3f
	.zero		1


	//   ....[68]....
        /*0dfc*/ 	.word	0x00019b40
        /*0e00*/ 	.word	0x00000006
        /*0e04*/ 	.word	0x00000000
        /*0e08*/ 	.short	0x010a
        /*0e0a*/ 	.byte	0x3f
	.zero		1


	//   ....[69]....
        /*0e0c*/ 	.word	0x00019b90
        /*0e10*/ 	.word	0x00000007
        /*0e14*/ 	.word	0x00000000
        /*0e18*/ 	.short	0x010a
        /*0e1a*/ 	.byte	0x3f
	.zero		1


	//   ....[70]....
        /*0e1c*/ 	.word	0x00019be0
        /*0e20*/ 	.word	0x00000004
        /*0e24*/ 	.word	0x00000000
        /*0e28*/ 	.short	0x010a
        /*0e2a*/ 	.byte	0x3f
	.zero		1


	//----- nvinfo : EIATTR_NUM_MBARRIERS
	.align		4
.L_123:
        /*0e2c*/ 	.byte	0x03, 0x38
        /*0e2e*/ 	.short	0x0016


	//----- nvinfo : EIATTR_EXIT_INSTR_OFFSETS
	.align		4
        /*0e30*/ 	.byte	0x04, 0x1c
        /*0e32*/ 	.short	(.L_125 - .L_124)


	//   ....[0]....
.L_124:
        /*0e34*/ 	.word	0x00000a50


	//   ....[1]....
        /*0e38*/ 	.word	0x00010830


	//   ....[2]....
        /*0e3c*/ 	.word	0x00017c90


	//----- nvinfo : EIATTR_MAX_THREADS
	.align		4
.L_125:
        /*0e40*/ 	.byte	0x04, 0x05
        /*0e42*/ 	.short	(.L_127 - .L_126)
.L_126:
        /*0e44*/ 	.word	0x00000180
        /*0e48*/ 	.word	0x00000001
        /*0e4c*/ 	.word	0x00000001


	//----- nvinfo : EIATTR_CRS_STACK_SIZE
	.align		4
.L_127:
        /*0e50*/ 	.byte	0x04, 0x1e
        /*0e52*/ 	.short	(.L_129 - .L_128)
.L_128:
        /*0e54*/ 	.word	0x00000000


	//----- nvinfo : EIATTR_CBANK_PARAM_SIZE
	.align		4
.L_129:
        /*0e58*/ 	.byte	0x03, 0x19
        /*0e5a*/ 	.short	0x0af0


	//----- nvinfo : EIATTR_PARAM_CBANK
	.align		4
        /*0e5c*/ 	.byte	0x04, 0x0a
        /*0e5e*/ 	.short	(.L_131 - .L_130)
	.align		4
.L_130:
        /*0e60*/ 	.word	index@(.nv.constant0._ZN7cutlass13device_kernelIN5flash11enable_sm90INS1_16FlashAttnFwdSm90INS1_25CollectiveMainloopFwdSm90ILi2EN4cute5tupleIJNS5_1CILi1EEES8_S8_EEENS6_IJNS7_ILi128EEENS7_ILi80EEENS7_ILi256EEEEEELi256ENS_10bfloat16_tEfNS_4arch4Sm90ELb0ELb0ELb1ELb1ELb0ELb0ELb0ELb1ELb1ELb1ELb1ELb0EEENS1_21CollectiveEpilogueFwdINS6_IJSA_SC_SB_EEES9_SE_SG_Li256ELb1ELb1ELb1ELb0EEENS1_36VarlenDynamicPersistentTileSchedulerILi128ELi80ELi256ELi128ELb1ELb1ELb1ELb0ELb1ELb1EEEEEEEEEvNT_6ParamsE)
        /*0e64*/ 	.short	0x0210
        /*0e66*/ 	.short	0x0af0


	//----- nvinfo : EIATTR_SW_WAR
	.align		4
.L_131:
        /*0e68*/ 	.byte	0x04, 0x36
        /*0e6a*/ 	.short	(.L_133 - .L_132)
.L_132:
        /*0e6c*/ 	.word	0x00000008
.L_133:


//--------------------- .nv.info._ZN7cutlass13device_kernelIN5flash11enable_sm90INS1_16FlashAttnFwdSm90INS1_25CollectiveMainloopFwdSm90ILi2EN4cute5tupleIJNS5_1CILi1EEES8_S8_EEENS6_IJNS7_ILi128EEENS7_ILi80EEENS7_ILi256EEEEEELi256ENS_10bfloat16_tEfNS_4arch4Sm90ELb0ELb0ELb1ELb1ELb0ELb1ELb0ELb1ELb1ELb1ELb1ELb0EEENS1_21CollectiveEpilogueFwdINS6_IJSA_SC_SB_EEES9_SE_SG_Li256ELb1ELb1ELb1ELb0EEENS1_36VarlenDynamicPersistentTileSchedulerILi128ELi80ELi256ELi128ELb1ELb1ELb1ELb0ELb1ELb1EEEEEEEEEvNT_6ParamsE --------------------------
	.section	.nv.info._ZN7cutlass13device_kernelIN5flash11enable_sm90INS1_16FlashAttnFwdSm90INS1_25CollectiveMainloopFwdSm90ILi2EN4cute5tupleIJNS5_1CILi1EEES8_S8_EEENS6_IJNS7_ILi128EEENS7_ILi80EEENS7_ILi256EEEEEELi256ENS_10bfloat16_tEfNS_4arch4Sm90ELb0ELb0ELb1ELb1ELb0ELb1ELb0ELb1ELb1ELb1ELb1ELb0EEENS1_21CollectiveEpilogueFwdINS6_IJSA_SC_SB_EEES9_SE_SG_Li256ELb1ELb1ELb1ELb0EEENS1_36VarlenDynamicPersistentTileSchedulerILi128ELi80ELi256ELi128ELb1ELb1ELb1ELb0ELb1ELb1EEEEEEEEEvNT_6ParamsE,"",@"SHT_CUDA_INFO"
	.sectionflags	@""
	.align	4


	//----- nvinfo : EIATTR_CUDA_API_VERSION
	.align		4
        /*0000*/ 	.byte	0x04, 0x37
        /*0002*/ 	.short	(.L_135 - .L_134)
.L_134:
        /*0004*/ 	.word	0x00000082


	//----- nvinfo : EIATTR_KPARAM_INFO
	.align		4
.L_135:
        /*0008*/ 	.byte	0x04, 0x17
        /*000a*/ 	.short	(.L_137 - .L_136)
.L_136:
        /*000c*/ 	.word	0x00000000
        /*0010*/ 	.short	0x0000
        /*0012*/ 	.short	0x0070
        /*0014*/ 	.byte	0x00, 0xf0, 0x01, 0x2a


	//----- nvinfo : EIATTR_SPARSE_MMA_MASK
	.align		4
.L_137:
        /*0018*/ 	.byte	0x03, 0x50
        /*001a*/ 	.short	0x0000


	//----- nvinfo : EIATTR_MAXREG_COUNT
	.align		4
        /*001c*/ 	.byte	0x03, 0x1b
        /*001e*/ 	.short	0x00a8


	//----- nvinfo : EIATTR_NUM_BARRIERS
	.align		4
        /*0020*/ 	.byte	0x02, 0x4c
        /*0022*/ 	.byte	0x10
	.zero		1


	//----- nvinfo : EIATTR_EXTERNS
	.align		4
        /*0024*/ 	.byte	0x04, 0x0f
        /*0026*/ 	.short	(.L_139 - .L_138)


	//   ....[0]....
	.align		4
.L_138:
        /*0028*/ 	.word	index@(__assertfail)


	//----- nvinfo : EIATTR_ANNOTATIONS
	.align		4
.L_139:
        /*002c*/ 	.byte	0x04, 0x55
        /*002e*/ 	.short	(.L_141 - .L_140)


	//   ....[0]....
.L_140:
        /* <DEDUP_REMOVED lines=179> */


	//----- nvinfo : EIATTR_MERCURY_ISA_VERSION
	.align		4
.L_141:
        /*0b50*/ 	.byte	0x03, 0x5f
        /*0b52*/ 	.short	0x0101


	//----- nvinfo : EIATTR_UNUSED_LOAD_BYTE_OFFSET
	.align		4
        /*0b54*/ 	.byte	0x04, 0x44
        /*0b56*/ 	.short	(.L_143 - .L_142)


	//   ....[0]....
.L_142:
        /*0b58*/ 	.word	0x00000a80
        /*0b5c*/ 	.word	0x0000fff0


	//   ....[1]....
        /*0b60*/ 	.word	0x0001e960
        /*0b64*/ 	.word	0x0000fff0


	//----- nvinfo : EIATTR_INT_WARP_WIDE_INSTR_OFFSETS
	.align		4
.L_143:
        /*0b68*/ 	.byte	0x04, 0x31
        /*0b6a*/ 	.short	(.L_145 - .L_144)


	//   ....[0]....
.L_144:
        /*0b6c*/ 	.word	0x00000190


	//   ....[1]....
        /*0b70*/ 	.word	0x000001d0


	//   ....[2]....
        /*0b74*/ 	.word	0x00000240


	//   ....[3]....
        /*0b78*/ 	.word	0x00026590


	//   ....[4]....
        /*0b7c*/ 	.word	0x00026630


	//   ....[5]....
        /*0b80*/ 	.word	0x0002aac0


	//   ....[6]....
        /*0b84*/ 	.word	0x0002ab30


	//----- nvinfo : EIATTR_COOP_GROUP_MASK_REGIDS
	.align		4
.L_145:
        /*0b88*/ 	.byte	0x04, 0x29
        /*0b8a*/ 	.short	(.L_147 - .L_146)


	//   ....[0]....
.L_146:
        /*0b8c*/ 	.word	0xffffffff


	//   ....[1]....
        /*0b90*/ 	.word	0xffffffff


	//   ....[2]....
        /*0b94*/ 	.word	0xffffffff


	//   ....[3]....
        /*0b98*/ 	.word	0xffffffff


	//   ....[4]....
        /*0b9c*/ 	.word	0xffffffff


	//   ....[5]....
        /*0ba0*/ 	.word	0xffffffff


	//   ....[6]....
        /*0ba4*/ 	.word	0xffffffff


	//   ....[7]....
        /*0ba8*/ 	.word	0xffffffff


	//   ....[8]....
        /*0bac*/ 	.word	0xffffffff


	//   ....[9]....
        /*0bb0*/ 	.word	0xffffffff


	//   ....[10]....
        /*0bb4*/ 	.word	0xffffffff


	//   ....[11]....
        /*0bb8*/ 	.word	0xffffffff


	//   ....[12]....
        /*0bbc*/ 	.word	0xffffffff


	//   ....[13]....
        /*0bc0*/ 	.word	0xffffffff


	//   ....[14]....
        /*0bc4*/ 	.word	0xffffffff


	//   ....[15]....
        /*0bc8*/ 	.word	0xffffffff


	//   ....[16]....
        /*0bcc*/ 	.word	0xffffffff


	//   ....[17]....
        /*0bd0*/ 	.word	0xffffffff


	//   ....[18]....
        /*0bd4*/ 	.word	0xffffffff


	//   ....[19]....
        /*0bd8*/ 	.word	0xffffffff


	//   ....[20]....
        /*0bdc*/ 	.word	0xffffffff


	//   ....[21]....
        /*0be0*/ 	.word	0xffffffff


	//   ....[22]....
        /*0be4*/ 	.word	0xffffffff


	//   ....[23]....
        /*0be8*/ 	.word	0xffffffff


	//   ....[24]....
        /*0bec*/ 	.word	0xffffffff


	//   ....[25]....
        /*0bf0*/ 	.word	0xffffffff


	//   ....[26]....
        /*0bf4*/ 	.word	0xffffffff


	//   ....[27]....
        /*0bf8*/ 	.word	0xffffffff


	//   ....[28]....
        /*0bfc*/ 	.word	0xffffffff


	//   ....[29]....
        /*0c00*/ 	.word	0xffffffff


	//   ....[30]....
        /*0c04*/ 	.word	0xffffffff


	//   ....[31]....
        /*0c08*/ 	.word	0xffffffff


	//   ....[32]....
        /*0c0c*/ 	.word	0xffffffff


	//   ....[33]....
        /*0c10*/ 	.word	0xffffffff


	//   ....[34]....
        /*0c14*/ 	.word	0xffffffff


	//   ....[35]....
        /*0c18*/ 	.word	0xffffffff


	//   ....[36]....
        /*0c1c*/ 	.word	0xffffffff


	//   ....[37]....
        /*0c20*/ 	.word	0xffffffff


	//   ....[38]....
        /*0c24*/ 	.word	0xffffffff


	//   ....[39]....
        /*0c28*/ 	.word	0xffffffff


	//   ....[40]....
        /*0c2c*/ 	.word	0xffffffff


	//   ....[41]....
        /*0c30*/ 	.word	0xffffffff


	//   ....[42]....
        /*0c34*/ 	.word	0xffffffff


	//   ....[43]....
        /*0c38*/ 	.word	0xffffffff


	//   ....[44]....
        /*0c3c*/ 	.word	0xffffffff


	//   ....[45]....
        /*0c40*/ 	.word	0xffffffff


	//   ....[46]....
        /*0c44*/ 	.word	0xffffffff


	//   ....[47]....
        /*0c48*/ 	.word	0xffffffff


	//   ....[48]....
        /*0c4c*/ 	.word	0xffffffff


	//   ....[49]....
        /*0c50*/ 	.word	0xffffffff


	//   ....[50]....
        /*0c54*/ 	.word	0xffffffff


	//   ....[51]....
        /*0c58*/ 	.word	0xffffffff


	//   ....[52]....
        /*0c5c*/ 	.word	0xffffffff


	//   ....[53]....
        /*0c60*/ 	.word	0xffffffff


	//   ....[54]....
        /*0c64*/ 	.word	0xffffffff


	//   ....[55]....
        /*0c68*/ 	.word	0xffffffff


	//   ....[56]....
        /*0c6c*/ 	.word	0xffffffff


	//   ....[57]....
        /*0c70*/ 	.word	0xffffffff


	//   ....[58]....
        /*0c74*/ 	.word	0xffffffff


	//   ....[59]....
        /*0c78*/ 	.word	0xffffffff


	//   ....[60]....
        /*0c7c*/ 	.word	0xffffffff


	//   ....[61]....
        /*0c80*/ 	.word	0xffffffff


	//   ....[62]....
        /*0c84*/ 	.word	0xffffffff


	//   ....[63]....
        /*0c88*/ 	.word	0xffffffff


	//   ....[64]....
        /*0c8c*/ 	.word	0xffffffff


	//   ....[65]....
        /*0c90*/ 	.word	0xffffffff


	//   ....[66]....
        /*0c94*/ 	.word	0xffffffff


	//   ....[67]....
        /*0c98*/ 	.word	0xffffffff


	//   ....[68]....
        /*0c9c*/ 	.word	0xffffffff


	//   ....[69]....
        /*0ca0*/ 	.word	0xffffffff


	//   ....[70]....
        /*0ca4*/ 	.word	0xffffffff


	//   ....[71]....
        /*0ca8*/ 	.word	0xffffffff


	//   ....[72]....
        /*0cac*/ 	.word	0xffffffff


	//   ....[73]....
        /*0cb0*/ 	.word	0xffffffff


	//   ....[74]....
        /*0cb4*/ 	.word	0xffffffff


	//   ....[75]....
        /*0cb8*/ 	.word	0xffffffff


	//   ....[76]....
        /*0cbc*/ 	.word	0xffffffff


	//   ....[77]....
        /*0cc0*/ 	.word	0xffffffff


	//   ....[78]....
        /*0cc4*/ 	.word	0xffffffff


	//   ....[79]....
        /*0cc8*/ 	.word	0xffffffff


	//   ....[80]....
        /*0ccc*/ 	.word	0xffffffff


	//   ....[81]....
        /*0cd0*/ 	.word	0xffffffff


	//   ....[82]....
        /*0cd4*/ 	.word	0xffffffff


	//   ....[83]....
        /*0cd8*/ 	.word	0xffffffff


	//   ....[84]....
        /*0cdc*/ 	.word	0xffffffff


	//   ....[85]....
        /*0ce0*/ 	.word	0xffffffff


	//   ....[86]....
        /*0ce4*/ 	.word	0xffffffff


	//   ....[87]....
        /*0ce8*/ 	.word	0xffffffff


	//   ....[88]....
        /*0cec*/ 	.word	0xffffffff


	//   ....[89]....
        /*0cf0*/ 	.word	0xffffffff


	//   ....[90]....
        /*0cf4*/ 	.word	0xffffffff


	//   ....[91]....
        /*0cf8*/ 	.word	0xffffffff


	//   ....[92]....
        /*0cfc*/ 	.word	0xffffffff


	//   ....[93]....
        /*0d00*/ 	.word	0xffffffff


	//   ....[94]....
        /*0d04*/ 	.word	0xffffffff


	//   ....[95]....
        /*0d08*/ 	.word	0xffffffff


	//   ....[96]....
        /*0d0c*/ 	.word	0xffffffff


	//   ....[97]....
        /*0d10*/ 	.word	0xffffffff


	//   ....[98]....
        /*0d14*/ 	.word	0xffffffff


	//   ....[99]....
        /*0d18*/ 	.word	0xffffffff


	//   ....[100]....
        /*0d1c*/ 	.word	0xffffffff


	//   ....[101]....
        /*0d20*/ 	.word	0xffffffff


	//   ....[102]....
        /*0d24*/ 	.word	0xffffffff


	//   ....[103]....
        /*0d28*/ 	.word	0xffffffff


	//   ....[104]....
        /*0d2c*/ 	.word	0xffffffff


	//   ....[105]....
        /*0d30*/ 	.word	0xffffffff


	//   ....[106]....
        /*0d34*/ 	.word	0x0500000f


	//   ....[107]....
        /*0d38*/ 	.word	0x0500000f


	//   ....[108]....
        /*0d3c*/ 	.word	0x0500000f


	//   ....[109]....
        /*0d40*/ 	.word	0x0500000f


	//   ....[110]....
        /*0d44*/ 	.word	0x0500000f


	//   ....[111]....
        /*0d48*/ 	.word	0x0500000f


	//   ....[112]....
        /*0d4c*/ 	.word	0x0500000f


	//   ....[113]....
        /*0d50*/ 	.word	0x0500000f


	//   ....[114]....
        /*0d54*/ 	.word	0x0500000f


	//   ....[115]....
        /*0d58*/ 	.word	0x0500000f


	//   ....[116]....
        /*0d5c*/ 	.word	0x0500000f


	//   ....[117]....
        /*0d60*/ 	.word	0x0500000f


	//   ....[118]....
        /*0d64*/ 	.word	0x0500000f


	//   ....[119]....
        /*0d68*/ 	.word	0x0500000f


	//   ....[120]....
        /*0d6c*/ 	.word	0x0500000f


	//   ....[121]....
        /*0d70*/ 	.word	0x0500000f


	//   ....[122]....
        /*0d74*/ 	.word	0x0500000f


	//   ....[123]....
        /*0d78*/ 	.word	0x0500000f


	//   ....[124]....
        /*0d7c*/ 	.word	0x0500000f


	//   ....[125]....
        /*0d80*/ 	.word	0x0500000f


	//   ....[126]....
        /*0d84*/ 	.word	0x0500000f


	//   ....[127]....
        /*0d88*/ 	.word	0x0500000f


	//   ....[128]....
        /*0d8c*/ 	.word	0x0500000f


	//   ....[129]....
        /*0d90*/ 	.word	0x0500000f


	//   ....[130]....
        /*0d94*/ 	.word	0x0500000f


	//   ....[131]....
        /*0d98*/ 	.word	0x0500000f


	//   ....[132]....
        /*0d9c*/ 	.word	0x0500000f


	//   ....[133]....
        /*0da0*/ 	.word	0x0500000f


	//   ....[134]....
        /*0da4*/ 	.word	0x0500000f


	//   ....[135]....
        /*0da8*/ 	.word	0x0500000f


	//   ....[136]....
        /*0dac*/ 	.word	0x0500000f


	//   ....[137]....
        /*0db0*/ 	.word	0x0500000f


	//   ....[138]....
        /*0db4*/ 	.word	0x0500000f


	//   ....[139]....
        /*0db8*/ 	.word	0x0500000f


	//   ....[140]....
        /*0dbc*/ 	.word	0x0500000f


	//   ....[141]....
        /*0dc0*/ 	.word	0x0500000f


	//   ....[142]....
        /*0dc4*/ 	.word	0x0500000f


	//   ....[143]....
        /*0dc8*/ 	.word	0x0500000f


	//   ....[144]....
        /*0dcc*/ 	.word	0x0500000f


	//   ....[145]....
        /*0dd0*/ 	.word	0x0500000f


	//   ....[146]....
        /*0dd4*/ 	.word	0x0500000f


	//   ....[147]....
        /*0dd8*/ 	.word	0x0500000f


	//   ....[148]....
        /*0ddc*/ 	.word	0x0500000f


	//   ....[149]....
        /*0de0*/ 	.word	0x0500000f


	//   ....[150]....
        /*0de4*/ 	.word	0x0500000f


	//----- nvinfo : EIATTR_COOP_GROUP_INSTR_OFFSETS
	.align		4
.L_147:
        /*0de8*/ 	.byte	0x04, 0x28
        /*0dea*/ 	.short	(.L_149 - .L_148)


	//   ....[0]....
.L_148:
        /*0dec*/ 	.word	0x00000060


	//   ....[1]....
        /*0df0*/ 	.word	0x000001a0


	//   ....[2]....
        /*0df4*/ 	.word	0x000001f0


	//   ....[3]....
        /*0df8*/ 	.word	0x00000420


	//   ....[4]....
        /*0dfc*/ 	.word	0x00000580


	//   ....[5]....
        /*0e00*/ 	.word	0x000006a0


	//   ....[6]....
        /*0e04*/ 	.word	0x00000800


	//   ....[7]....
        /*0e08*/ 	.word	0x0000be30


	//   ....[8]....
        /*0e0c*/ 	.word	0x0000c3c0


	//   ....[9]....
        /*0e10*/ 	.word	0x0000c3d0


	//   ....[10]....
        /*0e14*/ 	.word	0x0000c3e0


	//   ....[11]....
        /*0e18*/ 	.word	0x0000c3f0


	//   ....[12]....
        /*0e1c*/ 	.word	0x0000f860


	//   ....[13]....
        /*0e20*/ 	.word	0x0000f870


	//   ....[14]....
        /*0e24*/ 	.word	0x0000f880


	//   ....[15]....
        /*0e28*/ 	.word	0x0000f890


	//   ....[16]....
        /*0e2c*/ 	.word	0x00016d90


	//   ....[17]....
        /*0e30*/ 	.word	0x00016db0


	//   ....[18]....
        /*0e34*/ 	.word	0x00017080


	//   ....[19]....
        /*0e38*/ 	.word	0x000170b0


	//   ....[20]....
        /*0e3c*/ 	.word	0x0001c7c0


	//   ....[21]....
        /*0e40*/ 	.word	0x0001c7e0


	//   ....[22]....
        /*0e44*/ 	.word	0x0001cb00


	//   ....[23]....
        /*0e48*/ 	.word	0x0001cb60


	//   ....[24]....
        /*0e4c*/ 	.word	0x0001dc70


	//   ....[25]....
        /*0e50*/ 	.word	0x0001ded0


	//   ....[26]....
        /*0e54*/ 	.word	0x0001df50


	//   ....[27]....
        /*0e58*/ 	.word	0x0001df60


	//   ....[28]....
        /*0e5c*/ 	.word	0x0001f9f0


	//   ....[29]....
        /*0e60*/ 	.word	0x0001fa10


	//   ....[30]....
        /*0e64*/ 	.word	0x0001fa20


	//   ....[31]....
        /*0e68*/ 	.word	0x0001fa30


	//   ....[32]....
        /*0e6c*/ 	.word	0x000204d0


	//   ....[33]....
        /*0e70*/ 	.word	0x000204f0


	//   ....[34]....
        /*0e74*/ 	.word	0x00020650


	//   ....[35]....
        /*0e78*/ 	.word	0x00020670


	//   ....[36]....
        /*0e7c*/ 	.word	0x000207c0


	//   ....[37]....
        /*0e80*/ 	.word	0x000207e0


	//   ....[38]....
        /*0e84*/ 	.word	0x00020940


	//   ....[39]....
        /*0e88*/ 	.word	0x00020960


	//   ....[40]....
        /*0e8c*/ 	.word	0x00021160


	//   ....[41]....
        /*0e90*/ 	.word	0x00021190


	//   ....[42]....
        /*0e94*/ 	.word	0x000219e0


	//   ....[43]....
        /*0e98*/ 	.word	0x000219f0


	//   ....[44]....
        /*0e9c*/ 	.word	0x00022b60


	//   ....[45]....
        /*0ea0*/ 	.word	0x00022b70


	//   ....[46]....
        /*0ea4*/ 	.word	0x00022ce0


	//   ....[47]....
        /*0ea8*/ 	.word	0x00022d00


	//   ....[48]....
        /*0eac*/ 	.word	0x00022e50


	//   ....[49]....
        /*0eb0*/ 	.word	0x00022e70


	//   ....[50]....
        /*0eb4*/ 	.word	0x00022fd0


	//   ....[51]....
        /*0eb8*/ 	.word	0x00022ff0


	//   ....[52]....
        /*0ebc*/ 	.word	0x000231d0


	//   ....[53]....
        /*0ec0*/ 	.word	0x00023410


	//   ....[54]....
        /*0ec4*/ 	.word	0x00023440


	//   ....[55]....
        /*0ec8*/ 	.word	0x00023470


	//   ....[56]....
        /*0ecc*/ 	.word	0x000234a0


	//   ....[57]....
        /*0ed0*/ 	.word	0x000234d0


	//   ....[58]....
        /*0ed4*/ 	.word	0x00023500


	//   ....[59]....
        /*0ed8*/ 	.word	0x000236b0


	//   ....[60]....
        /*0edc*/ 	.word	0x000236e0


	//   ....[61]....
        /*0ee0*/ 	.word	0x00023710


	//   ....[62]....
        /*0ee4*/ 	.word	0x00023740


	//   ....[63]....
        /*0ee8*/ 	.word	0x00023770


	//   ....[64]....
        /*0eec*/ 	.word	0x000237a0


	//   ....[65]....
        /*0ef0*/ 	.word	0x00023830


	//   ....[66]....
        /*0ef4*/ 	.word	0x00023860


	//   ....[67]....
        /*0ef8*/ 	.word	0x00023870


	//   ....[68]....
        /*0efc*/ 	.word	0x00023920


	//   ....[69]....
        /*0f00*/ 	.word	0x00024a00


	//   ....[70]....
        /*0f04*/ 	.word	0x00026b90


	//   ....[71]....
        /*0f08*/ 	.word	0x00027810


	//   ....[72]....
        /*0f0c*/ 	.word	0x00027860


	//   ....[73]....
        /*0f10*/ 	.word	0x00027930


	//   ....[74]....
        /*0f14*/ 	.word	0x00027940


	//   ....[75]....
        /*0f18*/ 	.word	0x000279f0


	//   ....[76]....
        /*0f1c*/ 	.word	0x00027a00


	//   ....[77]....
        /*0f20*/ 	.word	0x00027ab0


	//   ....[78]....
        /*0f24*/ 	.word	0x00027ac0


	//   ....[79]....
        /*0f28*/ 	.word	0x00027b70


	//   ....[80]....
        /*0f2c*/ 	.word	0x00027b80


	//   ....[81]....
        /*0f30*/ 	.word	0x00027c30


	//   ....[82]....
        /*0f34*/ 	.word	0x00027c40


	//   ....[83]....
        /*0f38*/ 	.word	0x00027cf0


	//   ....[84]....
        /*0f3c*/ 	.word	0x00027d00


	//   ....[85]....
        /*0f40*/ 	.word	0x00027d50


	//   ....[86]....
        /*0f44*/ 	.word	0x00027da0


	//   ....[87]....
        /*0f48*/ 	.word	0x0002b400


	//   ....[88]....
        /*0f4c*/ 	.word	0x0002b430


	//   ....[89]....
        /*0f50*/ 	.word	0x0002b490


	//   ....[90]....
        /*0f54*/ 	.word	0x0002b4c0


	//   ....[91]....
        /*0f58*/ 	.word	0x0002b4f0


	//   ....[92]....
        /*0f5c*/ 	.word	0x0002b520


	//   ....[93]....
        /*0f60*/ 	.word	0x0002b550


	//   ....[94]....
        /*0f64*/ 	.word	0x0002b580


	//   ....[95]....
        /*0f68*/ 	.word	0x0002b750


	//   ....[96]....
        /*0f6c*/ 	.word	0x0002b780


	//   ....[97]....
        /*0f70*/ 	.word	0x0002b7b0


	//   ....[98]....
        /*0f74*/ 	.word	0x0002b7e0


	//   ....[99]....
        /*0f78*/ 	.word	0x0002b810


	//   ....[100]....
        /*0f7c*/ 	.word	0x0002b840


	//   ....[101]....
        /*0f80*/ 	.word	0x0002b900


	//   ....[102]....
        /*0f84*/ 	.word	0x0002b920


	//   ....[103]....
        /*0f88*/ 	.word	0x0002b930


	//   ....[104]....
        /*0f8c*/ 	.word	0x0002b990


	//   ....[105]....
        /*0f90*/ 	.word	0x0002c0b0


	//   ....[106]....
        /*0f94*/ 	.word	0x0002c4d0


	//   ....[107]....
        /*0f98*/ 	.word	0x0002c560


	//   ....[108]....
        /*0f9c*/ 	.word	0x0002c5b0


	//   ....[109]....
        /*0fa0*/ 	.word	0x0002c600


	//   ....[110]....
        /*0fa4*/ 	.word	0x0002c6f0


	//   ....[111]....
        /*0fa8*/ 	.word	0x0002c780


	//   ....[112]....
        /*0fac*/ 	.word	0x0002c7d0


	//   ....[113]....
        /*0fb0*/ 	.word	0x0002c820


	//   ....[114]....
        /*0fb4*/ 	.word	0x0002ca80


	//   ....[115]....
        /*0fb8*/ 	.word	0x0002cd60


	//   ....[116]....
        /*0fbc*/ 	.word	0x0002cf40


	//   ....[117]....
        /*0fc0*/ 	.word	0x0002cf90


	//   ....[118]....
        /*0fc4*/ 	.word	0x0002d0d0


	//   ....[119]....
        /*0fc8*/ 	.word	0x0002d120


	//   ....[120]....
        /*0fcc*/ 	.word	0x0002d260


	//   ....[121]....
        /*0fd0*/ 	.word	0x0002d2b0


	//   ....[122]....
        /*0fd4*/ 	.word	0x0002d3f0


	//   ....[123]....
        /*0fd8*/ 	.word	0x0002d440


	//   ....[124]....
        /*0fdc*/ 	.word	0x0002d580


	//   ....[125]....
        /*0fe0*/ 	.word	0x0002d5d0


	//   ....[126]....
        /*0fe4*/ 	.word	0x0002d710


	//   ....[127]....
        /*0fe8*/ 	.word	0x0002d760


	//   ....[128]....
        /*0fec*/ 	.word	0x0002d880


	//   ....[129]....
        /*0ff0*/ 	.word	0x0002d8f0


	//   ....[130]....
        /*0ff4*/ 	.word	0x0002da10


	//   ....[131]....
        /*0ff8*/ 	.word	0x0002da60


	//   ....[132]....
        /*0ffc*/ 	.word	0x0002dd90


	//   ....[133]....
        /*1000*/ 	.word	0x0002de30


	//   ....[134]....
        /*1004*/ 	.word	0x0002dfe0


	//   ....[135]....
        /*1008*/ 	.word	0x0002e060


	//   ....[136]....
        /*100c*/ 	.word	0x0002e0e0


	//   ....[137]....
        /*1010*/ 	.word	0x0002e160


	//   ....[138]....
        /*1014*/ 	.word	0x0002e1e0


	//   ....[139]....
        /*1018*/ 	.word	0x0002e270


	//   ....[140]....
        /*101c*/ 	.word	0x0002e310


	//   ....[141]....
        /*1020*/ 	.word	0x0002e3c0


	//   ....[142]....
        /*1024*/ 	.word	0x0002e440


	//   ....[143]....
        /*1028*/ 	.word	0x0002e4c0


	//   ....[144]....
        /*102c*/ 	.word	0x0002e540


	//   ....[145]....
        /*1030*/ 	.word	0x0002e5d0


	//   ....[146]....
        /*1034*/ 	.word	0x0002e650


	//   ....[147]....
        /*1038*/ 	.word	0x0002e6f0


	//   ....[148]....
        /*103c*/ 	.word	0x0002e740


	//   ....[149]....
        /*1040*/ 	.word	0x0002e7d0


	//   ....[150]....
        /*1044*/ 	.word	0x0002e900


	//----- nvinfo : EIATTR_REG_RECONFIG
	.align		4
.L_149:
        /*1048*/ 	.byte	0x01, 0x54
	.zero		2


	//----- nvinfo : EIATTR_SYSCALL_OFFSETS
	.align		4
        /*104c*/ 	.byte	0x04, 0x46
        /*104e*/ 	.short	(.L_151 - .L_150)


	//   ....[0]....
.L_150:
        /*1050*/ 	.word	0x000023b0


	//   ....[1]....
        /*1054*/ 	.word	0x00002500


	//   ....[2]....
        /*1058*/ 	.word	0x0000bfc0


	//   ....[3]....
        /*105c*/ 	.word	0x0000c340


	//   ....[4]....
        /*1060*/ 	.word	0x000267a0


	//   ....[5]....
        /*1064*/ 	.word	0x000268f0


	//   ....[6]....
        /*1068*/ 	.word	0x000269e0


	//   ....[7]....
        /*106c*/ 	.word	0x000273c0


	//----- nvinfo : EIATTR_MBARRIER_INSTR_OFFSETS
	.align		4
.L_151:
        /*1070*/ 	.byte	0x04, 0x39
        /*1072*/ 	.short	(.L_153 - .L_152)


	//   ....[0]....
.L_152:
        /*1074*/ 	.word	0x000002d0
        /*1078*/ 	.word	0x000000ff
        /*107c*/ 	.word	0x00038800
        /*1080*/ 	.short	0x0100
        /*1082*/ 	.byte	0x08
	.zero		1


	//   ....[1]....
        /*1084*/ 	.word	0x000002e0
        /*1088*/ 	.word	0x000000ff
        /*108c*/ 	.word	0x00038820
        /*1090*/ 	.short	0x0100
        /*1092*/ 	.byte	0x08
	.zero		1


	//   ....[2]....
        /*1094*/ 	.word	0x000003d0
        /*1098*/ 	.word	0x000000ff
        /*109c*/ 	.word	0x00038830
        /*10a0*/ 	.short	0x0100
        /*10a2*/ 	.byte	0x08
	.zero		1


	//   ....[3]....
        /*10a4*/ 	.word	0x000003e0
        /*10a8*/ 	.word	0x000000ff
        /*10ac*/ 	.word	0x00038840
        /*10b0*/ 	.short	0x0100
        /*10b2*/ 	.byte	0x08
	.zero		1


	//   ....[4]....
        /*10b4*/ 	.word	0x000003f0
        /*10b8*/ 	.word	0x000000ff
        /*10bc*/ 	.word	0x00038838
        /*10c0*/ 	.short	0x0100
        /*10c2*/ 	.byte	0x08
	.zero		1


	//   ....[5]....
        /*10c4*/ 	.word	0x00000400
        /*10c8*/ 	.word	0x000000ff
        /*10cc*/ 	.word	0x00038848
        /*10d0*/ 	.short	0x0100
        /*10d2*/ 	.byte	0x08
	.zero		1


	//   ....[6]....
        /*10d4*/ 	.word	0x00000530
        /*10d8*/ 	.word	0x000000ff
        /*10dc*/ 	.word	0x00038850
        /*10e0*/ 	.short	0x0100
        /*10e2*/ 	.byte	0x08
	.zero		1


	//   ....[7]....
        /*10e4*/ 	.word	0x00000540
        /*10e8*/ 	.word	0x000000ff
        /*10ec*/ 	.word	0x00038860
        /*10f0*/ 	.short	0x0100
        /*10f2*/ 	.byte	0x08
	.zero		1


	//   ....[8]....
        /*10f4*/ 	.word	0x00000550
        /*10f8*/ 	.word	0x000000ff
        /*10fc*/ 	.word	0x00038858
        /*1100*/ 	.short	0x0100
        /*1102*/ 	.byte	0x08
	.zero		1


	//   ....[9]....
        /*1104*/ 	.word	0x00000560
        /*1108*/ 	.word	0x000000ff
        /*110c*/ 	.word	0x00038868
        /*1110*/ 	.short	0x0100
        /*1112*/ 	.byte	0x08
	.zero		1


	//   ....[10]....
        /*1114*/ 	.word	0x00000650
        /*1118*/ 	.word	0x000000ff
        /*111c*/ 	.word	0x00038870
        /*1120*/ 	.short	0x0100
        /*1122*/ 	.byte	0x06
	.zero		1


	//   ....[11]....
        /*1124*/ 	.word	0x00000660
        /*1128*/ 	.word	0x000000ff
        /*112c*/ 	.word	0x00038880
        /*1130*/ 	.short	0x0100
        /*1132*/ 	.byte	0x06
	.zero		1


	//   ....[12]....
        /*1134*/ 	.word	0x00000670
        /*1138*/ 	.word	0x000000ff
        /*113c*/ 	.word	0x00038878
        /*1140*/ 	.short	0x0100
        /*1142*/ 	.byte	0x06
	.zero		1


	//   ....[13]....
        /*1144*/ 	.word	0x00000680
        /*1148*/ 	.word	0x000000ff
        /*114c*/ 	.word	0x00038888
        /*1150*/ 	.short	0x0100
        /*1152*/ 	.byte	0x06
	.zero		1


	//   ....[14]....
        /*1154*/ 	.word	0x000007b0
        /*1158*/ 	.word	0x000000ff
        /*115c*/ 	.word	0x00038890
        /*1160*/ 	.short	0x0100
        /*1162*/ 	.byte	0x08
	.zero		1


	//   ....[15]....
        /*1164*/ 	.word	0x000007c0
        /*1168*/ 	.word	0x000000ff
        /*116c*/ 	.word	0x000388a0
        /*1170*/ 	.short	0x0100
        /*1172*/ 	.byte	0x08
	.zero		1


	//   ....[16]....
        /*1174*/ 	.word	0x000007d0
        /*1178*/ 	.word	0x000000ff
        /*117c*/ 	.word	0x00038898
        /*1180*/ 	.short	0x0100
        /*1182*/ 	.byte	0x08
	.zero		1


	//   ....[17]....
        /*1184*/ 	.word	0x000007e0
        /*1188*/ 	.word	0x000000ff
        /*118c*/ 	.word	0x000388a8
        /*1190*/ 	.short	0x0100
        /*1192*/ 	.byte	0x08
	.zero		1


	//   ....[18]....
        /*1194*/ 	.word	0x00000910
        /*1198*/ 	.word	0x000000ff
        /*119c*/ 	.word	0x000388b0
        /*11a0*/ 	.short	0x0100
        /*11a2*/ 	.byte	0x08
	.zero		1


	//   ....[19]....
        /*11a4*/ 	.word	0x00000920
        /*11a8*/ 	.word	0x000000ff
        /*11ac*/ 	.word	0x000388c0
        /*11b0*/ 	.short	0x0100
        /*11b2*/ 	.byte	0x08
	.zero		1


	//   ....[20]....
        /*11b4*/ 	.word	0x00000930
        /*11b8*/ 	.word	0x000000ff
        /*11bc*/ 	.word	0x000388b8
        /*11c0*/ 	.short	0x0100
        /*11c2*/ 	.byte	0x08
	.zero		1


	//   ....[21]....
        /*11c4*/ 	.word	0x00000940
        /*11c8*/ 	.word	0x000000ff
        /*11cc*/ 	.word	0x000388c8
        /*11d0*/ 	.short	0x0100
        /*11d2*/ 	.byte	0x08
	.zero		1


	//   ....[22]....
        /*11d4*/ 	.word	0x00004000
        /*11d8*/ 	.word	0x00000003
        /*11dc*/ 	.word	0x00038890
        /*11e0*/ 	.short	0x010a
        /*11e2*/ 	.byte	0x3f
	.zero		1


	//   ....[23]....
        /*11e4*/ 	.word	0x000077a0
        /*11e8*/ 	.word	0x00000003
        /*11ec*/ 	.word	0x00038890
        /*11f0*/ 	.short	0x010a
        /*11f2*/ 	.byte	0x3f
	.zero		1


	//   ....[24]....
        /*11f4*/ 	.word	0x0000ab80
        /*11f8*/ 	.word	0x00000003
        /*11fc*/ 	.word	0x00038890
        /*1200*/ 	.short	0x010a
        /*1202*/ 	.byte	0x3f
	.zero		1


	//   ....[25]....
        /*1204*/ 	.word	0x0000afd0
        /*1208*/ 	.word	0x00000024
        /*120c*/ 	.word	0x00000000
        /*1210*/ 	.short	0x0101
        /*1212*/ 	.byte	0x3f
	.zero		1


	//   ....[26]....
        /*1214*/ 	.word	0x0000b010
        /*1218*/ 	.word	0x00000003
        /*121c*/ 	.word	0x000388b0
        /*1220*/ 	.short	0x010a
        /*1222*/ 	.byte	0x3f
	.zero		1


	//   ....[27]....
        /*1224*/ 	.word	0x0000b650
        /*1228*/ 	.word	0x00000003
        /*122c*/ 	.word	0x00000000
        /*1230*/ 	.short	0x0101
        /*1232*/ 	.byte	0x3f
	.zero		1


	//   ....[28]....
        /*1234*/ 	.word	0x0000c040
        /*1238*/ 	.word	0x00000012
        /*123c*/ 	.word	0x00038800
        /*1240*/ 	.short	0x010a
        /*1242*/ 	.byte	0x3f
	.zero		1


	//   ....[29]....
        /*1244*/ 	.word	0x0000c090
        /*1248*/ 	.word	0x00000012
        /*124c*/ 	.word	0x00038800
        /*1250*/ 	.short	0x010a
        /*1252*/ 	.byte	0x3f
	.zero		1


	//   ....[30]....
        /*1254*/ 	.word	0x0000c870
        /*1258*/ 	.word	0x00000012
        /*125c*/ 	.word	0x00038800
        /*1260*/ 	.short	0x010a
        /*1262*/ 	.byte	0x3f
	.zero		1


	//   ....[31]....
        /*1264*/ 	.word	0x0000fbe0
        /*1268*/ 	.word	0x00000012
        /*126c*/ 	.word	0x00038800
        /*1270*/ 	.short	0x010a
        /*1272*/ 	.byte	0x3f
	.zero		1


	//   ....[32]....
        /*1274*/ 	.word	0x00013330
        /*1278*/ 	.word	0x00000000
        /*127c*/ 	.word	0x00038830
        /*1280*/ 	.short	0x010a
        /*1282*/ 	.byte	0x3f
	.zero		1


	//   ....[33]....
        /*1284*/ 	.word	0x000133b0
        /*1288*/ 	.word	0x00000000
        /*128c*/ 	.word	0x00038830
        /*1290*/ 	.short	0x010a
        /*1292*/ 	.byte	0x3f
	.zero		1


	//   ....[34]....
        /*1294*/ 	.word	0x00017630
        /*1298*/ 	.word	0x00000000
        /*129c*/ 	.word	0x00000000
        /*12a0*/ 	.short	0x0101
        /*12a2*/ 	.byte	0x3f
	.zero		1


	//   ....[35]....
        /*12a4*/ 	.word	0x000186a0
        /*12a8*/ 	.word	0x0000000b
        /*12ac*/ 	.word	0x00038830
        /*12b0*/ 	.short	0x010a
        /*12b2*/ 	.byte	0x3f
	.zero		1


	//   ....[36]....
        /*12b4*/ 	.word	0x00018720
        /*12b8*/ 	.word	0x0000000b
        /*12bc*/ 	.word	0x00038830
        /*12c0*/ 	.short	0x010a
        /*12c2*/ 	.byte	0x3f
	.zero		1


	//   ....[37]....
        /*12c4*/ 	.word	0x0001be40
        /*12c8*/ 	.word	0x00000009
        /*12cc*/ 	.word	0x00038850
        /*12d0*/ 	.short	0x010a
        /*12d2*/ 	.byte	0x3f
	.zero		1


	//   ....[38]....
        /*12d4*/ 	.word	0x0001be90
        /*12d8*/ 	.word	0x00000009
        /*12dc*/ 	.word	0x00038850
        /*12e0*/ 	.short	0x010a
        /*12e2*/ 	.byte	0x3f
	.zero		1


	//   ....[39]....
        /*12e4*/ 	.word	0x0001cdc0
        /*12e8*/ 	.word	0x0000009c
        /*12ec*/ 	.word	0x00000000
        /*12f0*/ 	.short	0x0101
        /*12f2*/ 	.byte	0x3f
	.zero		1


	//   ....[40]....
        /*12f4*/ 	.word	0x0001ce50
        /*12f8*/ 	.word	0x00000009
        /*12fc*/ 	.word	0x00000000
        /*1300*/ 	.short	0x0101
        /*1302*/ 	.byte	0x3f
	.zero		1


	//   ....[41]....
        /*1304*/ 	.word	0x0001dbc0
        /*1308*/ 	.word	0x00000000
        /*130c*/ 	.word	0x00038850
        /*1310*/ 	.short	0x010a
        /*1312*/ 	.byte	0x3f
	.zero		1


	//   ....[42]....
        /*1314*/ 	.word	0x0001dc10
        /*1318*/ 	.word	0x00000000
        /*131c*/ 	.word	0x00038850
        /*1320*/ 	.short	0x010a
        /*1322*/ 	.byte	0x3f
	.zero		1


	//   ....[43]....
        /*1324*/ 	.word	0x0001e110
        /*1328*/ 	.word	0x00000007
        /*132c*/ 	.word	0x00000000
        /*1330*/ 	.short	0x0101
        /*1332*/ 	.byte	0x3f
	.zero		1


	//   ....[44]....
        /*1334*/ 	.word	0x000204c0
        /*1338*/ 	.word	0x00000000
        /*133c*/ 	.word	0x00000000
        /*1340*/ 	.short	0x0101
        /*1342*/ 	.byte	0x3f
	.zero		1


	//   ....[45]....
        /*1344*/ 	.word	0x00021180
        /*1348*/ 	.word	0x0000005e
        /*134c*/ 	.word	0x00000000
        /*1350*/ 	.short	0x0101
        /*1352*/ 	.byte	0x3f
	.zero		1


	//   ....[46]....
        /*1354*/ 	.word	0x00024ae0
        /*1358*/ 	.word	0x00000012
        /*135c*/ 	.word	0x00038820
        /*1360*/ 	.short	0x010a
        /*1362*/ 	.byte	0x3f
	.zero		1


	//   ....[47]....
        /*1364*/ 	.word	0x00024bb0
        /*1368*/ 	.word	0x00000006
        /*136c*/ 	.word	0x000388a0
        /*1370*/ 	.short	0x010a
        /*1372*/ 	.byte	0x3f
	.zero		1


	//   ....[48]....
        /*1374*/ 	.word	0x000250f0
        /*1378*/ 	.word	0x00000006
        /*137c*/ 	.word	0x000388c0
        /*1380*/ 	.short	0x010a
        /*1382*/ 	.byte	0x3f
	.zero		1


	//   ....[49]....
        /*1384*/ 	.word	0x00025770
        /*1388*/ 	.word	0x00000006
        /*138c*/ 	.word	0x000388a0
        /*1390*/ 	.short	0x010a
        /*1392*/ 	.byte	0x3f
	.zero		1


	//   ....[50]....
        /*1394*/ 	.word	0x00025ca0
        /*1398*/ 	.word	0x00000006
        /*139c*/ 	.word	0x000388c0
        /*13a0*/ 	.short	0x010a
        /*13a2*/ 	.byte	0x3f
	.zero		1


	//   ....[51]....
        /*13a4*/ 	.word	0x00026e10
        /*13a8*/ 	.word	0x00000000
        /*13ac*/ 	.word	0x00038840
        /*13b0*/ 	.short	0x010a
        /*13b2*/ 	.byte	0x3f
	.zero		1


	//   ....[52]....
        /*13b4*/ 	.word	0x00027ea0
        /*13b8*/ 	.word	0x00000012
        /*13bc*/ 	.word	0x00038800
        /*13c0*/ 	.short	0x0107
        /*13c2*/ 	.byte	0x3f
	.zero		1


	//   ....[53]....
        /*13c4*/ 	.word	0x00027fb0
        /*13c8*/ 	.word	0x00000012
        /*13cc*/ 	.word	0x00038800
        /*13d0*/ 	.short	0x0101
        /*13d2*/ 	.byte	0x3f
	.zero		1


	//   ....[54]....
        /*13d4*/ 	.word	0x00027fd0
        /*13d8*/ 	.word	0x00000012
        /*13dc*/ 	.word	0x00038820
        /*13e0*/ 	.short	0x010a
        /*13e2*/ 	.byte	0x3f
	.zero		1


	//   ....[55]....
        /*13e4*/ 	.word	0x000283a0
        /*13e8*/ 	.word	0x00000003
        /*13ec*/ 	.word	0x00038840
        /*13f0*/ 	.short	0x010a
        /*13f2*/ 	.byte	0x3f
	.zero		1


	//   ....[56]....
        /*13f4*/ 	.word	0x00028940
        /*13f8*/ 	.word	0x00000003
        /*13fc*/ 	.word	0x00000060
        /*1400*/ 	.short	0x010a
        /*1402*/ 	.byte	0x3f
	.zero		1


	//   ....[57]....
        /*1404*/ 	.word	0x000291c0
        /*1408*/ 	.word	0x00000003
        /*140c*/ 	.word	0x00038840
        /*1410*/ 	.short	0x010a
        /*1412*/ 	.byte	0x3f
	.zero		1


	//   ....[58]....
        /*1414*/ 	.word	0x00029760
        /*1418*/ 	.word	0x00000002
        /*141c*/ 	.word	0x00000060
        /*1420*/ 	.short	0x010a
        /*1422*/ 	.byte	0x3f
	.zero		1


	//   ....[59]....
        /*1424*/ 	.word	0x00029f20
        /*1428*/ 	.word	0x00000002
        /*142c*/ 	.word	0x00038840
        /*1430*/ 	.short	0x010a
        /*1432*/ 	.byte	0x3f
	.zero		1


	//   ....[60]....
        /*1434*/ 	.word	0x0002a4c0
        /*1438*/ 	.word	0x00000002
        /*143c*/ 	.word	0x00000060
        /*1440*/ 	.short	0x010a
        /*1442*/ 	.byte	0x3f
	.zero		1


	//   ....[61]....
        /*1444*/ 	.word	0x0002ac30
        /*1448*/ 	.word	0x00000000
        /*144c*/ 	.word	0x00038860
        /*1450*/ 	.short	0x010a
        /*1452*/ 	.byte	0x3f
	.zero		1


	//   ....[62]....
        /*1454*/ 	.word	0x0002c030
        /*1458*/ 	.word	0x00000000
        /*145c*/ 	.word	0x00038820
        /*1460*/ 	.short	0x010a
        /*1462*/ 	.byte	0x3f
	.zero		1


	//   ....[63]....
        /*1464*/ 	.word	0x0002c210
        /*1468*/ 	.word	0x00000006
        /*146c*/ 	.word	0x00000000
        /*1470*/ 	.short	0x010a
        /*1472*/ 	.byte	0x3f
	.zero		1


	//   ....[64]....
        /*1474*/ 	.word	0x0002c240
        /*1478*/ 	.word	0x00000007
        /*147c*/ 	.word	0x00000000
        /*1480*/ 	.short	0x010a
        /*1482*/ 	.byte	0x3f
	.zero		1


	//   ....[65]....
        /*1484*/ 	.word	0x0002c2a0
        /*1488*/ 	.word	0x00000004
        /*148c*/ 	.word	0x00000000
        /*1490*/ 	.short	0x010a
        /*1492*/ 	.byte	0x3f
	.zero		1


	//   ....[66]....
        /*1494*/ 	.word	0x0002c2d0
        /*1498*/ 	.word	0x00000003
        /*149c*/ 	.word	0x00000000
        /*14a0*/ 	.short	0x010a
        /*14a2*/ 	.byte	0x3f
	.zero		1


	//   ....[67]....
        /*14a4*/ 	.word	0x0002c330
        /*14a8*/ 	.word	0x00000003
        /*14ac*/ 	.word	0x00038890
        /*14b0*/ 	.short	0x010a
        /*14b2*/ 	.byte	0x3f
	.zero		1


	//   ....[68]....
        /*14b4*/ 	.word	0x0002c380
        /*14b8*/ 	.word	0x00000003
        /*14bc*/ 	.word	0x00038890
        /*14c0*/ 	.short	0x010a
        /*14c2*/ 	.byte	0x3f
	.zero		1


	//   ....[69]....
        /*14c4*/ 	.word	0x0002c3d0
        /*14c8*/ 	.word	0x00000003
        /*14cc*/ 	.word	0x00038890
        /*14d0*/ 	.short	0x010a
        /*14d2*/ 	.byte	0x3f
	.zero		1


	//   ....[70]....
        /*14d4*/ 	.word	0x0002c420
        /*14d8*/ 	.word	0x00000003
        /*14dc*/ 	.word	0x000388b0
        /*14e0*/ 	.short	0x010a
        /*14e2*/ 	.byte	0x3f
	.zero		1


	//   ....[71]....
        /*14e4*/ 	.word	0x0002c640
        /*14e8*/ 	.word	0x00000012
        /*14ec*/ 	.word	0x00038800
        /*14f0*/ 	.short	0x010a
        /*14f2*/ 	.byte	0x3f
	.zero		1


	//   ....[72]....
        /*14f4*/ 	.word	0x0002c860
        /*14f8*/ 	.word	0x00000012
        /*14fc*/ 	.word	0x00038800
        /*1500*/ 	.short	0x010a
        /*1502*/ 	.byte	0x3f
	.zero		1


	//   ....[73]....
        /*1504*/ 	.word	0x0002c8b0
        /*1508*/ 	.word	0x00000000
        /*150c*/ 	.word	0x00038830
        /*1510*/ 	.short	0x010a
        /*1512*/ 	.byte	0x3f
	.zero		1


	//   ....[74]....
        /*1514*/ 	.word	0x0002c900
        /*1518*/ 	.word	0x0000000b
        /*151c*/ 	.word	0x00038830
        /*1520*/ 	.short	0x010a
        /*1522*/ 	.byte	0x3f
	.zero		1


	//   ....[75]....
        /*1524*/ 	.word	0x0002c950
        /*1528*/ 	.word	0x00000009
        /*152c*/ 	.word	0x00038850
        /*1530*/ 	.short	0x010a
        /*1532*/ 	.byte	0x3f
	.zero		1


	//   ....[76]....
        /*1534*/ 	.word	0x0002c9a0
        /*1538*/ 	.word	0x00000000
        /*153c*/ 	.word	0x00038850
        /*1540*/ 	.short	0x010a
        /*1542*/ 	.byte	0x3f
	.zero		1


	//   ....[77]....
        /*1544*/ 	.word	0x0002cb40
        /*1548*/ 	.word	0x00000012
        /*154c*/ 	.word	0x00038820
        /*1550*/ 	.short	0x010a
        /*1552*/ 	.byte	0x3f
	.zero		1


	//   ....[78]....
        /*1554*/ 	.word	0x0002cb90
        /*1558*/ 	.word	0x00000006
        /*155c*/ 	.word	0x000388a0
        /*1560*/ 	.short	0x010a
        /*1562*/ 	.byte	0x3f
	.zero		1


	//   ....[79]....
        /*1564*/ 	.word	0x0002cbe0
        /*1568*/ 	.word	0x00000006
        /*156c*/ 	.word	0x000388c0
        /*1570*/ 	.short	0x010a
        /*1572*/ 	.byte	0x3f
	.zero		1


	//   ....[80]....
        /*1574*/ 	.word	0x0002cc30
        /*1578*/ 	.word	0x00000006
        /*157c*/ 	.word	0x000388a0
        /*1580*/ 	.short	0x010a
        /*1582*/ 	.byte	0x3f
	.zero		1


	//   ....[81]....
        /*1584*/ 	.word	0x0002cc80
        /*1588*/ 	.word	0x00000006
        /*158c*/ 	.word	0x000388c0
        /*1590*/ 	.short	0x010a
        /*1592*/ 	.byte	0x3f
	.zero		1


	//   ....[82]....
        /*1594*/ 	.word	0x0002ce20
        /*1598*/ 	.word	0x00000000
        /*159c*/ 	.word	0x00038840
        /*15a0*/ 	.short	0x010a
        /*15a2*/ 	.byte	0x3f
	.zero		1


	//   ....[83]....
        /*15a4*/ 	.word	0x0002daa0
        /*15a8*/ 	.word	0x00000012
        /*15ac*/ 	.word	0x00038820
        /*15b0*/ 	.short	0x010a
        /*15b2*/ 	.byte	0x3f
	.zero		1


	//   ....[84]....
        /*15b4*/ 	.word	0x0002daf0
        /*15b8*/ 	.word	0x00000003
        /*15bc*/ 	.word	0x00038840
        /*15c0*/ 	.short	0x010a
        /*15c2*/ 	.byte	0x3f
	.zero		1


	//   ....[85]....
        /*15c4*/ 	.word	0x0002db40
        /*15c8*/ 	.word	0x00000003
        /*15cc*/ 	.word	0x00000060
        /*15d0*/ 	.short	0x010a
        /*15d2*/ 	.byte	0x3f
	.zero		1


	//   ....[86]....
        /*15d4*/ 	.word	0x0002db90
        /*15d8*/ 	.word	0x00000003
        /*15dc*/ 	.word	0x00038840
        /*15e0*/ 	.short	0x010a
        /*15e2*/ 	.byte	0x3f
	.zero		1


	//   ....[87]....
        /*15e4*/ 	.word	0x0002dbe0
        /*15e8*/ 	.word	0x00000002
        /*15ec*/ 	.word	0x00000060
        /*15f0*/ 	.short	0x010a
        /*15f2*/ 	.byte	0x3f
	.zero		1


	//   ....[88]....
        /*15f4*/ 	.word	0x0002dc30
        /*15f8*/ 	.word	0x00000002
        /*15fc*/ 	.word	0x00038840
        /*1600*/ 	.short	0x010a
        /*1602*/ 	.byte	0x3f
	.zero		1


	//   ....[89]....
        /*1604*/ 	.word	0x0002dc80
        /*1608*/ 	.word	0x00000002
        /*160c*/ 	.word	0x00000060
        /*1610*/ 	.short	0x010a
        /*1612*/ 	.byte	0x3f
	.zero		1


	//   ....[90]....
        /*1614*/ 	.word	0x0002dcd0
        /*1618*/ 	.word	0x00000000
        /*161c*/ 	.word	0x00038860
        /*1620*/ 	.short	0x010a
        /*1622*/ 	.byte	0x3f
	.zero		1


	//   ....[91]....
        /*1624*/ 	.word	0x0002e820
        /*1628*/ 	.word	0x00000000
        /*162c*/ 	.word	0x00038820
        /*1630*/ 	.short	0x010a
        /*1632*/ 	.byte	0x3f
	.zero		1


	//   ....[92]....
        /*1634*/ 	.word	0x0002e9c0
        /*1638*/ 	.word	0x00000006
        /*163c*/ 	.word	0x00000000
        /*1640*/ 	.short	0x010a
        /*1642*/ 	.byte	0x3f
	.zero		1


	//   ....[93]....
        /*1644*/ 	.word	0x0002ea10
        /*1648*/ 	.word	0x00000007
        /*164c*/ 	.word	0x00000000
        /*1650*/ 	.short	0x010a
        /*1652*/ 	.byte	0x3f
	.zero		1


	//   ....[94]....
        /*1654*/ 	.word	0x0002ea60
        /*1658*/ 	.word	0x00000004
        /*165c*/ 	.word	0x00000000
        /*1660*/ 	.short	0x010a
        /*1662*/ 	.byte	0x3f
	.zero		1


	//----- nvinfo : EIATTR_NUM_MBARRIERS
	.align		4
.L_153:
        /*1664*/ 	.byte	0x03, 0x38
        /*1666*/ 	.short	0x0016


	//----- nvinfo : EIATTR_EXIT_INSTR_OFFSETS
	.align		4
        /*1668*/ 	.byte	0x04, 0x1c
        /*166a*/ 	.short	(.L_155 - .L_154)


	//   ....[0]....
.L_154:
        /*166c*/ 	.word	0x0002c320


	//----- nvinfo : EIATTR_MAX_THREADS
	.align		4
.L_155:
        /*1670*/ 	.byte	0x04, 0x05
        /*1672*/ 	.short	(.L_157 - .L_156)
.L_156:
        /*1674*/ 	.word	0x00000180
        /*1678*/ 	.word	0x00000001
        /*167c*/ 	.word	0x00000001


	//----- nvinfo : EIATTR_CRS_STACK_SIZE
	.align		4
.L_157:
        /*1680*/ 	.byte	0x04, 0x1e
        /*1682*/ 	.short	(.L_159 - .L_158)
.L_158:
        /*1684*/ 	.word	0x00000000


	//----- nvinfo : EIATTR_CBANK_PARAM_SIZE
	.align		4
.L_159:
        /*1688*/ 	.byte	0x03, 0x19
        /*168a*/ 	.short	0x0af0


	//----- nvinfo : EIATTR_PARAM_CBANK
	.align		4
        /*168c*/ 	.byte	0x04, 0x0a
        /*168e*/ 	.short	(.L_161 - .L_160)
	.align		4
.L_160:
        /*1690*/ 	.word	index@(.nv.constant0._ZN7cutlass13device_kernelIN5flash11enable_sm90INS1_16FlashAttnFwdSm90INS1_25CollectiveMainloopFwdSm90ILi2EN4cute5tupleIJNS5_1CILi1EEES8_S8_EEENS6_IJNS7_ILi128EEENS7_ILi80EEENS7_ILi256EEEEEELi256ENS_10bfloat16_tEfNS_4arch4Sm90ELb0ELb0ELb1ELb1ELb0ELb1ELb0ELb1ELb1ELb1ELb1ELb0EEENS1_21CollectiveEpilogueFwdINS6_IJSA_SC_SB_EEES9_SE_SG_Li256ELb1ELb1ELb1ELb0EEENS1_36VarlenDynamicPersistentTileSchedulerILi128ELi80ELi256ELi128ELb1ELb1ELb1ELb0ELb1ELb1EEEEEEEEEvNT_6ParamsE)
        /*1694*/ 	.short	0x0210
        /*1696*/ 	.short	0x0af0


	//----- nvinfo : EIATTR_SW_WAR
	.align		4
.L_161:
        /*1698*/ 	.byte	0x04, 0x36
        /*169a*/ 	.short	(.L_163 - .L_162)
.L_162:
        /*169c*/ 	.word	0x00000008
.L_163:


//--------------------- .nv.info._ZN7cutlass13device_kernelIN5flash11enable_sm90INS1_16FlashAttnFwdSm90INS1_25CollectiveMainloopFwdSm90ILi2EN4cute5tupleIJNS5_1CILi1EEES8_S8_EEENS6_IJNS7_ILi128EEENS7_ILi64EEENS7_ILi256EEEEEELi256ENS_10bfloat16_tEfNS_4arch4Sm90ELb0ELb1ELb1ELb0ELb0ELb0ELb0ELb1ELb1ELb1ELb1ELb0EEENS1_21CollectiveEpilogueFwdINS6_IJSA_SC_SB_EEES9_SE_SG_Li256ELb0ELb1ELb1ELb0EEENS1_19SingleTileSchedulerILb0ELb1ELb1ELi128EEEEEEEEEvNT_6ParamsE --------------------------
	.section	.nv.info._ZN7cutlass13device_kernelIN5flash11enable_sm90INS1_16FlashAttnFwdSm90INS1_25CollectiveMainloopFwdSm90ILi2EN4cute5tupleIJNS5_1CILi1EEES8_S8_EEENS6_IJNS7_ILi128EEENS7_ILi64EEENS7_ILi256EEEEEELi256ENS_10bfloat16_tEfNS_4arch4Sm90ELb0ELb1ELb1ELb0ELb0ELb0ELb0ELb1ELb1ELb1ELb1ELb0EEENS1_21CollectiveEpilogueFwdINS6_IJSA_SC_SB_EEES9_SE_SG_Li256ELb0ELb1ELb1ELb0EEENS1_19SingleTileSchedulerILb0ELb1ELb1ELi128EEEEEEEEEvNT_6ParamsE,"",@"SHT_CUDA_INFO"
	.sectionflags	@""
	.align	4


	//----- nvinfo : EIATTR_CUDA_API_VERSION
	.align		4
        /*0000*/ 	.byte	0x04, 0x37
        /*0002*/ 	.short	(.L_165 - .L_164)
.L_164:
        /*0004*/ 	.word	0x00000082


	//----- nvinfo : EIATTR_KPARAM_INFO
	.align		4
.L_165:
        /*0008*/ 	.byte	0x04, 0x17
        /*000a*/ 	.short	(.L_167 - .L_166)
.L_166:
        /*000c*/ 	.word	0x00000000
        /*0010*/ 	.short	0x0000
        /*0012*/ 	.short	0x0070
        /*0014*/ 	.byte	0x00, 0xf0, 0x01, 0x28


	//----- nvinfo : EIATTR_SPARSE_MMA_MASK
	.align		4
.L_167:
        /*0018*/ 	.byte	0x03, 0x50
        /*001a*/ 	.short	0x0000


	//----- nvinfo : EIATTR_MAXREG_COUNT
	.align		4
        /*001c*/ 	.byte	0x03, 0x1b
        /*001e*/ 	.short	0x00a8


	//----- nvinfo : EIATTR_NUM_BARRIERS
	.align		4
        /*0020*/ 	.byte	0x02, 0x4c
        /*0022*/ 	.byte	0x09
	.zero		1


	//----- nvinfo : EIATTR_EXTERNS
	.align		4
        /*0024*/ 	.byte	0x04, 0x0f
        /*0026*/ 	.short	(.L_169 - .L_168)


	//   ....[0]....
	.align		4
.L_168:
        /*0028*/ 	.word	index@(__assertfail)


	//----- nvinfo : EIATTR_ANNOTATIONS
	.align		4
.L_169:
        /*002c*/ 	.byte	0x04, 0x55
        /*002e*/ 	.short	(.L_171 - .L_170)


	//   ....[0]....
.L_170:
        /* <DEDUP_REMOVED lines=10> */


	//----- nvinfo : EIATTR_MERCURY_ISA_VERSION
	.align		4
.L_171:
        /*00c0*/ 	.byte	0x03, 0x5f
        /*00c2*/ 	.short	0x0101


	//----- nvinfo : EIATTR_INT_WARP_WIDE_INSTR_OFFSETS
	.align		4
        /*00c4*/ 	.byte	0x04, 0x31
        /*00c6*/ 	.short	(.L_173 - .L_172)


	//   ....[0]....
.L_172:
        /*00c8*/ 	.word	0x00000130


	//   ....[1]....
        /*00cc*/ 	.word	0x00000170


	//   ....[2]....
        /*00d0*/ 	.word	0x000001e0


	//----- nvinfo : EIATTR_COOP_GROUP_MASK_REGIDS
	.align		4
.L_173:
        /*00d4*/ 	.byte	0x04, 0x29
        /*00d6*/ 	.short	(.L_175 - .L_174)


	//   ....[0]....
.L_174:
        /*00d8*/ 	.word	0xffffffff


	//   ....[1]....
        /*00dc*/ 	.word	0xffffffff


	//   ....[2]....
        /*00e0*/ 	.word	0xffffffff


	//   ....[3]....
        /*00e4*/ 	.word	0xffffffff


	//   ....[4]....
        /*00e8*/ 	.word	0xffffffff


	//   ....[5]....
        /*00ec*/ 	.word	0xffffffff


	//   ....[6]....
        /*00f0*/ 	.word	0xffffffff


	//   ....[7]....
        /*00f4*/ 	.word	0xffffffff


	//   ....[8]....
        /*00f8*/ 	.word	0xffffffff


	//   ....[9]....
        /*00fc*/ 	.word	0xffffffff


	//   ....[10]....
        /*0100*/ 	.word	0xffffffff


	//   ....[11]....
        /*0104*/ 	.word	0xffffffff


	//   ....[12]....
        /*0108*/ 	.word	0xffffffff


	//   ....[13]....
        /*010c*/ 	.word	0xffffffff


	//   ....[14]....
        /*0110*/ 	.word	0xffffffff


	//   ....[15]....
        /*0114*/ 	.word	0xffffffff


	//   ....[16]....
        /*0118*/ 	.word	0xffffffff


	//   ....[17]....
        /*011c*/ 	.word	0xffffffff


	//   ....[18]....
        /*0120*/ 	.word	0xffffffff


	//   ....[19]....
        /*0124*/ 	.word	0xffffffff


	//   ....[20]....
        /*0128*/ 	.word	0xffffffff


	//   ....[21]....
        /*012c*/ 	.word	0xffffffff


	//   ....[22]....
        /*0130*/ 	.word	0xffffffff


	//   ....[23]....
        /*0134*/ 	.word	0xffffffff


	//   ....[24]....
        /*0138*/ 	.word	0xffffffff


	//   ....[25]....
        /*013c*/ 	.word	0xffffffff


	//   ....[26]....
        /*0140*/ 	.word	0xffffffff


	//   ....[27]....
        /*0144*/ 	.word	0xffffffff


	//   ....[28]....
        /*0148*/ 	.word	0xffffffff


	//   ....[29]....
        /*014c*/ 	.word	0xffffffff


	//   ....[30]....
        /*0150*/ 	.word	0xffffffff


	//   ....[31]....
        /*0154*/ 	.word	0xffffffff


	//   ....[32]....
        /*0158*/ 	.word	0xffffffff


	//   ....[33]....
        /*015c*/ 	.word	0xffffffff


	//   ....[34]....
        /*0160*/ 	.word	0xffffffff


	//   ....[35]....
        /*0164*/ 	.word	0xffffffff


	//   ....[36]....
        /*0168*/ 	.word	0xffffffff


	//   ....[37]....
        /*016c*/ 	.word	0xffffffff


	//   ....[38]....
        /*0170*/ 	.word	0xffffffff


	//   ....[39]....
        /*0174*/ 	.word	0xffffffff


	//   ....[40]....
        /*0178*/ 	.word	0xffffffff


	//   ....[41]....
        /*017c*/ 	.word	0xffffffff


	//   ....[42]....
        /*0180*/ 	.word	0xffffffff


	//   ....[43]....
        /*0184*/ 	.word	0xffffffff


	//   ....[44]....
        /*0188*/ 	.word	0xffffffff


	//   ....[45]....
        /*018c*/ 	.word	0xffffffff


	//   ....[46]....
        /*0190*/ 	.word	0xffffffff


	//   ....[47]....
        /*0194*/ 	.word	0xffffffff


	//   ....[48]....
        /*0198*/ 	.word	0xffffffff


	//   ....[49]....
        /*019c*/ 	.word	0xffffffff


	//   ....[50]....
        /*01a0*/ 	.word	0xffffffff


	//   ....[51]....
        /*01a4*/ 	.word	0xffffffff


	//   ....[52]....
        /*01a8*/ 	.word	0xffffffff


	//   ....[53]....
        /*01ac*/ 	.word	0xffffffff


	//   ....[54]....
        /*01b0*/ 	.word	0xffffffff


	//   ....[55]....
        /*01b4*/ 	.word	0xffffffff


	//   ....[56]....
        /*01b8*/ 	.word	0xffffffff


	//   ....[57]....
        /*01bc*/ 	.word	0xffffffff


	//   ....[58]....
        /*01c0*/ 	.word	0xffffffff


	//   ....[59]....
        /*01c4*/ 	.word	0xffffffff


	//   ....[60]....
        /*01c8*/ 	.word	0xffffffff


	//   ....[61]....
        /*01cc*/ 	.word	0x0500000f


	//   ....[62]....
        /*01d0*/ 	.word	0x0500000f


	//   ....[63]....
        /*01d4*/ 	.word	0x0500000f


	//   ....[64]....
        /*01d8*/ 	.word	0x0500000f


	//   ....[65]....
        /*01dc*/ 	.word	0x0500000f


	//   ....[66]....
        /*01e0*/ 	.word	0x0500000f


	//   ....[67]....
        /*01e4*/ 	.word	0x0500000f


	//   ....[68]....
        /*01e8*/ 	.word	0x0500000f


	//   ....[69]....
        /*01ec*/ 	.word	0x0500000f


	//   ....[70]....
        /*01f0*/ 	.word	0x0500000f


	//   ....[71]....
        /*01f4*/ 	.word	0x0500000f


	//   ....[72]....
        /*01f8*/ 	.word	0x0500000f


	//   ....[73]....
        /*01fc*/ 	.word	0x0500000f


	//   ....[74]....
        /*0200*/ 	.word	0x0500000f


	//   ....[75]....
        /*0204*/ 	.word	0x0500000f


	//   ....[76]....
        /*0208*/ 	.word	0x0500000f


	//   ....[77]....
        /*020c*/ 	.word	0x0500000f


	//   ....[78]....
        /*0210*/ 	.word	0x0500000f


	//----- nvinfo : EIATTR_COOP_GROUP_INSTR_OFFSETS
	.align		4
.L_175:
        /*0214*/ 	.byte	0x04, 0x28
        /*0216*/ 	.short	(.L_177 - .L_176)


	//   ....[0]....
.L_176:
        /*0218*/ 	.word	0x00000060


	//   ....[1]....
        /*021c*/ 	.word	0x00000140


	//   ....[2]....
        /*0220*/ 	.word	0x00000190


	//   ....[3]....
        /*0224*/ 	.word	0x000003c0


	//   ....[4]....
        /*0228*/ 	.word	0x00000520


	//   ....[5]....
        /*022c*/ 	.word	0x00000640


	//   ....[6]....
        /*0230*/ 	.word	0x000007a0


	//   ....[7]....
        /*0234*/ 	.word	0x00001800


	//   ....[8]....
        /*0238*/ 	.word	0x00002810


	//   ....[9]....
        /*023c*/ 	.word	0x00002ed0


	//   ....[10]....
        /*0240*/ 	.word	0x000038c0


	//   ....[11]....
        /*0244*/ 	.word	0x00003920


	//   ....[12]....
        /*0248*/ 	.word	0x00004020


	//   ....[13]....
        /*024c*/ 	.word	0x00004080


	//   ....[14]....
        /*0250*/ 	.word	0x00006210


	//   ....[15]....
        /*0254*/ 	.word	0x000065c0


	//   ....[16]....
        /*0258*/ 	.word	0x00006c80


	//   ....[17]....
        /*025c*/ 	.word	0x00006d60


	//   ....[18]....
        /*0260*/ 	.word	0x00007120


	//   ....[19]....
        /*0264*/ 	.word	0x000071a0


	//   ....[20]....
        /*0268*/ 	.word	0x000090b0


	//   ....[21]....
        /*026c*/ 	.word	0x00009340


	//   ....[22]....
        /*0270*/ 	.word	0x00009560


	//   ....[23]....
        /*0274*/ 	.word	0x000095b0


	//   ....[24]....
        /*0278*/ 	.word	0x0000b240


	//   ....[25]....
        /*027c*/ 	.word	0x0000b6a0


	//   ....[26]....
        /*0280*/ 	.word	0x0000bd60


	//   ....[27]....
        /*0284*/ 	.word	0x0000be50


	//   ....[28]....
        /*0288*/ 	.word	0x0000c190


	//   ....[29]....
        /*028c*/ 	.word	0x0000c2b0


	//   ....[30]....
        /*0290*/ 	.word	0x0000d290


	//   ....[31]....
        /*0294*/ 	.word	0x0000d2c0


	//   ....[32]....
        /*0298*/ 	.word	0x0000d360


	//   ....[33]....
        /*029c*/ 	.word	0x0000d3d0


	//   ....[34]....
        /*02a0*/ 	.word	0x0000e600


	//   ....[35]....
        /*02a4*/ 	.word	0x0000e660


	//   ....[36]....
        /*02a8*/ 	.word	0x0000e6a0


	//   ....[37]....
        /*02ac*/ 	.word	0x0000e6d0


	//   ....[38]....
        /*02b0*/ 	.word	0x0000e710


	//   ....[39]....
        /*02b4*/ 	.word	0x0000e720


	//   ....[40]....
        /*02b8*/ 	.word	0x0000f390


	//   ....[41]....
        /*02bc*/ 	.word	0x0000f3a0


	//   ....[42]....
        /*02c0*/ 	.word	0x00010420


	//   ....[43]....
        /*02c4*/ 	.word	0x00011300


	//   ....[44]....
        /*02c8*/ 	.word	0x00011d40


	//   ....[45]....
        /*02cc*/ 	.word	0x00011d80


	//   ....[46]....
        /*02d0*/ 	.word	0x00011db0


	//   ....[47]....
        /*02d4*/ 	.word	0x00011dd0


	//   ....[48]....
        /*02d8*/ 	.word	0x00011e10


	//   ....[49]....
        /*02dc*/ 	.word	0x00011e90


	//   ....[50]....
        /*02e0*/ 	.word	0x00011ec0


	//   ....[51]....
        /*02e4*/ 	.word	0x00011f30


	//   ....[52]....
        /*02e8*/ 	.word	0x00011f60


	//   ....[53]....
        /*02ec*/ 	.word	0x00011fd0


	//   ....[54]....
        /*02f0*/ 	.word	0x00012000


	//   ....[55]....
        /*02f4*/ 	.word	0x00012070


	//   ....[56]....
        /*02f8*/ 	.word	0x000120a0


	//   ....[57]....
        /*02fc*/ 	.word	0x00012110


	//   ....[58]....
        /*0300*/ 	.word	0x00012140


	//   ....[59]....
        /*0304*/ 	.word	0x000121a0


	//   ....[60]....
        /*0308*/ 	.word	0x00014e10


	//   ....[61]....
        /*030c*/ 	.word	0x00015470


	//   ....[62]....
        /*0310*/ 	.word	0x000155e0


	//   ....[63]....
        /*0314*/ 	.word	0x00015640


	//   ....[64]....
        /*0318*/ 	.word	0x00015790


	//   ....[65]....
        /*031c*/ 	.word	0x00015800


	//   ....[66]....
        /*0320*/ 	.word	0x00015900


	//   ....[67]....
        /*0324*/ 	.word	0x00015970


	//   ....[68]....
        /*0328*/ 	.word	0x00015a70


	//   ....[69]....
        /*032c*/ 	.word	0x00015ae0


	//   ....[70]....
        /*0330*/ 	.word	0x00015be0


	//   ....[71]....
        /*0334*/ 	.word	0x00015c50


	//   ....[72]....
        /*0338*/ 	.word	0x00015d50


	//   ....[73]....
        /*033c*/ 	.word	0x00015dc0


	//   ....[74]....
        /*0340*/ 	.word	0x00015ec0


	//   ....[75]....
        /*0344*/ 	.word	0x00015f20


	//   ....[76]....
        /*0348*/ 	.word	0x00016010


	//   ....[77]....
        /*034c*/ 	.word	0x00016060


	//   ....[78]....
        /*0350*/ 	.word	0x00016460


	//----- nvinfo : EIATTR_REG_RECONFIG
	.align		4
.L_177:
        /*0354*/ 	.byte	0x01, 0x54
	.zero		2


	//----- nvinfo : EIATTR_SYSCALL_OFFSETS
	.align		4
        /*0358*/ 	.byte	0x04, 0x46
        /*035a*/ 	.short	(.L_179 - .L_178)


	//   ....[0]....
.L_178:
        /*035c*/ 	.word	0x000019d0


	//   ....[1]....
        /*0360*/ 	.word	0x00010f80


	//   ....[2]....
        /*0364*/ 	.word	0x000110c0


	//   ....[3]....
        /*0368*/ 	.word	0x000111b0


	//   ....[4]....
        /*036c*/ 	.word	0x00011970


	//----- nvinfo : EIATTR_MBARRIER_INSTR_OFFSETS
	.align		4
.L_179:
        /*0370*/ 	.byte	0x04, 0x39
        /*0372*/ 	.short	(.L_181 - .L_180)


	//   ....[0]....
.L_180:
        /*0374*/ 	.word	0x00000270
        /*0378*/ 	.word	0x000000ff
        /*037c*/ 	.word	0x00030800
        /*0380*/ 	.short	0x0100
        /*0382*/ 	.byte	0x08
	.zero		1


	//   ....[1]....
        /*0384*/ 	.word	0x00000280
        /*0388*/ 	.word	0x000000ff
        /*038c*/ 	.word	0x00030820
        /*0390*/ 	.short	0x0100
        /*0392*/ 	.byte	0x08
	.zero		1


	//   ....[2]....
        /*0394*/ 	.word	0x00000370
        /*0398*/ 	.word	0x000000ff
        /*039c*/ 	.word	0x00030830
        /*03a0*/ 	.short	0x0100
        /*03a2*/ 	.byte	0x08
	.zero		1


	//   ....[3]....
        /*03a4*/ 	.word	0x00000380
        /*03a8*/ 	.word	0x000000ff
        /*03ac*/ 	.word	0x00030840
        /*03b0*/ 	.short	0x0100
        /*03b2*/ 	.byte	0x08
	.zero		1


	//   ....[4]....
        /*03b4*/ 	.word	0x00000390
        /*03b8*/ 	.word	0x000000ff
        /*03bc*/ 	.word	0x00030838
        /*03c0*/ 	.short	0x0100
        /*03c2*/ 	.byte	0x08
	.zero		1


	//   ....[5]....
        /*03c4*/ 	.word	0x000003a0
        /*03c8*/ 	.word	0x000000ff
        /*03cc*/ 	.word	0x00030848
        /*03d0*/ 	.short	0x0100
        /*03d2*/ 	.byte	0x08
	.zero		1


	//   ....[6]....
        /*03d4*/ 	.word	0x000004d0
        /*03d8*/ 	.word	0x000000ff
        /*03dc*/ 	.word	0x00030850
        /*03e0*/ 	.short	0x0100
        /*03e2*/ 	.byte	0x08
	.zero		1


	//   ....[7]....
        /*03e4*/ 	.word	0x000004e0
        /*03e8*/ 	.word	0x000000ff
        /*03ec*/ 	.word	0x00030860
        /*03f0*/ 	.short	0x0100
        /*03f2*/ 	.byte	0x08
	.zero		1


	//   ....[8]....
        /*03f4*/ 	.word	0x000004f0
        /*03f8*/ 	.word	0x000000ff
        /*03fc*/ 	.word	0x00030858
        /*0400*/ 	.short	0x0100
        /*0402*/ 	.byte	0x08
	.zero		1


	//   ....[9]....
        /*0404*/ 	.word	0x00000500
        /*0408*/ 	.word	0x000000ff
        /*040c*/ 	.word	0x00030868
        /*0410*/ 	.short	0x0100
        /*0412*/ 	.byte	0x08
	.zero		1


	//   ....[10]....
        /*0414*/ 	.word	0x000005f0
        /*0418*/ 	.word	0x000000ff
        /*041c*/ 	.word	0x00030870
        /*0420*/ 	.short	0x0100
        /*0422*/ 	.byte	0x06
	.zero		1


	//   ....[11]....
        /*0424*/ 	.word	0x00000600
        /*0428*/ 	.word	0x000000ff
        /*042c*/ 	.word	0x00030880
        /*0430*/ 	.short	0x0100
        /*0432*/ 	.byte	0x06
	.zero		1


	//   ....[12]....
        /*0434*/ 	.word	0x00000610
        /*0438*/ 	.word	0x000000ff
        /*043c*/ 	.word	0x00030878
        /*0440*/ 	.short	0x0100
        /*0442*/ 	.byte	0x06
	.zero		1


	//   ....[13]....
        /*0444*/ 	.word	0x00000620
        /*0448*/ 	.word	0x000000ff
        /*044c*/ 	.word	0x00030888
        /*0450*/ 	.short	0x0100
        /*0452*/ 	.byte	0x06
	.zero		1


	//   ....[14]....
        /*0454*/ 	.word	0x00000750
        /*0458*/ 	.word	0x000000ff
        /*045c*/ 	.word	0x00030890
        /*0460*/ 	.short	0x0100
        /*0462*/ 	.byte	0x08
	.zero		1


	//   ....[15]....
        /*0464*/ 	.word	0x00000760
        /*0468*/ 	.word	0x000000ff
        /*046c*/ 	.word	0x000308a0
        /*0470*/ 	.short	0x0100
        /*0472*/ 	.byte	0x08
	.zero		1


	//   ....[16]....
        /*0474*/ 	.word	0x00000770
        /*0478*/ 	.word	0x000000ff
        /*047c*/ 	.word	0x00030898
        /*0480*/ 	.short	0x0100
        /*0482*/ 	.byte	0x08
	.zero		1


	//   ....[17]....
        /*0484*/ 	.word	0x00000780
        /*0488*/ 	.word	0x000000ff
        /*048c*/ 	.word	0x000308a8
        /*0490*/ 	.short	0x0100
        /*0492*/ 	.byte	0x08
	.zero		1


	//   ....[18]....
        /*0494*/ 	.word	0x000008b0
        /*0498*/ 	.word	0x000000ff
        /*049c*/ 	.word	0x000308b0
        /*04a0*/ 	.short	0x0100
        /*04a2*/ 	.byte	0x08
	.zero		1


	//   ....[19]....
        /*04a4*/ 	.word	0x000008c0
        /*04a8*/ 	.word	0x000000ff
        /*04ac*/ 	.word	0x000308c0
        /*04b0*/ 	.short	0x0100
        /*04b2*/ 	.byte	0x08
	.zero		1


	//   ....[20]....
        /*04b4*/ 	.word	0x000008d0
        /*04b8*/ 	.word	0x000000ff
        /*04bc*/ 	.word	0x000308b8
        /*04c0*/ 	.short	0x0100
        /*04c2*/ 	.byte	0x08
	.zero		1


	//   ....[21]....
        /*04c4*/ 	.word	0x000008e0
        /*04c8*/ 	.word	0x000000ff
        /*04cc*/ 	.word	0x000308c8
        /*04d0*/ 	.short	0x0100
        /*04d2*/ 	.byte	0x08
	.zero		1


	//   ....[22]....
        /*04d4*/ 	.word	0x00001a00
        /*04d8*/ 	.word	0x000000ff
        /*04dc*/ 	.word	0x00030800
        /*04e0*/ 	.short	0x010a
        /*04e2*/ 	.byte	0x04
	.zero		1


	//   ....[23]....
        /*04e4*/ 	.word	0x00001aa0
        /*04e8*/ 	.word	0x000000ff
        /*04ec*/ 	.word	0x00030830
        /*04f0*/ 	.short	0x010a
        /*04f2*/ 	.byte	0x04
	.zero		1


	//   ....[24]....
        /*04f4*/ 	.word	0x00001b40
        /*04f8*/ 	.word	0x000000ff
        /*04fc*/ 	.word	0x00030830
        /*0500*/ 	.short	0x010a
        /*0502*/ 	.byte	0x04
	.zero		1


	//   ....[25]....
        /*0504*/ 	.word	0x00002b10
        /*0508*/ 	.word	0x00000000
        /*050c*/ 	.word	0x00000000
        /*0510*/ 	.short	0x0101
        /*0512*/ 	.byte	0x3f
	.zero		1


	//   ....[26]....
        /*0514*/ 	.word	0x00004ca0
        /*0518*/ 	.word	0x000000ff
        /*051c*/ 	.word	0x00030830
        /*0520*/ 	.short	0x010a
        /*0522*/ 	.byte	0x3d
	.zero		1


	//   ....[27]....
        /*0524*/ 	.word	0x00004ce0
        /*0528*/ 	.word	0x000000ff
        /*052c*/ 	.word	0x00030830
        /*0530*/ 	.short	0x010a
        /*0532*/ 	.byte	0x3d
	.zero		1


	//   ....[28]....
        /*0534*/ 	.word	0x00005b80
        /*0538*/ 	.word	0x000000ff
        /*053c*/ 	.word	0x00030850
        /*0540*/ 	.short	0x010a
        /*0542*/ 	.byte	0x0e
	.zero		1


	//   ....[29]....
        /*0544*/ 	.word	0x00005bc0
        /*0548*/ 	.word	0x000000ff
        /*054c*/ 	.word	0x00030850
        /*0550*/ 	.short	0x010a
        /*0552*/ 	.byte	0x0e
	.zero		1


	//   ....[30]....
        /*0554*/ 	.word	0x00006260
        /*0558*/ 	.word	0x000000a7
        /*055c*/ 	.word	0x00000000
        /*0560*/ 	.short	0x0101
        /*0562*/ 	.byte	0x3f
	.zero		1


	//   ....[31]....
        /*0564*/ 	.word	0x000074b0
        /*0568*/ 	.word	0x00000099
        /*056c*/ 	.word	0x00000000
        /*0570*/ 	.short	0x0101
        /*0572*/ 	.byte	0x3f
	.zero		1


	//   ....[32]....
        /*0574*/ 	.word	0x00007cd0
        /*0578*/ 	.word	0x000000ff
        /*057c*/ 	.word	0x00030830
        /*0580*/ 	.short	0x010a
        /*0582*/ 	.byte	0x3c
	.zero		1


	//   ....[33]....
        /*0584*/ 	.word	0x00007d10
        /*0588*/ 	.word	0x000000ff
        /*058c*/ 	.word	0x00030830
        /*0590*/ 	.short	0x010a
        /*0592*/ 	.byte	0x3c
	.zero		1


	//   ....[34]....
        /*0594*/ 	.word	0x00008b30
        /*0598*/ 	.word	0x000000ff
        /*059c*/ 	.word	0x00030850
        /*05a0*/ 	.short	0x010a
        /*05a2*/ 	.byte	0x0e
	.zero		1


	//   ....[35]....
        /*05a4*/ 	.word	0x00008b70
        /*05a8*/ 	.word	0x000000ff
        /*05ac*/ 	.word	0x00030850
        /*05b0*/ 	.short	0x010a
        /*05b2*/ 	.byte	0x0e
	.zero		1


	//   ....[36]....
        /*05b4*/ 	.word	0x000099f0
        /*05b8*/ 	.word	0x00000017
        /*05bc*/ 	.word	0x00000000
        /*05c0*/ 	.short	0x0101
        /*05c2*/ 	.byte	0x3f
	.zero		1


	//   ....[37]....
        /*05c4*/ 	.word	0x00009a70
        /*05c8*/ 	.word	0x00000098
        /*05cc*/ 	.word	0x00000000
        /*05d0*/ 	.short	0x0101
        /*05d2*/ 	.byte	0x3f
	.zero		1


	//   ....[38]....
        /*05d4*/ 	.word	0x00009e30
        /*05d8*/ 	.word	0x000000ff
        /*05dc*/ 	.word	0x00030830
        /*05e0*/ 	.short	0x010a
        /*05e2*/ 	.byte	0x3d
	.zero		1


	//   ....[39]....
        /*05e4*/ 	.word	0x00009e70
        /*05e8*/ 	.word	0x000000ff
        /*05ec*/ 	.word	0x00030830
        /*05f0*/ 	.short	0x010a
        /*05f2*/ 	.byte	0x3d
	.zero		1


	//   ....[40]....
        /*05f4*/ 	.word	0x0000aca0
        /*05f8*/ 	.word	0x000000ff
        /*05fc*/ 	.word	0x00030850
        /*0600*/ 	.short	0x010a
        /*0602*/ 	.byte	0x0e
	.zero		1


	//   ....[41]....
        /*0604*/ 	.word	0x0000ace0
        /*0608*/ 	.word	0x000000ff
        /*060c*/ 	.word	0x00030850
        /*0610*/ 	.short	0x010a
        /*0612*/ 	.byte	0x0e
	.zero		1


	//   ....[42]....
        /*0614*/ 	.word	0x0000b300
        /*0618*/ 	.word	0x000000a7
        /*061c*/ 	.word	0x00000000
        /*0620*/ 	.short	0x0101
        /*0622*/ 	.byte	0x3f
	.zero		1


	//   ....[43]....
        /*0624*/ 	.word	0x0000c630
        /*0628*/ 	.word	0x0000009b
        /*062c*/ 	.word	0x00000000
        /*0630*/ 	.short	0x0101
        /*0632*/ 	.byte	0x3f
	.zero		1


	//   ....[44]....
        /*0634*/ 	.word	0x0000d200
        /*0638*/ 	.word	0x000000ff
        /*063c*/ 	.word	0x00030850
        /*0640*/ 	.short	0x010a
        /*0642*/ 	.byte	0x07
	.zero		1


	//   ....[45]....
        /*0644*/ 	.word	0x0000d240
        /*0648*/ 	.word	0x000000ff
        /*064c*/ 	.word	0x00030850
        /*0650*/ 	.short	0x010a
        /*0652*/ 	.byte	0x07
	.zero		1


	//   ....[46]....
        /*0654*/ 	.word	0x0000d630
        /*0658*/ 	.word	0x00000009
        /*065c*/ 	.word	0x00000000
        /*0660*/ 	.short	0x0101
        /*0662*/ 	.byte	0x3f
	.zero		1


	//   ....[47]....
        /*0664*/ 	.word	0x0000e740
        /*0668*/ 	.word	0x000000ff
        /*066c*/ 	.word	0x00000000
        /*0670*/ 	.short	0x0101
        /*0672*/ 	.byte	0x04
	.zero		1


	//   ....[48]....
        /*0674*/ 	.word	0x00011520
        /*0678*/ 	.word	0x000000ff
        /*067c*/ 	.word	0x00030840
        /*0680*/ 	.short	0x010a
        /*0682*/ 	.byte	0x26
	.zero		1


	//   ....[49]....
        /*0684*/ 	.word	0x00012320
        /*0688*/ 	.word	0x000000ff
        /*068c*/ 	.word	0x00030800
        /*0690*/ 	.short	0x0107
        /*0692*/ 	.byte	0x26
	.zero		1


	//   ....[50]....
        /*0694*/ 	.word	0x00012390
        /*0698*/ 	.word	0x000000ff
        /*069c*/ 	.word	0x00030800
        /*06a0*/ 	.short	0x0101
        /*06a2*/ 	.byte	0x26
	.zero		1


	//   ....[51]....
        /*06a4*/ 	.word	0x000123a0
        /*06a8*/ 	.word	0x000000ff
        /*06ac*/ 	.word	0x00030820
        /*06b0*/ 	.short	0x010a
        /*06b2*/ 	.byte	0x26
	.zero		1


	//   ....[52]....
        /*06b4*/ 	.word	0x000127c0
        /*06b8*/ 	.word	0x000000ff
        /*06bc*/ 	.word	0x00030848
        /*06c0*/ 	.short	0x010a
        /*06c2*/ 	.byte	0x26
	.zero		1


	//   ....[53]....
        /*06c4*/ 	.word	0x00012c60
        /*06c8*/ 	.word	0x000000ff
        /*06cc*/ 	.word	0x00030860
        /*06d0*/ 	.short	0x010a
        /*06d2*/ 	.byte	0x26
	.zero		1


	//   ....[54]....
        /*06d4*/ 	.word	0x00013310
        /*06d8*/ 	.word	0x000000ff
        /*06dc*/ 	.word	0x00030840
        /*06e0*/ 	.short	0x010a
        /*06e2*/ 	.byte	0x26
	.zero		1


	//   ....[55]....
        /*06e4*/ 	.word	0x000137b0
        /*06e8*/ 	.word	0x000000ff
        /*06ec*/ 	.word	0x00030868
        /*06f0*/ 	.short	0x010a
        /*06f2*/ 	.byte	0x26
	.zero		1


	//   ....[56]....
        /*06f4*/ 	.word	0x00013eb0
        /*06f8*/ 	.word	0x000000ff
        /*06fc*/ 	.word	0x00030848
        /*0700*/ 	.short	0x010a
        /*0702*/ 	.byte	0x26
	.zero		1


	//   ....[57]....
        /*0704*/ 	.word	0x00014330
        /*0708*/ 	.word	0x000000ff
        /*070c*/ 	.word	0x00030860
        /*0710*/ 	.short	0x010a
        /*0712*/ 	.byte	0x26
	.zero		1


	//   ....[58]....
        /*0714*/ 	.word	0x00014870
        /*0718*/ 	.word	0x00000003
        /*071c*/ 	.word	0x00030860
        /*0720*/ 	.short	0x010a
        /*0722*/ 	.byte	0x3f
	.zero		1


	//   ....[59]....
        /*0724*/ 	.word	0x00014da0
        /*0728*/ 	.word	0x00000002
        /*072c*/ 	.word	0x00030820
        /*0730*/ 	.short	0x010a
        /*0732*/ 	.byte	0x3f
	.zero		1


	//   ....[60]....
        /*0734*/ 	.word	0x00014f40
        /*0738*/ 	.word	0x00000006
        /*073c*/ 	.word	0x00000000
        /*0740*/ 	.short	0x010a
        /*0742*/ 	.byte	0x3f
	.zero		1


	//   ....[61]....
        /*0744*/ 	.word	0x00014fb0
        /*0748*/ 	.word	0x00000003
        /*074c*/ 	.word	0x00000000
        /*0750*/ 	.short	0x010a
        /*0752*/ 	.byte	0x3f
	.zero		1


	//   ....[62]....
        /*0754*/ 	.word	0x00015010
        /*0758*/ 	.word	0x00000000
        /*075c*/ 	.word	0x00000000
        /*0760*/ 	.short	0x010a
        /*0762*/ 	.byte	0x3f
	.zero		1


	//   ....[63]....
        /*0764*/ 	.word	0x00015040
        /*0768*/ 	.word	0x00000003
        /*076c*/ 	.word	0x00000000
        /*0770*/ 	.short	0x010a
        /*0772*/ 	.byte	0x3f
	.zero		1


	//   ....[64]....
        /*0774*/ 	.word	0x000150c0
        /*0778*/ 	.word	0x00000003
        /*077c*/ 	.word	0x00030800
        /*0780*/ 	.short	0x010a
        /*0782*/ 	.byte	0x3f
	.zero		1


	//   ....[65]....
        /*0784*/ 	.word	0x00015130
        /*0788*/ 	.word	0x00000003
        /*078c*/ 	.word	0x00030830
        /*0790*/ 	.short	0x010a
        /*0792*/ 	.byte	0x3f
	.zero		1


	//   ....[66]....
        /*0794*/ 	.word	0x00015190
        /*0798*/ 	.word	0x00000099
        /*079c*/ 	.word	0x00030830
        /*07a0*/ 	.short	0x010a
        /*07a2*/ 	.byte	0x3f
	.zero		1


	//   ....[67]....
        /*07a4*/ 	.word	0x000151f0
        /*07a8*/ 	.word	0x000000c9
        /*07ac*/ 	.word	0x00030850
        /*07b0*/ 	.short	0x010a
        /*07b2*/ 	.byte	0x3f
	.zero		1


	//   ....[68]....
        /*07b4*/ 	.word	0x00015250
        /*07b8*/ 	.word	0x00000004
        /*07bc*/ 	.word	0x00030830
        /*07c0*/ 	.short	0x010a
        /*07c2*/ 	.byte	0x3f
	.zero		1


	//   ....[69]....
        /*07c4*/ 	.word	0x000152b0
        /*07c8*/ 	.word	0x00000003
        /*07cc*/ 	.word	0x00030850
        /*07d0*/ 	.short	0x010a
        /*07d2*/ 	.byte	0x3f
	.zero		1


	//   ....[70]....
        /*07d4*/ 	.word	0x00015310
        /*07d8*/ 	.word	0x00000004
        /*07dc*/ 	.word	0x00030830
        /*07e0*/ 	.short	0x010a
        /*07e2*/ 	.byte	0x3f
	.zero		1


	//   ....[71]....
        /*07e4*/ 	.word	0x00015370
        /*07e8*/ 	.word	0x00000003
        /*07ec*/ 	.word	0x00030850
        /*07f0*/ 	.short	0x010a
        /*07f2*/ 	.byte	0x3f
	.zero		1


	//   ....[72]....
        /*07f4*/ 	.word	0x000153d0
        /*07f8*/ 	.word	0x00000005
        /*07fc*/ 	.word	0x00030850
        /*0800*/ 	.short	0x010a
        /*0802*/ 	.byte	0x3f
	.zero		1


	//   ....[73]....
        /*0804*/ 	.word	0x00015530
        /*0808*/ 	.word	0x00000003
        /*080c*/ 	.word	0x00030840
        /*0810*/ 	.short	0x010a
        /*0812*/ 	.byte	0x3f
	.zero		1


	//   ....[74]....
        /*0814*/ 	.word	0x000160a0
        /*0818*/ 	.word	0x00000003
        /*081c*/ 	.word	0x00030820
        /*0820*/ 	.short	0x010a
        /*0822*/ 	.byte	0x3f
	.zero		1


	//   ....[75]....
        /*0824*/ 	.word	0x00016100
        /*0828*/ 	.word	0x00000003
        /*082c*/ 	.word	0x00030848
        /*0830*/ 	.short	0x010a
        /*0832*/ 	.byte	0x3f
	.zero		1


	//   ....[76]....
        /*0834*/ 	.word	0x00016160
        /*0838*/ 	.word	0x00000003
        /*083c*/ 	.word	0x00030860
        /*0840*/ 	.short	0x010a
        /*0842*/ 	.byte	0x3f
	.zero		1


	//   ....[77]....
        /*0844*/ 	.word	0x000161c0
        /*0848*/ 	.word	0x00000003
        /*084c*/ 	.word	0x00030840
        /*0850*/ 	.short	0x010a
        /*0852*/ 	.byte	0x3f
	.zero		1


	//   ....[78]....
        /*0854*/ 	.word	0x00016220
        /*0858*/ 	.word	0x00000003
        /*085c*/ 	.word	0x00030868
        /*0860*/ 	.short	0x010a
        /*0862*/ 	.byte	0x3f
	.zero		1


	//   ....[79]....
        /*0864*/ 	.word	0x00016280
        /*0868*/ 	.word	0x00000003
        /*086c*/ 	.word	0x00030848
        /*0870*/ 	.short	0x010a
        /*0872*/ 	.byte	0x3f
	.zero		1


	//   ....[80]....
        /*0874*/ 	.word	0x000162e0
        /*0878*/ 	.word	0x00000003
        /*087c*/ 	.word	0x00030860
        /*0880*/ 	.short	0x010a
        /*0882*/ 	.byte	0x3f
	.zero		1


	//   ....[81]....
        /*0884*/ 	.word	0x00016330
        /*0888*/ 	.word	0x00000003
        /*088c*/ 	.word	0x00030860
        /*0890*/ 	.short	0x010a
        /*0892*/ 	.byte	0x3f
	.zero		1


	//   ....[82]....
        /*0894*/ 	.word	0x00016380
        /*0898*/ 	.word	0x00000002
        /*089c*/ 	.word	0x00030820
        /*08a0*/ 	.short	0x010a
        /*08a2*/ 	.byte	0x3f
	.zero		1


	//   ....[83]....
        /*08a4*/ 	.word	0x00016520
        /*08a8*/ 	.word	0x00000006
        /*08ac*/ 	.word	0x00000000
        /*08b0*/ 	.short	0x010a
        /*08b2*/ 	.byte	0x3f
	.zero		1


	//   ....[84]....
        /*08b4*/ 	.word	0x00016570
        /*08b8*/ 	.word	0x00000003
        /*08bc*/ 	.word	0x00000000
        /*08c0*/ 	.short	0x010a
        /*08c2*/ 	.byte	0x3f
	.zero		1


	//   ....[85]....
        /*08c4*/ 	.word	0x000165c0
        /*08c8*/ 	.word	0x00000000
        /*08cc*/ 	.word	0x00000000
        /*08d0*/ 	.short	0x010a
        /*08d2*/ 	.byte	0x3f
	.zero		1


	//----- nvinfo : EIATTR_NUM_MBARRIERS
	.align		4
.L_181:
        /*08d4*/ 	.byte	0x03, 0x38
        /*08d6*/ 	.short	0x0016


	//----- nvinfo : EIATTR_EXIT_INSTR_OFFSETS
	.align		4
        /*08d8*/ 	.byte	0x04, 0x1c
        /*08da*/ 	.short	(.L_183 - .L_182)


	//   ....[0]....
.L_182:
        /*08dc*/ 	.word	0x00015090


	//----- nvinfo : EIATTR_MAX_THREADS
	.align		4
.L_183:
        /*08e0*/ 	.byte	0x04, 0x05
        /*08e2*/ 	.short	(.L_185 - .L_184)
.L_184:
        /*08e4*/ 	.word	0x00000180
        /*08e8*/ 	.word	0x00000001
        /*08ec*/ 	.word	0x00000001


	//----- nvinfo : EIATTR_CRS_STACK_SIZE
	.align		4
.L_185:
        /*08f0*/ 	.byte	0x04, 0x1e
        /*08f2*/ 	.short	(.L_187 - .L_186)
.L_186:
        /*08f4*/ 	.word	0x00000000


	//----- nvinfo : EIATTR_CBANK_PARAM_SIZE
	.align		4
.L_187:
        /*08f8*/ 	.byte	0x03, 0x19
        /*08fa*/ 	.short	0x0a70


	//----- nvinfo : EIATTR_PARAM_CBANK
	.align		4
        /*08fc*/ 	.byte	0x04, 0x0a
        /*08fe*/ 	.short	(.L_189 - .L_188)
	.align		4
.L_188:
        /*0900*/ 	.word	index@(.nv.constant0._ZN7cutlass13device_kernelIN5flash11enable_sm90INS1_16FlashAttnFwdSm90INS1_25CollectiveMainloopFwdSm90ILi2EN4cute5tupleIJNS5_1CILi1EEES8_S8_EEENS6_IJNS7_ILi128EEENS7_ILi64EEENS7_ILi256EEEEEELi256ENS_10bfloat16_tEfNS_4arch4Sm90ELb0ELb1ELb1ELb0ELb0ELb0ELb0ELb1ELb1ELb1ELb1ELb0EEENS1_21CollectiveEpilogueFwdINS6_IJSA_SC_SB_EEES9_SE_SG_Li256ELb0ELb1ELb1ELb0EEENS1_19SingleTileSchedulerILb0ELb1ELb1ELi128EEEEEEEEEvNT_6ParamsE)
        /*0904*/ 	.short	0x0210
        /*0906*/ 	.short	0x0a70


	//----- nvinfo : EIATTR_SW_WAR
	.align		4
.L_189:
        /*0908*/ 	.byte	0x04, 0x36
        /*090a*/ 	.short	(.L_191 - .L_190)
.L_190:
        /*090c*/ 	.word	0x00000008
.L_191:


//--------------------- .nv.info._ZN7cutlass13device_kernelIN5flash11enable_sm90INS1_16FlashAttnFwdSm90INS1_25CollectiveMainloopFwdSm90ILi2EN4cute5tupleIJNS5_1CILi1EEES8_S8_EEENS6_IJNS7_ILi128EEENS7_ILi64EEENS7_ILi256EEEEEELi256ENS_10bfloat16_tEfNS_4arch4Sm90ELb0ELb1ELb1ELb1ELb0ELb0ELb0ELb1ELb1ELb1ELb1ELb0EEENS1_21CollectiveEpilogueFwdINS6_IJSA_SC_SB_EEES9_SE_SG_Li256ELb1ELb1ELb1ELb0EEENS1_36VarlenDynamicPersistentTileSchedulerILi128ELi64ELi256ELi128ELb1ELb1ELb1ELb1ELb0ELb1EEEEEEEEEvNT_6ParamsE --------------------------
	.section	.nv.info._ZN7cutlass13device_kernelIN5flash11enable_sm90INS1_16FlashAttnFwdSm90INS1_25CollectiveMainloopFwdSm90ILi2EN4cute5tupleIJNS5_1CILi1EEES8_S8_EEENS6_IJNS7_ILi128EEENS7_ILi64EEENS7_ILi256EEEEEELi256ENS_10bfloat16_tEfNS_4arch4Sm90ELb0ELb1ELb1ELb1ELb0ELb0ELb0ELb1ELb1ELb1ELb1ELb0EEENS1_21CollectiveEpilogueFwdINS6_IJSA_SC_SB_EEES9_SE_SG_Li256ELb1ELb1ELb1ELb0EEENS1_36VarlenDynamicPersistentTileSchedulerILi128ELi64ELi256ELi128ELb1ELb1ELb1ELb1ELb0ELb1EEEEEEEEEvNT_6ParamsE,"",@"SHT_CUDA_INFO"
	.sectionflags	@""
	.align	4


	//----- nvinfo : EIATTR_CUDA_API_VERSION
	.align		4
        /*0000*/ 	.byte	0x04, 0x37
        /*0002*/ 	.short	(.L_193 - .L_192)
.L_192:
        /*0004*/ 	.word	0x00000082


	//----- nvinfo : EIATTR_KPARAM_INFO
	.align		4
.L_193:
        /*0008*/ 	.byte	0x04, 0x17
        /*000a*/ 	.short	(.L_195 - .L_194)
.L_194:
        /*000c*/ 	.word	0x00000000
        /*0010*/ 	.short	0x0000
        /*0012*/ 	.short	0x0070
        /*0014*/ 	.byte	0x00, 0xf0, 0x01, 0x2a


	//----- nvinfo : EIATTR_SPARSE_MMA_MASK
	.align		4
.L_195:
        /*0018*/ 	.byte	0x03, 0x50
        /*001a*/ 	.short	0x0000


	//----- nvinfo : EIATTR_MAXREG_COUNT
	.align		4
        /*001c*/ 	.byte	0x03, 0x1b
        /*001e*/ 	.short	0x00a8


	//----- nvinfo : EIATTR_NUM_BARRIERS
	.align		4
        /*0020*/ 	.byte	0x02, 0x4c
        /*0022*/ 	.byte	0x09
	.zero		1


	//----- nvinfo : EIATTR_EXTERNS
	.align		4
        /*0024*/ 	.byte	0x04, 0x0f
        /*0026*/ 	.short	(.L_197 - .L_196)


	//   ....[0]....
	.align		4
.L_196:
        /*0028*/ 	.word	index@(__assertfail)


	//----- nvinfo : EIATTR_ANNOTATIONS
	.align		4
.L_197:
        /*002c*/ 	.byte	0x04, 0x55
        /*002e*/ 	.short	(.L_199 - .L_198)


	//   ....[0]....
.L_198:
        /* <DEDUP_REMOVED lines=74> */
        /*04c4*/ 	.byte	0x30, 0xca, 0x01, 0x00


	//----- nvinfo : EIATTR_MERCURY_ISA_VERSION
	.align		4
.L_199:
        /*04c8*/ 	.byte	0x03, 0x5f
        /*04ca*/ 	.short	0x0101


	//----- nvinfo : EIATTR_UNUSED_LOAD_BYTE_OFFSET
	.align		4
        /*04cc*/ 	.byte	0x04, 0x44
        /*04ce*/ 	.short	(.L_201 - .L_200)


	//   ....[0]....
.L_200:
        /*04d0*/ 	.word	0x00000a10
        /*04d4*/ 	.word	0x0000fff0


	//   ....[1]....
        /*04d8*/ 	.word	0x0000e0f0
        /*04dc*/ 	.word	0x0000fff0


	//----- nvinfo : EIATTR_INT_WARP_WIDE_INSTR_OFFSETS
	.align		4
.L_201:
        /*04e0*/ 	.byte	0x04, 0x31
        /*04e2*/ 	.short	(.L_203 - .L_202)


	//   ....[0]....
.L_202:
        /*04e4*/ 	.word	0x00000130


	//   ....[1]....
        /*04e8*/ 	.word	0x00000170


	//   ....[2]....
        /*04ec*/ 	.word	0x000001e0


	//   ....[3]....
        /*04f0*/ 	.word	0x00014a10


	//   ....[4]....
        /*04f4*/ 	.word	0x00014ab0


	//   ....[5]....
        /*04f8*/ 	.word	0x00018f40


	//   ....[6]....
        /*04fc*/ 	.word	0x00018fb0


	//----- nvinfo : EIATTR_COOP_GROUP_MASK_REGIDS
	.align		4
.L_203:
        /*0500*/ 	.byte	0x04, 0x29
        /*0502*/ 	.short	(.L_205 - .L_204)


	//   ....[0]....
.L_204:
        /*0504*/ 	.word	0xffffffff


	//   ....[1]....
        /*0508*/ 	.word	0xffffffff


	//   ....[2]....
        /*050c*/ 	.word	0xffffffff


	//   ....[3]....
        /*0510*/ 	.word	0xffffffff


	//   ....[4]....
        /*0514*/ 	.word	0xffffffff


	//   ....[5]....
        /*0518*/ 	.word	0xffffffff


	//   ....[6]....
        /*051c*/ 	.word	0xffffffff


	//   ....[7]....
        /*0520*/ 	.word	0xffffffff


	//   ....[8]....
        /*0524*/ 	.word	0xffffffff


	//   ....[9]....
        /*0528*/ 	.word	0xffffffff


	//   ....[10]....
        /*052c*/ 	.word	0xffffffff


	//   ....[11]....
        /*0530*/ 	.word	0xffffffff


	//   ....[12]....
        /*0534*/ 	.word	0xffffffff


	//   ....[13]....
        /*0538*/ 	.word	0xffffffff


	//   ....[14]....
        /*053c*/ 	.word	0xffffffff


	//   ....[15]....
        /*0540*/ 	.word	0xffffffff


	//   ....[16]....
        /*0544*/ 	.word	0xffffffff


	//   ....[17]....
        /*0548*/ 	.word	0xffffffff


	//   ....[18]....
        /*054c*/ 	.word	0xffffffff


	//   ....[19]....
        /*0550*/ 	.word	0xffffffff


	//   ....[20]....
        /*0554*/ 	.word	0xffffffff


	//   ....[21]....
        /*0558*/ 	.word	0xffffffff


	//   ....[22]....
        /*055c*/ 	.word	0xffffffff


	//   ....[23]....
        /*0560*/ 	.word	0xffffffff


	//   ....[24]....
        /*0564*/ 	.word	0xffffffff


	//   ....[25]....
        /*0568*/ 	.word	0xffffffff


	//   ....[26]....
        /*056c*/ 	.word	0xffffffff


	//   ....[27]....
        /*0570*/ 	.word	0xffffffff


	//   ....[28]....
        /*0574*/ 	.word	0xffffffff


	//   ....[29]....
        /*0578*/ 	.word	0xffffffff


	//   ....[30]....
        /*057c*/ 	.word	0xffffffff


	//   ....[31]....
        /*0580*/ 	.word	0xffffffff


	//   ....[32]....
        /*0584*/ 	.word	0xffffffff


	//   ....[33]....
        /*0588*/ 	.word	0xffffffff


	//   ....[34]....
        /*058c*/ 	.word	0xffffffff


	//   ....[35]....
        /*0590*/ 	.word	0xffffffff


	//   ....[36]....
        /*0594*/ 	.word	0xffffffff


	//   ....[37]....
        /*0598*/ 	.word	0xffffffff


	//   ....[38]....
        /*059c*/ 	.word	0xffffffff


	//   ....[39]....
        /*05a0*/ 	.word	0xffffffff


	//   ....[40]....
        /*05a4*/ 	.word	0xffffffff


	//   ....[41]....
        /*05a8*/ 	.word	0xffffffff


	//   ....[42]....
        /*05ac*/ 	.word	0xffffffff


	//   ....[43]....
        /*05b0*/ 	.word	0xffffffff


	//   ....[44]....
        /*05b4*/ 	.word	0xffffffff


	//   ....[45]....
        /*05b8*/ 	.word	0xffffffff


	//   ....[46]....
        /*05bc*/ 	.word	0xffffffff


	//   ....[47]....
        /*05c0*/ 	.word	0xffffffff


	//   ....[48]....
        /*05c4*/ 	.word	0xffffffff


	//   ....[49]....
        /*05c8*/ 	.word	0xffffffff


	//   ....[50]....
        /*05cc*/ 	.word	0xffffffff


	//   ....[51]....
        /*05d0*/ 	.word	0xffffffff


	//   ....[52]....
        /*05d4*/ 	.word	0xffffffff


	//   ....[53]....
        /*05d8*/ 	.word	0xffffffff


	//   ....[54]....
        /*05dc*/ 	.word	0xffffffff


	//   ....[55]....
        /*05e0*/ 	.word	0xffffffff


	//   ....[56]....
        /*05e4*/ 	.word	0xffffffff


	//   ....[57]....
        /*05e8*/ 	.word	0xffffffff


	//   ....[58]....
        /*05ec*/ 	.word	0xffffffff


	//   ....[59]....
        /*05f0*/ 	.word	0xffffffff


	//   ....[60]....
        /*05f4*/ 	.word	0xffffffff


	//   ....[61]....
        /*05f8*/ 	.word	0xffffffff


	//   ....[62]....
        /*05fc*/ 	.word	0xffffffff


	//   ....[63]....
        /*0600*/ 	.word	0xffffffff


	//   ....[64]....
        /*0604*/ 	.word	0xffffffff


	//   ....[65]....
        /*0608*/ 	.word	0xffffffff


	//   ....[66]....
        /*060c*/ 	.word	0xffffffff


	//   ....[67]....
        /*0610*/ 	.word	0xffffffff


	//   ....[68]....
        /*0614*/ 	.word	0xffffffff


	//   ....[69]....
        /*0618*/ 	.word	0xffffffff


	//   ....[70]....
        /*061c*/ 	.word	0xffffffff


	//   ....[71]....
        /*0620*/ 	.word	0xffffffff


	//   ....[72]....
        /*0624*/ 	.word	0xffffffff


	//   ....[73]....
        /*0628*/ 	.word	0xffffffff


	//   ....[74]....
        /*062c*/ 	.word	0xffffffff


	//   ....[75]....
        /*0630*/ 	.word	0xffffffff


	//   ....[76]....
        /*0634*/ 	.word	0xffffffff


	//   ....[77]....
        /*0638*/ 	.word	0xffffffff


	//   ....[78]....
        /*063c*/ 	.word	0xffffffff


	//   ....[79]....
        /*0640*/ 	.word	0xffffffff


	//   ....[80]....
        /*0644*/ 	.word	0xffffffff


	//   ....[81]....
        /*0648*/ 	.word	0xffffffff


	//   ....[82]....
        /*064c*/ 	.word	0xffffffff


	//   ....[83]....
        /*0650*/ 	.word	0xffffffff


	//   ....[84]....
        /*0654*/ 	.word	0xffffffff


	//   ....[85]....
        /*0658*/ 	.word	0xffffffff


	//   ....[86]....
        /*065c*/ 	.word	0xffffffff


	//   ....[87]....
        /*0660*/ 	.word	0xffffffff


	//   ....[88]....
        /*0664*/ 	.word	0xffffffff


	//   ....[89]....
        /*0668*/ 	.word	0xffffffff


	//   ....[90]....
        /*066c*/ 	.word	0xffffffff


	//   ....[91]....
        /*0670*/ 	.word	0xffffffff


	//   ....[92]....
        /*0674*/ 	.word	0xffffffff


	//   ....[93]....
        /*0678*/ 	.word	0xffffffff


	//   ....[94]....
        /*067c*/ 	.word	0xffffffff


	//   ....[95]....
        /*0680*/ 	.word	0xffffffff


	//   ....[96]....
        /*0684*/ 	.word	0xffffffff


	//   ....[97]....
        /*0688*/ 	.word	0xffffffff


	//   ....[98]....
        /*068c*/ 	.word	0xffffffff


	//   ....[99]....
        /*0690*/ 	.word	0xffffffff


	//   ....[100]....
        /*0694*/ 	.word	0xffffffff


	//   ....[101]....
        /*0698*/ 	.word	0xffffffff


	//   ....[102]....
        /*069c*/ 	.word	0xffffffff


	//   ....[103]....
        /*06a0*/ 	.word	0xffffffff


	//   ....[104]....
        /*06a4*/ 	.word	0xffffffff


	//   ....[105]....
        /*06a8*/ 	.word	0xffffffff


	//   ....[106]....
        /*06ac*/ 	.word	0xffffffff


	//   ....[107]....
        /*06b0*/ 	.word	0xffffffff


	//   ....[108]....
        /*06b4*/ 	.word	0xffffffff


	//   ....[109]....
        /*06b8*/ 	.word	0xffffffff


	//   ....[110]....
        /*06bc*/ 	.word	0xffffffff


	//   ....[111]....
        /*06c0*/ 	.word	0x0500000f


	//   ....[112]....
        /*06c4*/ 	.word	0x0500000f


	//   ....[113]....
        /*06c8*/ 	.word	0x0500000f


	//   ....[114]....
        /*06cc*/ 	.word	0x0500000f


	//   ....[115]....
        /*06d0*/ 	.word	0x0500000f


	//   ....[116]....
        /*06d4*/ 	.word	0x0500000f


	//   ....[117]....
        /*06d8*/ 	.word	0x0500000f


	//   ....[118]....
        /*06dc*/ 	.word	0x0500000f


	//   ....[119]....
        /*06e0*/ 	.word	0x0500000f


	//   ....[120]....
        /*06e4*/ 	.word	0x0500000f


	//   ....[121]....
        /*06e8*/ 	.word	0x0500000f


	//   ....[122]....
        /*06ec*/ 	.word	0x0500000f


	//   ....[123]....
        /*06f0*/ 	.word	0x0500000f


	//   ....[124]....
        /*06f4*/ 	.word	0x0500000f


	//   ....[125]....
        /*06f8*/ 	.word	0x0500000f


	//   ....[126]....
        /*06fc*/ 	.word	0x0500000f


	//   ....[127]....
        /*0700*/ 	.word	0x0500000f


	//   ....[128]....
        /*0704*/ 	.word	0x0500000f


	//   ....[129]....
        /*0708*/ 	.word	0x0500000f


	//   ....[130]....
        /*070c*/ 	.word	0x0500000f


	//   ....[131]....
        /*0710*/ 	.word	0x0500000f


	//   ....[132]....
        /*0714*/ 	.word	0x0500000f


	//   ....[133]....
        /*0718*/ 	.word	0x0500000f


	//   ....[134]....
        /*071c*/ 	.word	0x0500000f


	//   ....[135]....
        /*0720*/ 	.word	0x0500000f


	//   ....[136]....
        /*0724*/ 	.word	0x0500000f


	//   ....[137]....
        /*0728*/ 	.word	0x0500000f


	//   ....[138]....
        /*072c*/ 	.word	0x0500000f


	//   ....[139]....
        /*0730*/ 	.word	0x0500000f


	//   ....[140]....
        /*0734*/ 	.word	0x0500000f


	//   ....[141]....
        /*0738*/ 	.word	0x0500000f


	//   ....[142]....
        /*073c*/ 	.word	0x0500000f


	//   ....[143]....
        /*0740*/ 	.word	0x0500000f


	//   ....[144]....
        /*0744*/ 	.word	0x0500000f


	//   ....[145]....
        /*0748*/ 	.word	0x0500000f


	//   ....[146]....
        /*074c*/ 	.word	0x0500000f


	//----- nvinfo : EIATTR_COOP_GROUP_INSTR_OFFSETS
	.align		4
.L_205:
        /*0750*/ 	.byte	0x04, 0x28
        /*0752*/ 	.short	(.L_207 - .L_206)


	//   ....[0]....
.L_206:
        /*0754*/ 	.word	0x00000060


	//   ....[1]....
        /*0758*/ 	.word	0x00000140


	//   ....[2]....
        /*075c*/ 	.word	0x00000190


	//   ....[3]....
        /*0760*/ 	.word	0x000003c0


	//   ....[4]....
        /*0764*/ 	.word	0x00000520


	//   ....[5]....
        /*0768*/ 	.word	0x00000640


	//   ....[6]....
        /*076c*/ 	.word	0x000007a0


	//   ....[7]....
        /*0770*/ 	.word	0x00002330


	//   ....[8]....
        /*0774*/ 	.word	0x00002dd0


	//   ....[9]....
        /*0778*/ 	.word	0x00003690


	//   ....[10]....
        /*077c*/ 	.word	0x00004060


	//   ....[11]....
        /*0780*/ 	.word	0x00004170


	//   ....[12]....
        /*0784*/ 	.word	0x000044a0


	//   ....[13]....
        /*0788*/ 	.word	0x00004520


	//   ....[14]....
        /*078c*/ 	.word	0x00006720


	//   ....[15]....
        /*0790*/ 	.word	0x00006970


	//   ....[16]....
        /*0794*/ 	.word	0x00007070


	//   ....[17]....
        /*0798*/ 	.word	0x00007170


	//   ....[18]....
        /*079c*/ 	.word	0x00007470


	//   ....[19]....
        /*07a0*/ 	.word	0x00007520


	//   ....[20]....
        /*07a4*/ 	.word	0x00009400


	//   ....[21]....
        /*07a8*/ 	.word	0x00009480


	//   ....[22]....
        /*07ac*/ 	.word	0x000099e0


	//   ....[23]....
        /*07b0*/ 	.word	0x00009a10


	//   ....[24]....
        /*07b4*/ 	.word	0x0000b590


	//   ....[25]....
        /*07b8*/ 	.word	0x0000b8b0


	//   ....[26]....
        /*07bc*/ 	.word	0x0000c1c0


	//   ....[27]....
        /*07c0*/ 	.word	0x0000c2b0


	//   ....[28]....
        /*07c4*/ 	.word	0x0000c2c0


	//   ....[29]....
        /*07c8*/ 	.word	0x0000c2f0


	//   ....[30]....
        /*07cc*/ 	.word	0x0000d480


	//   ....[31]....
        /*07d0*/ 	.word	0x0000d4c0


	//   ....[32]....
        /*07d4*/ 	.word	0x0000d620


	//   ....[33]....
        /*07d8*/ 	.word	0x0000d640


	//   ....[34]....
        /*07dc*/ 	.word	0x0000f2d0


	//   ....[35]....
        /*07e0*/ 	.word	0x0000f2e0


	//   ....[36]....
        /*07e4*/ 	.word	0x0000f2f0


	//   ....[37]....
        /*07e8*/ 	.word	0x0000f300


	//   ....[38]....
        /*07ec*/ 	.word	0x0000fdd0


	//   ....[39]....
        /*07f0*/ 	.word	0x0000fe00


	//   ....[40]....
        /*07f4*/ 	.word	0x0000ffa0


	//   ....[41]....
        /*07f8*/ 	.word	0x0000ffc0


	//   ....[42]....
        /*07fc*/ 	.word	0x00010110


	//   ....[43]....
        /*0800*/ 	.word	0x00010130


	//   ....[44]....
        /*0804*/ 	.word	0x00010290


	//   ....[45]....
        /*0808*/ 	.word	0x000102b0


	//   ....[46]....
        /*080c*/ 	.word	0x00010850


	//   ....[47]....
        /*0810*/ 	.word	0x00010880


	//   ....[48]....
        /*0814*/ 	.word	0x00011180


	//   ....[49]....
        /*0818*/ 	.word	0x00011190


	//   ....[50]....
        /*081c*/ 	.word	0x000124c0


	//   ....[51]....
        /*0820*/ 	.word	0x000124f0


	//   ....[52]....
        /*0824*/ 	.word	0x00012670


	//   ....[53]....
        /*0828*/ 	.word	0x00012690


	//   ....[54]....
        /*082c*/ 	.word	0x000127e0


	//   ....[55]....
        /*0830*/ 	.word	0x00012800


	//   ....[56]....
        /*0834*/ 	.word	0x00012960


	//   ....[57]....
        /*0838*/ 	.word	0x00012980


	//   ....[58]....
        /*083c*/ 	.word	0x00012b70


	//   ....[59]....
        /*0840*/ 	.word	0x00012db0


	//   ....[60]....
        /*0844*/ 	.word	0x00012de0


	//   ....[61]....
        /*0848*/ 	.word	0x00012e10


	//   ....[62]....
        /*084c*/ 	.word	0x00012e40


	//   ....[63]....
        /*0850*/ 	.word	0x00012e70


	//   ....[64]....
        /*0854*/ 	.word	0x00012ea0


	//   ....[65]....
        /*0858*/ 	.word	0x00013050


	//   ....[66]....
        /*085c*/ 	.word	0x00013080


	//   ....[67]....
        /*0860*/ 	.word	0x000130b0


	//   ....[68]....
        /*0864*/ 	.word	0x000130e0


	//   ....[69]....
        /*0868*/ 	.word	0x00013110


	//   ....[70]....
        /*086c*/ 	.word	0x00013140


	//   ....[71]....
        /*0870*/ 	.word	0x000131e0


	//   ....[72]....
        /*0874*/ 	.word	0x00013210


	//   ....[73]....
        /*0878*/ 	.word	0x00013220


	//   ....[74]....
        /*087c*/ 	.word	0x00013250


	//   ....[75]....
        /*0880*/ 	.word	0x00015000


	//   ....[76]....
        /*0884*/ 	.word	0x00015c60


	//   ....[77]....
        /*0888*/ 	.word	0x00015c80


	//   ....[78]....
        /*088c*/ 	.word	0x00015d60


	//   ....[79]....
        /*0890*/ 	.word	0x00015d70


	//   ....[80]....
        /*0894*/ 	.word	0x00015e20


	//   ....[81]....
        /*0898*/ 	.word	0x00015e30


	//   ....[82]....
        /*089c*/ 	.word	0x00015ee0


	//   ....[83]....
        /*08a0*/ 	.word	0x00015ef0


	//   ....[84]....
        /*08a4*/ 	.word	0x00015fa0


	//   ....[85]....
        /*08a8*/ 	.word	0x00015fb0


	//   ....[86]....
        /*08ac*/ 	.word	0x00016060


	//   ....[87]....
        /*08b0*/ 	.word	0x00016070


	//   ....[88]....
        /*08b4*/ 	.word	0x00016120


	//   ....[89]....
        /*08b8*/ 	.word	0x00016130


	//   ....[90]....
        /*08bc*/ 	.word	0x00016180


	//   ....[91]....
        /*08c0*/ 	.word	0x000161d0


	//   ....[92]....
        /*08c4*/ 	.word	0x00019870


	//   ....[93]....
        /*08c8*/ 	.word	0x000198a0


	//   ....[94]....
        /*08cc*/ 	.word	0x00019900


	//   ....[95]....
        /*08d0*/ 	.word	0x00019930


	//   ....[96]....
        /*08d4*/ 	.word	0x00019960


	//   ....[97]....
        /*08d8*/ 	.word	0x00019990


	//   ....[98]....
        /*08dc*/ 	.word	0x000199c0


	//   ....[99]....
        /*08e0*/ 	.word	0x000199f0


	//   ....[100]....
        /*08e4*/ 	.word	0x00019bc0


	//   ....[101]....
        /*08e8*/ 	.word	0x00019bf0


	//   ....[102]....
        /*08ec*/ 	.word	0x00019c20


	//   ....[103]....
        /*08f0*/ 	.word	0x00019c50


	//   ....[104]....
        /*08f4*/ 	.word	0x00019c80


	//   ....[105]....
        /*08f8*/ 	.word	0x00019cb0


	//   ....[106]....
        /*08fc*/ 	.word	0x00019d80


	//   ....[107]....
        /*0900*/ 	.word	0x00019da0


	//   ....[108]....
        /*0904*/ 	.word	0x00019db0


	//   ....[109]....
        /*0908*/ 	.word	0x00019e30


	//   ....[110]....
        /*090c*/ 	.word	0x0001a980


	//   ....[111]....
        /*0910*/ 	.word	0x0001b010


	//   ....[112]....
        /*0914*/ 	.word	0x0001b1f0


	//   ....[113]....
        /*0918*/ 	.word	0x0001b240


	//   ....[114]....
        /*091c*/ 	.word	0x0001b380


	//   ....[115]....
        /*0920*/ 	.word	0x0001b3d0


	//   ....[116]....
        /*0924*/ 	.word	0x0001b510


	//   ....[117]....
        /*0928*/ 	.word	0x0001b560


	//   ....[118]....
        /*092c*/ 	.word	0x0001b6a0


	//   ....[119]....
        /*0930*/ 	.word	0x0001b6f0


	//   ....[120]....
        /*0934*/ 	.word	0x0001b830


	//   ....[121]....
        /*0938*/ 	.word	0x0001b880


	//   ....[122]....
        /*093c*/ 	.word	0x0001b9c0


	//   ....[123]....
        /*0940*/ 	.word	0x0001ba10


	//   ....[124]....
        /*0944*/ 	.word	0x0001bb30


	//   ....[125]....
        /*0948*/ 	.word	0x0001bba0


	//   ....[126]....
        /*094c*/ 	.word	0x0001bcc0


	//   ....[127]....
        /*0950*/ 	.word	0x0001bd10


	//   ....[128]....
        /*0954*/ 	.word	0x0001c040


	//   ....[129]....
        /*0958*/ 	.word	0x0001c0e0


	//   ....[130]....
        /*095c*/ 	.word	0x0001c280


	//   ....[131]....
        /*0960*/ 	.word	0x0001c300


	//   ....[132]....
        /*0964*/ 	.word	0x0001c380


	//   ....[133]....
        /*0968*/ 	.word	0x0001c400


	//   ....[134]....
        /*096c*/ 	.word	0x0001c480


	//   ....[135]....
        /*0970*/ 	.word	0x0001c510


	//   ....[136]....
        /*0974*/ 	.word	0x0001c5b0


	//   ....[137]....
        /*0978*/ 	.word	0x0001c660


	//   ....[138]....
        /*097c*/ 	.word	0x0001c6e0


	//   ....[139]....
        /*0980*/ 	.word	0x0001c760


	//   ....[140]....
        /*0984*/ 	.word	0x0001c7e0


	//   ....[141]....
        /*0988*/ 	.word	0x0001c870


	//   ....[142]....
        /*098c*/ 	.word	0x0001c8f0


	//   ....[143]....
        /*0990*/ 	.word	0x0001c9a0


	//   ....[144]....
        /*0994*/ 	.word	0x0001c9f0


	//   ....[145]....
        /*0998*/ 	.word	0x0001cab0


	//   ....[146]....
        /*099c*/ 	.word	0x0001cbe0


	//----- nvinfo : EIATTR_REG_RECONFIG
	.align		4
.L_207:
        /*09a0*/ 	.byte	0x01, 0x54
	.zero		2


	//----- nvinfo : EIATTR_SYSCALL_OFFSETS
	.align		4
        /*09a4*/ 	.byte	0x04, 0x46
        /*09a6*/ 	.short	(.L_209 - .L_208)


	//   ....[0]....
.L_208:
        /*09a8*/ 	.word	0x000024b0


	//   ....[1]....
        /*09ac*/ 	.word	0x00014c20


	//   ....[2]....
        /*09b0*/ 	.word	0x00014d70


	//   ....[3]....
        /*09b4*/ 	.word	0x00014e60


	//   ....[4]....
        /*09b8*/ 	.word	0x000157a0


	//----- nvinfo : EIATTR_MBARRIER_INSTR_OFFSETS
	.align		4
.L_209:
        /*09bc*/ 	.byte	0x04, 0x39
        /*09be*/ 	.short	(.L_211 - .L_210)


	//   ....[0]....
.L_210:
        /*09c0*/ 	.word	0x00000270
        /*09c4*/ 	.word	0x000000ff
        /*09c8*/ 	.word	0x00030800
        /*09cc*/ 	.short	0x0100
        /*09ce*/ 	.byte	0x08
	.zero		1


	//   ....[1]....
        /*09d0*/ 	.word	0x00000280
        /*09d4*/ 	.word	0x000000ff
        /*09d8*/ 	.word	0x00030820
        /*09dc*/ 	.short	0x0100
        /*09de*/ 	.byte	0x08
	.zero		1


	//   ....[2]....
        /*09e0*/ 	.word	0x00000370
        /*09e4*/ 	.word	0x000000ff
        /*09e8*/ 	.word	0x00030830
        /*09ec*/ 	.short	0x0100
        /*09ee*/ 	.byte	0x08
	.zero		1


	//   ....[3]....
        /*09f0*/ 	.word	0x00000380
        /*09f4*/ 	.word	0x000000ff
        /*09f8*/ 	.word	0x00030840
        /*09fc*/ 	.short	0x0100
        /*09fe*/ 	.byte	0x08
	.zero		1


	//   ....[4]....
        /*0a00*/ 	.word	0x00000390
        /*0a04*/ 	.word	0x000000ff
        /*0a08*/ 	.word	0x00030838
        /*0a0c*/ 	.short	0x0100
        /*0a0e*/ 	.byte	0x08
	.zero		1


	//   ....[5]....
        /*0a10*/ 	.word	0x000003a0
        /*0a14*/ 	.word	0x000000ff
        /*0a18*/ 	.word	0x00030848
        /*0a1c*/ 	.short	0x0100
        /*0a1e*/ 	.byte	0x08
	.zero		1


	//   ....[6]....
        /*0a20*/ 	.word	0x000004d0
        /*0a24*/ 	.word	0x000000ff
        /*0a28*/ 	.word	0x00030850
        /*0a2c*/ 	.short	0x0100
        /*0a2e*/ 	.byte	0x08
	.zero		1


	//   ....[7]....
        /*0a30*/ 	.word	0x000004e0
        /*0a34*/ 	.word	0x000000ff
        /*0a38*/ 	.word	0x00030860
        /*0a3c*/ 	.short	0x0100
        /*0a3e*/ 	.byte	0x08
	.zero		1


	//   ....[8]....
        /*0a40*/ 	.word	0x000004f0
        /*0a44*/ 	.word	0x000000ff
        /*0a48*/ 	.word	0x00030858
        /*0a4c*/ 	.short	0x0100
        /*0a4e*/ 	.byte	0x08
	.zero		1


	//   ....[9]....
        /*0a50*/ 	.word	0x00000500
        /*0a54*/ 	.word	0x000000ff
        /*0a58*/ 	.word	0x00030868
        /*0a5c*/ 	.short	0x0100
        /*0a5e*/ 	.byte	0x08
	.zero		1


	//   ....[10]....
        /*0a60*/ 	.word	0x000005f0
        /*0a64*/ 	.word	0x000000ff
        /*0a68*/ 	.word	0x00030870
        /*0a6c*/ 	.short	0x0100
        /*0a6e*/ 	.byte	0x06
	.zero		1


	//   ....[11]....
        /*0a70*/ 	.word	0x00000600
        /*0a74*/ 	.word	0x000000ff
        /*0a78*/ 	.word	0x00030880
        /*0a7c*/ 	.short	0x0100
        /*0a7e*/ 	.byte	0x06
	.zero		1


	//   ....[12]....
        /*0a80*/ 	.word	0x00000610
        /*0a84*/ 	.word	0x000000ff
        /*0a88*/ 	.word	0x00030878
        /*0a8c*/ 	.short	0x0100
        /*0a8e*/ 	.byte	0x06
	.zero		1


	//   ....[13]....
        /*0a90*/ 	.word	0x00000620
        /*0a94*/ 	.word	0x000000ff
        /*0a98*/ 	.word	0x00030888
        /*0a9c*/ 	.short	0x0100
        /*0a9e*/ 	.byte	0x06
	.zero		1


	//   ....[14]....
        /*0aa0*/ 	.word	0x00000750
        /*0aa4*/ 	.word	0x000000ff
        /*0aa8*/ 	.word	0x00030890
        /*0aac*/ 	.short	0x0100
        /*0aae*/ 	.byte	0x08
	.zero		1


	//   ....[15]....
        /*0ab0*/ 	.word	0x00000760
        /*0ab4*/ 	.word	0x000000ff
        /*0ab8*/ 	.word	0x000308a0
        /*0abc*/ 	.short	0x0100
        /*0abe*/ 	.byte	0x08
	.zero		1


	//   ....[16]....
        /*0ac0*/ 	.word	0x00000770
        /*0ac4*/ 	.word	0x000000ff
        /*0ac8*/ 	.word	0x00030898
        /*0acc*/ 	.short	0x0100
        /*0ace*/ 	.byte	0x08
	.zero		1


	//   ....[17]....
        /*0ad0*/ 	.word	0x00000780
        /*0ad4*/ 	.word	0x000000ff
        /*0ad8*/ 	.word	0x000308a8
        /*0adc*/ 	.short	0x0100
        /*0ade*/ 	.byte	0x08
	.zero		1


	//   ....[18]....
        /*0ae0*/ 	.word	0x000008b0
        /*0ae4*/ 	.word	0x000000ff
        /*0ae8*/ 	.word	0x000308b0
        /*0aec*/ 	.short	0x0100
        /*0aee*/ 	.byte	0x08
	.zero		1


	//   ....[19]....
        /*0af0*/ 	.word	0x000008c0
        /*0af4*/ 	.word	0x000000ff
        /*0af8*/ 	.word	0x000308c0
        /*0afc*/ 	.short	0x0100
        /*0afe*/ 	.byte	0x08
	.zero		1


	//   ....[20]....
        /*0b00*/ 	.word	0x000008d0
        /*0b04*/ 	.word	0x000000ff
        /*0b08*/ 	.word	0x000308b8
        /*0b0c*/ 	.short	0x0100
        /*0b0e*/ 	.byte	0x08
	.zero		1


	//   ....[21]....
        /*0b10*/ 	.word	0x000008e0
        /*0b14*/ 	.word	0x000000ff
        /*0b18*/ 	.word	0x000308c8
        /*0b1c*/ 	.short	0x0100
        /*0b1e*/ 	.byte	0x08
	.zero		1


	//   ....[22]....
        /*0b20*/ 	.word	0x00002530
        /*0b24*/ 	.word	0x000000ff
        /*0b28*/ 	.word	0x00030800
        /*0b2c*/ 	.short	0x010a
        /*0b2e*/ 	.byte	0x25
	.zero		1


	//   ....[23]....
        /*0b30*/ 	.word	0x000025e0
        /*0b34*/ 	.word	0x0000000f
        /*0b38*/ 	.word	0x00030830
        /*0b3c*/ 	.short	0x010a
        /*0b3e*/ 	.byte	0x3f
	.zero		1


	//   ....[24]....
        /*0b40*/ 	.word	0x00002650
        /*0b44*/ 	.word	0x0000000f
        /*0b48*/ 	.word	0x00030830
        /*0b4c*/ 	.short	0x010a
        /*0b4e*/ 	.byte	0x3f
	.zero		1


	//   ....[25]....
        /*0b50*/ 	.word	0x00003250
        /*0b54*/ 	.word	0x00000002
        /*0b58*/ 	.word	0x00000000
        /*0b5c*/ 	.short	0x0101
        /*0b5e*/ 	.byte	0x3f
	.zero		1


	//   ....[26]....
        /*0b60*/ 	.word	0x000051b0
        /*0b64*/ 	.word	0x000000ff
        /*0b68*/ 	.word	0x00030830
        /*0b6c*/ 	.short	0x010a
        /*0b6e*/ 	.byte	0x05
	.zero		1


	//   ....[27]....
        /*0b70*/ 	.word	0x00005210
        /*0b74*/ 	.word	0x000000ff
        /*0b78*/ 	.word	0x00030830
        /*0b7c*/ 	.short	0x010a
        /*0b7e*/ 	.byte	0x05
	.zero		1


	//   ....[28]....
        /*0b80*/ 	.word	0x00006060
        /*0b84*/ 	.word	0x000000ff
        /*0b88*/ 	.word	0x00030850
        /*0b8c*/ 	.short	0x010a
        /*0b8e*/ 	.byte	0x0e
	.zero		1


	//   ....[29]....
        /*0b90*/ 	.word	0x000060a0
        /*0b94*/ 	.word	0x000000ff
        /*0b98*/ 	.word	0x00030850
        /*0b9c*/ 	.short	0x010a
        /*0b9e*/ 	.byte	0x0e
	.zero		1


	//   ....[30]....
        /*0ba0*/ 	.word	0x00006750
        /*0ba4*/ 	.word	0x00000098
        /*0ba8*/ 	.word	0x00000000
        /*0bac*/ 	.short	0x0101
        /*0bae*/ 	.byte	0x3f
	.zero		1


	//   ....[31]....
        /*0bb0*/ 	.word	0x000076f0
        /*0bb4*/ 	.word	0x00000000
        /*0bb8*/ 	.word	0x00000000
        /*0bbc*/ 	.short	0x0101
        /*0bbe*/ 	.byte	0x3f
	.zero		1


	//   ....[32]....
        /*0bc0*/ 	.word	0x00008010
        /*0bc4*/ 	.word	0x000000ff
        /*0bc8*/ 	.word	0x00030830
        /*0bcc*/ 	.short	0x010a
        /*0bce*/ 	.byte	0x06
	.zero		1


	//   ....[33]....
        /*0bd0*/ 	.word	0x00008070
        /*0bd4*/ 	.word	0x000000ff
        /*0bd8*/ 	.word	0x00030830
        /*0bdc*/ 	.short	0x010a
        /*0bde*/ 	.byte	0x06
	.zero		1


	//   ....[34]....
        /*0be0*/ 	.word	0x00008ec0
        /*0be4*/ 	.word	0x000000ff
        /*0be8*/ 	.word	0x00030850
        /*0bec*/ 	.short	0x010a
        /*0bee*/ 	.byte	0x0a
	.zero		1


	//   ....[35]....
        /*0bf0*/ 	.word	0x00008f00
        /*0bf4*/ 	.word	0x000000ff
        /*0bf8*/ 	.word	0x00030850
        /*0bfc*/ 	.short	0x010a
        /*0bfe*/ 	.byte	0x0a
	.zero		1


	//   ....[36]....
        /*0c00*/ 	.word	0x00009bb0
        /*0c04*/ 	.word	0x0000009a
        /*0c08*/ 	.word	0x00000000
        /*0c0c*/ 	.short	0x0101
        /*0c0e*/ 	.byte	0x3f
	.zero		1


	//   ....[37]....
        /*0c10*/ 	.word	0x00009c90
        /*0c14*/ 	.word	0x0000009e
        /*0c18*/ 	.word	0x00000000
        /*0c1c*/ 	.short	0x0101
        /*0c1e*/ 	.byte	0x3f
	.zero		1


	//   ....[38]....
        /*0c20*/ 	.word	0x0000a110
        /*0c24*/ 	.word	0x000000ff
        /*0c28*/ 	.word	0x00030830
        /*0c2c*/ 	.short	0x010a
        /*0c2e*/ 	.byte	0x06
	.zero		1


	//   ....[39]....
        /*0c30*/ 	.word	0x0000a170
        /*0c34*/ 	.word	0x000000ff
        /*0c38*/ 	.word	0x00030830
        /*0c3c*/ 	.short	0x010a
        /*0c3e*/ 	.byte	0x06
	.zero		1


	//   ....[40]....
        /*0c40*/ 	.word	0x0000afc0
        /*0c44*/ 	.word	0x000000ff
        /*0c48*/ 	.word	0x00030850
        /*0c4c*/ 	.short	0x010a
        /*0c4e*/ 	.byte	0x0a
	.zero		1


	//   ....[41]....
        /*0c50*/ 	.word	0x0000b000
        /*0c54*/ 	.word	0x000000ff
        /*0c58*/ 	.word	0x00030850
        /*0c5c*/ 	.short	0x010a
        /*0c5e*/ 	.byte	0x0a
	.zero		1


	//   ....[42]....
        /*0c60*/ 	.word	0x0000b630
        /*0c64*/ 	.word	0x00000002
        /*0c68*/ 	.word	0x00000000
        /*0c6c*/ 	.short	0x0101
        /*0c6e*/ 	.byte	0x3f
	.zero		1


	//   ....[43]....
        /*0c70*/ 	.word	0x0000c5b0
        /*0c74*/ 	.word	0x00000000
        /*0c78*/ 	.word	0x00000000
        /*0c7c*/ 	.short	0x0101
        /*0c7e*/ 	.byte	0x3f
	.zero		1


	//   ....[44]....
        /*0c80*/ 	.word	0x0000d3f0
        /*0c84*/ 	.word	0x000000ff
        /*0c88*/ 	.word	0x00030850
        /*0c8c*/ 	.short	0x010a
        /*0c8e*/ 	.byte	0x05
	.zero		1


	//   ....[45]....
        /*0c90*/ 	.word	0x0000d430
        /*0c94*/ 	.word	0x000000ff
        /*0c98*/ 	.word	0x00030850
        /*0c9c*/ 	.short	0x010a
        /*0c9e*/ 	.byte	0x05
	.zero		1


	//   ....[46]....
        /*0ca0*/ 	.word	0x0000d890
        /*0ca4*/ 	.word	0x0000000a
        /*0ca8*/ 	.word	0x00000000
        /*0cac*/ 	.short	0x0101
        /*0cae*/ 	.byte	0x3f
	.zero		1


	//   ....[47]....
        /*0cb0*/ 	.word	0x0000fde0
        /*0cb4*/ 	.word	0x000000ff
        /*0cb8*/ 	.word	0x00000000
        /*0cbc*/ 	.short	0x0101
        /*0cbe*/ 	.byte	0x08
	.zero		1


	//   ....[48]....
        /*0cc0*/ 	.word	0x000106c0
        /*0cc4*/ 	.word	0x000000ff
        /*0cc8*/ 	.word	0x00000000
        /*0ccc*/ 	.short	0x0101
        /*0cce*/ 	.byte	0x08
	.zero		1


	//   ....[49]....
        /*0cd0*/ 	.word	0x00015280
        /*0cd4*/ 	.word	0x00000000
        /*0cd8*/ 	.word	0x00030840
        /*0cdc*/ 	.short	0x010a
        /*0cde*/ 	.byte	0x3f
	.zero		1


	//   ....[50]....
        /*0ce0*/ 	.word	0x000162d0
        /*0ce4*/ 	.word	0x00000012
        /*0ce8*/ 	.word	0x00030800
        /*0cec*/ 	.short	0x0107
        /*0cee*/ 	.byte	0x3f
	.zero		1


	//   ....[51]....
        /*0cf0*/ 	.word	0x000163e0
        /*0cf4*/ 	.word	0x00000012
        /*0cf8*/ 	.word	0x00030800
        /*0cfc*/ 	.short	0x0101
        /*0cfe*/ 	.byte	0x3f
	.zero		1


	//   ....[52]....
        /*0d00*/ 	.word	0x00016400
        /*0d04*/ 	.word	0x00000012
        /*0d08*/ 	.word	0x00030820
        /*0d0c*/ 	.short	0x010a
        /*0d0e*/ 	.byte	0x3f
	.zero		1


	//   ....[53]....
        /*0d10*/ 	.word	0x00016830
        /*0d14*/ 	.word	0x00000003
        /*0d18*/ 	.word	0x00030840
        /*0d1c*/ 	.short	0x010a
        /*0d1e*/ 	.byte	0x3f
	.zero		1


	//   ....[54]....
        /*0d20*/ 	.word	0x00016dd0
        /*0d24*/ 	.word	0x00000003
        /*0d28*/ 	.word	0x00000060
        /*0d2c*/ 	.short	0x010a
        /*0d2e*/ 	.byte	0x3f
	.zero		1


	//   ....[55]....
        /*0d30*/ 	.word	0x00017640
        /*0d34*/ 	.word	0x00000003
        /*0d38*/ 	.word	0x00030840
        /*0d3c*/ 	.short	0x010a
        /*0d3e*/ 	.byte	0x3f
	.zero		1


	//   ....[56]....
        /*0d40*/ 	.word	0x00017be0
        /*0d44*/ 	.word	0x00000002
        /*0d48*/ 	.word	0x00000060
        /*0d4c*/ 	.short	0x010a
        /*0d4e*/ 	.byte	0x3f
	.zero		1


	//   ....[57]....
        /*0d50*/ 	.word	0x000183a0
        /*0d54*/ 	.word	0x00000002
        /*0d58*/ 	.word	0x00030840
        /*0d5c*/ 	.short	0x010a
        /*0d5e*/ 	.byte	0x3f
	.zero		1


	//   ....[58]....
        /*0d60*/ 	.word	0x00018940
        /*0d64*/ 	.word	0x00000002
        /*0d68*/ 	.word	0x00000060
        /*0d6c*/ 	.short	0x010a
        /*0d6e*/ 	.byte	0x3f
	.zero		1


	//   ....[59]....
        /*0d70*/ 	.word	0x000190b0
        /*0d74*/ 	.word	0x00000000
        /*0d78*/ 	.word	0x00030860
        /*0d7c*/ 	.short	0x010a
        /*0d7e*/ 	.byte	0x3f
	.zero		1


	//   ....[60]....
        /*0d80*/ 	.word	0x0001a900
        /*0d84*/ 	.word	0x00000000
        /*0d88*/ 	.word	0x00030820
        /*0d8c*/ 	.short	0x010a
        /*0d8e*/ 	.byte	0x3f
	.zero		1


	//   ....[61]....
        /*0d90*/ 	.word	0x0001ab10
        /*0d94*/ 	.word	0x00000006
        /*0d98*/ 	.word	0x00000000
        /*0d9c*/ 	.short	0x010a
        /*0d9e*/ 	.byte	0x3f
	.zero		1


	//   ....[62]....
        /*0da0*/ 	.word	0x0001ab40
        /*0da4*/ 	.word	0x00000007
        /*0da8*/ 	.word	0x00000000
        /*0dac*/ 	.short	0x010a
        /*0dae*/ 	.byte	0x3f
	.zero		1


	//   ....[63]....
        /*0db0*/ 	.word	0x0001aba0
        /*0db4*/ 	.word	0x00000004
        /*0db8*/ 	.word	0x00000000
        /*0dbc*/ 	.short	0x010a
        /*0dbe*/ 	.byte	0x3f
	.zero		1


	//   ....[64]....
        /*0dc0*/ 	.word	0x0001abd0
        /*0dc4*/ 	.word	0x00000003
        /*0dc8*/ 	.word	0x00000000
        /*0dcc*/ 	.short	0x010a
        /*0dce*/ 	.byte	0x3f
	.zero		1


	//   ....[65]....
        /*0dd0*/ 	.word	0x0001ac40
        /*0dd4*/ 	.word	0x00000003
        /*0dd8*/ 	.word	0x00030800
        /*0ddc*/ 	.short	0x010a
        /*0dde*/ 	.byte	0x3f
	.zero		1


	//   ....[66]....
        /*0de0*/ 	.word	0x0001ac90
        /*0de4*/ 	.word	0x0000000f
        /*0de8*/ 	.word	0x00030830
        /*0dec*/ 	.short	0x010a
        /*0dee*/ 	.byte	0x3f
	.zero		1


	//   ....[67]....
        /*0df0*/ 	.word	0x0001acf0
        /*0df4*/ 	.word	0x0000009a
        /*0df8*/ 	.word	0x00030830
        /*0dfc*/ 	.short	0x010a
        /*0dfe*/ 	.byte	0x3f
	.zero		1


	//   ....[68]....
        /*0e00*/ 	.word	0x0001ad50
        /*0e04*/ 	.word	0x00000015
        /*0e08*/ 	.word	0x00030850
        /*0e0c*/ 	.short	0x010a
        /*0e0e*/ 	.byte	0x3f
	.zero		1


	//   ....[69]....
        /*0e10*/ 	.word	0x0001adb0
        /*0e14*/ 	.word	0x00000003
        /*0e18*/ 	.word	0x00030830
        /*0e1c*/ 	.short	0x010a
        /*0e1e*/ 	.byte	0x3f
	.zero		1


	//   ....[70]....
        /*0e20*/ 	.word	0x0001ae10
        /*0e24*/ 	.word	0x00000002
        /*0e28*/ 	.word	0x00030850
        /*0e2c*/ 	.short	0x010a
        /*0e2e*/ 	.byte	0x3f
	.zero		1


	//   ....[71]....
        /*0e30*/ 	.word	0x0001ae70
        /*0e34*/ 	.word	0x00000003
        /*0e38*/ 	.word	0x00030830
        /*0e3c*/ 	.short	0x010a
        /*0e3e*/ 	.byte	0x3f
	.zero		1


	//   ....[72]....
        /*0e40*/ 	.word	0x0001aed0
        /*0e44*/ 	.word	0x00000002
        /*0e48*/ 	.word	0x00030850
        /*0e4c*/ 	.short	0x010a
        /*0e4e*/ 	.byte	0x3f
	.zero		1


	//   ....[73]....
        /*0e50*/ 	.word	0x0001af30
        /*0e54*/ 	.word	0x00000005
        /*0e58*/ 	.word	0x00030850
        /*0e5c*/ 	.short	0x010a
        /*0e5e*/ 	.byte	0x3f
	.zero		1


	//   ....[74]....
        /*0e60*/ 	.word	0x0001b0d0
        /*0e64*/ 	.word	0x00000000
        /*0e68*/ 	.word	0x00030840
        /*0e6c*/ 	.short	0x010a
        /*0e6e*/ 	.byte	0x3f
	.zero		1


	//   ....[75]....
        /*0e70*/ 	.word	0x0001bd50
        /*0e74*/ 	.word	0x00000012
        /*0e78*/ 	.word	0x00030820
        /*0e7c*/ 	.short	0x010a
        /*0e7e*/ 	.byte	0x3f
	.zero		1


	//   ....[76]....
        /*0e80*/ 	.word	0x0001bda0
        /*0e84*/ 	.word	0x00000003
        /*0e88*/ 	.word	0x00030840
        /*0e8c*/ 	.short	0x010a
        /*0e8e*/ 	.byte	0x3f
	.zero		1


	//   ....[77]....
        /*0e90*/ 	.word	0x0001bdf0
        /*0e94*/ 	.word	0x00000003
        /*0e98*/ 	.word	0x00000060
        /*0e9c*/ 	.short	0x010a
        /*0e9e*/ 	.byte	0x3f
	.zero		1


	//   ....[78]....
        /*0ea0*/ 	.word	0x0001be40
        /*0ea4*/ 	.word	0x00000003
        /*0ea8*/ 	.word	0x00030840
        /*0eac*/ 	.short	0x010a
        /*0eae*/ 	.byte	0x3f
	.zero		1


	//   ....[79]....
        /*0eb0*/ 	.word	0x0001be90
        /*0eb4*/ 	.word	0x00000002
        /*0eb8*/ 	.word	0x00000060
        /*0ebc*/ 	.short	0x010a
        /*0ebe*/ 	.byte	0x3f
	.zero		1


	//   ....[80]....
        /*0ec0*/ 	.word	0x0001bee0
        /*0ec4*/ 	.word	0x00000002
        /*0ec8*/ 	.word	0x00030840
        /*0ecc*/ 	.short	0x010a
        /*0ece*/ 	.byte	0x3f
	.zero		1


	//   ....[81]....
        /*0ed0*/ 	.word	0x0001bf30
        /*0ed4*/ 	.word	0x00000002
        /*0ed8*/ 	.word	0x00000060
        /*0edc*/ 	.short	0x010a
        /*0ede*/ 	.byte	0x3f
	.zero		1


	//   ....[82]....
        /*0ee0*/ 	.word	0x0001bf80
        /*0ee4*/ 	.word	0x00000000
        /*0ee8*/ 	.word	0x00030860
        /*0eec*/ 	.short	0x010a
        /*0eee*/ 	.byte	0x3f
	.zero		1


	//   ....[83]....
        /*0ef0*/ 	.word	0x0001cb00
        /*0ef4*/ 	.word	0x00000000
        /*0ef8*/ 	.word	0x00030820
        /*0efc*/ 	.short	0x010a
        /*0efe*/ 	.byte	0x3f
	.zero		1


	//   ....[84]....
        /*0f00*/ 	.word	0x0001cca0
        /*0f04*/ 	.word	0x00000006
        /*0f08*/ 	.word	0x00000000
        /*0f0c*/ 	.short	0x010a
        /*0f0e*/ 	.byte	0x3f
	.zero		1


	//   ....[85]....
        /*0f10*/ 	.word	0x0001ccf0
        /*0f14*/ 	.word	0x00000007
        /*0f18*/ 	.word	0x00000000
        /*0f1c*/ 	.short	0x010a
        /*0f1e*/ 	.byte	0x3f
	.zero		1


	//   ....[86]....
        /*0f20*/ 	.word	0x0001cd40
        /*0f24*/ 	.word	0x00000004
        /*0f28*/ 	.word	0x00000000
        /*0f2c*/ 	.short	0x010a
        /*0f2e*/ 	.byte	0x3f
	.zero		1


	//----- nvinfo : EIATTR_NUM_MBARRIERS
	.align		4
.L_211:
        /*0f30*/ 	.byte	0x03, 0x38
        /*0f32*/ 	.short	0x0016


	//----- nvinfo : EIATTR_EXIT_INSTR_OFFSETS
	.align		4
        /*0f34*/ 	.byte	0x04, 0x1c
        /*0f36*/ 	.short	(.L_213 - .L_212)


	//   ....[0]....
.L_212:
        /*0f38*/ 	.word	0x00000a50


	//   ....[1]....
        /*0f3c*/ 	.word	0x00012b10


	//   ....[2]....
        /*0f40*/ 	.word	0x0001ac20


	//----- nvinfo : EIATTR_MAX_THREADS
	.align		4
.L_213:
        /*0f44*/ 	.byte	0x04, 0x05
        /*0f46*/ 	.short	(.L_215 - .L_214)
.L_214:
        /*0f48*/ 	.word	0x00000180
        /*0f4c*/ 	.word	0x00000001
        /*0f50*/ 	.word	0x00000001


	//----- nvinfo : EIATTR_CRS_STACK_SIZE
	.align		4
.L_215:
        /*0f54*/ 	.byte	0x04, 0x1e
        /*0f56*/ 	.short	(.L_217 - .L_216)
.L_216:
        /*0f58*/ 	.word	0x00000000


	//----- nvinfo : EIATTR_CBANK_PARAM_SIZE
	.align		4
.L_217:
        /*0f5c*/ 	.byte	0x03, 0x19
        /*0f5e*/ 	.short	0x0af0


	//----- nvinfo : EIATTR_PARAM_CBANK
	.align		4
        /*0f60*/ 	.byte	0x04, 0x0a
        /*0f62*/ 	.short	(.L_219 - .L_218)
	.align		4
.L_218:
        /*0f64*/ 	.word	index@(.nv.constant0._ZN7cutlass13device_kernelIN5flash11enable_sm90INS1_16FlashAttnFwdSm90INS1_25CollectiveMainloopFwdSm90ILi2EN4cute5tupleIJNS5_1CILi1EEES8_S8_EEENS6_IJNS7_ILi128EEENS7_ILi64EEENS7_ILi256EEEEEELi256ENS_10bfloat16_tEfNS_4arch4Sm90ELb0ELb1ELb1ELb1ELb0ELb0ELb0ELb1ELb1ELb1ELb1ELb0EEENS1_21CollectiveEpilogueFwdINS6_IJSA_SC_SB_EEES9_SE_SG_Li256ELb1ELb1ELb1ELb0EEENS1_36VarlenDynamicPersistentTileSchedulerILi128ELi64ELi256ELi128ELb1ELb1ELb1ELb1ELb0ELb1EEEEEEEEEvNT_6ParamsE)
        /*0f68*/ 	.short	0x0210
        /*0f6a*/ 	.short	0x0af0


	//----- nvinfo : EIATTR_SW_WAR
	.align		4
.L_219:
        /*0f6c*/ 	.byte	0x04, 0x36
        /*0f6e*/ 	.short	(.L_221 - .L_220)
.L_220:
        /*0f70*/ 	.word	0x00000008
.L_221:


//--------------------- .nv.info._ZN7cutlass13device_kernelIN5flash11enable_sm90INS1_16FlashAttnFwdSm90INS1_25CollectiveMainloopFwdSm90ILi2EN4cute5tupleIJNS5_1CILi1EEES8_S8_EEENS6_IJNS7_ILi128EEENS7_ILi64EEENS7_ILi256EEEEEELi256ENS_10bfloat16_tEfNS_4arch4Sm90ELb0ELb1ELb1ELb1ELb0ELb1ELb0ELb1ELb1ELb1ELb1ELb0EEENS1_21CollectiveEpilogueFwdINS6_IJSA_SC_SB_EEES9_SE_SG_Li256ELb1ELb1ELb1ELb0EEENS1_36VarlenDynamicPersistentTileSchedulerILi128ELi64ELi256ELi128ELb1ELb1ELb1ELb1ELb0ELb1EEEEEEEEEvNT_6ParamsE --------------------------
	.section	.nv.info._ZN7cutlass13device_kernelIN5flash11enable_sm90INS1_16FlashAttnFwdSm90INS1_25CollectiveMainloopFwdSm90ILi2EN4cute5tupleIJNS5_1CILi1EEES8_S8_EEENS6_IJNS7_ILi128EEENS7_ILi64EEENS7_ILi256EEEEEELi256ENS_10bfloat16_tEfNS_4arch4Sm90ELb0ELb1ELb1ELb1ELb0ELb1ELb0ELb1ELb1ELb1ELb1ELb0EEENS1_21CollectiveEpilogueFwdINS6_IJSA_SC_SB_EEES9_SE_SG_Li256ELb1ELb1ELb1ELb0EEENS1_36VarlenDynamicPersistentTileSchedulerILi128ELi64ELi256ELi128ELb1ELb1ELb1ELb1ELb0ELb1EEEEEEEEEvNT_6ParamsE,"",@"SHT_CUDA_INFO"
	.sectionflags	@""
	.align	4


	//----- nvinfo : EIATTR_CUDA_API_VERSION
	.align		4
        /*0000*/ 	.byte	0x04, 0x37
        /*0002*/ 	.short	(.L_223 - .L_222)
.L_222:
        /*0004*/ 	.word	0x00000082


	//----- nvinfo : EIATTR_KPARAM_INFO
	.align		4
.L_223:
        /*0008*/ 	.byte	0x04, 0x17
        /*000a*/ 	.short	(.L_225 - .L_224)
.L_224:
        /*000c*/ 	.word	0x00000000
        /*0010*/ 	.short	0x0000
        /*0012*/ 	.short	0x0070
        /*0014*/ 	.byte	0x00, 0xf0, 0x01, 0x2a


	//----- nvinfo : EIATTR_SPARSE_MMA_MASK
	.align		4
.L_225:
        /*0018*/ 	.byte	0x03, 0x50
        /*001a*/ 	.short	0x0000


	//----- nvinfo : EIATTR_MAXREG_COUNT
	.align		4
        /*001c*/ 	.byte	0x03, 0x1b
        /*001e*/ 	.short	0x00a8


	//----- nvinfo : EIATTR_NUM_BARRIERS
	.align		4
        /*0020*/ 	.byte	0x02, 0x4c
        /*0022*/ 	.byte	0x10
	.zero		1


	//----- nvinfo : EIATTR_EXTERNS
	.align		4
        /*0024*/ 	.byte	0x04, 0x0f
        /*0026*/ 	.short	(.L_227 - .L_226)


	//   ....[0]....
	.align		4
.L_226:
        /*0028*/ 	.word	index@(__assertfail)


	//----- nvinfo : EIATTR_ANNOTATIONS
	.align		4
.L_227:
        /*002c*/ 	.byte	0x04, 0x55
        /*002e*/ 	.short	(.L_229 - .L_228)


	//   ....[0]....
.L_228:
        /* <DEDUP_REMOVED lines=160> */


	//----- nvinfo : EIATTR_MERCURY_ISA_VERSION
	.align		4
.L_229:
        /*0a18*/ 	.byte	0x03, 0x5f
        /*0a1a*/ 	.short	0x0101


	//----- nvinfo : EIATTR_UNUSED_LOAD_BYTE_OFFSET
	.align		4
        /*0a1c*/ 	.byte	0x04, 0x44
        /*0a1e*/ 	.short	(.L_231 - .L_230)


	//   ....[0]....
.L_230:
        /*0a20*/ 	.word	0x00000aa0
        /*0a24*/ 	.word	0x0000fff0


	//   ....[1]....
        /*0a28*/ 	.word	0x00020790
        /*0a2c*/ 	.word	0x0000fff0


	//----- nvinfo : EIATTR_INT_WARP_WIDE_INSTR_OFFSETS
	.align		4
.L_231:
        /*0a30*/ 	.byte	0x04, 0x31
        /*0a32*/ 	.short	(.L_233 - .L_232)


	//   ....[0]....
.L_232:
        /*0a34*/ 	.word	0x00000190


	//   ....[1]....
        /*0a38*/ 	.word	0x000001d0


	//   ....[2]....
        /*0a3c*/ 	.word	0x00000240


	//   ....[3]....
        /*0a40*/ 	.word	0x00029260


	//   ....[4]....
        /*0a44*/ 	.word	0x00029300


	//   ....[5]....
        /*0a48*/ 	.word	0x0002d790


	//   ....[6]....
        /*0a4c*/ 	.word	0x0002d800


	//----- nvinfo : EIATTR_COOP_GROUP_MASK_REGIDS
	.align		4
.L_233:
        /*0a50*/ 	.byte	0x04, 0x29
        /*0a52*/ 	.short	(.L_235 - .L_234)


	//   ....[0]....
.L_234:
        /*0a54*/ 	.word	0xffffffff


	//   ....[1]....
        /*0a58*/ 	.word	0xffffffff


	//   ....[2]....
        /*0a5c*/ 	.word	0xffffffff


	//   ....[3]....
        /*0a60*/ 	.word	0xffffffff


	//   ....[4]....
        /*0a64*/ 	.word	0xffffffff


	//   ....[5]....
        /*0a68*/ 	.word	0xffffffff


	//   ....[6]....
        /*0a6c*/ 	.word	0xffffffff


	//   ....[7]....
        /*0a70*/ 	.word	0xffffffff


	//   ....[8]....
        /*0a74*/ 	.word	0xffffffff


	//   ....[9]....
        /*0a78*/ 	.word	0xffffffff


	//   ....[10]....
        /*0a7c*/ 	.word	0xffffffff


	//   ....[11]....
        /*0a80*/ 	.word	0xffffffff


	//   ....[12]....
        /*0a84*/ 	.word	0xffffffff


	//   ....[13]....
        /*0a88*/ 	.word	0xffffffff


	//   ....[14]....
        /*0a8c*/ 	.word	0xffffffff


	//   ....[15]....
        /*0a90*/ 	.word	0xffffffff


	//   ....[16]....
        /*0a94*/ 	.word	0xffffffff


	//   ....[17]....
        /*0a98*/ 	.word	0xffffffff


	//   ....[18]....
        /*0a9c*/ 	.word	0xffffffff


	//   ....[19]....
        /*0aa0*/ 	.word	0xffffffff


	//   ....[20]....
        /*0aa4*/ 	.word	0xffffffff


	//   ....[21]....
        /*0aa8*/ 	.word	0xffffffff


	//   ....[22]....
        /*0aac*/ 	.word	0xffffffff


	//   ....[23]....
        /*0ab0*/ 	.word	0xffffffff


	//   ....[24]....
        /*0ab4*/ 	.word	0xffffffff


	//   ....[25]....
        /*0ab8*/ 	.word	0xffffffff


	//   ....[26]....
        /*0abc*/ 	.word	0xffffffff


	//   ....[27]....
        /*0ac0*/ 	.word	0xffffffff


	//   ....[28]....
        /*0ac4*/ 	.word	0xffffffff


	//   ....[29]....
        /*0ac8*/ 	.word	0xffffffff


	//   ....[30]....
        /*0acc*/ 	.word	0xffffffff


	//   ....[31]....
        /*0ad0*/ 	.word	0xffffffff


	//   ....[32]....
        /*0ad4*/ 	.word	0xffffffff


	//   ....[33]....
        /*0ad8*/ 	.word	0xffffffff


	//   ....[34]....
        /*0adc*/ 	.word	0xffffffff


	//   ....[35]....
        /*0ae0*/ 	.word	0xffffffff


	//   ....[36]....
        /*0ae4*/ 	.word	0xffffffff


	//   ....[37]....
        /*0ae8*/ 	.word	0xffffffff


	//   ....[38]....
        /*0aec*/ 	.word	0xffffffff


	//   ....[39]....
        /*0af0*/ 	.word	0xffffffff


	//   ....[40]....
        /*0af4*/ 	.word	0xffffffff


	//   ....[41]....
        /*0af8*/ 	.word	0xffffffff


	//   ....[42]....
        /*0afc*/ 	.word	0xffffffff


	//   ....[43]....
        /*0b00*/ 	.word	0xffffffff


	//   ....[44]....
        /*0b04*/ 	.word	0xffffffff


	//   ....[45]....
        /*0b08*/ 	.word	0xffffffff


	//   ....[46]....
        /*0b0c*/ 	.word	0xffffffff


	//   ....[47]....
        /*0b10*/ 	.word	0xffffffff


	//   ....[48]....
        /*0b14*/ 	.word	0xffffffff


	//   ....[49]....
        /*0b18*/ 	.word	0xffffffff


	//   ....[50]....
        /*0b1c*/ 	.word	0xffffffff


	//   ....[51]....
        /*0b20*/ 	.word	0xffffffff


	//   ....[52]....
        /*0b24*/ 	.word	0xffffffff


	//   ....[53]....
        /*0b28*/ 	.word	0xffffffff


	//   ....[54]....
        /*0b2c*/ 	.word	0xffffffff


	//   ....[55]....
        /*0b30*/ 	.word	0xffffffff


	//   ....[56]....
        /*0b34*/ 	.word	0xffffffff


	//   ....[57]....
        /*0b38*/ 	.word	0xffffffff


	//   ....[58]....
        /*0b3c*/ 	.word	0xffffffff


	//   ....[59]....
        /*0b40*/ 	.word	0xffffffff


	//   ....[60]....
        /*0b44*/ 	.word	0xffffffff


	//   ....[61]....
        /*0b48*/ 	.word	0xffffffff


	//   ....[62]....
        /*0b4c*/ 	.word	0xffffffff


	//   ....[63]....
        /*0b50*/ 	.word	0xffffffff


	//   ....[64]....
        /*0b54*/ 	.word	0xffffffff


	//   ....[65]....
        /*0b58*/ 	.word	0xffffffff


	//   ....[66]....
        /*0b5c*/ 	.word	0xffffffff


	//   ....[67]....
        /*0b60*/ 	.word	0xffffffff


	//   ....[68]....
        /*0b64*/ 	.word	0xffffffff


	//   ....[69]....
        /*0b68*/ 	.word	0xffffffff


	//   ....[70]....
        /*0b6c*/ 	.word	0xffffffff


	//   ....[71]....
        /*0b70*/ 	.word	0xffffffff


	//   ....[72]....
        /*0b74*/ 	.word	0xffffffff


	//   ....[73]....
        /*0b78*/ 	.word	0xffffffff


	//   ....[74]....
        /*0b7c*/ 	.word	0xffffffff


	//   ....[75]....
        /*0b80*/ 	.word	0xffffffff


	//   ....[76]....
        /*0b84*/ 	.word	0xffffffff


	//   ....[77]....
        /*0b88*/ 	.word	0xffffffff


	//   ....[78]....
        /*0b8c*/ 	.word	0xffffffff


	//   ....[79]....
        /*0b90*/ 	.word	0xffffffff


	//   ....[80]....
        /*0b94*/ 	.word	0xffffffff


	//   ....[81]....
        /*0b98*/ 	.word	0xffffffff


	//   ....[82]....
        /*0b9c*/ 	.word	0xffffffff


	//   ....[83]....
        /*0ba0*/ 	.word	0xffffffff


	//   ....[84]....
        /*0ba4*/ 	.word	0xffffffff


	//   ....[85]....
        /*0ba8*/ 	.word	0xffffffff


	//   ....[86]....
        /*0bac*/ 	.word	0xffffffff


	//   ....[87]....
        /*0bb0*/ 	.word	0xffffffff


	//   ....[88]....
        /*0bb4*/ 	.word	0xffffffff


	//   ....[89]....
        /*0bb8*/ 	.word	0xffffffff


	//   ....[90]....
        /*0bbc*/ 	.word	0xffffffff


	//   ....[91]....
        /*0bc0*/ 	.word	0xffffffff


	//   ....[92]....
        /*0bc4*/ 	.word	0xffffffff


	//   ....[93]....
        /*0bc8*/ 	.word	0xffffffff


	//   ....[94]....
        /*0bcc*/ 	.word	0xffffffff


	//   ....[95]....
        /*0bd0*/ 	.word	0xffffffff


	//   ....[96]....
        /*0bd4*/ 	.word	0xffffffff


	//   ....[97]....
        /*0bd8*/ 	.word	0xffffffff


	//   ....[98]....
        /*0bdc*/ 	.word	0xffffffff


	//   ....[99]....
        /*0be0*/ 	.word	0xffffffff


	//   ....[100]....
        /*0be4*/ 	.word	0xffffffff


	//   ....[101]....
        /*0be8*/ 	.word	0xffffffff


	//   ....[102]....
        /*0bec*/ 	.word	0xffffffff


	//   ....[103]....
        /*0bf0*/ 	.word	0xffffffff


	//   ....[104]....
        /*0bf4*/ 	.word	0xffffffff


	//   ....[105]....
        /*0bf8*/ 	.word	0xffffffff


	//   ....[106]....
        /*0bfc*/ 	.word	0xffffffff


	//   ....[107]....
        /*0c00*/ 	.word	0xffffffff


	//   ....[108]....
        /*0c04*/ 	.word	0xffffffff


	//   ....[109]....
        /*0c08*/ 	.word	0xffffffff


	//   ....[110]....
        /*0c0c*/ 	.word	0xffffffff


	//   ....[111]....
        /*0c10*/ 	.word	0xffffffff


	//   ....[112]....
        /*0c14*/ 	.word	0xffffffff


	//   ....[113]....
        /*0c18*/ 	.word	0xffffffff


	//   ....[114]....
        /*0c1c*/ 	.word	0xffffffff


	//   ....[115]....
        /*0c20*/ 	.word	0xffffffff


	//   ....[116]....
        /*0c24*/ 	.word	0xffffffff


	//   ....[117]....
        /*0c28*/ 	.word	0xffffffff


	//   ....[118]....
        /*0c2c*/ 	.word	0xffffffff


	//   ....[119]....
        /*0c30*/ 	.word	0xffffffff


	//   ....[120]....
        /*0c34*/ 	.word	0xffffffff


	//   ....[121]....
        /*0c38*/ 	.word	0xffffffff


	//   ....[122]....
        /*0c3c*/ 	.word	0xffffffff


	//   ....[123]....
        /*0c40*/ 	.word	0xffffffff


	//   ....[124]....
        /*0c44*/ 	.word	0xffffffff


	//   ....[125]....
        /*0c48*/ 	.word	0xffffffff


	//   ....[126]....
        /*0c4c*/ 	.word	0xffffffff


	//   ....[127]....
        /*0c50*/ 	.word	0xffffffff


	//   ....[128]....
        /*0c54*/ 	.word	0xffffffff


	//   ....[129]....
        /*0c58*/ 	.word	0xffffffff


	//   ....[130]....
        /*0c5c*/ 	.word	0xffffffff


	//   ....[131]....
        /*0c60*/ 	.word	0xffffffff


	//   ....[132]....
        /*0c64*/ 	.word	0xffffffff


	//   ....[133]....
        /*0c68*/ 	.word	0xffffffff


	//   ....[134]....
        /*0c6c*/ 	.word	0xffffffff


	//   ....[135]....
        /*0c70*/ 	.word	0xffffffff


	//   ....[136]....
        /*0c74*/ 	.word	0xffffffff


	//   ....[137]....
        /*0c78*/ 	.word	0xffffffff


	//   ....[138]....
        /*0c7c*/ 	.word	0xffffffff


	//   ....[139]....
        /*0c80*/ 	.word	0xffffffff


	//   ....[140]....
        /*0c84*/ 	.word	0xffffffff


	//   ....[141]....
        /*0c88*/ 	.word	0xffffffff


	//   ....[142]....
        /*0c8c*/ 	.word	0xffffffff


	//   ....[143]....
        /*0c90*/ 	.word	0xffffffff


	//   ....[144]....
        /*0c94*/ 	.word	0x0500000f


	//   ....[145]....
        /*0c98*/ 	.word	0x0500000f


	//   ....[146]....
        /*0c9c*/ 	.word	0x0500000f


	//   ....[147]....
        /*0ca0*/ 	.word	0x0500000f


	//   ....[148]....
        /*0ca4*/ 	.word	0x0500000f


	//   ....[149]....
        /*0ca8*/ 	.word	0x0500000f


	//   ....[150]....
        /*0cac*/ 	.word	0x0500000f


	//   ....[151]....
        /*0cb0*/ 	.word	0x0500000f


	//   ....[152]....
        /*0cb4*/ 	.word	0x0500000f


	//   ....[153]....
        /*0cb8*/ 	.word	0x0500000f


	//   ....[154]....
        /*0cbc*/ 	.word	0x0500000f


	//   ....[155]....
        /*0cc0*/ 	.word	0x0500000f


	//   ....[156]....
        /*0cc4*/ 	.word	0x0500000f


	//   ....[157]....
        /*0cc8*/ 	.word	0x0500000f


	//   ....[158]....
        /*0ccc*/ 	.word	0x0500000f


	//   ....[159]....
        /*0cd0*/ 	.word	0x0500000f


	//   ....[160]....
        /*0cd4*/ 	.word	0x0500000f


	//   ....[161]....
        /*0cd8*/ 	.word	0x0500000f


	//   ....[162]....
        /*0cdc*/ 	.word	0x0500000f


	//   ....[163]....
        /*0ce0*/ 	.word	0x0500000f


	//   ....[164]....
        /*0ce4*/ 	.word	0x0500000f


	//   ....[165]....
        /*0ce8*/ 	.word	0x0500000f


	//   ....[166]....
        /*0cec*/ 	.word	0x0500000f


	//   ....[167]....
        /*0cf0*/ 	.word	0x0500000f


	//   ....[168]....
        /*0cf4*/ 	.word	0x0500000f


	//   ....[169]....
        /*0cf8*/ 	.word	0x0500000f


	//   ....[170]....
        /*0cfc*/ 	.word	0x0500000f


	//   ....[171]....
        /*0d00*/ 	.word	0x0500000f


	//   ....[172]....
        /*0d04*/ 	.word	0x0500000f


	//   ....[173]....
        /*0d08*/ 	.word	0x0500000f


	//   ....[174]....
        /*0d0c*/ 	.word	0x0500000f


	//   ....[175]....
        /*0d10*/ 	.word	0x0500000f


	//   ....[176]....
        /*0d14*/ 	.word	0x0500000f


	//   ....[177]....
        /*0d18*/ 	.word	0x0500000f


	//   ....[178]....
        /*0d1c*/ 	.word	0x0500000f


	//   ....[179]....
        /*0d20*/ 	.word	0x0500000f


	//   ....[180]....
        /*0d24*/ 	.word	0x0500000f


	//   ....[181]....
        /*0d28*/ 	.word	0x0500000f


	//   ....[182]....
        /*0d2c*/ 	.word	0x0500000f


	//   ....[183]....
        /*0d30*/ 	.word	0x0500000f


	//   ....[184]....
        /*0d34*/ 	.word	0x0500000f


	//   ....[185]....
        /*0d38*/ 	.word	0x0500000f


	//   ....[186]....
        /*0d3c*/ 	.word	0x0500000f


	//   ....[187]....
        /*0d40*/ 	.word	0x0500000f


	//   ....[188]....
        /*0d44*/ 	.word	0x0500000f


	//   ....[189]....
        /*0d48*/ 	.word	0x0500000f


	//   ....[190]....
        /*0d4c*/ 	.word	0x0500000f


	//   ....[191]....
        /*0d50*/ 	.word	0x0500000f


	//   ....[192]....
        /*0d54*/ 	.word	0x0500000f


	//   ....[193]....
        /*0d58*/ 	.word	0x0500000f


	//   ....[194]....
        /*0d5c*/ 	.word	0x0500000f


	//   ....[195]....
        /*0d60*/ 	.word	0x0500000f


	//   ....[196]....
        /*0d64*/ 	.word	0x0500000f


	//   ....[197]....
        /*0d68*/ 	.word	0x0500000f


	//   ....[198]....
        /*0d6c*/ 	.word	0x0500000f


	//   ....[199]....
        /*0d70*/ 	.word	0x0500000f


	//   ....[200]....
        /*0d74*/ 	.word	0x0500000f


	//   ....[201]....
        /*0d78*/ 	.word	0x0500000f


	//   ....[202]....
        /*0d7c*/ 	.word	0x0500000f


	//   ....[203]....
        /*0d80*/ 	.word	0x0500000f


	//   ....[204]....
        /*0d84*/ 	.word	0x0500000f


	//   ....[205]....
        /*0d88*/ 	.word	0x0500000f


	//   ....[206]....
        /*0d8c*/ 	.word	0x0500000f


	//   ....[207]....
        /*0d90*/ 	.word	0x0500000f


	//   ....[208]....
        /*0d94*/ 	.word	0x0500000f


	//   ....[209]....
        /*0d98*/ 	.word	0x0500000f


	//   ....[210]....
        /*0d9c*/ 	.word	0x0500000f


	//   ....[211]....
        /*0da0*/ 	.word	0x0500000f


	//   ....[212]....
        /*0da4*/ 	.word	0x0500000f


	//----- nvinfo : EIATTR_COOP_GROUP_INSTR_OFFSETS
	.align		4
.L_235:
        /*0da8*/ 	.byte	0x04, 0x28
        /*0daa*/ 	.short	(.L_237 - .L_236)


	//   ....[0]....
.L_236:
        /*0dac*/ 	.word	0x00000060


	//   ....[1]....
        /*0db0*/ 	.word	0x000001a0


	//   ....[2]....
        /*0db4*/ 	.word	0x000001f0


	//   ....[3]....
        /*0db8*/ 	.word	0x00000420


	//   ....[4]....
        /*0dbc*/ 	.word	0x00000580


	//   ....[5]....
        /*0dc0*/ 	.word	0x000006a0


	//   ....[6]....
        /*0dc4*/ 	.word	0x00000800


	//   ....[7]....
        /*0dc8*/ 	.word	0x00009da0


	//   ....[8]....
        /*0dcc*/ 	.word	0x0000a4c0


	//   ....[9]....
        /*0dd0*/ 	.word	0x0000a4d0


	//   ....[10]....
        /*0dd4*/ 	.word	0x0000a4e0


	//   ....[11]....
        /*0dd8*/ 	.word	0x0000a4f0


	//   ....[12]....
        /*0ddc*/ 	.word	0x0000aab0


	//   ....[13]....
        /*0de0*/ 	.word	0x0000aac0


	//   ....[14]....
        /*0de4*/ 	.word	0x0000aad0


	//   ....[15]....
        /*0de8*/ 	.word	0x0000aae0


	//   ....[16]....
        /*0dec*/ 	.word	0x0000b060


	//   ....[17]....
        /*0df0*/ 	.word	0x0000b070


	//   ....[18]....
        /*0df4*/ 	.word	0x0000b080


	//   ....[19]....
        /*0df8*/ 	.word	0x0000b090


	//   ....[20]....
        /*0dfc*/ 	.word	0x0000b630


	//   ....[21]....
        /*0e00*/ 	.word	0x0000b640


	//   ....[22]....
        /*0e04*/ 	.word	0x0000b650


	//   ....[23]....
        /*0e08*/ 	.word	0x0000b660


	//   ....[24]....
        /*0e0c*/ 	.word	0x0000f140


	//   ....[25]....
        /*0e10*/ 	.word	0x0000f150


	//   ....[26]....
        /*0e14*/ 	.word	0x0000f160


	//   ....[27]....
        /*0e18*/ 	.word	0x0000f170


	//   ....[28]....
        /*0e1c*/ 	.word	0x0000f620


	//   ....[29]....
        /*0e20*/ 	.word	0x0000f630


	//   ....[30]....
        /*0e24*/ 	.word	0x0000f640


	//   ....[31]....
        /*0e28*/ 	.word	0x0000f650


	//   ....[32]....
        /*0e2c*/ 	.word	0x0000fa90


	//   ....[33]....
        /*0e30*/ 	.word	0x0000faa0


	//   ....[34]....
        /*0e34*/ 	.word	0x0000fab0


	//   ....[35]....
        /*0e38*/ 	.word	0x0000fac0


	//   ....[36]....
        /*0e3c*/ 	.word	0x0000ff20


	//   ....[37]....
        /*0e40*/ 	.word	0x0000ff30


	//   ....[38]....
        /*0e44*/ 	.word	0x0000ff40


	//   ....[39]....
        /*0e48*/ 	.word	0x0000ff50


	//   ....[40]....
        /*0e4c*/ 	.word	0x00014dc0


	//   ....[41]....
        /*0e50*/ 	.word	0x00015670


	//   ....[42]....
        /*0e54*/ 	.word	0x00015af0


	//   ....[43]....
        /*0e58*/ 	.word	0x00015ba0


	//   ....[44]....
        /*0e5c*/ 	.word	0x00015ff0


	//   ....[45]....
        /*0e60*/ 	.word	0x00016050


	//   ....[46]....
        /*0e64*/ 	.word	0x00018330


	//   ....[47]....
        /*0e68*/ 	.word	0x00018830


	//   ....[48]....
        /*0e6c*/ 	.word	0x00018f90


	//   ....[49]....
        /*0e70*/ 	.word	0x00019010


	//   ....[50]....
        /*0e74*/ 	.word	0x000194a0


	//   ....[51]....
        /*0e78*/ 	.word	0x00019510


	//   ....[52]....
        /*0e7c*/ 	.word	0x0001b6a0


	//   ....[53]....
        /*0e80*/ 	.word	0x0001b730


	//   ....[54]....
        /*0e84*/ 	.word	0x0001bb70


	//   ....[55]....
        /*0e88*/ 	.word	0x0001bc00


	//   ....[56]....
        /*0e8c*/ 	.word	0x0001da00


	//   ....[57]....
        /*0e90*/ 	.word	0x0001df10


	//   ....[58]....
        /*0e94*/ 	.word	0x0001e680


	//   ....[59]....
        /*0e98*/ 	.word	0x0001e6f0


	//   ....[60]....
        /*0e9c*/ 	.word	0x0001eb90


	//   ....[61]....
        /*0ea0*/ 	.word	0x0001ec10


	//   ....[62]....
        /*0ea4*/ 	.word	0x0001fb40


	//   ....[63]....
        /*0ea8*/ 	.word	0x0001fd60


	//   ....[64]....
        /*0eac*/ 	.word	0x0001fd90


	//   ....[65]....
        /*0eb0*/ 	.word	0x0001fda0


	//   ....[66]....
        /*0eb4*/ 	.word	0x00021850


	//   ....[67]....
        /*0eb8*/ 	.word	0x00021860


	//   ....[68]....
        /*0ebc*/ 	.word	0x00021870


	//   ....[69]....
        /*0ec0*/ 	.word	0x00021880


	//   ....[70]....
        /*0ec4*/ 	.word	0x00022310


	//   ....[71]....
        /*0ec8*/ 	.word	0x00022330


	//   ....[72]....
        /*0ecc*/ 	.word	0x00022480


	//   ....[73]....
        /*0ed0*/ 	.word	0x000224a0


	//   ....[74]....
        /*0ed4*/ 	.word	0x000225f0


	//   ....[75]....
        /*0ed8*/ 	.word	0x00022610


	//   ....[76]....
        /*0edc*/ 	.word	0x00022770


	//   ....[77]....
        /*0ee0*/ 	.word	0x00022790


	//   ....[78]....
        /*0ee4*/ 	.word	0x00022dc0


	//   ....[79]....
        /*0ee8*/ 	.word	0x00022e00


	//   ....[80]....
        /*0eec*/ 	.word	0x00023a10


	//   ....[81]....
        /*0ef0*/ 	.word	0x00023a20


	//   ....[82]....
        /*0ef4*/ 	.word	0x00024bc0


	//   ....[83]....
        /*0ef8*/ 	.word	0x00024bd0


	//   ....[84]....
        /*0efc*/ 	.word	0x00024d30


	//   ....[85]....
        /*0f00*/ 	.word	0x00024d50


	//   ....[86]....
        /*0f04*/ 	.word	0x00024ea0


	//   ....[87]....
        /*0f08*/ 	.word	0x00024ec0


	//   ....[88]....
        /*0f0c*/ 	.word	0x00025020


	//   ....[89]....
        /*0f10*/ 	.word	0x00025040


	//   ....[90]....
        /*0f14*/ 	.word	0x00025220


	//   ....[91]....
        /*0f18*/ 	.word	0x00025460


	//   ....[92]....
        /*0f1c*/ 	.word	0x00025490


	//   ....[93]....
        /*0f20*/ 	.word	0x000254c0


	//   ....[94]....
        /*0f24*/ 	.word	0x000254f0


	//   ....[95]....
        /*0f28*/ 	.word	0x00025520


	//   ....[96]....
        /*0f2c*/ 	.word	0x00025550


	//   ....[97]....
        /*0f30*/ 	.word	0x00025700


	//   ....[98]....
        /*0f34*/ 	.word	0x00025730


	//   ....[99]....
        /*0f38*/ 	.word	0x00025760


	//   ....[100]....
        /*0f3c*/ 	.word	0x00025790


	//   ....[101]....
        /*0f40*/ 	.word	0x000257c0


	//   ....[102]....
        /*0f44*/ 	.word	0x000257f0


	//   ....[103]....
        /*0f48*/ 	.word	0x00025890


	//   ....[104]....
        /*0f4c*/ 	.word	0x000258c0


	//   ....[105]....
        /*0f50*/ 	.word	0x000258d0


	//   ....[106]....
        /*0f54*/ 	.word	0x00025900


	//   ....[107]....
        /*0f58*/ 	.word	0x00027230


	//   ....[108]....
        /*0f5c*/ 	.word	0x00029850


	//   ....[109]....
        /*0f60*/ 	.word	0x0002a4b0


	//   ....[110]....
        /*0f64*/ 	.word	0x0002a4d0


	//   ....[111]....
        /*0f68*/ 	.word	0x0002a5b0


	//   ....[112]....
        /*0f6c*/ 	.word	0x0002a5c0


	//   ....[113]....
        /*0f70*/ 	.word	0x0002a670


	//   ....[114]....
        /*0f74*/ 	.word	0x0002a680


	//   ....[115]....
        /*0f78*/ 	.word	0x0002a730


	//   ....[116]....
        /*0f7c*/ 	.word	0x0002a740


	//   ....[117]....
        /*0f80*/ 	.word	0x0002a7f0


	//   ....[118]....
        /*0f84*/ 	.word	0x0002a800


	//   ....[119]....
        /*0f88*/ 	.word	0x0002a8b0


	//   ....[120]....
        /*0f8c*/ 	.word	0x0002a8c0


	//   ....[121]....
        /*0f90*/ 	.word	0x0002a970


	//   ....[122]....
        /*0f94*/ 	.word	0x0002a980


	//   ....[123]....
        /*0f98*/ 	.word	0x0002a9d0


	//   ....[124]....
        /*0f9c*/ 	.word	0x0002aa20


	//   ....[125]....
        /*0fa0*/ 	.word	0x0002e0d0


	//   ....[126]....
        /*0fa4*/ 	.word	0x0002e100


	//   ....[127]....
        /*0fa8*/ 	.word	0x0002e160


	//   ....[128]....
        /*0fac*/ 	.word	0x0002e190


	//   ....[129]....
        /*0fb0*/ 	.word	0x0002e1c0


	//   ....[130]....
        /*0fb4*/ 	.word	0x0002e1f0


	//   ....[131]....
        /*0fb8*/ 	.word	0x0002e220


	//   ....[132]....
        /*0fbc*/ 	.word	0x0002e250


	//   ....[133]....
        /*0fc0*/ 	.word	0x0002e420


	//   ....[134]....
        /*0fc4*/ 	.word	0x0002e450


	//   ....[135]....
        /*0fc8*/ 	.word	0x0002e480


	//   ....[136]....
        /*0fcc*/ 	.word	0x0002e4b0


	//   ....[137]....
        /*0fd0*/ 	.word	0x0002e4e0


	//   ....[138]....
        /*0fd4*/ 	.word	0x0002e510


	//   ....[139]....
        /*0fd8*/ 	.word	0x0002e5e0


	//   ....[140]....
        /*0fdc*/ 	.word	0x0002e600


	//   ....[141]....
        /*0fe0*/ 	.word	0x0002e610


	//   ....[142]....
        /*0fe4*/ 	.word	0x0002e690


	//   ....[143]....
        /*0fe8*/ 	.word	0x0002f1e0


	//   ....[144]....
        /*0fec*/ 	.word	0x0002f620


	//   ....[145]....
        /*0ff0*/ 	.word	0x0002f6b0


	//   ....[146]....
        /*0ff4*/ 	.word	0x0002f700


	//   ....[147]....
        /*0ff8*/ 	.word	0x0002f750


	//   ....[148]....
        /*0ffc*/ 	.word	0x0002f7f0


	//   ....[149]....
        /*1000*/ 	.word	0x0002f880


	//   ....[150]....
        /*1004*/ 	.word	0x0002f8d0


	//   ....[151]....
        /*1008*/ 	.word	0x0002f920


	//   ....[152]....
        /*100c*/ 	.word	0x0002f9c0


	//   ....[153]....
        /*1010*/ 	.word	0x0002fa50


	//   ....[154]....
        /*1014*/ 	.word	0x0002faa0


	//   ....[155]....
        /*1018*/ 	.word	0x0002faf0


	//   ....[156]....
        /*101c*/ 	.word	0x0002fb90


	//   ....[157]....
        /*1020*/ 	.word	0x0002fc20


	//   ....[158]....
        /*1024*/ 	.word	0x0002fc70


	//   ....[159]....
        /*1028*/ 	.word	0x0002fcc0


	//   ....[160]....
        /*102c*/ 	.word	0x0002fdb0


	//   ....[161]....
        /*1030*/ 	.word	0x0002fe40


	//   ....[162]....
        /*1034*/ 	.word	0x0002fe90


	//   ....[163]....
        /*1038*/ 	.word	0x0002fee0


	//   ....[164]....
        /*103c*/ 	.word	0x0002ff70


	//   ....[165]....
        /*1040*/ 	.word	0x00030000


	//   ....[166]....
        /*1044*/ 	.word	0x00030050


	//   ....[167]....
        /*1048*/ 	.word	0x000300a0


	//   ....[168]....
        /*104c*/ 	.word	0x00030130


	//   ....[169]....
        /*1050*/ 	.word	0x000301c0


	//   ....[170]....
        /*1054*/ 	.word	0x00030210


	//   ....[171]....
        /*1058*/ 	.word	0x00030260


	//   ....[172]....
        /*105c*/ 	.word	0x000302f0


	//   ....[173]....
        /*1060*/ 	.word	0x00030380


	//   ....[174]....
        /*1064*/ 	.word	0x000303d0


	//   ....[175]....
        /*1068*/ 	.word	0x00030420


	//   ....[176]....
        /*106c*/ 	.word	0x000307c0


	//   ....[177]....
        /*1070*/ 	.word	0x00030aa0


	//   ....[178]....
        /*1074*/ 	.word	0x00030c80


	//   ....[179]....
        /*1078*/ 	.word	0x00030cd0


	//   ....[180]....
        /*107c*/ 	.word	0x00030e10


	//   ....[181]....
        /*1080*/ 	.word	0x00030e60


	//   ....[182]....
        /*1084*/ 	.word	0x00030fa0


	//   ....[183]....
        /*1088*/ 	.word	0x00030ff0


	//   ....[184]....
        /*108c*/ 	.word	0x00031130


	//   ....[185]....
        /*1090*/ 	.word	0x00031180


	//   ....[186]....
        /*1094*/ 	.word	0x000312c0


	//   ....[187]....
        /*1098*/ 	.word	0x00031310


	//   ....[188]....
        /*109c*/ 	.word	0x00031450


	//   ....[189]....
        /*10a0*/ 	.word	0x000314a0


	//   ....[190]....
        /*10a4*/ 	.word	0x000315c0


	//   ....[191]....
        /*10a8*/ 	.word	0x00031630


	//   ....[192]....
        /*10ac*/ 	.word	0x00031750


	//   ....[193]....
        /*10b0*/ 	.word	0x000317a0


	//   ....[194]....
        /*10b4*/ 	.word	0x00031ad0


	//   ....[195]....
        /*10b8*/ 	.word	0x00031b70


	//   ....[196]....
        /*10bc*/ 	.word	0x00031d20


	//   ....[197]....
        /*10c0*/ 	.word	0x00031da0


	//   ....[198]....
        /*10c4*/ 	.word	0x00031e20


	//   ....[199]....
        /*10c8*/ 	.word	0x00031ea0


	//   ....[200]....
        /*10cc*/ 	.word	0x00031f20


	//   ....[201]....
        /*10d0*/ 	.word	0x00031fb0


	//   ....[202]....
        /*10d4*/ 	.word	0x00032050


	//   ....[203]....
        /*10d8*/ 	.word	0x00032100


	//   ....[204]....
        /*10dc*/ 	.word	0x00032180


	//   ....[205]....
        /*10e0*/ 	.word	0x00032200


	//   ....[206]....
        /*10e4*/ 	.word	0x00032280


	//   ....[207]....
        /*10e8*/ 	.word	0x00032310


	//   ....[208]....
        /*10ec*/ 	.word	0x00032390


	//   ....[209]....
        /*10f0*/ 	.word	0x00032440


	//   ....[210]....
        /*10f4*/ 	.word	0x00032490


	//   ....[211]....
        /*10f8*/ 	.word	0x00032550


	//   ....[212]....
        /*10fc*/ 	.word	0x00032680


	//----- nvinfo : EIATTR_REG_RECONFIG
	.align		4
.L_237:
        /*1100*/ 	.byte	0x01, 0x54
	.zero		2


	//----- nvinfo : EIATTR_SYSCALL_OFFSETS
	.align		4
        /*1104*/ 	.byte	0x04, 0x46
        /*1106*/ 	.short	(.L_239 - .L_238)


	//   ....[0]....
.L_238:
        /*1108*/ 	.word	0x000027a0


	//   ....[1]....
        /*110c*/ 	.word	0x000028f0


	//   ....[2]....
        /*1110*/ 	.word	0x00009f40


	//   ....[3]....
        /*1114*/ 	.word	0x0000a260


	//   ....[4]....
        /*1118*/ 	.word	0x00029470


	//   ....[5]....
        /*111c*/ 	.word	0x000295c0


	//   ....[6]....
        /*1120*/ 	.word	0x000296b0


	//   ....[7]....
        /*1124*/ 	.word	0x00029ff0


	//----- nvinfo : EIATTR_MBARRIER_INSTR_OFFSETS
	.align		4
.L_239:
        /*1128*/ 	.byte	0x04, 0x39
        /*112a*/ 	.short	(.L_241 - .L_240)


	//   ....[0]....
.L_240:
        /*112c*/ 	.word	0x000002d0
        /*1130*/ 	.word	0x000000ff
        /*1134*/ 	.word	0x00030800
        /*1138*/ 	.short	0x0100
        /*113a*/ 	.byte	0x08
	.zero		1


	//   ....[1]....
        /*113c*/ 	.word	0x000002e0
        /*1140*/ 	.word	0x000000ff
        /*1144*/ 	.word	0x00030820
        /*1148*/ 	.short	0x0100
        /*114a*/ 	.byte	0x08
	.zero		1


	//   ....[2]....
        /*114c*/ 	.word	0x000003d0
        /*1150*/ 	.word	0x000000ff
        /*1154*/ 	.word	0x00030830
        /*1158*/ 	.short	0x0100
        /*115a*/ 	.byte	0x08
	.zero		1


	//   ....[3]....
        /*115c*/ 	.word	0x000003e0
        /*1160*/ 	.word	0x000000ff
        /*1164*/ 	.word	0x00030840
        /*1168*/ 	.short	0x0100
        /*116a*/ 	.byte	0x08
	.zero		1


	//   ....[4]....
        /*116c*/ 	.word	0x000003f0
        /*1170*/ 	.word	0x000000ff
        /*1174*/ 	.word	0x00030838
        /*1178*/ 	.short	0x0100
        /*117a*/ 	.byte	0x08
	.zero		1


	//   ....[5]....
        /*117c*/ 	.word	0x00000400
        /*1180*/ 	.word	0x000000ff
        /*1184*/ 	.word	0x00030848
        /*1188*/ 	.short	0x0100
        /*118a*/ 	.byte	0x08
	.zero		1


	//   ....[6]....
        /*118c*/ 	.word	0x00000530
        /*1190*/ 	.word	0x000000ff
        /*1194*/ 	.word	0x00030850
        /*1198*/ 	.short	0x0100
        /*119a*/ 	.byte	0x08
	.zero		1


	//   ....[7]....
        /*119c*/ 	.word	0x00000540
        /*11a0*/ 	.word	0x000000ff
        /*11a4*/ 	.word	0x00030860
        /*11a8*/ 	.short	0x0100
        /*11aa*/ 	.byte	0x08
	.zero		1


	//   ....[8]....
        /*11ac*/ 	.word	0x00000550
        /*11b0*/ 	.word	0x000000ff
        /*11b4*/ 	.word	0x00030858
        /*11b8*/ 	.short	0x0100
        /*11ba*/ 	.byte	0x08
	.zero		1


	//   ....[9]....
        /*11bc*/ 	.word	0x00000560
        /*11c0*/ 	.word	0x000000ff
        /*11c4*/ 	.word	0x00030868
        /*11c8*/ 	.short	0x0100
        /*11ca*/ 	.byte	0x08
	.zero		1


	//   ....[10]....
        /*11cc*/ 	.word	0x00000650
        /*11d0*/ 	.word	0x000000ff
        /*11d4*/ 	.word	0x00030870
        /*11d8*/ 	.short	0x0100
        /*11da*/ 	.byte	0x06
	.zero		1


	//   ....[11]....
        /*11dc*/ 	.word	0x00000660
        /*11e0*/ 	.word	0x000000ff
        /*11e4*/ 	.word	0x00030880
        /*11e8*/ 	.short	0x0100
        /*11ea*/ 	.byte	0x06
	.zero		1


	//   ....[12]....
        /*11ec*/ 	.word	0x00000670
        /*11f0*/ 	.word	0x000000ff
        /*11f4*/ 	.word	0x00030878
        /*11f8*/ 	.short	0x0100
        /*11fa*/ 	.byte	0x06
	.zero		1


	//   ....[13]....
        /*11fc*/ 	.word	0x00000680
        /*1200*/ 	.word	0x000000ff
        /*1204*/ 	.word	0x00030888
        /*1208*/ 	.short	0x0100
        /*120a*/ 	.byte	0x06
	.zero		1


	//   ....[14]....
        /*120c*/ 	.word	0x000007b0
        /*1210*/ 	.word	0x000000ff
        /*1214*/ 	.word	0x00030890
        /*1218*/ 	.short	0x0100
        /*121a*/ 	.byte	0x08
	.zero		1


	//   ....[15]....
        /*121c*/ 	.word	0x000007c0
        /*1220*/ 	.word	0x000000ff
        /*1224*/ 	.word	0x000308a0
        /*1228*/ 	.short	0x0100
        /*122a*/ 	.byte	0x08
	.zero		1


	//   ....[16]....
        /*122c*/ 	.word	0x000007d0
        /*1230*/ 	.word	0x000000ff
        /*1234*/ 	.word	0x00030898
        /*1238*/ 	.short	0x0100
        /*123a*/ 	.byte	0x08
	.zero		1


	//   ....[17]....
        /*123c*/ 	.word	0x000007e0
        /*1240*/ 	.word	0x000000ff
        /*1244*/ 	.word	0x000308a8
        /*1248*/ 	.short	0x0100
        /*124a*/ 	.byte	0x08
	.zero		1


	//   ....[18]....
        /*124c*/ 	.word	0x00000910
        /*1250*/ 	.word	0x000000ff
        /*1254*/ 	.word	0x000308b0
        /*1258*/ 	.short	0x0100
        /*125a*/ 	.byte	0x08
	.zero		1


	//   ....[19]....
        /*125c*/ 	.word	0x00000920
        /*1260*/ 	.word	0x000000ff
        /*1264*/ 	.word	0x000308c0
        /*1268*/ 	.short	0x0100
        /*126a*/ 	.byte	0x08
	.zero		1


	//   ....[20]....
        /*126c*/ 	.word	0x00000930
        /*1270*/ 	.word	0x000000ff
        /*1274*/ 	.word	0x000308b8
        /*1278*/ 	.short	0x0100
        /*127a*/ 	.byte	0x08
	.zero		1


	//   ....[21]....
        /*127c*/ 	.word	0x00000940
        /*1280*/ 	.word	0x000000ff
        /*1284*/ 	.word	0x000308c8
        /*1288*/ 	.short	0x0100
        /*128a*/ 	.byte	0x08
	.zero		1


	//   ....[22]....
        /*128c*/ 	.word	0x00003f40
        /*1290*/ 	.word	0x00000063
        /*1294*/ 	.word	0x00030890
        /*1298*/ 	.short	0x010a
        /*129a*/ 	.byte	0x3f
	.zero		1


	//   ....[23]....
        /*129c*/ 	.word	0x00006400
        /*12a0*/ 	.word	0x00000063
        /*12a4*/ 	.word	0x00030890
        /*12a8*/ 	.short	0x010a
        /*12aa*/ 	.byte	0x3f
	.zero		1


	//   ....[24]....
        /*12ac*/ 	.word	0x00008850
        /*12b0*/ 	.word	0x00000063
        /*12b4*/ 	.word	0x00030890
        /*12b8*/ 	.short	0x010a
        /*12ba*/ 	.byte	0x3f
	.zero		1


	//   ....[25]....
        /*12bc*/ 	.word	0x00008b90
        /*12c0*/ 	.word	0x00000024
        /*12c4*/ 	.word	0x00000000
        /*12c8*/ 	.short	0x0101
        /*12ca*/ 	.byte	0x3f
	.zero		1


	//   ....[26]....
        /*12cc*/ 	.word	0x00008bd0
        /*12d0*/ 	.word	0x00000063
        /*12d4*/ 	.word	0x000308b0
        /*12d8*/ 	.short	0x010a
        /*12da*/ 	.byte	0x3f
	.zero		1


	//   ....[27]....
        /*12dc*/ 	.word	0x00009190
        /*12e0*/ 	.word	0x00000063
        /*12e4*/ 	.word	0x00000000
        /*12e8*/ 	.short	0x0101
        /*12ea*/ 	.byte	0x3f
	.zero		1


	//   ....[28]....
        /*12ec*/ 	.word	0x00009fe0
        /*12f0*/ 	.word	0x00000010
        /*12f4*/ 	.word	0x00030800
        /*12f8*/ 	.short	0x010a
        /*12fa*/ 	.byte	0x3f
	.zero		1


	//   ....[29]....
        /*12fc*/ 	.word	0x0000a030
        /*1300*/ 	.word	0x00000010
        /*1304*/ 	.word	0x00030800
        /*1308*/ 	.short	0x010a
        /*130a*/ 	.byte	0x3f
	.zero		1


	//   ....[30]....
        /*130c*/ 	.word	0x0000ba90
        /*1310*/ 	.word	0x00000010
        /*1314*/ 	.word	0x00030800
        /*1318*/ 	.short	0x010a
        /*131a*/ 	.byte	0x3f
	.zero		1


	//   ....[31]....
        /*131c*/ 	.word	0x00010260
        /*1320*/ 	.word	0x00000010
        /*1324*/ 	.word	0x00030800
        /*1328*/ 	.short	0x010a
        /*132a*/ 	.byte	0x3f
	.zero		1


	//   ....[32]....
        /*132c*/ 	.word	0x00013ec0
        /*1330*/ 	.word	0x00000000
        /*1334*/ 	.word	0x00030830
        /*1338*/ 	.short	0x010a
        /*133a*/ 	.byte	0x3f
	.zero		1


	//   ....[33]....
        /*133c*/ 	.word	0x00013f30
        /*1340*/ 	.word	0x00000000
        /*1344*/ 	.word	0x00030830
        /*1348*/ 	.short	0x010a
        /*134a*/ 	.byte	0x3f
	.zero		1


	//   ....[34]....
        /*134c*/ 	.word	0x00014da0
        /*1350*/ 	.word	0x00000002
        /*1354*/ 	.word	0x00000000
        /*1358*/ 	.short	0x0101
        /*135a*/ 	.byte	0x3f
	.zero		1


	//   ....[35]....
        /*135c*/ 	.word	0x00016cf0
        /*1360*/ 	.word	0x00000002
        /*1364*/ 	.word	0x00030830
        /*1368*/ 	.short	0x010a
        /*136a*/ 	.byte	0x3f
	.zero		1


	//   ....[36]....
        /*136c*/ 	.word	0x00016d70
        /*1370*/ 	.word	0x00000002
        /*1374*/ 	.word	0x00030830
        /*1378*/ 	.short	0x010a
        /*137a*/ 	.byte	0x3f
	.zero		1


	//   ....[37]....
        /*137c*/ 	.word	0x00017e90
        /*1380*/ 	.word	0x00000000
        /*1384*/ 	.word	0x00030850
        /*1388*/ 	.short	0x010a
        /*138a*/ 	.byte	0x3f
	.zero		1


	//   ....[38]....
        /*138c*/ 	.word	0x00017ee0
        /*1390*/ 	.word	0x00000000
        /*1394*/ 	.word	0x00030850
        /*1398*/ 	.short	0x010a
        /*139a*/ 	.byte	0x3f
	.zero		1


	//   ....[39]....
        /*139c*/ 	.word	0x000183c0
        /*13a0*/ 	.word	0x00000002
        /*13a4*/ 	.word	0x00000000
        /*13a8*/ 	.short	0x0101
        /*13aa*/ 	.byte	0x3f
	.zero		1


	//   ....[40]....
        /*13ac*/ 	.word	0x00018d60
        /*13b0*/ 	.word	0x00000000
        /*13b4*/ 	.word	0x00000000
        /*13b8*/ 	.short	0x0101
        /*13ba*/ 	.byte	0x3f
	.zero		1


	//   ....[41]....
        /*13bc*/ 	.word	0x00019f20
        /*13c0*/ 	.word	0x00000002
        /*13c4*/ 	.word	0x00030830
        /*13c8*/ 	.short	0x010a
        /*13ca*/ 	.byte	0x3f
	.zero		1


	//   ....[42]....
        /*13cc*/ 	.word	0x00019fa0
        /*13d0*/ 	.word	0x00000002
        /*13d4*/ 	.word	0x00030830
        /*13d8*/ 	.short	0x010a
        /*13da*/ 	.byte	0x3f
	.zero		1


	//   ....[43]....
        /*13dc*/ 	.word	0x0001b0c0
        /*13e0*/ 	.word	0x000000e7
        /*13e4*/ 	.word	0x00030850
        /*13e8*/ 	.short	0x010a
        /*13ea*/ 	.byte	0x3f
	.zero		1


	//   ....[44]....
        /*13ec*/ 	.word	0x0001b110
        /*13f0*/ 	.word	0x000000e7
        /*13f4*/ 	.word	0x00030850
        /*13f8*/ 	.short	0x010a
        /*13fa*/ 	.byte	0x3f
	.zero		1


	//   ....[45]....
        /*13fc*/ 	.word	0x0001bd90
        /*1400*/ 	.word	0x0000009a
        /*1404*/ 	.word	0x00000000
        /*1408*/ 	.short	0x0101
        /*140a*/ 	.byte	0x3f
	.zero		1


	//   ....[46]....
        /*140c*/ 	.word	0x0001be10
        /*1410*/ 	.word	0x000000e7
        /*1414*/ 	.word	0x00000000
        /*1418*/ 	.short	0x0101
        /*141a*/ 	.byte	0x3f
	.zero		1


	//   ....[47]....
        /*141c*/ 	.word	0x0001c3d0
        /*1420*/ 	.word	0x00000002
        /*1424*/ 	.word	0x00030830
        /*1428*/ 	.short	0x010a
        /*142a*/ 	.byte	0x3f
	.zero		1


	//   ....[48]....
        /*142c*/ 	.word	0x0001c450
        /*1430*/ 	.word	0x00000002
        /*1434*/ 	.word	0x00030830
        /*1438*/ 	.short	0x010a
        /*143a*/ 	.byte	0x3f
	.zero		1


	//   ....[49]....
        /*143c*/ 	.word	0x0001d570
        /*1440*/ 	.word	0x00000000
        /*1444*/ 	.word	0x00030850
        /*1448*/ 	.short	0x010a
        /*144a*/ 	.byte	0x3f
	.zero		1


	//   ....[50]....
        /*144c*/ 	.word	0x0001d5c0
        /*1450*/ 	.word	0x00000000
        /*1454*/ 	.word	0x00030850
        /*1458*/ 	.short	0x010a
        /*145a*/ 	.byte	0x3f
	.zero		1


	//   ....[51]....
        /*145c*/ 	.word	0x0001d980
        /*1460*/ 	.word	0x00000004
        /*1464*/ 	.word	0x00000000
        /*1468*/ 	.short	0x0101
        /*146a*/ 	.byte	0x3f
	.zero		1


	//   ....[52]....
        /*146c*/ 	.word	0x0001e450
        /*1470*/ 	.word	0x00000000
        /*1474*/ 	.word	0x00000000
        /*1478*/ 	.short	0x0101
        /*147a*/ 	.byte	0x3f
	.zero		1


	//   ....[53]....
        /*147c*/ 	.word	0x0001fa60
        /*1480*/ 	.word	0x00000005
        /*1484*/ 	.word	0x00030850
        /*1488*/ 	.short	0x010a
        /*148a*/ 	.byte	0x3f
	.zero		1


	//   ....[54]....
        /*148c*/ 	.word	0x0001fab0
        /*1490*/ 	.word	0x00000005
        /*1494*/ 	.word	0x00030850
        /*1498*/ 	.short	0x010a
        /*149a*/ 	.byte	0x3f
	.zero		1


	//   ....[55]....
        /*149c*/ 	.word	0x0001ff20
        /*14a0*/ 	.word	0x00000005
        /*14a4*/ 	.word	0x00000000
        /*14a8*/ 	.short	0x0101
        /*14aa*/ 	.byte	0x3f
	.zero		1


	//   ....[56]....
        /*14ac*/ 	.word	0x00022320
        /*14b0*/ 	.word	0x00000000
        /*14b4*/ 	.word	0x00000000
        /*14b8*/ 	.short	0x0101
        /*14ba*/ 	.byte	0x3f
	.zero		1


	//   ....[57]....
        /*14bc*/ 	.word	0x00022e20
        /*14c0*/ 	.word	0x00000006
        /*14c4*/ 	.word	0x00000000
        /*14c8*/ 	.short	0x0101
        /*14ca*/ 	.byte	0x3f
	.zero		1


	//   ....[58]....
        /*14cc*/ 	.word	0x00027310
        /*14d0*/ 	.word	0x00000012
        /*14d4*/ 	.word	0x00030820
        /*14d8*/ 	.short	0x010a
        /*14da*/ 	.byte	0x3f
	.zero		1


	//   ....[59]....
        /*14dc*/ 	.word	0x000273e0
        /*14e0*/ 	.word	0x00000007
        /*14e4*/ 	.word	0x000308a0
        /*14e8*/ 	.short	0x010a
        /*14ea*/ 	.byte	0x3f
	.zero		1


	//   ....[60]....
        /*14ec*/ 	.word	0x00027930
        /*14f0*/ 	.word	0x00000007
        /*14f4*/ 	.word	0x000308c0
        /*14f8*/ 	.short	0x010a
        /*14fa*/ 	.byte	0x3f
	.zero		1


	//   ....[61]....
        /*14fc*/ 	.word	0x00027fe0
        /*1500*/ 	.word	0x00000008
        /*1504*/ 	.word	0x000308a0
        /*1508*/ 	.short	0x010a
        /*150a*/ 	.byte	0x3f
	.zero		1


	//   ....[62]....
        /*150c*/ 	.word	0x00028510
        /*1510*/ 	.word	0x00000008
        /*1514*/ 	.word	0x000308c0
        /*1518*/ 	.short	0x010a
        /*151a*/ 	.byte	0x3f
	.zero		1


	//   ....[63]....
        /*151c*/ 	.word	0x00029ad0
        /*1520*/ 	.word	0x00000000
        /*1524*/ 	.word	0x00030840
        /*1528*/ 	.short	0x010a
        /*152a*/ 	.byte	0x3f
	.zero		1


	//   ....[64]....
        /*152c*/ 	.word	0x0002ab20
        /*1530*/ 	.word	0x00000012
        /*1534*/ 	.word	0x00030800
        /*1538*/ 	.short	0x0107
        /*153a*/ 	.byte	0x3f
	.zero		1


	//   ....[65]....
        /*153c*/ 	.word	0x0002ac30
        /*1540*/ 	.word	0x00000012
        /*1544*/ 	.word	0x00030800
        /*1548*/ 	.short	0x0101
        /*154a*/ 	.byte	0x3f
	.zero		1


	//   ....[66]....
        /*154c*/ 	.word	0x0002ac50
        /*1550*/ 	.word	0x00000012
        /*1554*/ 	.word	0x00030820
        /*1558*/ 	.short	0x010a
        /*155a*/ 	.byte	0x3f
	.zero		1


	//   ....[67]....
        /*155c*/ 	.word	0x0002b080
        /*1560*/ 	.word	0x00000003
        /*1564*/ 	.word	0x00030840
        /*1568*/ 	.short	0x010a
        /*156a*/ 	.byte	0x3f
	.zero		1


	//   ....[68]....
        /*156c*/ 	.word	0x0002b620
        /*1570*/ 	.word	0x00000003
        /*1574*/ 	.word	0x00000060
        /*1578*/ 	.short	0x010a
        /*157a*/ 	.byte	0x3f
	.zero		1


	//   ....[69]....
        /*157c*/ 	.word	0x0002be90
        /*1580*/ 	.word	0x00000003
        /*1584*/ 	.word	0x00030840
        /*1588*/ 	.short	0x010a
        /*158a*/ 	.byte	0x3f
	.zero		1


	//   ....[70]....
        /*158c*/ 	.word	0x0002c430
        /*1590*/ 	.word	0x00000002
        /*1594*/ 	.word	0x00000060
        /*1598*/ 	.short	0x010a
        /*159a*/ 	.byte	0x3f
	.zero		1


	//   ....[71]....
        /*159c*/ 	.word	0x0002cbf0
        /*15a0*/ 	.word	0x00000002
        /*15a4*/ 	.word	0x00030840
        /*15a8*/ 	.short	0x010a
        /*15aa*/ 	.byte	0x3f
	.zero		1


	//   ....[72]....
        /*15ac*/ 	.word	0x0002d190
        /*15b0*/ 	.word	0x00000002
        /*15b4*/ 	.word	0x00000060
        /*15b8*/ 	.short	0x010a
        /*15ba*/ 	.byte	0x3f
	.zero		1


	//   ....[73]....
        /*15bc*/ 	.word	0x0002d900
        /*15c0*/ 	.word	0x00000000
        /*15c4*/ 	.word	0x00030860
        /*15c8*/ 	.short	0x010a
        /*15ca*/ 	.byte	0x3f
	.zero		1


	//   ....[74]....
        /*15cc*/ 	.word	0x0002f160
        /*15d0*/ 	.word	0x00000000
        /*15d4*/ 	.word	0x00030820
        /*15d8*/ 	.short	0x010a
        /*15da*/ 	.byte	0x3f
	.zero		1


	//   ....[75]....
        /*15dc*/ 	.word	0x0002f360
        /*15e0*/ 	.word	0x00000006
        /*15e4*/ 	.word	0x00000000
        /*15e8*/ 	.short	0x010a
        /*15ea*/ 	.byte	0x3f
	.zero		1


	//   ....[76]....
        /*15ec*/ 	.word	0x0002f390
        /*15f0*/ 	.word	0x00000007
        /*15f4*/ 	.word	0x00000000
        /*15f8*/ 	.short	0x010a
        /*15fa*/ 	.byte	0x3f
	.zero		1


	//   ....[77]....
        /*15fc*/ 	.word	0x0002f3f0
        /*1600*/ 	.word	0x00000004
        /*1604*/ 	.word	0x00000000
        /*1608*/ 	.short	0x010a
        /*160a*/ 	.byte	0x3f
	.zero		1


	//   ....[78]....
        /*160c*/ 	.word	0x0002f420
        /*1610*/ 	.word	0x00000003
        /*1614*/ 	.word	0x00000000
        /*1618*/ 	.short	0x010a
        /*161a*/ 	.byte	0x3f
	.zero		1


	//   ....[79]....
        /*161c*/ 	.word	0x0002f480
        /*1620*/ 	.word	0x00000063
        /*1624*/ 	.word	0x00030890
        /*1628*/ 	.short	0x010a
        /*162a*/ 	.byte	0x3f
	.zero		1


	//   ....[80]....
        /*162c*/ 	.word	0x0002f4d0
        /*1630*/ 	.word	0x00000063
        /*1634*/ 	.word	0x00030890
        /*1638*/ 	.short	0x010a
        /*163a*/ 	.byte	0x3f
	.zero		1


	//   ....[81]....
        /*163c*/ 	.word	0x0002f520
        /*1640*/ 	.word	0x00000063
        /*1644*/ 	.word	0x00030890
        /*1648*/ 	.short	0x010a
        /*164a*/ 	.byte	0x3f
	.zero		1


	//   ....[82]....
        /*164c*/ 	.word	0x0002f570
        /*1650*/ 	.word	0x00000063
        /*1654*/ 	.word	0x000308b0
        /*1658*/ 	.short	0x010a
        /*165a*/ 	.byte	0x3f
	.zero		1


	//   ....[83]....
        /*165c*/ 	.word	0x0002fd00
        /*1660*/ 	.word	0x00000010
        /*1664*/ 	.word	0x00030800
        /*1668*/ 	.short	0x010a
        /*166a*/ 	.byte	0x3f
	.zero		1


	//   ....[84]....
        /*166c*/ 	.word	0x00030460
        /*1670*/ 	.word	0x00000010
        /*1674*/ 	.word	0x00030800
        /*1678*/ 	.short	0x010a
        /*167a*/ 	.byte	0x3f
	.zero		1


	//   ....[85]....
        /*167c*/ 	.word	0x000304b0
        /*1680*/ 	.word	0x00000000
        /*1684*/ 	.word	0x00030830
        /*1688*/ 	.short	0x010a
        /*168a*/ 	.byte	0x3f
	.zero		1


	//   ....[86]....
        /*168c*/ 	.word	0x00030500
        /*1690*/ 	.word	0x00000002
        /*1694*/ 	.word	0x00030830
        /*1698*/ 	.short	0x010a
        /*169a*/ 	.byte	0x3f
	.zero		1


	//   ....[87]....
        /*169c*/ 	.word	0x00030550
        /*16a0*/ 	.word	0x00000000
        /*16a4*/ 	.word	0x00030850
        /*16a8*/ 	.short	0x010a
        /*16aa*/ 	.byte	0x3f
	.zero		1


	//   ....[88]....
        /*16ac*/ 	.word	0x000305a0
        /*16b0*/ 	.word	0x00000002
        /*16b4*/ 	.word	0x00030830
        /*16b8*/ 	.short	0x010a
        /*16ba*/ 	.byte	0x3f
	.zero		1


	//   ....[89]....
        /*16bc*/ 	.word	0x000305f0
        /*16c0*/ 	.word	0x000000e7
        /*16c4*/ 	.word	0x00030850
        /*16c8*/ 	.short	0x010a
        /*16ca*/ 	.byte	0x3f
	.zero		1


	//   ....[90]....
        /*16cc*/ 	.word	0x00030640
        /*16d0*/ 	.word	0x00000002
        /*16d4*/ 	.word	0x00030830
        /*16d8*/ 	.short	0x010a
        /*16da*/ 	.byte	0x3f
	.zero		1


	//   ....[91]....
        /*16dc*/ 	.word	0x00030690
        /*16e0*/ 	.word	0x00000000
        /*16e4*/ 	.word	0x00030850
        /*16e8*/ 	.short	0x010a
        /*16ea*/ 	.byte	0x3f
	.zero		1


	//   ....[92]....
        /*16ec*/ 	.word	0x000306e0
        /*16f0*/ 	.word	0x00000005
        /*16f4*/ 	.word	0x00030850
        /*16f8*/ 	.short	0x010a
        /*16fa*/ 	.byte	0x3f
	.zero		1


	//   ....[93]....
        /*16fc*/ 	.word	0x00030880
        /*1700*/ 	.word	0x00000012
        /*1704*/ 	.word	0x00030820
        /*1708*/ 	.short	0x010a
        /*170a*/ 	.byte	0x3f
	.zero		1


	//   ....[94]....
        /*170c*/ 	.word	0x000308d0
        /*1710*/ 	.word	0x00000007
        /*1714*/ 	.word	0x000308a0
        /*1718*/ 	.short	0x010a
        /*171a*/ 	.byte	0x3f
	.zero		1


	//   ....[95]....
        /*171c*/ 	.word	0x00030920
        /*1720*/ 	.word	0x00000007
        /*1724*/ 	.word	0x000308c0
        /*1728*/ 	.short	0x010a
        /*172a*/ 	.byte	0x3f
	.zero		1


	//   ....[96]....
        /*172c*/ 	.word	0x00030970
        /*1730*/ 	.word	0x00000008
        /*1734*/ 	.word	0x000308a0
        /*1738*/ 	.short	0x010a
        /*173a*/ 	.byte	0x3f
	.zero		1


	//   ....[97]....
        /*173c*/ 	.word	0x000309c0
        /*1740*/ 	.word	0x00000008
        /*1744*/ 	.word	0x000308c0
        /*1748*/ 	.short	0x010a
        /*174a*/ 	.byte	0x3f
	.zero		1


	//   ....[98]....
        /*174c*/ 	.word	0x00030b60
        /*1750*/ 	.word	0x00000000
        /*1754*/ 	.word	0x00030840
        /*1758*/ 	.short	0x010a
        /*175a*/ 	.byte	0x3f
	.zero		1


	//   ....[99]....
        /*175c*/ 	.word	0x000317e0
        /*1760*/ 	.word	0x00000012
        /*1764*/ 	.word	0x00030820
        /*1768*/ 	.short	0x010a
        /*176a*/ 	.byte	0x3f
	.zero		1


	//   ....[100]....
        /*176c*/ 	.word	0x00031830
        /*1770*/ 	.word	0x00000003
        /*1774*/ 	.word	0x00030840
        /*1778*/ 	.short	0x010a
        /*177a*/ 	.byte	0x3f
	.zero		1


	//   ....[101]....
        /*177c*/ 	.word	0x00031880
        /*1780*/ 	.word	0x00000003
        /*1784*/ 	.word	0x00000060
        /*1788*/ 	.short	0x010a
        /*178a*/ 	.byte	0x3f
	.zero		1


	//   ....[102]....
        /*178c*/ 	.word	0x000318d0
        /*1790*/ 	.word	0x00000003
        /*1794*/ 	.word	0x00030840
        /*1798*/ 	.short	0x010a
        /*179a*/ 	.byte	0x3f
	.zero		1


	//   ....[103]....
        /*179c*/ 	.word	0x00031920
        /*17a0*/ 	.word	0x00000002
        /*17a4*/ 	.word	0x00000060
        /*17a8*/ 	.short	0x010a
        /*17aa*/ 	.byte	0x3f
	.zero		1


	//   ....[104]....
        /*17ac*/ 	.word	0x00031970
        /*17b0*/ 	.word	0x00000002
        /*17b4*/ 	.word	0x00030840
        /*17b8*/ 	.short	0x010a
        /*17ba*/ 	.byte	0x3f
	.zero		1


	//   ....[105]....
        /*17bc*/ 	.word	0x000319c0
        /*17c0*/ 	.word	0x00000002
        /*17c4*/ 	.word	0x00000060
        /*17c8*/ 	.short	0x010a
        /*17ca*/ 	.byte	0x3f
	.zero		1


	//   ....[106]....
        /*17cc*/ 	.word	0x00031a10
        /*17d0*/ 	.word	0x00000000
        /*17d4*/ 	.word	0x00030860
        /*17d8*/ 	.short	0x010a
        /*17da*/ 	.byte	0x3f
	.zero		1


	//   ....[107]....
        /*17dc*/ 	.word	0x000325a0
        /*17e0*/ 	.word	0x00000000
        /*17e4*/ 	.word	0x00030820
        /*17e8*/ 	.short	0x010a
        /*17ea*/ 	.byte	0x3f
	.zero		1


	//   ....[108]....
        /*17ec*/ 	.word	0x00032740
        /*17f0*/ 	.word	0x00000006
        /*17f4*/ 	.word	0x00000000
        /*17f8*/ 	.short	0x010a
        /*17fa*/ 	.byte	0x3f
	.zero		1


	//   ....[109]....
        /*17fc*/ 	.word	0x00032790
        /*1800*/ 	.word	0x00000007
        /*1804*/ 	.word	0x00000000
        /*1808*/ 	.short	0x010a
        /*180a*/ 	.byte	0x3f
	.zero		1


	//   ....[110]....
        /*180c*/ 	.word	0x000327e0
        /*1810*/ 	.word	0x00000004
        /*1814*/ 	.word	0x00000000
        /*1818*/ 	.short	0x010a
        /*181a*/ 	.byte	0x3f
	.zero		1


	//----- nvinfo : EIATTR_NUM_MBARRIERS
	.align		4
.L_241:
        /*181c*/ 	.byte	0x03, 0x38
        /*181e*/ 	.short	0x0016


	//----- nvinfo : EIATTR_EXIT_INSTR_OFFSETS
	.align		4
        /*1820*/ 	.byte	0x04, 0x1c
        /*1822*/ 	.short	(.L_243 - .L_242)


	//   ....[0]....
.L_242:
        /*1824*/ 	.word	0x0002f470


	//----- nvinfo : EIATTR_MAX_THREADS
	.align		4
.L_243:
        /*1828*/ 	.byte	0x04, 0x05
        /*182a*/ 	.short	(.L_245 - .L_244)
.L_244:
        /*182c*/ 	.word	0x00000180
        /*1830*/ 	.word	0x00000001
        /*1834*/ 	.word	0x00000001


	//----- nvinfo : EIATTR_CRS_STACK_SIZE
	.align		4
.L_245:
        /*1838*/ 	.byte	0x04, 0x1e
        /*183a*/ 	.short	(.L_247 - .L_246)
.L_246:
        /*183c*/ 	.word	0x00000000


	//----- nvinfo : EIATTR_CBANK_PARAM_SIZE
	.align		4
.L_247:
        /*1840*/ 	.byte	0x03, 0x19
        /*1842*/ 	.short	0x0af0


	//----- nvinfo : EIATTR_PARAM_CBANK
	.align		4
        /*1844*/ 	.byte	0x04, 0x0a
        /*1846*/ 	.short	(.L_249 - .L_248)
	.align		4
.L_248:
        /*1848*/ 	.word	index@(.nv.constant0._ZN7cutlass13device_kernelIN5flash11enable_sm90INS1_16FlashAttnFwdSm90INS1_25CollectiveMainloopFwdSm90ILi2EN4cute5tupleIJNS5_1CILi1EEES8_S8_EEENS6_IJNS7_ILi128EEENS7_ILi64EEENS7_ILi256EEEEEELi256ENS_10bfloat16_tEfNS_4arch4Sm90ELb0ELb1ELb1ELb1ELb0ELb1ELb0ELb1ELb1ELb1ELb1ELb0EEENS1_21CollectiveEpilogueFwdINS6_IJSA_SC_SB_EEES9_SE_SG_Li256ELb1ELb1ELb1ELb0EEENS1_36VarlenDynamicPersistentTileSchedulerILi128ELi64ELi256ELi128ELb1ELb1ELb1ELb1ELb0ELb1EEEEEEEEEvNT_6ParamsE)
        /*184c*/ 	.short	0x0210
        /*184e*/ 	.short	0x0af0


	//----- nvinfo : EIATTR_SW_WAR
	.align		4
.L_249:
        /*1850*/ 	.byte	0x04, 0x36
        /*1852*/ 	.short	(.L_251 - .L_250)
.L_250:
        /*1854*/ 	.word	0x00000008
.L_251:


//--------------------- .nv.info._ZN7cutlass13device_kernelIN5flash11enable_sm90INS1_16FlashAttnFwdSm90INS1_25CollectiveMainloopFwdSm90ILi2EN4cute5tupleIJNS5_1CILi1EEES8_S8_EEENS6_IJNS7_ILi128EEENS7_ILi80EEENS7_ILi256EEEEEELi256ENS_10bfloat16_tEfNS_4arch4Sm90ELb1ELb0ELb1ELb0ELb0ELb0ELb0ELb1ELb1ELb1ELb1ELb0EEENS1_21CollectiveEpilogueFwdINS6_IJSA_SC_SB_EEES9_SE_SG_Li256ELb0ELb1ELb1ELb0EEENS1_19SingleTileSchedulerILb0ELb1ELb1ELi128EEEEEEEEEvNT_6ParamsE --------------------------
	.section	.nv.info._ZN7cutlass13device_kernelIN5flash11enable_sm90INS1_16FlashAttnFwdSm90INS1_25CollectiveMainloopFwdSm90ILi2EN4cute5tupleIJNS5_1CILi1EEES8_S8_EEENS6_IJNS7_ILi128EEENS7_ILi80EEENS7_ILi256EEEEEELi256ENS_10bfloat16_tEfNS_4arch4Sm90ELb1ELb0ELb1ELb0ELb0ELb0ELb0ELb1ELb1ELb1ELb1ELb0EEENS1_21CollectiveEpilogueFwdINS6_IJSA_SC_SB_EEES9_SE_SG_Li256ELb0ELb1ELb1ELb0EEENS1_19SingleTileSchedulerILb0ELb1ELb1ELi128EEEEEEEEEvNT_6ParamsE,"",@"SHT_CUDA_INFO"
	.sectionflags	@""
	.align	4


	//----- nvinfo : EIATTR_CUDA_API_VERSION
	.align		4
        /*0000*/ 	.byte	0x04, 0x37
        /*0002*/ 	.short	(.L_253 - .L_252)
.L_252:
        /*0004*/ 	.word	0x00000082


	//----- nvinfo : EIATTR_KPARAM_INFO
	.align		4
.L_253:
        /*0008*/ 	.byte	0x04, 0x17
        /*000a*/ 	.short	(.L_255 - .L_254)
.L_254:
        /*000c*/ 	.word	0x00000000
        /*0010*/ 	.short	0x0000
        /*0012*/ 	.short	0x0070
        /*0014*/ 	.byte	0x00, 0xf0, 0x01, 0x28


	//----- nvinfo : EIATTR_SPARSE_MMA_MASK
	.align		4
.L_255:
        /*0018*/ 	.byte	0x03, 0x50
        /*001a*/ 	.short	0x0000


	//----- nvinfo : EIATTR_MAXREG_COUNT
	.align		4
        /*001c*/ 	.byte	0x03, 0x1b
        /*001e*/ 	.short	0x00a8


	//----- nvinfo : EIATTR_NUM_BARRIERS
	.align		4
        /*0020*/ 	.byte	0x02, 0x4c
        /*0022*/ 	.byte	0x09
	.zero		1


	//----- nvinfo : EIATTR_EXTERNS
	.align		4
        /*0024*/ 	.byte	0x04, 0x0f
        /*0026*/ 	.short	(.L_257 - .L_256)


	//   ....[0]....
	.align		4
.L_256:
        /*0028*/ 	.word	index@(__assertfail)


	//----- nvinfo : EIATTR_ANNOTATIONS
	.align		4
.L_257:
        /*002c*/ 	.byte	0x04, 0x55
        /*002e*/ 	.short	(.L_259 - .L_258)


	//   ....[0]....
.L_258:
        /* <DEDUP_REMOVED lines=12> */


	//----- nvinfo : EIATTR_MERCURY_ISA_VERSION
	.align		4
.L_259:
        /*00e0*/ 	.byte	0x03, 0x5f
        /*00e2*/ 	.short	0x0101


	//----- nvinfo : EIATTR_INT_WARP_WIDE_INSTR_OFFSETS
	.align		4
        /*00e4*/ 	.byte	0x04, 0x31
        /*00e6*/ 	.short	(.L_261 - .L_260)


	//   ....[0]....
.L_260:
        /*00e8*/ 	.word	0x00000120


	//   ....[1]....
        /*00ec*/ 	.word	0x00000160


	//   ....[2]....
        /*00f0*/ 	.word	0x00000220


	//----- nvinfo : EIATTR_COOP_GROUP_MASK_REGIDS
	.align		4
.L_261:
        /*00f4*/ 	.byte	0x04, 0x29
        /*00f6*/ 	.short	(.L_263 - .L_262)


	//   ....[0]....
.L_262:
        /*00f8*/ 	.word	0xffffffff


	//   ....[1]....
        /*00fc*/ 	.word	0xffffffff


	//   ....[2]....
        /*0100*/ 	.word	0xffffffff


	//   ....[3]....
        /*0104*/ 	.word	0xffffffff


	//   ....[4]....
        /*0108*/ 	.word	0xffffffff


	//   ....[5]....
        /*010c*/ 	.word	0xffffffff


	//   ....[6]....
        /*0110*/ 	.word	0xffffffff


	//   ....[7]....
        /*0114*/ 	.word	0xffffffff


	//   ....[8]....
        /*0118*/ 	.word	0xffffffff


	//   ....[9]....
        /*011c*/ 	.word	0xffffffff


	//   ....[10]....
        /*0120*/ 	.word	0xffffffff


	//   ....[11]....
        /*0124*/ 	.word	0xffffffff


	//   ....[12]....
        /*0128*/ 	.word	0xffffffff


	//   ....[13]....
        /*012c*/ 	.word	0xffffffff


	//   ....[14]....
        /*0130*/ 	.word	0xffffffff


	//   ....[15]....
        /*0134*/ 	.word	0xffffffff


	//   ....[16]....
        /*0138*/ 	.word	0xffffffff


	//   ....[17]....
        /*013c*/ 	.word	0xffffffff


	//   ....[18]....
        /*0140*/ 	.word	0xffffffff


	//   ....[19]....
        /*0144*/ 	.word	0xffffffff


	//   ....[20]....
        /*0148*/ 	.word	0xffffffff


	//   ....[21]....
        /*014c*/ 	.word	0xffffffff


	//   ....[22]....
        /*0150*/ 	.word	0xffffffff


	//   ....[23]....
        /*0154*/ 	.word	0xffffffff


	//   ....[24]....
        /*0158*/ 	.word	0xffffffff


	//   ....[25]....
        /*015c*/ 	.word	0xffffffff


	//   ....[26]....
        /*0160*/ 	.word	0xffffffff


	//   ....[27]....
        /*0164*/ 	.word	0xffffffff


	//   ....[28]....
        /*0168*/ 	.word	0xffffffff


	//   ....[29]....
        /*016c*/ 	.word	0xffffffff


	//   ....[30]....
        /*0170*/ 	.word	0xffffffff


	//   ....[31]....
        /*0174*/ 	.word	0xffffffff


	//   ....[32]....
        /*0178*/ 	.word	0xffffffff


	//   ....[33]....
        /*017c*/ 	.word	0xffffffff


	//   ....[34]....
        /*0180*/ 	.word	0xffffffff


	//   ....[35]....
        /*0184*/ 	.word	0xffffffff


	//   ....[36]....
        /*0188*/ 	.word	0xffffffff


	//   ....[37]....
        /*018c*/ 	.word	0xffffffff


	//   ....[38]....
        /*0190*/ 	.word	0xffffffff


	//   ....[39]....
        /*0194*/ 	.word	0xffffffff


	//   ....[40]....
        /*0198*/ 	.word	0xffffffff


	//   ....[41]....
        /*019c*/ 	.word	0xffffffff


	//   ....[42]....
        /*01a0*/ 	.word	0xffffffff


	//   ....[43]....
        /*01a4*/ 	.word	0xffffffff


	//   ....[44]....
        /*01a8*/ 	.word	0xffffffff


	//   ....[45]....
        /*01ac*/ 	.word	0xffffffff


	//   ....[46]....
        /*01b0*/ 	.word	0xffffffff


	//   ....[47]....
        /*01b4*/ 	.word	0xffffffff


	//   ....[48]....
        /*01b8*/ 	.word	0xffffffff


	//   ....[49]....
        /*01bc*/ 	.word	0xffffffff


	//   ....[50]....
        /*01c0*/ 	.word	0xffffffff


	//   ....[51]....
        /*01c4*/ 	.word	0xffffffff


	//   ....[52]....
        /*01c8*/ 	.word	0xffffffff


	//   ....[53]....
        /*01cc*/ 	.word	0xffffffff


	//   ....[54]....
        /*01d0*/ 	.word	0xffffffff


	//   ....[55]....
        /*01d4*/ 	.word	0x0500000f


	//   ....[56]....
        /*01d8*/ 	.word	0x0500000f


	//   ....[57]....
        /*01dc*/ 	.word	0x0500000f


	//   ....[58]....
        /*01e0*/ 	.word	0x0500000f


	//   ....[59]....
        /*01e4*/ 	.word	0x0500000f


	//   ....[60]....
        /*01e8*/ 	.word	0x0500000f


	//   ....[61]....
        /*01ec*/ 	.word	0x0500000f


	//   ....[62]....
        /*01f0*/ 	.word	0x0500000f


	//   ....[63]....
        /*01f4*/ 	.word	0x0500000f


	//   ....[64]....
        /*01f8*/ 	.word	0x0500000f


	//   ....[65]....
        /*01fc*/ 	.word	0x0500000f


	//   ....[66]....
        /*0200*/ 	.word	0x0500000f


	//   ....[67]....
        /*0204*/ 	.word	0x0500000f


	//   ....[68]....
        /*0208*/ 	.word	0x0500000f


	//   ....[69]....
        /*020c*/ 	.word	0x0500000f


	//   ....[70]....
        /*0210*/ 	.word	0x0500000f


	//   ....[71]....
        /*0214*/ 	.word	0x0500000f


	//   ....[72]....
        /*0218*/ 	.word	0x0500000f


	//----- nvinfo : EIATTR_COOP_GROUP_INSTR_OFFSETS
	.align		4
.L_263:
        /*021c*/ 	.byte	0x04, 0x28
        /*021e*/ 	.short	(.L_265 - .L_264)


	//   ....[0]....
.L_264:
        /*0220*/ 	.word	0x00000060


	//   ....[1]....
        /*0224*/ 	.word	0x00000130


	//   ....[2]....
        /*0228*/ 	.word	0x00000230


	//   ....[3]....
        /*022c*/ 	.word	0x000003a0


	//   ....[4]....
        /*0230*/ 	.word	0x00000500


	//   ....[5]....
        /*0234*/ 	.word	0x00000620


	//   ....[6]....
        /*0238*/ 	.word	0x00000780


	//   ....[7]....
        /*023c*/ 	.word	0x00001350


	//   ....[8]....
        /*0240*/ 	.word	0x00001e60


	//   ....[9]....
        /*0244*/ 	.word	0x00004530


	//   ....[10]....
        /*0248*/ 	.word	0x00004580


	//   ....[11]....
        /*024c*/ 	.word	0x00004590


	//   ....[12]....
        /*0250*/ 	.word	0x00004ba0


	//   ....[13]....
        /*0254*/ 	.word	0x00004c10


	//   ....[14]....
        /*0258*/ 	.word	0x00008750


	//   ....[15]....
        /*025c*/ 	.word	0x00008760


	//   ....[16]....
        /*0260*/ 	.word	0x00008d50


	//   ....[17]....
        /*0264*/ 	.word	0x00008e50


	//   ....[18]....
        /*0268*/ 	.word	0x000092c0


	//   ....[19]....
        /*026c*/ 	.word	0x00009330


	//   ....[20]....
        /*0270*/ 	.word	0x0000d000


	//   ....[21]....
        /*0274*/ 	.word	0x0000d050


	//   ....[22]....
        /*0278*/ 	.word	0x0000d350


	//   ....[23]....
        /*027c*/ 	.word	0x0000d3e0


	//   ....[24]....
        /*0280*/ 	.word	0x0000e420


	//   ....[25]....
        /*0284*/ 	.word	0x0000e450


	//   ....[26]....
        /*0288*/ 	.word	0x0000e4e0


	//   ....[27]....
        /*028c*/ 	.word	0x0000e500


	//   ....[28]....
        /*0290*/ 	.word	0x0000f730


	//   ....[29]....
        /*0294*/ 	.word	0x0000f790


	//   ....[30]....
        /*0298*/ 	.word	0x0000f7d0


	//   ....[31]....
        /*029c*/ 	.word	0x0000f800


	//   ....[32]....
        /*02a0*/ 	.word	0x0000f840


	//   ....[33]....
        /*02a4*/ 	.word	0x0000f850


	//   ....[34]....
        /*02a8*/ 	.word	0x000104c0


	//   ....[35]....
        /*02ac*/ 	.word	0x000104d0


	//   ....[36]....
        /*02b0*/ 	.word	0x00011500


	//   ....[37]....
        /*02b4*/ 	.word	0x00012020


	//   ....[38]....
        /*02b8*/ 	.word	0x00012a70


	//   ....[39]....
        /*02bc*/ 	.word	0x00012ab0


	//   ....[40]....
        /*02c0*/ 	.word	0x00012ae0


	//   ....[41]....
        /*02c4*/ 	.word	0x00012b00


	//   ....[42]....
        /*02c8*/ 	.word	0x00012bb0


	//   ....[43]....
        /*02cc*/ 	.word	0x00012bd0


	//   ....[44]....
        /*02d0*/ 	.word	0x00012c50


	//   ....[45]....
        /*02d4*/ 	.word	0x00012c70


	//   ....[46]....
        /*02d8*/ 	.word	0x00012cf0


	//   ....[47]....
        /*02dc*/ 	.word	0x00012d10


	//   ....[48]....
        /*02e0*/ 	.word	0x00012d90


	//   ....[49]....
        /*02e4*/ 	.word	0x00012db0


	//   ....[50]....
        /*02e8*/ 	.word	0x00012e30


	//   ....[51]....
        /*02ec*/ 	.word	0x00012e50


	//   ....[52]....
        /*02f0*/ 	.word	0x00012ed0


	//   ....[53]....
        /*02f4*/ 	.word	0x00012ee0


	//   ....[54]....
        /*02f8*/ 	.word	0x00015b30


	//   ....[55]....
        /*02fc*/ 	.word	0x000160d0


	//   ....[56]....
        /*0300*/ 	.word	0x00016250


	//   ....[57]....
        /*0304*/ 	.word	0x000162a0


	//   ....[58]....
        /*0308*/ 	.word	0x00016410


	//   ....[59]....
        /*030c*/ 	.word	0x00016480


	//   ....[60]....
        /*0310*/ 	.word	0x00016580


	//   ....[61]....
        /*0314*/ 	.word	0x000165f0


	//   ....[62]....
        /*0318*/ 	.word	0x000166f0


	//   ....[63]....
        /*031c*/ 	.word	0x00016760


	//   ....[64]....
        /*0320*/ 	.word	0x00016860


	//   ....[65]....
        /*0324*/ 	.word	0x000168d0


	//   ....[66]....
        /*0328*/ 	.word	0x000169d0


	//   ....[67]....
        /*032c*/ 	.word	0x00016a40


	//   ....[68]....
        /*0330*/ 	.word	0x00016b40


	//   ....[69]....
        /*0334*/ 	.word	0x00016ba0


	//   ....[70]....
        /*0338*/ 	.word	0x00016c90


	//   ....[71]....
        /*033c*/ 	.word	0x00016ce0


	//   ....[72]....
        /*0340*/ 	.word	0x000170e0


	//----- nvinfo : EIATTR_REG_RECONFIG
	.align		4
.L_265:
        /*0344*/ 	.byte	0x01, 0x54
	.zero		2


	//----- nvinfo : EIATTR_SYSCALL_OFFSETS
	.align		4
        /*0348*/ 	.byte	0x04, 0x46
        /*034a*/ 	.short	(.L_267 - .L_266)


	//   ....[0]....
.L_266:
        /*034c*/ 	.word	0x00001520


	//   ....[1]....
        /*0350*/ 	.word	0x00011ca0


	//   ....[2]....
        /*0354*/ 	.word	0x00011de0


	//   ....[3]....
        /*0358*/ 	.word	0x00011ed0


	//   ....[4]....
        /*035c*/ 	.word	0x00012690


	//----- nvinfo : EIATTR_MBARRIER_INSTR_OFFSETS
	.align		4
.L_267:
        /*0360*/ 	.byte	0x04, 0x39
        /*0362*/ 	.short	(.L_269 - .L_268)


	//   ....[0]....
.L_268:
        /*0364*/ 	.word	0x00000250
        /*0368*/ 	.word	0x000000ff
        /*036c*/ 	.word	0x00038800
        /*0370*/ 	.short	0x0100
        /*0372*/ 	.byte	0x08
	.zero		1


	//   ....[1]....
        /*0374*/ 	.word	0x00000260
        /*0378*/ 	.word	0x000000ff
        /*037c*/ 	.word	0x00038820
        /*0380*/ 	.short	0x0100
        /*0382*/ 	.byte	0x08
	.zero		1


	//   ....[2]....
        /*0384*/ 	.word	0x00000350
        /*0388*/ 	.word	0x000000ff
        /*038c*/ 	.word	0x00038830
        /*0390*/ 	.short	0x0100
        /*0392*/ 	.byte	0x08
	.zero		1


	//   ....[3]....
        /*0394*/ 	.word	0x00000360
        /*0398*/ 	.word	0x000000ff
        /*039c*/ 	.word	0x00038840
        /*03a0*/ 	.short	0x0100
        /*03a2*/ 	.byte	0x08
	.zero		1


	//   ....[4]....
        /*03a4*/ 	.word	0x00000370
        /*03a8*/ 	.word	0x000000ff
        /*03ac*/ 	.word	0x00038838
        /*03b0*/ 	.short	0x0100
        /*03b2*/ 	.byte	0x08
	.zero		1


	//   ....[5]....
        /*03b4*/ 	.word	0x00000380
        /*03b8*/ 	.word	0x000000ff
        /*03bc*/ 	.word	0x00038848
        /*03c0*/ 	.short	0x0100
        /*03c2*/ 	.byte	0x08
	.zero		1


	//   ....[6]....
        /*03c4*/ 	.word	0x000004b0
        /*03c8*/ 	.word	0x000000ff
        /*03cc*/ 	.word	0x00038850
        /*03d0*/ 	.short	0x0100
        /*03d2*/ 	.byte	0x08
	.zero		1


	//   ....[7]....
        /*03d4*/ 	.word	0x000004c0
        /*03d8*/ 	.word	0x000000ff
        /*03dc*/ 	.word	0x00038860
        /*03e0*/ 	.short	0x0100
        /*03e2*/ 	.byte	0x08
	.zero		1


	//   ....[8]....
        /*03e4*/ 	.word	0x000004d0
        /*03e8*/ 	.word	0x000000ff
        /*03ec*/ 	.word	0x00038858
        /*03f0*/ 	.short	0x0100
        /*03f2*/ 	.byte	0x08
	.zero		1


	//   ....[9]....
        /*03f4*/ 	.word	0x000004e0
        /*03f8*/ 	.word	0x000000ff
        /*03fc*/ 	.word	0x00038868
        /*0400*/ 	.short	0x0100
        /*0402*/ 	.byte	0x08
	.zero		1


	//   ....[10]....
        /*0404*/ 	.word	0x000005d0
        /*0408*/ 	.word	0x000000ff
        /*040c*/ 	.word	0x00038870
        /*0410*/ 	.short	0x0100
        /*0412*/ 	.byte	0x06
	.zero		1


	//   ....[11]....
        /*0414*/ 	.word	0x000005e0
        /*0418*/ 	.word	0x000000ff
        /*041c*/ 	.word	0x00038880
        /*0420*/ 	.short	0x0100
        /*0422*/ 	.byte	0x06
	.zero		1


	//   ....[12]....
        /*0424*/ 	.word	0x000005f0
        /*0428*/ 	.word	0x000000ff
        /*042c*/ 	.word	0x00038878
        /*0430*/ 	.short	0x0100
        /*0432*/ 	.byte	0x06
	.zero		1


	//   ....[13]....
        /*0434*/ 	.word	0x00000600
        /*0438*/ 	.word	0x000000ff
        /*043c*/ 	.word	0x00038888
        /*0440*/ 	.short	0x0100
        /*0442*/ 	.byte	0x06
	.zero		1


	//   ....[14]....
        /*0444*/ 	.word	0x00000730
        /*0448*/ 	.word	0x000000ff
        /*044c*/ 	.word	0x00038890
        /*0450*/ 	.short	0x0100
        /*0452*/ 	.byte	0x08
	.zero		1


	//   ....[15]....
        /*0454*/ 	.word	0x00000740
        /*0458*/ 	.word	0x000000ff
        /*045c*/ 	.word	0x000388a0
        /*0460*/ 	.short	0x0100
        /*0462*/ 	.byte	0x08
	.zero		1


	//   ....[16]....
        /*0464*/ 	.word	0x00000750
        /*0468*/ 	.word	0x000000ff
        /*046c*/ 	.word	0x00038898
        /*0470*/ 	.short	0x0100
        /*0472*/ 	.byte	0x08
	.zero		1


	//   ....[17]....
        /*0474*/ 	.word	0x00000760
        /*0478*/ 	.word	0x000000ff
        /*047c*/ 	.word	0x000388a8
        /*0480*/ 	.short	0x0100
        /*0482*/ 	.byte	0x08
	.zero		1


	//   ....[18]....
        /*0484*/ 	.word	0x00000890
        /*0488*/ 	.word	0x000000ff
        /*048c*/ 	.word	0x000388b0
        /*0490*/ 	.short	0x0100
        /*0492*/ 	.byte	0x08
	.zero		1


	//   ....[19]....
        /*0494*/ 	.word	0x000008a0
        /*0498*/ 	.word	0x000000ff
        /*049c*/ 	.word	0x000388c0
        /*04a0*/ 	.short	0x0100
        /*04a2*/ 	.byte	0x08
	.zero		1


	//   ....[20]....
        /*04a4*/ 	.word	0x000008b0
        /*04a8*/ 	.word	0x000000ff
        /*04ac*/ 	.word	0x000388b8
        /*04b0*/ 	.short	0x0100
        /*04b2*/ 	.byte	0x08
	.zero		1


	//   ....[21]....
        /*04b4*/ 	.word	0x000008c0
        /*04b8*/ 	.word	0x000000ff
        /*04bc*/ 	.word	0x000388c8
        /*04c0*/ 	.short	0x0100
        /*04c2*/ 	.byte	0x08
	.zero		1


	//   ....[22]....
        /*04c4*/ 	.word	0x00001560
        /*04c8*/ 	.word	0x000000ff
        /*04cc*/ 	.word	0x00038800
        /*04d0*/ 	.short	0x010a
        /*04d2*/ 	.byte	0x04
	.zero		1


	//   ....[23]....
        /*04d4*/ 	.word	0x000015d0
        /*04d8*/ 	.word	0x000000ff
        /*04dc*/ 	.word	0x00038830
        /*04e0*/ 	.short	0x010a
        /*04e2*/ 	.byte	0x04
	.zero		1


	//   ....[24]....
        /*04e4*/ 	.word	0x00001670
        /*04e8*/ 	.word	0x000000ff
        /*04ec*/ 	.word	0x00038830
        /*04f0*/ 	.short	0x010a
        /*04f2*/ 	.byte	0x04
	.zero		1


	//   ....[25]....
        /*04f4*/ 	.word	0x00005010
        /*04f8*/ 	.word	0x00000000
        /*04fc*/ 	.word	0x00000000
        /*0500*/ 	.short	0x0101
        /*0502*/ 	.byte	0x3f
	.zero		1


	//   ....[26]....
        /*0504*/ 	.word	0x00005770
        /*0508*/ 	.word	0x000000ff
        /*050c*/ 	.word	0x00038830
        /*0510*/ 	.short	0x010a
        /*0512*/ 	.byte	0x06
	.zero		1


	//   ....[27]....
        /*0514*/ 	.word	0x000057c0
        /*0518*/ 	.word	0x000000ff
        /*051c*/ 	.word	0x00038830
        /*0520*/ 	.short	0x010a
        /*0522*/ 	.byte	0x06
	.zero		1


	//   ....[28]....
        /*0524*/ 	.word	0x000080b0
        /*0528*/ 	.word	0x000000ff
        /*052c*/ 	.word	0x00038850
        /*0530*/ 	.short	0x010a
        /*0532*/ 	.byte	0x07
	.zero		1


	//   ....[29]....
        /*0534*/ 	.word	0x000080f0
        /*0538*/ 	.word	0x000000ff
        /*053c*/ 	.word	0x00038850
        /*0540*/ 	.short	0x010a
        /*0542*/ 	.byte	0x07
	.zero		1


	//   ....[30]....
        /*0544*/ 	.word	0x00009770
        /*0548*/ 	.word	0x000000ab
        /*054c*/ 	.word	0x00000000
        /*0550*/ 	.short	0x0101
        /*0552*/ 	.byte	0x3f
	.zero		1


	//   ....[31]....
        /*0554*/ 	.word	0x000097c0
        /*0558*/ 	.word	0x000000af
        /*055c*/ 	.word	0x00000000
        /*0560*/ 	.short	0x0101
        /*0562*/ 	.byte	0x3f
	.zero		1


	//   ....[32]....
        /*0564*/ 	.word	0x00009d00
        /*0568*/ 	.word	0x000000ff
        /*056c*/ 	.word	0x00038830
        /*0570*/ 	.short	0x010a
        /*0572*/ 	.byte	0x06
	.zero		1


	//   ....[33]....
        /*0574*/ 	.word	0x00009d50
        /*0578*/ 	.word	0x000000ff
        /*057c*/ 	.word	0x00038830
        /*0580*/ 	.short	0x010a
        /*0582*/ 	.byte	0x06
	.zero		1


	//   ....[34]....
        /*0584*/ 	.word	0x0000c650
        /*0588*/ 	.word	0x000000ff
        /*058c*/ 	.word	0x00038850
        /*0590*/ 	.short	0x010a
        /*0592*/ 	.byte	0x0b
	.zero		1


	//   ....[35]....
        /*0594*/ 	.word	0x0000c690
        /*0598*/ 	.word	0x000000ff
        /*059c*/ 	.word	0x00038850
        /*05a0*/ 	.short	0x010a
        /*05a2*/ 	.byte	0x0b
	.zero		1


	//   ....[36]....
        /*05a4*/ 	.word	0x0000d710
        /*05a8*/ 	.word	0x00000099
        /*05ac*/ 	.word	0x00000000
        /*05b0*/ 	.short	0x0101
        /*05b2*/ 	.byte	0x3f
	.zero		1


	//   ....[37]....
        /*05b4*/ 	.word	0x0000d7e0
        /*05b8*/ 	.word	0x000000a4
        /*05bc*/ 	.word	0x00000000
        /*05c0*/ 	.short	0x0101
        /*05c2*/ 	.byte	0x3f
	.zero		1


	//   ....[38]....
        /*05c4*/ 	.word	0x0000e390
        /*05c8*/ 	.word	0x000000ff
        /*05cc*/ 	.word	0x00038850
        /*05d0*/ 	.short	0x010a
        /*05d2*/ 	.byte	0x05
	.zero		1


	//   ....[39]....
        /*05d4*/ 	.word	0x0000e3d0
        /*05d8*/ 	.word	0x000000ff
        /*05dc*/ 	.word	0x00038850
        /*05e0*/ 	.short	0x010a
        /*05e2*/ 	.byte	0x05
	.zero		1


	//   ....[40]....
        /*05e4*/ 	.word	0x0000e7e0
        /*05e8*/ 	.word	0x00000005
        /*05ec*/ 	.word	0x00000000
        /*05f0*/ 	.short	0x0101
        /*05f2*/ 	.byte	0x3f
	.zero		1


	//   ....[41]....
        /*05f4*/ 	.word	0x0000f870
        /*05f8*/ 	.word	0x000000ff
        /*05fc*/ 	.word	0x00000000
        /*0600*/ 	.short	0x0101
        /*0602*/ 	.byte	0x04
	.zero		1


	//   ....[42]....
        /*0604*/ 	.word	0x00012240
        /*0608*/ 	.word	0x000000ff
        /*060c*/ 	.word	0x00038840
        /*0610*/ 	.short	0x010a
        /*0612*/ 	.byte	0x26
	.zero		1


	//   ....[43]....
        /*0614*/ 	.word	0x00013060
        /*0618*/ 	.word	0x000000ff
        /*061c*/ 	.word	0x00038800
        /*0620*/ 	.short	0x0107
        /*0622*/ 	.byte	0x26
	.zero		1


	//   ....[44]....
        /*0624*/ 	.word	0x000130d0
        /*0628*/ 	.word	0x000000ff
        /*062c*/ 	.word	0x00038800
        /*0630*/ 	.short	0x0101
        /*0632*/ 	.byte	0x26
	.zero		1


	//   ....[45]....
        /*0634*/ 	.word	0x000130f0
        /*0638*/ 	.word	0x000000ff
        /*063c*/ 	.word	0x00038820
        /*0640*/ 	.short	0x010a
        /*0642*/ 	.byte	0x26
	.zero		1


	//   ....[46]....
        /*0644*/ 	.word	0x000134e0
        /*0648*/ 	.word	0x000000ff
        /*064c*/ 	.word	0x00038848
        /*0650*/ 	.short	0x010a
        /*0652*/ 	.byte	0x26
	.zero		1


	//   ....[47]....
        /*0654*/ 	.word	0x00013980
        /*0658*/ 	.word	0x000000ff
        /*065c*/ 	.word	0x00038860
        /*0660*/ 	.short	0x010a
        /*0662*/ 	.byte	0x26
	.zero		1


	//   ....[48]....
        /*0664*/ 	.word	0x00014030
        /*0668*/ 	.word	0x000000ff
        /*066c*/ 	.word	0x00038840
        /*0670*/ 	.short	0x010a
        /*0672*/ 	.byte	0x26
	.zero		1


	//   ....[49]....
        /*0674*/ 	.word	0x000144d0
        /*0678*/ 	.word	0x000000ff
        /*067c*/ 	.word	0x00038868
        /*0680*/ 	.short	0x010a
        /*0682*/ 	.byte	0x26
	.zero		1


	//   ....[50]....
        /*0684*/ 	.word	0x00014bd0
        /*0688*/ 	.word	0x000000ff
        /*068c*/ 	.word	0x00038848
        /*0690*/ 	.short	0x010a
        /*0692*/ 	.byte	0x26
	.zero		1


	//   ....[51]....
        /*0694*/ 	.word	0x00015050
        /*0698*/ 	.word	0x000000ff
        /*069c*/ 	.word	0x00038860
        /*06a0*/ 	.short	0x010a
        /*06a2*/ 	.byte	0x26
	.zero		1


	//   ....[52]....
        /*06a4*/ 	.word	0x00015590
        /*06a8*/ 	.word	0x00000003
        /*06ac*/ 	.word	0x00038860
        /*06b0*/ 	.short	0x010a
        /*06b2*/ 	.byte	0x3f
	.zero		1


	//   ....[53]....
        /*06b4*/ 	.word	0x00015ac0
        /*06b8*/ 	.word	0x00000002
        /*06bc*/ 	.word	0x00038820
        /*06c0*/ 	.short	0x010a
        /*06c2*/ 	.byte	0x3f
	.zero		1


	//   ....[54]....
        /*06c4*/ 	.word	0x00015c40
        /*06c8*/ 	.word	0x00000006
        /*06cc*/ 	.word	0x00000000
        /*06d0*/ 	.short	0x010a
        /*06d2*/ 	.byte	0x3f
	.zero		1


	//   ....[55]....
        /*06d4*/ 	.word	0x00015cb0
        /*06d8*/ 	.word	0x00000003
        /*06dc*/ 	.word	0x00000000
        /*06e0*/ 	.short	0x010a
        /*06e2*/ 	.byte	0x3f
	.zero		1


	//   ....[56]....
        /*06e4*/ 	.word	0x00015d10
        /*06e8*/ 	.word	0x00000000
        /*06ec*/ 	.word	0x00000000
        /*06f0*/ 	.short	0x010a
        /*06f2*/ 	.byte	0x3f
	.zero		1


	//   ....[57]....
        /*06f4*/ 	.word	0x00015d40
        /*06f8*/ 	.word	0x00000003
        /*06fc*/ 	.word	0x00000000
        /*0700*/ 	.short	0x010a
        /*0702*/ 	.byte	0x3f
	.zero		1


	//   ....[58]....
        /*0704*/ 	.word	0x00015dc0
        /*0708*/ 	.word	0x00000003
        /*070c*/ 	.word	0x00038800
        /*0710*/ 	.short	0x010a
        /*0712*/ 	.byte	0x3f
	.zero		1


	//   ....[59]....
        /*0714*/ 	.word	0x00015e30
        /*0718*/ 	.word	0x00000003
        /*071c*/ 	.word	0x00038830
        /*0720*/ 	.short	0x010a
        /*0722*/ 	.byte	0x3f
	.zero		1


	//   ....[60]....
        /*0724*/ 	.word	0x00015ea0
        /*0728*/ 	.word	0x00000006
        /*072c*/ 	.word	0x00038830
        /*0730*/ 	.short	0x010a
        /*0732*/ 	.byte	0x3f
	.zero		1


	//   ....[61]....
        /*0734*/ 	.word	0x00015f00
        /*0738*/ 	.word	0x00000003
        /*073c*/ 	.word	0x00038850
        /*0740*/ 	.short	0x010a
        /*0742*/ 	.byte	0x3f
	.zero		1


	//   ....[62]....
        /*0744*/ 	.word	0x00015f70
        /*0748*/ 	.word	0x00000006
        /*074c*/ 	.word	0x00038830
        /*0750*/ 	.short	0x010a
        /*0752*/ 	.byte	0x3f
	.zero		1


	//   ....[63]....
        /*0754*/ 	.word	0x00015fd0
        /*0758*/ 	.word	0x00000003
        /*075c*/ 	.word	0x00038850
        /*0760*/ 	.short	0x010a
        /*0762*/ 	.byte	0x3f
	.zero		1


	//   ....[64]....
        /*0764*/ 	.word	0x00016030
        /*0768*/ 	.word	0x00000005
        /*076c*/ 	.word	0x00038850
        /*0770*/ 	.short	0x010a
        /*0772*/ 	.byte	0x3f
	.zero		1


	//   ....[65]....
        /*0774*/ 	.word	0x00016190
        /*0778*/ 	.word	0x00000003
        /*077c*/ 	.word	0x00038840
        /*0780*/ 	.short	0x010a
        /*0782*/ 	.byte	0x3f
	.zero		1


	//   ....[66]....
        /*0784*/ 	.word	0x00016d20
        /*0788*/ 	.word	0x00000003
        /*078c*/ 	.word	0x00038820
        /*0790*/ 	.short	0x010a
        /*0792*/ 	.byte	0x3f
	.zero		1


	//   ....[67]....
        /*0794*/ 	.word	0x00016d80
        /*0798*/ 	.word	0x00000003
        /*079c*/ 	.word	0x00038848
        /*07a0*/ 	.short	0x010a
        /*07a2*/ 	.byte	0x3f
	.zero		1


	//   ....[68]....
        /*07a4*/ 	.word	0x00016de0
        /*07a8*/ 	.word	0x00000003
        /*07ac*/ 	.word	0x00038860
        /*07b0*/ 	.short	0x010a
        /*07b2*/ 	.byte	0x3f
	.zero		1


	//   ....[69]....
        /*07b4*/ 	.word	0x00016e40
        /*07b8*/ 	.word	0x00000003
        /*07bc*/ 	.word	0x00038840
        /*07c0*/ 	.short	0x010a
        /*07c2*/ 	.byte	0x3f
	.zero		1


	//   ....[70]....
        /*07c4*/ 	.word	0x00016ea0
        /*07c8*/ 	.word	0x00000003
        /*07cc*/ 	.word	0x00038868
        /*07d0*/ 	.short	0x010a
        /*07d2*/ 	.byte	0x3f
	.zero		1


	//   ....[71]....
        /*07d4*/ 	.word	0x00016f00
        /*07d8*/ 	.word	0x00000003
        /*07dc*/ 	.word	0x00038848
        /*07e0*/ 	.short	0x010a
        /*07e2*/ 	.byte	0x3f
	.zero		1


	//   ....[72]....
        /*07e4*/ 	.word	0x00016f60
        /*07e8*/ 	.word	0x00000003
        /*07ec*/ 	.word	0x00038860
        /*07f0*/ 	.short	0x010a
        /*07f2*/ 	.byte	0x3f
	.zero		1


	//   ....[73]....
        /*07f4*/ 	.word	0x00016fb0
        /*07f8*/ 	.word	0x00000003
        /*07fc*/ 	.word	0x00038860
        /*0800*/ 	.short	0x010a
        /*0802*/ 	.byte	0x3f
	.zero		1


	//   ....[74]....
        /*0804*/ 	.word	0x00017000
        /*0808*/ 	.word	0x00000002
        /*080c*/ 	.word	0x00038820
        /*0810*/ 	.short	0x010a
        /*0812*/ 	.byte	0x3f
	.zero		1


	//   ....[75]....
        /*0814*/ 	.word	0x000171a0
        /*0818*/ 	.word	0x00000006
        /*081c*/ 	.word	0x00000000
        /*0820*/ 	.short	0x010a
        /*0822*/ 	.byte	0x3f
	.zero		1


	//   ....[76]....
        /*0824*/ 	.word	0x000171f0
        /*0828*/ 	.word	0x00000003
        /*082c*/ 	.word	0x00000000
        /*0830*/ 	.short	0x010a
        /*0832*/ 	.byte	0x3f
	.zero		1


	//   ....[77]....
        /*0834*/ 	.word	0x00017240
        /*0838*/ 	.word	0x00000000
        /*083c*/ 	.word	0x00000000
        /*0840*/ 	.short	0x010a
        /*0842*/ 	.byte	0x3f
	.zero		1


	//----- nvinfo : EIATTR_NUM_MBARRIERS
	.align		4
.L_269:
        /*0844*/ 	.byte	0x03, 0x38
        /*0846*/ 	.short	0x0016


	//----- nvinfo : EIATTR_EXIT_INSTR_OFFSETS
	.align		4
        /*0848*/ 	.byte	0x04, 0x1c
        /*084a*/ 	.short	(.L_271 - .L_270)


	//   ....[0]....
.L_270:
        /*084c*/ 	.word	0x00015d90


	//----- nvinfo : EIATTR_MAX_THREADS
	.align		4
.L_271:
        /*0850*/ 	.byte	0x04, 0x05
        /*0852*/ 	.short	(.L_273 - .L_272)
.L_272:
        /*0854*/ 	.word	0x00000180
        /*0858*/ 	.word	0x00000001
        /*085c*/ 	.word	0x00000001


	//----- nvinfo : EIATTR_CRS_STACK_SIZE
	.align		4
.L_273:
        /*0860*/ 	.byte	0x04, 0x1e
        /*0862*/ 	.short	(.L_275 - .L_274)
.L_274:
        /*0864*/ 	.word	0x00000000


	//----- nvinfo : EIATTR_CBANK_PARAM_SIZE
	.align		4
.L_275:
        /*0868*/ 	.byte	0x03, 0x19
        /*086a*/ 	.short	0x0a70


	//----- nvinfo : EIATTR_PARAM_CBANK
	.align		4
        /*086c*/ 	.byte	0x04, 0x0a
        /*086e*/ 	.short	(.L_277 - .L_276)
	.align		4
.L_276:
        /*0870*/ 	.word	index@(.nv.constant0._ZN7cutlass13device_kernelIN5flash11enable_sm90INS1_16FlashAttnFwdSm90INS1_25CollectiveMainloopFwdSm90ILi2EN4cute5tupleIJNS5_1CILi1EEES8_S8_EEENS6_IJNS7_ILi128EEENS7_ILi80EEENS7_ILi256EEEEEELi256ENS_10bfloat16_tEfNS_4arch4Sm90ELb1ELb0ELb1ELb0ELb0ELb0ELb0ELb1ELb1ELb1ELb1ELb0EEENS1_21CollectiveEpilogueFwdINS6_IJSA_SC_SB_EEES9_SE_SG_Li256ELb0ELb1ELb1ELb0EEENS1_19SingleTileSchedulerILb0ELb1ELb1ELi128EEEEEEEEEvNT_6ParamsE)
        /*0874*/ 	.short	0x0210
        /*0876*/ 	.short	0x0a70


	//----- nvinfo : EIATTR_SW_WAR
	.align		4
.L_277:
        /*0878*/ 	.byte	0x04, 0x36
        /*087a*/ 	.short	(.L_279 - .L_278)
.L_278:
        /*087c*/ 	.word	0x00000008
.L_279:


//--------------------- .nv.info._ZN7cutlass13device_kernelIN5flash11enable_sm90INS1_16FlashAttnFwdSm90INS1_25CollectiveMainloopFwdSm90ILi2EN4cute5tupleIJNS5_1CILi1EEES8_S8_EEENS6_IJNS7_ILi128EEENS7_ILi80EEENS7_ILi256EEEEEELi256ENS_10bfloat16_tEfNS_4arch4Sm90ELb1ELb0ELb1ELb1ELb0ELb0ELb0ELb1ELb1ELb1ELb1ELb0EEENS1_21CollectiveEpilogueFwdINS6_IJSA_SC_SB_EEES9_SE_SG_Li256ELb1ELb1ELb1ELb0EEENS1_36VarlenDynamicPersistentTileSchedulerILi128ELi80ELi256ELi128ELb1ELb1ELb1ELb1ELb1ELb1EEEEEEEEEvNT_6ParamsE --------------------------
	.section	.nv.info._ZN7cutlass13device_kernelIN5flash11enable_sm90INS1_16FlashAttnFwdSm90INS1_25CollectiveMainloopFwdSm90ILi2EN4cute5tupleIJNS5_1CILi1EEES8_S8_EEENS6_IJNS7_ILi128EEENS7_ILi80EEENS7_ILi256EEEEEELi256ENS_10bfloat16_tEfNS_4arch4Sm90ELb1ELb0ELb1ELb1ELb0ELb0ELb0ELb1ELb1ELb1ELb1ELb0EEENS1_21CollectiveEpilogueFwdINS6_IJSA_SC_SB_EEES9_SE_SG_Li256ELb1ELb1ELb1ELb0EEENS1_36VarlenDynamicPersistentTileSchedulerILi128ELi80ELi256ELi128ELb1ELb1ELb1ELb1ELb1ELb1EEEEEEEEEvNT_6ParamsE,"",@"SHT_CUDA_INFO"
	.sectionflags	@""
	.align	4


	//----- nvinfo : EIATTR_CUDA_API_VERSION
	.align		4
        /*0000*/ 	.byte	0x04, 0x37
        /*0002*/ 	.short	(.L_281 - .L_280)
.L_280:
        /*0004*/ 	.word	0x00000082


	//----- nvinfo : EIATTR_KPARAM_INFO
	.align		4
.L_281:
        /*0008*/ 	.byte	0x04, 0x17
        /*000a*/ 	.short	(.L_283 - .L_282)
.L_282:
        /*000c*/ 	.word	0x00000000
        /*0010*/ 	.short	0x0000
        /*0012*/ 	.short	0x0070
        /*0014*/ 	.byte	0x00, 0xf0, 0x01, 0x2a


	//----- nvinfo : EIATTR_SPARSE_MMA_MASK
	.align		4
.L_283:
        /*0018*/ 	.byte	0x03, 0x50
        /*001a*/ 	.short	0x0000


	//----- nvinfo : EIATTR_MAXREG_COUNT
	.align		4
        /*001c*/ 	.byte	0x03, 0x1b
        /*001e*/ 	.short	0x00a8


	//----- nvinfo : EIATTR_NUM_BARRIERS
	.align		4
        /*0020*/ 	.byte	0x02, 0x4c
        /*0022*/ 	.byte	0x09
	.zero		1


	//----- nvinfo : EIATTR_EXTERNS
	.align		4
        /*0024*/ 	.byte	0x04, 0x0f
        /*0026*/ 	.short	(.L_285 - .L_284)


	//   ....[0]....
	.align		4
.L_284:
        /*0028*/ 	.word	index@(__assertfail)


	//----- nvinfo : EIATTR_ANNOTATIONS
	.align		4
.L_285:
        /*002c*/ 	.byte	0x04, 0x55
        /*002e*/ 	.short	(.L_287 - .L_286)


	//   ....[0]....
.L_286:
        /* <DEDUP_REMOVED lines=80> */


	//----- nvinfo : EIATTR_MERCURY_ISA_VERSION
	.align		4
.L_287:
        /*0520*/ 	.byte	0x03, 0x5f
        /*0522*/ 	.short	0x0101


	//----- nvinfo : EIATTR_UNUSED_LOAD_BYTE_OFFSET
	.align		4
        /*0524*/ 	.byte	0x04, 0x44
        /*0526*/ 	.short	(.L_289 - .L_288)


	//   ....[0]....
.L_288:
        /*0528*/ 	.word	0x00000a10
        /*052c*/ 	.word	0x0000fff0


	//   ....[1]....
        /*0530*/ 	.word	0x0000f840
        /*0534*/ 	.word	0x0000fff0


	//----- nvinfo : EIATTR_INT_WARP_WIDE_INSTR_OFFSETS
	.align		4
.L_289:
        /*0538*/ 	.byte	0x04, 0x31
        /*053a*/ 	.short	(.L_291 - .L_290)


	//   ....[0]....
.L_290:
        /*053c*/ 	.word	0x00000130


	//   ....[1]....
        /*0540*/ 	.word	0x00000170


	//   ....[2]....
        /*0544*/ 	.word	0x000001e0


	//   ....[3]....
        /*0548*/ 	.word	0x00016050


	//   ....[4]....
        /*054c*/ 	.word	0x000160f0


	//   ....[5]....
        /*0550*/ 	.word	0x0001a540


	//   ....[6]....
        /*0554*/ 	.word	0x0001a5b0


	//----- nvinfo : EIATTR_COOP_GROUP_MASK_REGIDS
	.align		4
.L_291:
        /*0558*/ 	.byte	0x04, 0x29
        /*055a*/ 	.short	(.L_293 - .L_292)


	//   ....[0]....
.L_292:
        /*055c*/ 	.word	0xffffffff


	//   ....[1]....
        /*0560*/ 	.word	0xffffffff


	//   ....[2]....
        /*0564*/ 	.word	0xffffffff


	//   ....[3]....
        /*0568*/ 	.word	0xffffffff


	//   ....[4]....
        /*056c*/ 	.word	0xffffffff


	//   ....[5]....
        /*0570*/ 	.word	0xffffffff


	//   ....[6]....
        /*0574*/ 	.word	0xffffffff


	//   ....[7]....
        /*0578*/ 	.word	0xffffffff


	//   ....[8]....
        /*057c*/ 	.word	0xffffffff


	//   ....[9]....
        /*0580*/ 	.word	0xffffffff


	//   ....[10]....
        /*0584*/ 	.word	0xffffffff


	//   ....[11]....
        /*0588*/ 	.word	0xffffffff


	//   ....[12]....
        /*058c*/ 	.word	0xffffffff


	//   ....[13]....
        /*0590*/ 	.word	0xffffffff


	//   ....[14]....
        /*0594*/ 	.word	0xffffffff


	//   ....[15]....
        /*0598*/ 	.word	0xffffffff


	//   ....[16]....
        /*059c*/ 	.word	0xffffffff


	//   ....[17]....
        /*05a0*/ 	.word	0xffffffff


	//   ....[18]....
        /*05a4*/ 	.word	0xffffffff


	//   ....[19]....
        /*05a8*/ 	.word	0xffffffff


	//   ....[20]....
        /*05ac*/ 	.word	0xffffffff


	//   ....[21]....
        /*05b0*/ 	.word	0xffffffff


	//   ....[22]....
        /*05b4*/ 	.word	0xffffffff


	//   ....[23]....
        /*05b8*/ 	.word	0xffffffff


	//   ....[24]....
        /*05bc*/ 	.word	0xffffffff


	//   ....[25]....
        /*05c0*/ 	.word	0xffffffff


	//   ....[26]....
        /*05c4*/ 	.word	0xffffffff


	//   ....[27]....
        /*05c8*/ 	.word	0xffffffff


	//   ....[28]....
        /*05cc*/ 	.word	0xffffffff


	//   ....[29]....
        /*05d0*/ 	.word	0xffffffff


	//   ....[30]....
        /*05d4*/ 	.word	0xffffffff


	//   ....[31]....
        /*05d8*/ 	.word	0xffffffff


	//   ....[32]....
        /*05dc*/ 	.word	0xffffffff


	//   ....[33]....
        /*05e0*/ 	.word	0xffffffff


	//   ....[34]....
        /*05e4*/ 	.word	0xffffffff


	//   ....[35]....
        /*05e8*/ 	.word	0xffffffff


	//   ....[36]....
        /*05ec*/ 	.word	0xffffffff


	//   ....[37]....
        /*05f0*/ 	.word	0xffffffff


	//   ....[38]....
        /*05f4*/ 	.word	0xffffffff


	//   ....[39]....
        /*05f8*/ 	.word	0xffffffff


	//   ....[40]....
        /*05fc*/ 	.word	0xffffffff


	//   ....[41]....
        /*0600*/ 	.word	0xffffffff


	//   ....[42]....
        /*0604*/ 	.word	0xffffffff


	//   ....[43]....
        /*0608*/ 	.word	0xffffffff


	//   ....[44]....
        /*060c*/ 	.word	0xffffffff


	//   ....[45]....
        /*0610*/ 	.word	0xffffffff


	//   ....[46]....
        /*0614*/ 	.word	0xffffffff


	//   ....[47]....
        /*0618*/ 	.word	0xffffffff


	//   ....[48]....
        /*061c*/ 	.word	0xffffffff


	//   ....[49]....
        /*0620*/ 	.word	0xffffffff


	//   ....[50]....
        /*0624*/ 	.word	0xffffffff


	//   ....[51]....
        /*0628*/ 	.word	0xffffffff


	//   ....[52]....
        /*062c*/ 	.word	0xffffffff


	//   ....[53]....
        /*0630*/ 	.word	0xffffffff


	//   ....[54]....
        /*0634*/ 	.word	0xffffffff


	//   ....[55]....
        /*0638*/ 	.word	0xffffffff


	//   ....[56]....
        /*063c*/ 	.word	0xffffffff


	//   ....[57]....
        /*0640*/ 	.word	0xffffffff


	//   ....[58]....
        /*0644*/ 	.word	0xffffffff


	//   ....[59]....
        /*0648*/ 	.word	0xffffffff


	//   ....[60]....
        /*064c*/ 	.word	0xffffffff


	//   ....[61]....
        /*0650*/ 	.word	0xffffffff


	//   ....[62]....
        /*0654*/ 	.word	0xffffffff


	//   ....[63]....
        /*0658*/ 	.word	0xffffffff


	//   ....[64]....
        /*065c*/ 	.word	0xffffffff


	//   ....[65]....
        /*0660*/ 	.word	0xffffffff


	//   ....[66]....
        /*0664*/ 	.word	0xffffffff


	//   ....[67]....
        /*0668*/ 	.word	0xffffffff


	//   ....[68]....
        /*066c*/ 	.word	0xffffffff


	//   ....[69]....
        /*0670*/ 	.word	0xffffffff


	//   ....[70]....
        /*0674*/ 	.word	0xffffffff


	//   ....[71]....
        /*0678*/ 	.word	0xffffffff


	//   ....[72]....
        /*067c*/ 	.word	0xffffffff


	//   ....[73]....
        /*0680*/ 	.word	0xffffffff


	//   ....[74]....
        /*0684*/ 	.word	0xffffffff


	//   ....[75]....
        /*0688*/ 	.word	0xffffffff


	//   ....[76]....
        /*068c*/ 	.word	0xffffffff


	//   ....[77]....
        /*0690*/ 	.word	0xffffffff


	//   ....[78]....
        /*0694*/ 	.word	0xffffffff


	//   ....[79]....
        /*0698*/ 	.word	0xffffffff


	//   ....[80]....
        /*069c*/ 	.word	0xffffffff


	//   ....[81]....
        /*06a0*/ 	.word	0xffffffff


	//   ....[82]....
        /*06a4*/ 	.word	0xffffffff


	//   ....[83]....
        /*06a8*/ 	.word	0xffffffff


	//   ....[84]....
        /*06ac*/ 	.word	0xffffffff


	//   ....[85]....
        /*06b0*/ 	.word	0xffffffff


	//   ....[86]....
        /*06b4*/ 	.word	0xffffffff


	//   ....[87]....
        /*06b8*/ 	.word	0xffffffff


	//   ....[88]....
        /*06bc*/ 	.word	0xffffffff


	//   ....[89]....
        /*06c0*/ 	.word	0xffffffff


	//   ....[90]....
        /*06c4*/ 	.word	0xffffffff


	//   ....[91]....
        /*06c8*/ 	.word	0xffffffff


	//   ....[92]....
        /*06cc*/ 	.word	0xffffffff


	//   ....[93]....
        /*06d0*/ 	.word	0xffffffff


	//   ....[94]....
        /*06d4*/ 	.word	0xffffffff


	//   ....[95]....
        /*06d8*/ 	.word	0xffffffff


	//   ....[96]....
        /*06dc*/ 	.word	0xffffffff


	//   ....[97]....
        /*06e0*/ 	.word	0xffffffff


	//   ....[98]....
        /*06e4*/ 	.word	0xffffffff


	//   ....[99]....
        /*06e8*/ 	.word	0xffffffff


	//   ....[100]....
        /*06ec*/ 	.word	0xffffffff


	//   ....[101]....
        /*06f0*/ 	.word	0xffffffff


	//   ....[102]....
        /*06f4*/ 	.word	0xffffffff


	//   ....[103]....
        /*06f8*/ 	.word	0xffffffff


	//   ....[104]....
        /*06fc*/ 	.word	0xffffffff


	//   ....[105]....
        /*0700*/ 	.word	0x0500000f


	//   ....[106]....
        /*0704*/ 	.word	0x0500000f


	//   ....[107]....
        /*0708*/ 	.word	0x0500000f


	//   ....[108]....
        /*070c*/ 	.word	0x0500000f


	//   ....[109]....
        /*0710*/ 	.word	0x0500000f


	//   ....[110]....
        /*0714*/ 	.word	0x0500000f


	//   ....[111]....
        /*0718*/ 	.word	0x0500000f


	//   ....[112]....
        /*071c*/ 	.word	0x0500000f


	//   ....[113]....
        /*0720*/ 	.word	0x0500000f


	//   ....[114]....
        /*0724*/ 	.word	0x0500000f


	//   ....[115]....
        /*0728*/ 	.word	0x0500000f


	//   ....[116]....
        /*072c*/ 	.word	0x0500000f


	//   ....[117]....
        /*0730*/ 	.word	0x0500000f


	//   ....[118]....
        /*0734*/ 	.word	0x0500000f


	//   ....[119]....
        /*0738*/ 	.word	0x0500000f


	//   ....[120]....
        /*073c*/ 	.word	0x0500000f


	//   ....[121]....
        /*0740*/ 	.word	0x0500000f


	//   ....[122]....
        /*0744*/ 	.word	0x0500000f


	//   ....[123]....
        /*0748*/ 	.word	0x0500000f


	//   ....[124]....
        /*074c*/ 	.word	0x0500000f


	//   ....[125]....
        /*0750*/ 	.word	0x0500000f


	//   ....[126]....
        /*0754*/ 	.word	0x0500000f


	//   ....[127]....
        /*0758*/ 	.word	0x0500000f


	//   ....[128]....
        /*075c*/ 	.word	0x0500000f


	//   ....[129]....
        /*0760*/ 	.word	0x0500000f


	//   ....[130]....
        /*0764*/ 	.word	0x0500000f


	//   ....[131]....
        /*0768*/ 	.word	0x0500000f


	//   ....[132]....
        /*076c*/ 	.word	0x0500000f


	//   ....[133]....
        /*0770*/ 	.word	0x0500000f


	//   ....[134]....
        /*0774*/ 	.word	0x0500000f


	//   ....[135]....
        /*0778*/ 	.word	0x0500000f


	//   ....[136]....
        /*077c*/ 	.word	0x0500000f


	//   ....[137]....
        /*0780*/ 	.word	0x0500000f


	//   ....[138]....
        /*0784*/ 	.word	0x0500000f


	//   ....[139]....
        /*0788*/ 	.word	0x0500000f


	//   ....[140]....
        /*078c*/ 	.word	0x0500000f


	//----- nvinfo : EIATTR_COOP_GROUP_INSTR_OFFSETS
	.align		4
.L_293:
        /*0790*/ 	.byte	0x04, 0x28
        /*0792*/ 	.short	(.L_295 - .L_294)


	//   ....[0]....
.L_294:
        /*0794*/ 	.word	0x00000060


	//   ....[1]....
        /*0798*/ 	.word	0x00000140


	//   ....[2]....
        /*079c*/ 	.word	0x00000190


	//   ....[3]....
        /*07a0*/ 	.word	0x000003c0


	//   ....[4]....
        /*07a4*/ 	.word	0x00000520


	//   ....[5]....
        /*07a8*/ 	.word	0x00000640


	//   ....[6]....
        /*07ac*/ 	.word	0x000007a0


	//   ....[7]....
        /*07b0*/ 	.word	0x00002110


	//   ....[8]....
        /*07b4*/ 	.word	0x00004ad0


	//   ....[9]....
        /*07b8*/ 	.word	0x00004af0


	//   ....[10]....
        /*07bc*/ 	.word	0x00005580


	//   ....[11]....
        /*07c0*/ 	.word	0x00005650


	//   ....[12]....
        /*07c4*/ 	.word	0x00005b50


	//   ....[13]....
        /*07c8*/ 	.word	0x00005bc0


	//   ....[14]....
        /*07cc*/ 	.word	0x00009180


	//   ....[15]....
        /*07d0*/ 	.word	0x00009710


	//   ....[16]....
        /*07d4*/ 	.word	0x00009730


	//   ....[17]....
        /*07d8*/ 	.word	0x000098e0


	//   ....[18]....
        /*07dc*/ 	.word	0x00009d60


	//   ....[19]....
        /*07e0*/ 	.word	0x00009de0


	//   ....[20]....
        /*07e4*/ 	.word	0x0000d390


	//   ....[21]....
        /*07e8*/ 	.word	0x0000d3f0


	//   ....[22]....
        /*07ec*/ 	.word	0x0000d8d0


	//   ....[23]....
        /*07f0*/ 	.word	0x0000d930


	//   ....[24]....
        /*07f4*/ 	.word	0x0000eb80


	//   ....[25]....
        /*07f8*/ 	.word	0x0000ebb0


	//   ....[26]....
        /*07fc*/ 	.word	0x0000ece0


	//   ....[27]....
        /*0800*/ 	.word	0x0000ecf0


	//   ....[28]....
        /*0804*/ 	.word	0x00010a20


	//   ....[29]....
        /*0808*/ 	.word	0x00010a40


	//   ....[30]....
        /*080c*/ 	.word	0x00010a50


	//   ....[31]....
        /*0810*/ 	.word	0x00010a60


	//   ....[32]....
        /*0814*/ 	.word	0x00011550


	//   ....[33]....
        /*0818*/ 	.word	0x00011580


	//   ....[34]....
        /*081c*/ 	.word	0x00011720


	//   ....[35]....
        /*0820*/ 	.word	0x00011740


	//   ....[36]....
        /*0824*/ 	.word	0x00011890


	//   ....[37]....
        /*0828*/ 	.word	0x000118b0


	//   ....[38]....
        /*082c*/ 	.word	0x00011a10


	//   ....[39]....
        /*0830*/ 	.word	0x00011a30


	//   ....[40]....
        /*0834*/ 	.word	0x00012000


	//   ....[41]....
        /*0838*/ 	.word	0x00012040


	//   ....[42]....
        /*083c*/ 	.word	0x00012a90


	//   ....[43]....
        /*0840*/ 	.word	0x00012aa0


	//   ....[44]....
        /*0844*/ 	.word	0x00013df0


	//   ....[45]....
        /*0848*/ 	.word	0x00013e20


	//   ....[46]....
        /*084c*/ 	.word	0x00013fa0


	//   ....[47]....
        /*0850*/ 	.word	0x00013fc0


	//   ....[48]....
        /*0854*/ 	.word	0x00014110


	//   ....[49]....
        /*0858*/ 	.word	0x00014130


	//   ....[50]....
        /*085c*/ 	.word	0x00014290


	//   ....[51]....
        /*0860*/ 	.word	0x000142b0


	//   ....[52]....
        /*0864*/ 	.word	0x00014490


	//   ....[53]....
        /*0868*/ 	.word	0x000146c0


	//   ....[54]....
        /*086c*/ 	.word	0x000146f0


	//   ....[55]....
        /*0870*/ 	.word	0x00014720


	//   ....[56]....
        /*0874*/ 	.word	0x00014750


	//   ....[57]....
        /*0878*/ 	.word	0x00014780


	//   ....[58]....
        /*087c*/ 	.word	0x000147b0


	//   ....[59]....
        /*0880*/ 	.word	0x00014960


	//   ....[60]....
        /*0884*/ 	.word	0x00014990


	//   ....[61]....
        /*0888*/ 	.word	0x000149c0


	//   ....[62]....
        /*088c*/ 	.word	0x000149f0


	//   ....[63]....
        /*0890*/ 	.word	0x00014a20


	//   ....[64]....
        /*0894*/ 	.word	0x00014a50


	//   ....[65]....
        /*0898*/ 	.word	0x00014af0


	//   ....[66]....
        /*089c*/ 	.word	0x00014b20


	//   ....[67]....
        /*08a0*/ 	.word	0x00014b30


	//   ....[68]....
        /*08a4*/ 	.word	0x00014b60


	//   ....[69]....
        /*08a8*/ 	.word	0x00016650


	//   ....[70]....
        /*08ac*/ 	.word	0x000172b0


	//   ....[71]....
        /*08b0*/ 	.word	0x000172d0


	//   ....[72]....
        /*08b4*/ 	.word	0x000173b0


	//   ....[73]....
        /*08b8*/ 	.word	0x000173c0


	//   ....[74]....
        /*08bc*/ 	.word	0x00017470


	//   ....[75]....
        /*08c0*/ 	.word	0x00017480


	//   ....[76]....
        /*08c4*/ 	.word	0x00017530


	//   ....[77]....
        /*08c8*/ 	.word	0x00017540


	//   ....[78]....
        /*08cc*/ 	.word	0x000175f0


	//   ....[79]....
        /*08d0*/ 	.word	0x00017600


	//   ....[80]....
        /*08d4*/ 	.word	0x000176b0


	//   ....[81]....
        /*08d8*/ 	.word	0x000176c0


	//   ....[82]....
        /*08dc*/ 	.word	0x00017770


	//   ....[83]....
        /*08e0*/ 	.word	0x00017780


	//   ....[84]....
        /*08e4*/ 	.word	0x000177d0


	//   ....[85]....
        /*08e8*/ 	.word	0x00017820


	//   ....[86]....
        /*08ec*/ 	.word	0x0001ae70


	//   ....[87]....
        /*08f0*/ 	.word	0x0001aea0


	//   ....[88]....
        /*08f4*/ 	.word	0x0001af00


	//   ....[89]....
        /*08f8*/ 	.word	0x0001af30


	//   ....[90]....
        /*08fc*/ 	.word	0x0001af60


	//   ....[91]....
        /*0900*/ 	.word	0x0001af90


	//   ....[92]....
        /*0904*/ 	.word	0x0001afc0


	//   ....[93]....
        /*0908*/ 	.word	0x0001aff0


	//   ....[94]....
        /*090c*/ 	.word	0x0001b1c0


	//   ....[95]....
        /*0910*/ 	.word	0x0001b1f0


	//   ....[96]....
        /*0914*/ 	.word	0x0001b220


	//   ....[97]....
        /*0918*/ 	.word	0x0001b250


	//   ....[98]....
        /*091c*/ 	.word	0x0001b280


	//   ....[99]....
        /*0920*/ 	.word	0x0001b2b0


	//   ....[100]....
        /*0924*/ 	.word	0x0001b380


	//   ....[101]....
        /*0928*/ 	.word	0x0001b3a0


	//   ....[102]....
        /*092c*/ 	.word	0x0001b3b0


	//   ....[103]....
        /*0930*/ 	.word	0x0001b430


	//   ....[104]....
        /*0934*/ 	.word	0x0001bf80


	//   ....[105]....
        /*0938*/ 	.word	0x0001c570


	//   ....[106]....
        /*093c*/ 	.word	0x0001c750


	//   ....[107]....
        /*0940*/ 	.word	0x0001c7a0


	//   ....[108]....
        /*0944*/ 	.word	0x0001c8e0


	//   ....[109]....
        /*0948*/ 	.word	0x0001c930


	//   ....[110]....
        /*094c*/ 	.word	0x0001ca70


	//   ....[111]....
        /*0950*/ 	.word	0x0001cac0


	//   ....[112]....
        /*0954*/ 	.word	0x0001cc00


	//   ....[113]....
        /*0958*/ 	.word	0x0001cc50


	//   ....[114]....
        /*095c*/ 	.word	0x0001cd90


	//   ....[115]....
        /*0960*/ 	.word	0x0001cde0


	//   ....[116]....
        /*0964*/ 	.word	0x0001cf20


	//   ....[117]....
        /*0968*/ 	.word	0x0001cf70


	//   ....[118]....
        /*096c*/ 	.word	0x0001d090


	//   ....[119]....
        /*0970*/ 	.word	0x0001d100


	//   ....[120]....
        /*0974*/ 	.word	0x0001d220


	//   ....[121]....
        /*0978*/ 	.word	0x0001d270


	//   ....[122]....
        /*097c*/ 	.word	0x0001d5a0


	//   ....[123]....
        /*0980*/ 	.word	0x0001d640


	//   ....[124]....
        /*0984*/ 	.word	0x0001d7e0


	//   ....[125]....
        /*0988*/ 	.word	0x0001d860


	//   ....[126]....
        /*098c*/ 	.word	0x0001d8e0


	//   ....[127]....
        /*0990*/ 	.word	0x0001d960


	//   ....[128]....
        /*0994*/ 	.word	0x0001d9e0


	//   ....[129]....
        /*0998*/ 	.word	0x0001da70


	//   ....[130]....
        /*099c*/ 	.word	0x0001db10


	//   ....[131]....
        /*09a0*/ 	.word	0x0001dbc0


	//   ....[132]....
        /*09a4*/ 	.word	0x0001dc40


	//   ....[133]....
        /*09a8*/ 	.word	0x0001dcc0


	//   ....[134]....
        /*09ac*/ 	.word	0x0001dd40


	//   ....[135]....
        /*09b0*/ 	.word	0x0001ddd0


	//   ....[136]....
        /*09b4*/ 	.word	0x0001de50


	//   ....[137]....
        /*09b8*/ 	.word	0x0001df00


	//   ....[138]....
        /*09bc*/ 	.word	0x0001df50


	//   ....[139]....
        /*09c0*/ 	.word	0x0001e010


	//   ....[140]....
        /*09c4*/ 	.word	0x0001e140


	//----- nvinfo : EIATTR_REG_RECONFIG
	.align		4
.L_295:
        /*09c8*/ 	.byte	0x01, 0x54
	.zero		2


	//----- nvinfo : EIATTR_SYSCALL_OFFSETS
	.align		4
        /*09cc*/ 	.byte	0x04, 0x46
        /*09ce*/ 	.short	(.L_297 - .L_296)


	//   ....[0]....
.L_296:
        /*09d0*/ 	.word	0x00002290


	//   ....[1]....
        /*09d4*/ 	.word	0x00016260


	//   ....[2]....
        /*09d8*/ 	.word	0x000163b0


	//   ....[3]....
        /*09dc*/ 	.word	0x000164b0


	//   ....[4]....
        /*09e0*/ 	.word	0x00016e40


	//----- nvinfo : EIATTR_MBARRIER_INSTR_OFFSETS
	.align		4
.L_297:
        /*09e4*/ 	.byte	0x04, 0x39
        /*09e6*/ 	.short	(.L_299 - .L_298)


	//   ....[0]....
.L_298:
        /*09e8*/ 	.word	0x00000270
        /*09ec*/ 	.word	0x000000ff
        /*09f0*/ 	.word	0x00038800
        /*09f4*/ 	.short	0x0100
        /*09f6*/ 	.byte	0x08
	.zero		1


	//   ....[1]....
        /*09f8*/ 	.word	0x00000280
        /*09fc*/ 	.word	0x000000ff
        /*0a00*/ 	.word	0x00038820
        /*0a04*/ 	.short	0x0100
        /*0a06*/ 	.byte	0x08
	.zero		1


	//   ....[2]....
        /*0a08*/ 	.word	0x00000370
        /*0a0c*/ 	.word	0x000000ff
        /*0a10*/ 	.word	0x00038830
        /*0a14*/ 	.short	0x0100
        /*0a16*/ 	.byte	0x08
	.zero		1


	//   ....[3]....
        /*0a18*/ 	.word	0x00000380
        /*0a1c*/ 	.word	0x000000ff
        /*0a20*/ 	.word	0x00038840
        /*0a24*/ 	.short	0x0100
        /*0a26*/ 	.byte	0x08
	.zero		1


	//   ....[4]....
        /*0a28*/ 	.word	0x00000390
        /*0a2c*/ 	.word	0x000000ff
        /*0a30*/ 	.word	0x00038838
        /*0a34*/ 	.short	0x0100
        /*0a36*/ 	.byte	0x08
	.zero		1


	//   ....[5]....
        /*0a38*/ 	.word	0x000003a0
        /*0a3c*/ 	.word	0x000000ff
        /*0a40*/ 	.word	0x00038848
        /*0a44*/ 	.short	0x0100
        /*0a46*/ 	.byte	0x08
	.zero		1


	//   ....[6]....
        /*0a48*/ 	.word	0x000004d0
        /*0a4c*/ 	.word	0x000000ff
        /*0a50*/ 	.word	0x00038850
        /*0a54*/ 	.short	0x0100
        /*0a56*/ 	.byte	0x08
	.zero		1


	//   ....[7]....
        /*0a58*/ 	.word	0x000004e0
        /*0a5c*/ 	.word	0x000000ff
        /*0a60*/ 	.word	0x00038860
        /*0a64*/ 	.short	0x0100
        /*0a66*/ 	.byte	0x08
	.zero		1


	//   ....[8]....
        /*0a68*/ 	.word	0x000004f0
        /*0a6c*/ 	.word	0x000000ff
        /*0a70*/ 	.word	0x00038858
        /*0a74*/ 	.short	0x0100
        /*0a76*/ 	.byte	0x08
	.zero		1


	//   ....[9]....
        /*0a78*/ 	.word	0x00000500
        /*0a7c*/ 	.word	0x000000ff
        /*0a80*/ 	.word	0x00038868
        /*0a84*/ 	.short	0x0100
        /*0a86*/ 	.byte	0x08
	.zero		1


	//   ....[10]....
        /*0a88*/ 	.word	0x000005f0
        /*0a8c*/ 	.word	0x000000ff
        /*0a90*/ 	.word	0x00038870
        /*0a94*/ 	.short	0x0100
        /*0a96*/ 	.byte	0x06
	.zero		1


	//   ....[11]....
        /*0a98*/ 	.word	0x00000600
        /*0a9c*/ 	.word	0x000000ff
        /*0aa0*/ 	.word	0x00038880
        /*0aa4*/ 	.short	0x0100
        /*0aa6*/ 	.byte	0x06
	.zero		1


	//   ....[12]....
        /*0aa8*/ 	.word	0x00000610
        /*0aac*/ 	.word	0x000000ff
        /*0ab0*/ 	.word	0x00038878
        /*0ab4*/ 	.short	0x0100
        /*0ab6*/ 	.byte	0x06
	.zero		1


	//   ....[13]....
        /*0ab8*/ 	.word	0x00000620
        /*0abc*/ 	.word	0x000000ff
        /*0ac0*/ 	.word	0x00038888
        /*0ac4*/ 	.short	0x0100
        /*0ac6*/ 	.byte	0x06
	.zero		1


	//   ....[14]....
        /*0ac8*/ 	.word	0x00000750
        /*0acc*/ 	.word	0x000000ff
        /*0ad0*/ 	.word	0x00038890
        /*0ad4*/ 	.short	0x0100
        /*0ad6*/ 	.byte	0x08
	.zero		1


	//   ....[15]....
        /*0ad8*/ 	.word	0x00000760
        /*0adc*/ 	.word	0x000000ff
        /*0ae0*/ 	.word	0x000388a0
        /*0ae4*/ 	.short	0x0100
        /*0ae6*/ 	.byte	0x08
	.zero		1


	//   ....[16]....
        /*0ae8*/ 	.word	0x00000770
        /*0aec*/ 	.word	0x000000ff
        /*0af0*/ 	.word	0x00038898
        /*0af4*/ 	.short	0x0100
        /*0af6*/ 	.byte	0x08
	.zero		1


	//   ....[17]....
        /*0af8*/ 	.word	0x00000780
        /*0afc*/ 	.word	0x000000ff
        /*0b00*/ 	.word	0x000388a8
        /*0b04*/ 	.short	0x0100
        /*0b06*/ 	.byte	0x08
	.zero		1


	//   ....[18]....
        /*0b08*/ 	.word	0x000008b0
        /*0b0c*/ 	.word	0x000000ff
        /*0b10*/ 	.word	0x000388b0
        /*0b14*/ 	.short	0x0100
        /*0b16*/ 	.byte	0x08
	.zero		1


	//   ....[19]....
        /*0b18*/ 	.word	0x000008c0
        /*0b1c*/ 	.word	0x000000ff
        /*0b20*/ 	.word	0x000388c0
        /*0b24*/ 	.short	0x0100
        /*0b26*/ 	.byte	0x08
	.zero		1


	//   ....[20]....
        /*0b28*/ 	.word	0x000008d0
        /*0b2c*/ 	.word	0x000000ff
        /*0b30*/ 	.word	0x000388b8
        /*0b34*/ 	.short	0x0100
        /*0b36*/ 	.byte	0x08
	.zero		1


	//   ....[21]....
        /*0b38*/ 	.word	0x000008e0
        /*0b3c*/ 	.word	0x000000ff
        /*0b40*/ 	.word	0x000388c8
        /*0b44*/ 	.short	0x0100
        /*0b46*/ 	.byte	0x08
	.zero		1


	//   ....[22]....
        /*0b48*/ 	.word	0x00002360
        /*0b4c*/ 	.word	0x000000ff
        /*0b50*/ 	.word	0x00038800
        /*0b54*/ 	.short	0x010a
        /*0b56*/ 	.byte	0x06
	.zero		1


	//   ....[23]....
        /*0b58*/ 	.word	0x00002400
        /*0b5c*/ 	.word	0x00000000
        /*0b60*/ 	.word	0x00038830
        /*0b64*/ 	.short	0x010a
        /*0b66*/ 	.byte	0x3f
	.zero		1


	//   ....[24]....
        /*0b68*/ 	.word	0x00002470
        /*0b6c*/ 	.word	0x00000000
        /*0b70*/ 	.word	0x00038830
        /*0b74*/ 	.short	0x010a
        /*0b76*/ 	.byte	0x3f
	.zero		1


	//   ....[25]....
        /*0b78*/ 	.word	0x00005200
        /*0b7c*/ 	.word	0x00000000
        /*0b80*/ 	.word	0x00000000
        /*0b84*/ 	.short	0x0101
        /*0b86*/ 	.byte	0x3f
	.zero		1


	//   ....[26]....
        /*0b88*/ 	.word	0x000065d0
        /*0b8c*/ 	.word	0x000000ff
        /*0b90*/ 	.word	0x00038830
        /*0b94*/ 	.short	0x010a
        /*0b96*/ 	.byte	0x04
	.zero		1


	//   ....[27]....
        /*0b98*/ 	.word	0x00006620
        /*0b9c*/ 	.word	0x000000ff
        /*0ba0*/ 	.word	0x00038830
        /*0ba4*/ 	.short	0x010a
        /*0ba6*/ 	.byte	0x04
	.zero		1


	//   ....[28]....
        /*0ba8*/ 	.word	0x00008ad0
        /*0bac*/ 	.word	0x000000ff
        /*0bb0*/ 	.word	0x00038850
        /*0bb4*/ 	.short	0x010a
        /*0bb6*/ 	.byte	0x04
	.zero		1


	//   ....[29]....
        /*0bb8*/ 	.word	0x00008b10
        /*0bbc*/ 	.word	0x000000ff
        /*0bc0*/ 	.word	0x00038850
        /*0bc4*/ 	.short	0x010a
        /*0bc6*/ 	.byte	0x04
	.zero		1


	//   ....[30]....
        /*0bc8*/ 	.word	0x00009f60
        /*0bcc*/ 	.word	0x00000000
        /*0bd0*/ 	.word	0x00000000
        /*0bd4*/ 	.short	0x0101
        /*0bd6*/ 	.byte	0x3f
	.zero		1


	//   ....[31]....
        /*0bd8*/ 	.word	0x0000a090
        /*0bdc*/ 	.word	0x00000015
        /*0be0*/ 	.word	0x00000000
        /*0be4*/ 	.short	0x0101
        /*0be6*/ 	.byte	0x3f
	.zero		1


	//   ....[32]....
        /*0be8*/ 	.word	0x0000a830
        /*0bec*/ 	.word	0x000000ff
        /*0bf0*/ 	.word	0x00038830
        /*0bf4*/ 	.short	0x010a
        /*0bf6*/ 	.byte	0x04
	.zero		1


	//   ....[33]....
        /*0bf8*/ 	.word	0x0000a870
        /*0bfc*/ 	.word	0x000000ff
        /*0c00*/ 	.word	0x00038830
        /*0c04*/ 	.short	0x010a
        /*0c06*/ 	.byte	0x04
	.zero		1


	//   ....[34]....
        /*0c08*/ 	.word	0x0000cd30
        /*0c0c*/ 	.word	0x000000ff
        /*0c10*/ 	.word	0x00038850
        /*0c14*/ 	.short	0x010a
        /*0c16*/ 	.byte	0x04
	.zero		1


	//   ....[35]....
        /*0c18*/ 	.word	0x0000cd70
        /*0c1c*/ 	.word	0x000000ff
        /*0c20*/ 	.word	0x00038850
        /*0c24*/ 	.short	0x010a
        /*0c26*/ 	.byte	0x04
	.zero		1


	//   ....[36]....
        /*0c28*/ 	.word	0x0000db60
        /*0c2c*/ 	.word	0x0000009d
        /*0c30*/ 	.word	0x00000000
        /*0c34*/ 	.short	0x0101
        /*0c36*/ 	.byte	0x3f
	.zero		1


	//   ....[37]....
        /*0c38*/ 	.word	0x0000ddf0
        /*0c3c*/ 	.word	0x000000a4
        /*0c40*/ 	.word	0x00000000
        /*0c44*/ 	.short	0x0101
        /*0c46*/ 	.byte	0x3f
	.zero		1


	//   ....[38]....
        /*0c48*/ 	.word	0x0000ead0
        /*0c4c*/ 	.word	0x000000ff
        /*0c50*/ 	.word	0x00038850
        /*0c54*/ 	.short	0x010a
        /*0c56*/ 	.byte	0x08
	.zero		1


	//   ....[39]....
        /*0c58*/ 	.word	0x0000eb10
        /*0c5c*/ 	.word	0x000000ff
        /*0c60*/ 	.word	0x00038850
        /*0c64*/ 	.short	0x010a
        /*0c66*/ 	.byte	0x08
	.zero		1


	//   ....[40]....
        /*0c68*/ 	.word	0x0000efe0
        /*0c6c*/ 	.word	0x0000000b
        /*0c70*/ 	.word	0x00000000
        /*0c74*/ 	.short	0x0101
        /*0c76*/ 	.byte	0x3f
	.zero		1


	//   ....[41]....
        /*0c78*/ 	.word	0x00011560
        /*0c7c*/ 	.word	0x000000ff
        /*0c80*/ 	.word	0x00000000
        /*0c84*/ 	.short	0x0101
        /*0c86*/ 	.byte	0x08
	.zero		1


	//   ....[42]....
        /*0c88*/ 	.word	0x00011e40
        /*0c8c*/ 	.word	0x000000ff
        /*0c90*/ 	.word	0x00000000
        /*0c94*/ 	.short	0x0101
        /*0c96*/ 	.byte	0x08
	.zero		1


	//   ....[43]....
        /*0c98*/ 	.word	0x000168b0
        /*0c9c*/ 	.word	0x00000000
        /*0ca0*/ 	.word	0x00038840
        /*0ca4*/ 	.short	0x010a
        /*0ca6*/ 	.byte	0x3f
	.zero		1


	//   ....[44]....
        /*0ca8*/ 	.word	0x00017920
        /*0cac*/ 	.word	0x00000012
        /*0cb0*/ 	.word	0x00038800
        /*0cb4*/ 	.short	0x0107
        /*0cb6*/ 	.byte	0x3f
	.zero		1


	//   ....[45]....
        /*0cb8*/ 	.word	0x00017a30
        /*0cbc*/ 	.word	0x00000012
        /*0cc0*/ 	.word	0x00038800
        /*0cc4*/ 	.short	0x0101
        /*0cc6*/ 	.byte	0x3f
	.zero		1


	//   ....[46]....
        /*0cc8*/ 	.word	0x00017a50
        /*0ccc*/ 	.word	0x00000012
        /*0cd0*/ 	.word	0x00038820
        /*0cd4*/ 	.short	0x010a
        /*0cd6*/ 	.byte	0x3f
	.zero		1


	//   ....[47]....
        /*0cd8*/ 	.word	0x00017e20
        /*0cdc*/ 	.word	0x00000003
        /*0ce0*/ 	.word	0x00038840
        /*0ce4*/ 	.short	0x010a
        /*0ce6*/ 	.byte	0x3f
	.zero		1


	//   ....[48]....
        /*0ce8*/ 	.word	0x000183c0
        /*0cec*/ 	.word	0x00000003
        /*0cf0*/ 	.word	0x00000060
        /*0cf4*/ 	.short	0x010a
        /*0cf6*/ 	.byte	0x3f
	.zero		1


	//   ....[49]....
        /*0cf8*/ 	.word	0x00018c40
        /*0cfc*/ 	.word	0x00000003
        /*0d00*/ 	.word	0x00038840
        /*0d04*/ 	.short	0x010a
        /*0d06*/ 	.byte	0x3f
	.zero		1


	//   ....[50]....
        /*0d08*/ 	.word	0x000191e0
        /*0d0c*/ 	.word	0x00000002
        /*0d10*/ 	.word	0x00000060
        /*0d14*/ 	.short	0x010a
        /*0d16*/ 	.byte	0x3f
	.zero		1


	//   ....[51]....
        /*0d18*/ 	.word	0x000199a0
        /*0d1c*/ 	.word	0x00000002
        /*0d20*/ 	.word	0x00038840
        /*0d24*/ 	.short	0x010a
        /*0d26*/ 	.byte	0x3f
	.zero		1


	//   ....[52]....
        /*0d28*/ 	.word	0x00019f40
        /*0d2c*/ 	.word	0x00000002
        /*0d30*/ 	.word	0x00000060
        /*0d34*/ 	.short	0x010a
        /*0d36*/ 	.byte	0x3f
	.zero		1


	//   ....[53]....
        /*0d38*/ 	.word	0x0001a6b0
        /*0d3c*/ 	.word	0x00000000
        /*0d40*/ 	.word	0x00038860
        /*0d44*/ 	.short	0x010a
        /*0d46*/ 	.byte	0x3f
	.zero		1


	//   ....[54]....
        /*0d48*/ 	.word	0x0001bf00
        /*0d4c*/ 	.word	0x00000000
        /*0d50*/ 	.word	0x00038820
        /*0d54*/ 	.short	0x010a
        /*0d56*/ 	.byte	0x3f
	.zero		1


	//   ....[55]....
        /*0d58*/ 	.word	0x0001c110
        /*0d5c*/ 	.word	0x00000006
        /*0d60*/ 	.word	0x00000000
        /*0d64*/ 	.short	0x010a
        /*0d66*/ 	.byte	0x3f
	.zero		1


	//   ....[56]....
        /*0d68*/ 	.word	0x0001c140
        /*0d6c*/ 	.word	0x00000007
        /*0d70*/ 	.word	0x00000000
        /*0d74*/ 	.short	0x010a
        /*0d76*/ 	.byte	0x3f
	.zero		1


	//   ....[57]....
        /*0d78*/ 	.word	0x0001c1a0
        /*0d7c*/ 	.word	0x00000004
        /*0d80*/ 	.word	0x00000000
        /*0d84*/ 	.short	0x010a
        /*0d86*/ 	.byte	0x3f
	.zero		1


	//   ....[58]....
        /*0d88*/ 	.word	0x0001c1d0
        /*0d8c*/ 	.word	0x00000003
        /*0d90*/ 	.word	0x00000000
        /*0d94*/ 	.short	0x010a
        /*0d96*/ 	.byte	0x3f
	.zero		1


	//   ....[59]....
        /*0d98*/ 	.word	0x0001c250
        /*0d9c*/ 	.word	0x00000003
        /*0da0*/ 	.word	0x00038800
        /*0da4*/ 	.short	0x010a
        /*0da6*/ 	.byte	0x3f
	.zero		1


	//   ....[60]....
        /*0da8*/ 	.word	0x0001c2a0
        /*0dac*/ 	.word	0x00000000
        /*0db0*/ 	.word	0x00038830
        /*0db4*/ 	.short	0x010a
        /*0db6*/ 	.byte	0x3f
	.zero		1


	//   ....[61]....
        /*0db8*/ 	.word	0x0001c310
        /*0dbc*/ 	.word	0x00000098
        /*0dc0*/ 	.word	0x00038830
        /*0dc4*/ 	.short	0x010a
        /*0dc6*/ 	.byte	0x3f
	.zero		1


	//   ....[62]....
        /*0dc8*/ 	.word	0x0001c370
        /*0dcc*/ 	.word	0x00000002
        /*0dd0*/ 	.word	0x00038850
        /*0dd4*/ 	.short	0x010a
        /*0dd6*/ 	.byte	0x3f
	.zero		1


	//   ....[63]....
        /*0dd8*/ 	.word	0x0001c3d0
        /*0ddc*/ 	.word	0x00000004
        /*0de0*/ 	.word	0x00038830
        /*0de4*/ 	.short	0x010a
        /*0de6*/ 	.byte	0x3f
	.zero		1


	//   ....[64]....
        /*0de8*/ 	.word	0x0001c430
        /*0dec*/ 	.word	0x00000002
        /*0df0*/ 	.word	0x00038850
        /*0df4*/ 	.short	0x010a
        /*0df6*/ 	.byte	0x3f
	.zero		1


	//   ....[65]....
        /*0df8*/ 	.word	0x0001c490
        /*0dfc*/ 	.word	0x00000007
        /*0e00*/ 	.word	0x00038850
        /*0e04*/ 	.short	0x010a
        /*0e06*/ 	.byte	0x3f
	.zero		1


	//   ....[66]....
        /*0e08*/ 	.word	0x0001c630
        /*0e0c*/ 	.word	0x00000000
        /*0e10*/ 	.word	0x00038840
        /*0e14*/ 	.short	0x010a
        /*0e16*/ 	.byte	0x3f
	.zero		1


	//   ....[67]....
        /*0e18*/ 	.word	0x0001d2b0
        /*0e1c*/ 	.word	0x00000012
        /*0e20*/ 	.word	0x00038820
        /*0e24*/ 	.short	0x010a
        /*0e26*/ 	.byte	0x3f
	.zero		1


	//   ....[68]....
        /*0e28*/ 	.word	0x0001d300
        /*0e2c*/ 	.word	0x00000003
        /*0e30*/ 	.word	0x00038840
        /*0e34*/ 	.short	0x010a
        /*0e36*/ 	.byte	0x3f
	.zero		1


	//   ....[69]....
        /*0e38*/ 	.word	0x0001d350
        /*0e3c*/ 	.word	0x00000003
        /*0e40*/ 	.word	0x00000060
        /*0e44*/ 	.short	0x010a
        /*0e46*/ 	.byte	0x3f
	.zero		1


	//   ....[70]....
        /*0e48*/ 	.word	0x0001d3a0
        /*0e4c*/ 	.word	0x00000003
        /*0e50*/ 	.word	0x00038840
        /*0e54*/ 	.short	0x010a
        /*0e56*/ 	.byte	0x3f
	.zero		1


	//   ....[71]....
        /*0e58*/ 	.word	0x0001d3f0
        /*0e5c*/ 	.word	0x00000002
        /*0e60*/ 	.word	0x00000060
        /*0e64*/ 	.short	0x010a
        /*0e66*/ 	.byte	0x3f
	.zero		1


	//   ....[72]....
        /*0e68*/ 	.word	0x0001d440
        /*0e6c*/ 	.word	0x00000002
        /*0e70*/ 	.word	0x00038840
        /*0e74*/ 	.short	0x010a
        /*0e76*/ 	.byte	0x3f
	.zero		1


	//   ....[73]....
        /*0e78*/ 	.word	0x0001d490
        /*0e7c*/ 	.word	0x00000002
        /*0e80*/ 	.word	0x00000060
        /*0e84*/ 	.short	0x010a
        /*0e86*/ 	.byte	0x3f
	.zero		1


	//   ....[74]....
        /*0e88*/ 	.word	0x0001d4e0
        /*0e8c*/ 	.word	0x00000000
        /*0e90*/ 	.word	0x00038860
        /*0e94*/ 	.short	0x010a
        /*0e96*/ 	.byte	0x3f
	.zero		1


	//   ....[75]....
        /*0e98*/ 	.word	0x0001e060
        /*0e9c*/ 	.word	0x00000000
        /*0ea0*/ 	.word	0x00038820
        /*0ea4*/ 	.short	0x010a
        /*0ea6*/ 	.byte	0x3f
	.zero		1


	//   ....[76]....
        /*0ea8*/ 	.word	0x0001e200
        /*0eac*/ 	.word	0x00000006
        /*0eb0*/ 	.word	0x00000000
        /*0eb4*/ 	.short	0x010a
        /*0eb6*/ 	.byte	0x3f
	.zero		1


	//   ....[77]....
        /*0eb8*/ 	.word	0x0001e250
        /*0ebc*/ 	.word	0x00000007
        /*0ec0*/ 	.word	0x00000000
        /*0ec4*/ 	.short	0x010a
        /*0ec6*/ 	.byte	0x3f
	.zero		1


	//   ....[78]....
        /*0ec8*/ 	.word	0x0001e2a0
        /*0ecc*/ 	.word	0x00000004
        /*0ed0*/ 	.word	0x00000000
        /*0ed4*/ 	.short	0x010a
        /*0ed6*/ 	.byte	0x3f
	.zero		1


	//----- nvinfo : EIATTR_NUM_MBARRIERS
	.align		4
.L_299:
        /*0ed8*/ 	.byte	0x03, 0x38
        /*0eda*/ 	.short	0x0016


	//----- nvinfo : EIATTR_EXIT_INSTR_OFFSETS
	.align		4
        /*0edc*/ 	.byte	0x04, 0x1c
        /*0ede*/ 	.short	(.L_301 - .L_300)


	//   ....[0]....
.L_300:
        /*0ee0*/ 	.word	0x00000a50


	//   ....[1]....
        /*0ee4*/ 	.word	0x00014440


	//   ....[2]....
        /*0ee8*/ 	.word	0x0001c220


	//----- nvinfo : EIATTR_MAX_THREADS
	.align		4
.L_301:
        /*0eec*/ 	.byte	0x04, 0x05
        /*0eee*/ 	.short	(.L_303 - .L_302)
.L_302:
        /*0ef0*/ 	.word	0x00000180
        /*0ef4*/ 	.word	0x00000001
        /*0ef8*/ 	.word	0x00000001


	//----- nvinfo : EIATTR_CRS_STACK_SIZE
	.align		4
.L_303:
        /*0efc*/ 	.byte	0x04, 0x1e
        /*0efe*/ 	.short	(.L_305 - .L_304)
.L_304:
        /*0f00*/ 	.word	0x00000000


	//----- nvinfo : EIATTR_CBANK_PARAM_SIZE
	.align		4
.L_305:
        /*0f04*/ 	.byte	0x03, 0x19
        /*0f06*/ 	.short	0x0af0


	//----- nvinfo : EIATTR_PARAM_CBANK
	.align		4
        /*0f08*/ 	.byte	0x04, 0x0a
        /*0f0a*/ 	.short	(.L_307 - .L_306)
	.align		4
.L_306:
        /*0f0c*/ 	.word	index@(.nv.constant0._ZN7cutlass13device_kernelIN5flash11enable_sm90INS1_16FlashAttnFwdSm90INS1_25CollectiveMainloopFwdSm90ILi2EN4cute5tupleIJNS5_1CILi1EEES8_S8_EEENS6_IJNS7_ILi128EEENS7_ILi80EEENS7_ILi256EEEEEELi256ENS_10bfloat16_tEfNS_4arch4Sm90ELb1ELb0ELb1ELb1ELb0ELb0ELb0ELb1ELb1ELb1ELb1ELb0EEENS1_21CollectiveEpilogueFwdINS6_IJSA_SC_SB_EEES9_SE_SG_Li256ELb1ELb1ELb1ELb0EEENS1_36VarlenDynamicPersistentTileSchedulerILi128ELi80ELi256ELi128ELb1ELb1ELb1ELb1ELb1ELb1EEEEEEEEEvNT_6ParamsE)
        /*0f10*/ 	.short	0x0210
        /*0f12*/ 	.short	0x0af0


	//----- nvinfo : EIATTR_SW_WAR
	.align		4
.L_307:
        /*0f14*/ 	.byte	0x04, 0x36
        /*0f16*/ 	.short	(.L_309 - .L_308)
.L_308:
        /*0f18*/ 	.word	0x00000008
.L_309:


//--------------------- .nv.info._ZN7cutlass13device_kernelIN5flash11enable_sm90INS1_16FlashAttnFwdSm90INS1_25CollectiveMainloopFwdSm90ILi2EN4cute5tupleIJNS5_1CILi1EEES8_S8_EEENS6_IJNS7_ILi128EEENS7_ILi80EEENS7_ILi256EEEEEELi256ENS_10bfloat16_tEfNS_4arch4Sm90ELb1ELb0ELb1ELb1ELb0ELb1ELb0ELb1ELb1ELb1ELb1ELb0EEENS1_21CollectiveEpilogueFwdINS6_IJSA_SC_SB_EEES9_SE_SG_Li256ELb1ELb1ELb1ELb0EEENS1_36VarlenDynamicPersistentTileSchedulerILi128ELi80ELi256ELi128ELb1ELb1ELb1ELb1ELb1ELb1EEEEEEEEEvNT_6ParamsE --------------------------
	.section	.nv.info._ZN7cutlass13device_kernelIN5flash11enable_sm90INS1_16FlashAttnFwdSm90INS1_25CollectiveMainloopFwdSm90ILi2EN4cute5tupleIJNS5_1CILi1EEES8_S8_EEENS6_IJNS7_ILi128EEENS7_ILi80EEENS7_ILi256EEEEEELi256ENS_10bfloat16_tEfNS_4arch4Sm90ELb1ELb0ELb1ELb1ELb0ELb1ELb0ELb1ELb1ELb1ELb1ELb0EEENS1_21CollectiveEpilogueFwdINS6_IJSA_SC_SB_EEES9_SE_SG_Li256ELb1ELb1ELb1ELb0EEENS1_36VarlenDynamicPersistentTileSchedulerILi128ELi80ELi256ELi128ELb1ELb1ELb1ELb1ELb1ELb1EEEEEEEEEvNT_6ParamsE,"",@"SHT_CUDA_INFO"
	.sectionflags	@""
	.align	4


	//----- nvinfo : EIATTR_CUDA_API_VERSION
	.align		4
        /*0000*/ 	.byte	0x04, 0x37
        /*0002*/ 	.short	(.L_311 - .L_310)
.L_310:
        /*0004*/ 	.word	0x00000082


	//----- nvinfo : EIATTR_KPARAM_INFO
	.align		4
.L_311:
        /*0008*/ 	.byte	0x04, 0x17
        /*000a*/ 	.short	(.L_313 - .L_312)
.L_312:
        /*000c*/ 	.word	0x00000000
        /*0010*/ 	.short	0x0000
        /*0012*/ 	.short	0x0070
        /*0014*/ 	.byte	0x00, 0xf0, 0x01, 0x2a


	//----- nvinfo : EIATTR_SPARSE_MMA_MASK
	.align		4
.L_313:
        /*0018*/ 	.byte	0x03, 0x50
        /*001a*/ 	.short	0x0000


	//----- nvinfo : EIATTR_MAXREG_COUNT
	.align		4
        /*001c*/ 	.byte	0x03, 0x1b
        /*001e*/ 	.short	0x00a8


	//----- nvinfo : EIATTR_NUM_BARRIERS
	.align		4
        /*0020*/ 	.byte	0x02, 0x4c
        /*0022*/ 	.byte	0x10
	.zero		1


	//----- nvinfo : EIATTR_EXTERNS
	.align		4
        /*0024*/ 	.byte	0x04, 0x0f
        /*0026*/ 	.short	(.L_315 - .L_314)


	//   ....[0]....
	.align		4
.L_314:
        /*0028*/ 	.word	index@(__assertfail)


	//----- nvinfo : EIATTR_ANNOTATIONS
	.align		4
.L_315:
        /*002c*/ 	.byte	0x04, 0x55
        /*002e*/ 	.short	(.L_317 - .L_316)


	//   ....[0]....
.L_316:
        /* <DEDUP_REMOVED lines=150> */


	//----- nvinfo : EIATTR_MERCURY_ISA_VERSION
	.align		4
.L_317:
        /*0980*/ 	.byte	0x03, 0x5f
        /*0982*/ 	.short	0x0101


	//----- nvinfo : EIATTR_UNUSED_LOAD_BYTE_OFFSET
	.align		4
        /*0984*/ 	.byte	0x04, 0x44
        /*0986*/ 	.short	(.L_319 - .L_318)


	//   ....[0]....
.L_318:
        /*0988*/ 	.word	0x00000aa0
        /*098c*/ 	.word	0x0000fff0


	//   ....[1]....
        /*0990*/ 	.word	0x00026610
        /*0994*/ 	.word	0x0000fff0


	//----- nvinfo : EIATTR_INT_WARP_WIDE_INSTR_OFFSETS
	.align		4
.L_319:
        /*0998*/ 	.byte	0x04, 0x31
        /*099a*/ 	.short	(.L_321 - .L_320)


	//   ....[0]....
.L_320:
        /*099c*/ 	.word	0x00000190


	//   ....[1]....
        /*09a0*/ 	.word	0x000001d0


	//   ....[2]....
        /*09a4*/ 	.word	0x00000240


	//   ....[3]....
        /*09a8*/ 	.word	0x0002e9b0


	//   ....[4]....
        /*09ac*/ 	.word	0x0002ea50


	//   ....[5]....
        /*09b0*/ 	.word	0x00032ee0


	//   ....[6]....
        /*09b4*/ 	.word	0x00032f50


	//----- nvinfo : EIATTR_COOP_GROUP_MASK_REGIDS
	.align		4
.L_321:
        /*09b8*/ 	.byte	0x04, 0x29
        /*09ba*/ 	.short	(.L_323 - .L_322)


	//   ....[0]....
.L_322:
        /*09bc*/ 	.word	0xffffffff


	//   ....[1]....
        /*09c0*/ 	.word	0xffffffff


	//   ....[2]....
        /*09c4*/ 	.word	0xffffffff


	//   ....[3]....
        /*09c8*/ 	.word	0xffffffff


	//   ....[4]....
        /*09cc*/ 	.word	0xffffffff


	//   ....[5]....
        /*09d0*/ 	.word	0xffffffff


	//   ....[6]....
        /*09d4*/ 	.word	0xffffffff


	//   ....[7]....
        /*09d8*/ 	.word	0xffffffff


	//   ....[8]....
        /*09dc*/ 	.word	0xffffffff


	//   ....[9]....
        /*09e0*/ 	.word	0xffffffff


	//   ....[10]....
        /*09e4*/ 	.word	0xffffffff


	//   ....[11]....
        /*09e8*/ 	.word	0xffffffff


	//   ....[12]....
        /*09ec*/ 	.word	0xffffffff


	//   ....[13]....
        /*09f0*/ 	.word	0xffffffff


	//   ....[14]....
        /*09f4*/ 	.word	0xffffffff


	//   ....[15]....
        /*09f8*/ 	.word	0xffffffff


	//   ....[16]....
        /*09fc*/ 	.word	0xffffffff


	//   ....[17]....
        /*0a00*/ 	.word	0xffffffff


	//   ....[18]....
        /*0a04*/ 	.word	0xffffffff


	//   ....[19]....
        /*0a08*/ 	.word	0xffffffff


	//   ....[20]....
        /*0a0c*/ 	.word	0xffffffff


	//   ....[21]....
        /*0a10*/ 	.word	0xffffffff


	//   ....[22]....
        /*0a14*/ 	.word	0xffffffff


	//   ....[23]....
        /*0a18*/ 	.word	0xffffffff


	//   ....[24]....
        /*0a1c*/ 	.word	0xffffffff


	//   ....[25]....
        /*0a20*/ 	.word	0xffffffff


	//   ....[26]....
        /*0a24*/ 	.word	0xffffffff


	//   ....[27]....
        /*0a28*/ 	.word	0xffffffff


	//   ....[28]....
        /*0a2c*/ 	.word	0xffffffff


	//   ....[29]....
        /*0a30*/ 	.word	0xffffffff


	//   ....[30]....
        /*0a34*/ 	.word	0xffffffff


	//   ....[31]....
        /*0a38*/ 	.word	0xffffffff


	//   ....[32]....
        /*0a3c*/ 	.word	0xffffffff


	//   ....[33]....
        /*0a40*/ 	.word	0xffffffff


	//   ....[34]....
        /*0a44*/ 	.word	0xffffffff


	//   ....[35]....
        /*0a48*/ 	.word	0xffffffff


	//   ....[36]....
        /*0a4c*/ 	.word	0xffffffff


	//   ....[37]....
        /*0a50*/ 	.word	0xffffffff


	//   ....[38]....
        /*0a54*/ 	.word	0xffffffff


	//   ....[39]....
        /*0a58*/ 	.word	0xffffffff


	//   ....[40]....
        /*0a5c*/ 	.word	0xffffffff


	//   ....[41]....
        /*0a60*/ 	.word	0xffffffff


	//   ....[42]....
        /*0a64*/ 	.word	0xffffffff


	//   ....[43]....
        /*0a68*/ 	.word	0xffffffff


	//   ....[44]....
        /*0a6c*/ 	.word	0xffffffff


	//   ....[45]....
        /*0a70*/ 	.word	0xffffffff


	//   ....[46]....
        /*0a74*/ 	.word	0xffffffff


	//   ....[47]....
        /*0a78*/ 	.word	0xffffffff


	//   ....[48]....
        /*0a7c*/ 	.word	0xffffffff


	//   ....[49]....
        /*0a80*/ 	.word	0xffffffff


	//   ....[50]....
        /*0a84*/ 	.word	0xffffffff


	//   ....[51]....
        /*0a88*/ 	.word	0xffffffff


	//   ....[52]....
        /*0a8c*/ 	.word	0xffffffff


	//   ....[53]....
        /*0a90*/ 	.word	0xffffffff


	//   ....[54]....
        /*0a94*/ 	.word	0xffffffff


	//   ....[55]....
        /*0a98*/ 	.word	0xffffffff


	//   ....[56]....
        /*0a9c*/ 	.word	0xffffffff


	//   ....[57]....
        /*0aa0*/ 	.word	0xffffffff


	//   ....[58]....
        /*0aa4*/ 	.word	0xffffffff


	//   ....[59]....
        /*0aa8*/ 	.word	0xffffffff


	//   ....[60]....
        /*0aac*/ 	.word	0xffffffff


	//   ....[61]....
        /*0ab0*/ 	.word	0xffffffff


	//   ....[62]....
        /*0ab4*/ 	.word	0xffffffff


	//   ....[63]....
        /*0ab8*/ 	.word	0xffffffff


	//   ....[64]....
        /*0abc*/ 	.word	0xffffffff


	//   ....[65]....
        /*0ac0*/ 	.word	0xffffffff


	//   ....[66]....
        /*0ac4*/ 	.word	0xffffffff


	//   ....[67]....
        /*0ac8*/ 	.word	0xffffffff


	//   ....[68]....
        /*0acc*/ 	.word	0xffffffff


	//   ....[69]....
        /*0ad0*/ 	.word	0xffffffff


	//   ....[70]....
        /*0ad4*/ 	.word	0xffffffff


	//   ....[71]....
        /*0ad8*/ 	.word	0xffffffff


	//   ....[72]....
        /*0adc*/ 	.word	0xffffffff


	//   ....[73]....
        /*0ae0*/ 	.word	0xffffffff


	//   ....[74]....
        /*0ae4*/ 	.word	0xffffffff


	//   ....[75]....
        /*0ae8*/ 	.word	0xffffffff


	//   ....[76]....
        /*0aec*/ 	.word	0xffffffff


	//   ....[77]....
        /*0af0*/ 	.word	0xffffffff


	//   ....[78]....
        /*0af4*/ 	.word	0xffffffff


	//   ....[79]....
        /*0af8*/ 	.word	0xffffffff


	//   ....[80]....
        /*0afc*/ 	.word	0xffffffff


	//   ....[81]....
        /*0b00*/ 	.word	0xffffffff


	//   ....[82]....
        /*0b04*/ 	.word	0xffffffff


	//   ....[83]....
        /*0b08*/ 	.word	0xffffffff


	//   ....[84]....
        /*0b0c*/ 	.word	0xffffffff


	//   ....[85]....
        /*0b10*/ 	.word	0xffffffff


	//   ....[86]....
        /*0b14*/ 	.word	0xffffffff


	//   ....[87]....
        /*0b18*/ 	.word	0xffffffff


	//   ....[88]....
        /*0b1c*/ 	.word	0xffffffff


	//   ....[89]....
        /*0b20*/ 	.word	0xffffffff


	//   ....[90]....
        /*0b24*/ 	.word	0xffffffff


	//   ....[91]....
        /*0b28*/ 	.word	0xffffffff


	//   ....[92]....
        /*0b2c*/ 	.word	0xffffffff


	//   ....[93]....
        /*0b30*/ 	.word	0xffffffff


	//   ....[94]....
        /*0b34*/ 	.word	0xffffffff


	//   ....[95]....
        /*0b38*/ 	.word	0xffffffff


	//   ....[96]....
        /*0b3c*/ 	.word	0xffffffff


	//   ....[97]....
        /*0b40*/ 	.word	0xffffffff


	//   ....[98]....
        /*0b44*/ 	.word	0xffffffff


	//   ....[99]....
        /*0b48*/ 	.word	0xffffffff


	//   ....[100]....
        /*0b4c*/ 	.word	0xffffffff


	//   ....[101]....
        /*0b50*/ 	.word	0xffffffff


	//   ....[102]....
        /*0b54*/ 	.word	0xffffffff


	//   ....[103]....
        /*0b58*/ 	.word	0xffffffff


	//   ....[104]....
        /*0b5c*/ 	.word	0xffffffff


	//   ....[105]....
        /*0b60*/ 	.word	0xffffffff


	//   ....[106]....
        /*0b64*/ 	.word	0xffffffff


	//   ....[107]....
        /*0b68*/ 	.word	0xffffffff


	//   ....[108]....
        /*0b6c*/ 	.word	0xffffffff


	//   ....[109]....
        /*0b70*/ 	.word	0xffffffff


	//   ....[110]....
        /*0b74*/ 	.word	0xffffffff


	//   ....[111]....
        /*0b78*/ 	.word	0xffffffff


	//   ....[112]....
        /*0b7c*/ 	.word	0xffffffff


	//   ....[113]....
        /*0b80*/ 	.word	0xffffffff


	//   ....[114]....
        /*0b84*/ 	.word	0xffffffff


	//   ....[115]....
        /*0b88*/ 	.word	0xffffffff


	//   ....[116]....
        /*0b8c*/ 	.word	0xffffffff


	//   ....[117]....
        /*0b90*/ 	.word	0xffffffff


	//   ....[118]....
        /*0b94*/ 	.word	0xffffffff


	//   ....[119]....
        /*0b98*/ 	.word	0xffffffff


	//   ....[120]....
        /*0b9c*/ 	.word	0xffffffff


	//   ....[121]....
        /*0ba0*/ 	.word	0xffffffff


	//   ....[122]....
        /*0ba4*/ 	.word	0xffffffff


	//   ....[123]....
        /*0ba8*/ 	.word	0xffffffff


	//   ....[124]....
        /*0bac*/ 	.word	0xffffffff


	//   ....[125]....
        /*0bb0*/ 	.word	0xffffffff


	//   ....[126]....
        /*0bb4*/ 	.word	0xffffffff


	//   ....[127]....
        /*0bb8*/ 	.word	0xffffffff


	//   ....[128]....
        /*0bbc*/ 	.word	0xffffffff


	//   ....[129]....
        /*0bc0*/ 	.word	0xffffffff


	//   ....[130]....
        /*0bc4*/ 	.word	0xffffffff


	//   ....[131]....
        /*0bc8*/ 	.word	0xffffffff


	//   ....[132]....
        /*0bcc*/ 	.word	0xffffffff


	//   ....[133]....
        /*0bd0*/ 	.word	0xffffffff


	//   ....[134]....
        /*0bd4*/ 	.word	0xffffffff


	//   ....[135]....
        /*0bd8*/ 	.word	0xffffffff


	//   ....[136]....
        /*0bdc*/ 	.word	0xffffffff


	//   ....[137]....
        /*0be0*/ 	.word	0xffffffff


	//   ....[138]....
        /*0be4*/ 	.word	0x0500000f


	//   ....[139]....
        /*0be8*/ 	.word	0x0500000f


	//   ....[140]....
        /*0bec*/ 	.word	0x0500000f


	//   ....[141]....
        /*0bf0*/ 	.word	0x0500000f


	//   ....[142]....
        /*0bf4*/ 	.word	0x0500000f


	//   ....[143]....
        /*0bf8*/ 	.word	0x0500000f


	//   ....[144]....
        /*0bfc*/ 	.word	0x0500000f


	//   ....[145]....
        /*0c00*/ 	.word	0x0500000f


	//   ....[146]....
        /*0c04*/ 	.word	0x0500000f


	//   ....[147]....
        /*0c08*/ 	.word	0x0500000f


	//   ....[148]....
        /*0c0c*/ 	.word	0x0500000f


	//   ....[149]....
        /*0c10*/ 	.word	0x0500000f


	//   ....[150]....
        /*0c14*/ 	.word	0x0500000f


	//   ....[151]....
        /*0c18*/ 	.word	0x0500000f


	//   ....[152]....
        /*0c1c*/ 	.word	0x0500000f


	//   ....[153]....
        /*0c20*/ 	.word	0x0500000f


	//   ....[154]....
        /*0c24*/ 	.word	0x0500000f


	//   ....[155]....
        /*0c28*/ 	.word	0x0500000f


	//   ....[156]....
        /*0c2c*/ 	.word	0x0500000f


	//   ....[157]....
        /*0c30*/ 	.word	0x0500000f


	//   ....[158]....
        /*0c34*/ 	.word	0x0500000f


	//   ....[159]....
        /*0c38*/ 	.word	0x0500000f


	//   ....[160]....
        /*0c3c*/ 	.word	0x0500000f


	//   ....[161]....
        /*0c40*/ 	.word	0x0500000f


	//   ....[162]....
        /*0c44*/ 	.word	0x0500000f


	//   ....[163]....
        /*0c48*/ 	.word	0x0500000f


	//   ....[164]....
        /*0c4c*/ 	.word	0x0500000f


	//   ....[165]....
        /*0c50*/ 	.word	0x0500000f


	//   ....[166]....
        /*0c54*/ 	.word	0x0500000f


	//   ....[167]....
        /*0c58*/ 	.word	0x0500000f


	//   ....[168]....
        /*0c5c*/ 	.word	0x0500000f


	//   ....[169]....
        /*0c60*/ 	.word	0x0500000f


	//   ....[170]....
        /*0c64*/ 	.word	0x0500000f


	//   ....[171]....
        /*0c68*/ 	.word	0x0500000f


	//   ....[172]....
        /*0c6c*/ 	.word	0x0500000f


	//   ....[173]....
        /*0c70*/ 	.word	0x0500000f


	//   ....[174]....
        /*0c74*/ 	.word	0x0500000f


	//   ....[175]....
        /*0c78*/ 	.word	0x0500000f


	//   ....[176]....
        /*0c7c*/ 	.word	0x0500000f


	//   ....[177]....
        /*0c80*/ 	.word	0x0500000f


	//   ....[178]....
        /*0c84*/ 	.word	0x0500000f


	//   ....[179]....
        /*0c88*/ 	.word	0x0500000f


	//   ....[180]....
        /*0c8c*/ 	.word	0x0500000f


	//   ....[181]....
        /*0c90*/ 	.word	0x0500000f


	//   ....[182]....
        /*0c94*/ 	.word	0x0500000f


	//   ....[183]....
        /*0c98*/ 	.word	0x0500000f


	//   ....[184]....
        /*0c9c*/ 	.word	0x0500000f


	//   ....[185]....
        /*0ca0*/ 	.word	0x0500000f


	//   ....[186]....
        /*0ca4*/ 	.word	0x0500000f


	//   ....[187]....
        /*0ca8*/ 	.word	0x0500000f


	//   ....[188]....
        /*0cac*/ 	.word	0x0500000f


	//   ....[189]....
        /*0cb0*/ 	.word	0x0500000f


	//   ....[190]....
        /*0cb4*/ 	.word	0x0500000f


	//   ....[191]....
        /*0cb8*/ 	.word	0x0500000f


	//   ....[192]....
        /*0cbc*/ 	.word	0x0500000f


	//   ....[193]....
        /*0cc0*/ 	.word	0x0500000f


	//   ....[194]....
        /*0cc4*/ 	.word	0x0500000f


	//   ....[195]....
        /*0cc8*/ 	.word	0x0500000f


	//   ....[196]....
        /*0ccc*/ 	.word	0x0500000f


	//   ....[197]....
        /*0cd0*/ 	.word	0x0500000f


	//   ....[198]....
        /*0cd4*/ 	.word	0x0500000f


	//   ....[199]....
        /*0cd8*/ 	.word	0x0500000f


	//   ....[200]....
        /*0cdc*/ 	.word	0x0500000f


	//   ....[201]....
        /*0ce0*/ 	.word	0x0500000f


	//   ....[202]....
        /*0ce4*/ 	.word	0x0500000f


	//   ....[203]....
        /*0ce8*/ 	.word	0x0500000f


	//   ....[204]....
        /*0cec*/ 	.word	0x0500000f


	//   ....[205]....
        /*0cf0*/ 	.word	0x0500000f


	//   ....[206]....
        /*0cf4*/ 	.word	0x0500000f


	//----- nvinfo : EIATTR_COOP_GROUP_INSTR_OFFSETS
	.align		4
.L_323:
        /*0cf8*/ 	.byte	0x04, 0x28
        /*0cfa*/ 	.short	(.L_325 - .L_324)


	//   ....[0]....
.L_324:
        /*0cfc*/ 	.word	0x00000060


	//   ....[1]....
        /*0d00*/ 	.word	0x000001a0


	//   ....[2]....
        /*0d04*/ 	.word	0x000001f0


	//   ....[3]....
        /*0d08*/ 	.word	0x00000420


	//   ....[4]....
        /*0d0c*/ 	.word	0x00000580


	//   ....[5]....
        /*0d10*/ 	.word	0x000006a0


	//   ....[6]....
        /*0d14*/ 	.word	0x00000800


	//   ....[7]....
        /*0d18*/ 	.word	0x0000c090


	//   ....[8]....
        /*0d1c*/ 	.word	0x0000c770


	//   ....[9]....
        /*0d20*/ 	.word	0x0000c780


	//   ....[10]....
        /*0d24*/ 	.word	0x0000c790


	//   ....[11]....
        /*0d28*/ 	.word	0x0000c7a0


	//   ....[12]....
        /*0d2c*/ 	.word	0x0000cd80


	//   ....[13]....
        /*0d30*/ 	.word	0x0000cd90


	//   ....[14]....
        /*0d34*/ 	.word	0x0000cda0


	//   ....[15]....
        /*0d38*/ 	.word	0x0000cdb0


	//   ....[16]....
        /*0d3c*/ 	.word	0x0000d330


	//   ....[17]....
        /*0d40*/ 	.word	0x0000d340


	//   ....[18]....
        /*0d44*/ 	.word	0x0000d350


	//   ....[19]....
        /*0d48*/ 	.word	0x0000d360


	//   ....[20]....
        /*0d4c*/ 	.word	0x0000d900


	//   ....[21]....
        /*0d50*/ 	.word	0x0000d910


	//   ....[22]....
        /*0d54*/ 	.word	0x0000d920


	//   ....[23]....
        /*0d58*/ 	.word	0x0000d930


	//   ....[24]....
        /*0d5c*/ 	.word	0x000113d0


	//   ....[25]....
        /*0d60*/ 	.word	0x000113e0


	//   ....[26]....
        /*0d64*/ 	.word	0x000113f0


	//   ....[27]....
        /*0d68*/ 	.word	0x00011400


	//   ....[28]....
        /*0d6c*/ 	.word	0x000118d0


	//   ....[29]....
        /*0d70*/ 	.word	0x000118e0


	//   ....[30]....
        /*0d74*/ 	.word	0x000118f0


	//   ....[31]....
        /*0d78*/ 	.word	0x00011900


	//   ....[32]....
        /*0d7c*/ 	.word	0x00011d40


	//   ....[33]....
        /*0d80*/ 	.word	0x00011d50


	//   ....[34]....
        /*0d84*/ 	.word	0x00011d60


	//   ....[35]....
        /*0d88*/ 	.word	0x00011d70


	//   ....[36]....
        /*0d8c*/ 	.word	0x000121e0


	//   ....[37]....
        /*0d90*/ 	.word	0x000121f0


	//   ....[38]....
        /*0d94*/ 	.word	0x00012200


	//   ....[39]....
        /*0d98*/ 	.word	0x00012210


	//   ....[40]....
        /*0d9c*/ 	.word	0x00019560


	//   ....[41]....
        /*0da0*/ 	.word	0x00019c60


	//   ....[42]....
        /*0da4*/ 	.word	0x00019d20


	//   ....[43]....
        /*0da8*/ 	.word	0x00019e50


	//   ....[44]....
        /*0dac*/ 	.word	0x0001a450


	//   ....[45]....
        /*0db0*/ 	.word	0x0001a520


	//   ....[46]....
        /*0db4*/ 	.word	0x0001ec40


	//   ....[47]....
        /*0db8*/ 	.word	0x0001efe0


	//   ....[48]....
        /*0dbc*/ 	.word	0x0001f330


	//   ....[49]....
        /*0dc0*/ 	.word	0x0001f480


	//   ....[50]....
        /*0dc4*/ 	.word	0x0001f950


	//   ....[51]....
        /*0dc8*/ 	.word	0x0001f9b0


	//   ....[52]....
        /*0dcc*/ 	.word	0x00024420


	//   ....[53]....
        /*0dd0*/ 	.word	0x00024440


	//   ....[54]....
        /*0dd4*/ 	.word	0x00024730


	//   ....[55]....
        /*0dd8*/ 	.word	0x000247f0


	//   ....[56]....
        /*0ddc*/ 	.word	0x00025940


	//   ....[57]....
        /*0de0*/ 	.word	0x00025a40


	//   ....[58]....
        /*0de4*/ 	.word	0x00025c40


	//   ....[59]....
        /*0de8*/ 	.word	0x00025c60


	//   ....[60]....
        /*0dec*/ 	.word	0x000276d0


	//   ....[61]....
        /*0df0*/ 	.word	0x000276e0


	//   ....[62]....
        /*0df4*/ 	.word	0x000276f0


	//   ....[63]....
        /*0df8*/ 	.word	0x00027700


	//   ....[64]....
        /*0dfc*/ 	.word	0x00028140


	//   ....[65]....
        /*0e00*/ 	.word	0x00028160


	//   ....[66]....
        /*0e04*/ 	.word	0x000282c0


	//   ....[67]....
        /*0e08*/ 	.word	0x000282e0


	//   ....[68]....
        /*0e0c*/ 	.word	0x00028430


	//   ....[69]....
        /*0e10*/ 	.word	0x00028450


	//   ....[70]....
        /*0e14*/ 	.word	0x000285b0


	//   ....[71]....
        /*0e18*/ 	.word	0x000285d0


	//   ....[72]....
        /*0e1c*/ 	.word	0x00028c30


	//   ....[73]....
        /*0e20*/ 	.word	0x00028cd0


	//   ....[74]....
        /*0e24*/ 	.word	0x00029830


	//   ....[75]....
        /*0e28*/ 	.word	0x00029840


	//   ....[76]....
        /*0e2c*/ 	.word	0x0002a960


	//   ....[77]....
        /*0e30*/ 	.word	0x0002a980


	//   ....[78]....
        /*0e34*/ 	.word	0x0002aad0


	//   ....[79]....
        /*0e38*/ 	.word	0x0002aaf0


	//   ....[80]....
        /*0e3c*/ 	.word	0x0002ac40


	//   ....[81]....
        /*0e40*/ 	.word	0x0002ac60


	//   ....[82]....
        /*0e44*/ 	.word	0x0002adc0


	//   ....[83]....
        /*0e48*/ 	.word	0x0002ade0


	//   ....[84]....
        /*0e4c*/ 	.word	0x0002afc0


	//   ....[85]....
        /*0e50*/ 	.word	0x0002b200


	//   ....[86]....
        /*0e54*/ 	.word	0x0002b230


	//   ....[87]....
        /*0e58*/ 	.word	0x0002b260


	//   ....[88]....
        /*0e5c*/ 	.word	0x0002b290


	//   ....[89]....
        /*0e60*/ 	.word	0x0002b2c0


	//   ....[90]....
        /*0e64*/ 	.word	0x0002b2f0


	//   ....[91]....
        /*0e68*/ 	.word	0x0002b4a0


	//   ....[92]....
        /*0e6c*/ 	.word	0x0002b4d0


	//   ....[93]....
        /*0e70*/ 	.word	0x0002b500


	//   ....[94]....
        /*0e74*/ 	.word	0x0002b530


	//   ....[95]....
        /*0e78*/ 	.word	0x0002b560


	//   ....[96]....
        /*0e7c*/ 	.word	0x0002b590


	//   ....[97]....
        /*0e80*/ 	.word	0x0002b630


	//   ....[98]....
        /*0e84*/ 	.word	0x0002b660


	//   ....[99]....
        /*0e88*/ 	.word	0x0002b670


	//   ....[100]....
        /*0e8c*/ 	.word	0x0002b6a0


	//   ....[101]....
        /*0e90*/ 	.word	0x0002cd20


	//   ....[102]....
        /*0e94*/ 	.word	0x0002efb0


	//   ....[103]....
        /*0e98*/ 	.word	0x0002fc50


	//   ....[104]....
        /*0e9c*/ 	.word	0x0002fc70


	//   ....[105]....
        /*0ea0*/ 	.word	0x0002fd50


	//   ....[106]....
        /*0ea4*/ 	.word	0x0002fd60


	//   ....[107]....
        /*0ea8*/ 	.word	0x0002fe10


	//   ....[108]....
        /*0eac*/ 	.word	0x0002fe20


	//   ....[109]....
        /*0eb0*/ 	.word	0x0002fed0


	//   ....[110]....
        /*0eb4*/ 	.word	0x0002fee0


	//   ....[111]....
        /*0eb8*/ 	.word	0x0002ff90


	//   ....[112]....
        /*0ebc*/ 	.word	0x0002ffa0


	//   ....[113]....
        /*0ec0*/ 	.word	0x00030050


	//   ....[114]....
        /*0ec4*/ 	.word	0x00030060


	//   ....[115]....
        /*0ec8*/ 	.word	0x00030110


	//   ....[116]....
        /*0ecc*/ 	.word	0x00030120


	//   ....[117]....
        /*0ed0*/ 	.word	0x00030170


	//   ....[118]....
        /*0ed4*/ 	.word	0x000301c0


	//   ....[119]....
        /*0ed8*/ 	.word	0x00033820


	//   ....[120]....
        /*0edc*/ 	.word	0x00033850


	//   ....[121]....
        /*0ee0*/ 	.word	0x000338b0


	//   ....[122]....
        /*0ee4*/ 	.word	0x000338e0


	//   ....[123]....
        /*0ee8*/ 	.word	0x00033910


	//   ....[124]....
        /*0eec*/ 	.word	0x00033940


	//   ....[125]....
        /*0ef0*/ 	.word	0x00033970


	//   ....[126]....
        /*0ef4*/ 	.word	0x000339a0


	//   ....[127]....
        /*0ef8*/ 	.word	0x00033b70


	//   ....[128]....
        /*0efc*/ 	.word	0x00033ba0


	//   ....[129]....
        /*0f00*/ 	.word	0x00033bd0


	//   ....[130]....
        /*0f04*/ 	.word	0x00033c00


	//   ....[131]....
        /*0f08*/ 	.word	0x00033c30


	//   ....[132]....
        /*0f0c*/ 	.word	0x00033c60


	//   ....[133]....
        /*0f10*/ 	.word	0x00033d30


	//   ....[134]....
        /*0f14*/ 	.word	0x00033d50


	//   ....[135]....
        /*0f18*/ 	.word	0x00033d60


	//   ....[136]....
        /*0f1c*/ 	.word	0x00033de0


	//   ....[137]....
        /*0f20*/ 	.word	0x00034930


	//   ....[138]....
        /*0f24*/ 	.word	0x00034d70


	//   ....[139]....
        /*0f28*/ 	.word	0x00034e00


	//   ....[140]....
        /*0f2c*/ 	.word	0x00034e50


	//   ....[141]....
        /*0f30*/ 	.word	0x00034ea0


	//   ....[142]....
        /*0f34*/ 	.word	0x00034f40


	//   ....[143]....
        /*0f38*/ 	.word	0x00034fd0


	//   ....[144]....
        /*0f3c*/ 	.word	0x00035020


	//   ....[145]....
        /*0f40*/ 	.word	0x00035070


	//   ....[146]....
        /*0f44*/ 	.word	0x00035110


	//   ....[147]....
        /*0f48*/ 	.word	0x000351a0


	//   ....[148]....
        /*0f4c*/ 	.word	0x000351f0


	//   ....[149]....
        /*0f50*/ 	.word	0x00035240


	//   ....[150]....
        /*0f54*/ 	.word	0x000352e0


	//   ....[151]....
        /*0f58*/ 	.word	0x00035370


	//   ....[152]....
        /*0f5c*/ 	.word	0x000353c0


	//   ....[153]....
        /*0f60*/ 	.word	0x00035410


	//   ....[154]....
        /*0f64*/ 	.word	0x00035500


	//   ....[155]....
        /*0f68*/ 	.word	0x00035590


	//   ....[156]....
        /*0f6c*/ 	.word	0x000355e0


	//   ....[157]....
        /*0f70*/ 	.word	0x00035630


	//   ....[158]....
        /*0f74*/ 	.word	0x000356c0


	//   ....[159]....
        /*0f78*/ 	.word	0x00035750


	//   ....[160]....
        /*0f7c*/ 	.word	0x000357a0


	//   ....[161]....
        /*0f80*/ 	.word	0x000357f0


	//   ....[162]....
        /*0f84*/ 	.word	0x00035880


	//   ....[163]....
        /*0f88*/ 	.word	0x00035910


	//   ....[164]....
        /*0f8c*/ 	.word	0x00035960


	//   ....[165]....
        /*0f90*/ 	.word	0x000359b0


	//   ....[166]....
        /*0f94*/ 	.word	0x00035a50


	//   ....[167]....
        /*0f98*/ 	.word	0x00035ae0


	//   ....[168]....
        /*0f9c*/ 	.word	0x00035b30


	//   ....[169]....
        /*0fa0*/ 	.word	0x00035b80


	//   ....[170]....
        /*0fa4*/ 	.word	0x00035e80


	//   ....[171]....
        /*0fa8*/ 	.word	0x00036160


	//   ....[172]....
        /*0fac*/ 	.word	0x00036340


	//   ....[173]....
        /*0fb0*/ 	.word	0x00036390


	//   ....[174]....
        /*0fb4*/ 	.word	0x000364d0


	//   ....[175]....
        /*0fb8*/ 	.word	0x00036520


	//   ....[176]....
        /*0fbc*/ 	.word	0x00036660


	//   ....[177]....
        /*0fc0*/ 	.word	0x000366b0


	//   ....[178]....
        /*0fc4*/ 	.word	0x000367f0


	//   ....[179]....
        /*0fc8*/ 	.word	0x00036840


	//   ....[180]....
        /*0fcc*/ 	.word	0x00036980


	//   ....[181]....
        /*0fd0*/ 	.word	0x000369d0


	//   ....[182]....
        /*0fd4*/ 	.word	0x00036b10


	//   ....[183]....
        /*0fd8*/ 	.word	0x00036b60


	//   ....[184]....
        /*0fdc*/ 	.word	0x00036c80


	//   ....[185]....
        /*0fe0*/ 	.word	0x00036cf0


	//   ....[186]....
        /*0fe4*/ 	.word	0x00036e10


	//   ....[187]....
        /*0fe8*/ 	.word	0x00036e60


	//   ....[188]....
        /*0fec*/ 	.word	0x00037190


	//   ....[189]....
        /*0ff0*/ 	.word	0x00037230


	//   ....[190]....
        /*0ff4*/ 	.word	0x000373e0


	//   ....[191]....
        /*0ff8*/ 	.word	0x00037460


	//   ....[192]....
        /*0ffc*/ 	.word	0x000374e0


	//   ....[193]....
        /*1000*/ 	.word	0x00037560


	//   ....[194]....
        /*1004*/ 	.word	0x000375e0


	//   ....[195]....
        /*1008*/ 	.word	0x00037670


	//   ....[196]....
        /*100c*/ 	.word	0x00037710


	//   ....[197]....
        /*1010*/ 	.word	0x000377c0


	//   ....[198]....
        /*1014*/ 	.word	0x00037840


	//   ....[199]....
        /*1018*/ 	.word	0x000378c0


	//   ....[200]....
        /*101c*/ 	.word	0x00037940


	//   ....[201]....
        /*1020*/ 	.word	0x000379d0


	//   ....[202]....
        /*1024*/ 	.word	0x00037a50


	//   ....[203]....
        /*1028*/ 	.word	0x00037b00


	//   ....[204]....
        /*102c*/ 	.word	0x00037b50


	//   ....[205]....
        /*1030*/ 	.word	0x00037c10


	//   ....[206]....
        /*1034*/ 	.word	0x00037d40


	//----- nvinfo : EIATTR_REG_RECONFIG
	.align		4
.L_325:
        /*1038*/ 	.byte	0x01, 0x54
	.zero		2


	//----- nvinfo : EIATTR_SYSCALL_OFFSETS
	.align		4
        /*103c*/ 	.byte	0x04, 0x46
        /*103e*/ 	.short	(.L_327 - .L_326)


	//   ....[0]....
.L_326:
        /*1040*/ 	.word	0x00002300


	//   ....[1]....
        /*1044*/ 	.word	0x00002450


	//   ....[2]....
        /*1048*/ 	.word	0x0000c200


	//   ....[3]....
        /*104c*/ 	.word	0x0000c530


	//   ....[4]....
        /*1050*/ 	.word	0x0002ebc0


	//   ....[5]....
        /*1054*/ 	.word	0x0002ed10


	//   ....[6]....
        /*1058*/ 	.word	0x0002ee00


	//   ....[7]....
        /*105c*/ 	.word	0x0002f7e0


	//----- nvinfo : EIATTR_MBARRIER_INSTR_OFFSETS
	.align		4
.L_327:
        /*1060*/ 	.byte	0x04, 0x39
        /*1062*/ 	.short	(.L_329 - .L_328)


	//   ....[0]....
.L_328:
        /*1064*/ 	.word	0x000002d0
        /*1068*/ 	.word	0x000000ff
        /*106c*/ 	.word	0x00038800
        /*1070*/ 	.short	0x0100
        /*1072*/ 	.byte	0x08
	.zero		1


	//   ....[1]....
        /*1074*/ 	.word	0x000002e0
        /*1078*/ 	.word	0x000000ff
        /*107c*/ 	.word	0x00038820
        /*1080*/ 	.short	0x0100
        /*1082*/ 	.byte	0x08
	.zero		1


	//   ....[2]....
        /*1084*/ 	.word	0x000003d0
        /*1088*/ 	.word	0x000000ff
        /*108c*/ 	.word	0x00038830
        /*1090*/ 	.short	0x0100
        /*1092*/ 	.byte	0x08
	.zero		1


	//   ....[3]....
        /*1094*/ 	.word	0x000003e0
        /*1098*/ 	.word	0x000000ff
        /*109c*/ 	.word	0x00038840
        /*10a0*/ 	.short	0x0100
        /*10a2*/ 	.byte	0x08
	.zero		1


	//   ....[4]....
        /*10a4*/ 	.word	0x000003f0
        /*10a8*/ 	.word	0x000000ff
        /*10ac*/ 	.word	0x00038838
        /*10b0*/ 	.short	0x0100
        /*10b2*/ 	.byte	0x08
	.zero		1


	//   ....[5]....
        /*10b4*/ 	.word	0x00000400
        /*10b8*/ 	.word	0x000000ff
        /*10bc*/ 	.word	0x00038848
        /*10c0*/ 	.short	0x0100
        /*10c2*/ 	.byte	0x08
	.zero		1


	//   ....[6]....
        /*10c4*/ 	.word	0x00000530
        /*10c8*/ 	.word	0x000000ff
        /*10cc*/ 	.word	0x00038850
        /*10d0*/ 	.short	0x0100
        /*10d2*/ 	.byte	0x08
	.zero		1


	//   ....[7]....
        /*10d4*/ 	.word	0x00000540
        /*10d8*/ 	.word	0x000000ff
        /*10dc*/ 	.word	0x00038860
        /*10e0*/ 	.short	0x0100
        /*10e2*/ 	.byte	0x08
	.zero		1


	//   ....[8]....
        /*10e4*/ 	.word	0x00000550
        /*10e8*/ 	.word	0x000000ff
        /*10ec*/ 	.word	0x00038858
        /*10f0*/ 	.short	0x0100
        /*10f2*/ 	.byte	0x08
	.zero		1


	//   ....[9]....
        /*10f4*/ 	.word	0x00000560
        /*10f8*/ 	.word	0x000000ff
        /*10fc*/ 	.word	0x00038868
        /*1100*/ 	.short	0x0100
        /*1102*/ 	.byte	0x08
	.zero		1


	//   ....[10]....
        /*1104*/ 	.word	0x00000650
        /*1108*/ 	.word	0x000000ff
        /*110c*/ 	.word	0x00038870
        /*1110*/ 	.short	0x0100
        /*1112*/ 	.byte	0x06
	.zero		1


	//   ....[11]....
        /*1114*/ 	.word	0x00000660
        /*1118*/ 	.word	0x000000ff
        /*111c*/ 	.word	0x00038880
        /*1120*/ 	.short	0x0100
        /*1122*/ 	.byte	0x06
	.zero		1


	//   ....[12]....
        /*1124*/ 	.word	0x00000670
        /*1128*/ 	.word	0x000000ff
        /*112c*/ 	.word	0x00038878
        /*1130*/ 	.short	0x0100
        /*1132*/ 	.byte	0x06
	.zero		1


	//   ....[13]....
        /*1134*/ 	.word	0x00000680
        /*1138*/ 	.word	0x000000ff
        /*113c*/ 	.word	0x00038888
        /*1140*/ 	.short	0x0100
        /*1142*/ 	.byte	0x06
	.zero		1


	//   ....[14]....
        /*1144*/ 	.word	0x000007b0
        /*1148*/ 	.word	0x000000ff
        /*114c*/ 	.word	0x00038890
        /*1150*/ 	.short	0x0100
        /*1152*/ 	.byte	0x08
	.zero		1


	//   ....[15]....
        /*1154*/ 	.word	0x000007c0
        /*1158*/ 	.word	0x000000ff
        /*115c*/ 	.word	0x000388a0
        /*1160*/ 	.short	0x0100
        /*1162*/ 	.byte	0x08
	.zero		1


	//   ....[16]....
        /*1164*/ 	.word	0x000007d0
        /*1168*/ 	.word	0x000000ff
        /*116c*/ 	.word	0x00038898
        /*1170*/ 	.short	0x0100
        /*1172*/ 	.byte	0x08
	.zero		1


	//   ....[17]....
        /*1174*/ 	.word	0x000007e0
        /*1178*/ 	.word	0x000000ff
        /*117c*/ 	.word	0x000388a8
        /*1180*/ 	.short	0x0100
        /*1182*/ 	.byte	0x08
	.zero		1


	//   ....[18]....
        /*1184*/ 	.word	0x00000910
        /*1188*/ 	.word	0x000000ff
        /*118c*/ 	.word	0x000388b0
        /*1190*/ 	.short	0x0100
        /*1192*/ 	.byte	0x08
	.zero		1


	//   ....[19]....
        /*1194*/ 	.word	0x00000920
        /*1198*/ 	.word	0x000000ff
        /*119c*/ 	.word	0x000388c0
        /*11a0*/ 	.short	0x0100
        /*11a2*/ 	.byte	0x08
	.zero		1


	//   ....[20]....
        /*11a4*/ 	.word	0x00000930
        /*11a8*/ 	.word	0x000000ff
        /*11ac*/ 	.word	0x000388b8
        /*11b0*/ 	.short	0x0100
        /*11b2*/ 	.byte	0x08
	.zero		1


	//   ....[21]....
        /*11b4*/ 	.word	0x00000940
        /*11b8*/ 	.word	0x000000ff
        /*11bc*/ 	.word	0x000388c8
        /*11c0*/ 	.short	0x0100
        /*11c2*/ 	.byte	0x08
	.zero		1


	//   ....[22]....
        /*11c4*/ 	.word	0x00003f60
        /*11c8*/ 	.word	0x00000000
        /*11cc*/ 	.word	0x00038890
        /*11d0*/ 	.short	0x010a
        /*11d2*/ 	.byte	0x3f
	.zero		1


	//   ....[23]....
        /*11d4*/ 	.word	0x00007770
        /*11d8*/ 	.word	0x00000000
        /*11dc*/ 	.word	0x00038890
        /*11e0*/ 	.short	0x010a
        /*11e2*/ 	.byte	0x3f
	.zero		1


	//   ....[24]....
        /*11e4*/ 	.word	0x0000abb0
        /*11e8*/ 	.word	0x00000000
        /*11ec*/ 	.word	0x00038890
        /*11f0*/ 	.short	0x010a
        /*11f2*/ 	.byte	0x3f
	.zero		1


	//   ....[25]....
        /*11f4*/ 	.word	0x0000b010
        /*11f8*/ 	.word	0x00000024
        /*11fc*/ 	.word	0x00000000
        /*1200*/ 	.short	0x0101
        /*1202*/ 	.byte	0x3f
	.zero		1


	//   ....[26]....
        /*1204*/ 	.word	0x0000b050
        /*1208*/ 	.word	0x00000000
        /*120c*/ 	.word	0x000388b0
        /*1210*/ 	.short	0x010a
        /*1212*/ 	.byte	0x3f
	.zero		1


	//   ....[27]....
        /*1214*/ 	.word	0x0000b7c0
        /*1218*/ 	.word	0x00000000
        /*121c*/ 	.word	0x00000000
        /*1220*/ 	.short	0x0101
        /*1222*/ 	.byte	0x3f
	.zero		1


	//   ....[28]....
        /*1224*/ 	.word	0x0000c290
        /*1228*/ 	.word	0x00000010
        /*122c*/ 	.word	0x00038800
        /*1230*/ 	.short	0x010a
        /*1232*/ 	.byte	0x3f
	.zero		1


	//   ....[29]....
        /*1234*/ 	.word	0x0000c2e0
        /*1238*/ 	.word	0x00000010
        /*123c*/ 	.word	0x00038800
        /*1240*/ 	.short	0x010a
        /*1242*/ 	.byte	0x3f
	.zero		1


	//   ....[30]....
        /*1244*/ 	.word	0x0000dd60
        /*1248*/ 	.word	0x00000010
        /*124c*/ 	.word	0x00038800
        /*1250*/ 	.short	0x010a
        /*1252*/ 	.byte	0x3f
	.zero		1


	//   ....[31]....
        /*1254*/ 	.word	0x00012510
        /*1258*/ 	.word	0x00000010
        /*125c*/ 	.word	0x00038800
        /*1260*/ 	.short	0x010a
        /*1262*/ 	.byte	0x3f
	.zero		1


	//   ....[32]....
        /*1264*/ 	.word	0x00016110
        /*1268*/ 	.word	0x00000000
        /*126c*/ 	.word	0x00038830
        /*1270*/ 	.short	0x010a
        /*1272*/ 	.byte	0x3f
	.zero		1


	//   ....[33]....
        /*1274*/ 	.word	0x00016180
        /*1278*/ 	.word	0x00000000
        /*127c*/ 	.word	0x00038830
        /*1280*/ 	.short	0x010a
        /*1282*/ 	.byte	0x3f
	.zero		1


	//   ....[34]....
        /*1284*/ 	.word	0x00019b30
        /*1288*/ 	.word	0x00000000
        /*128c*/ 	.word	0x00000000
        /*1290*/ 	.short	0x0101
        /*1292*/ 	.byte	0x3f
	.zero		1


	//   ....[35]....
        /*1294*/ 	.word	0x0001af10
        /*1298*/ 	.word	0x0000000b
        /*129c*/ 	.word	0x00038830
        /*12a0*/ 	.short	0x010a
        /*12a2*/ 	.byte	0x3f
	.zero		1


	//   ....[36]....
        /*12a4*/ 	.word	0x0001af90
        /*12a8*/ 	.word	0x0000000b
        /*12ac*/ 	.word	0x00038830
        /*12b0*/ 	.short	0x010a
        /*12b2*/ 	.byte	0x3f
	.zero		1


	//   ....[37]....
        /*12b4*/ 	.word	0x0001e6b0
        /*12b8*/ 	.word	0x00000009
        /*12bc*/ 	.word	0x00038850
        /*12c0*/ 	.short	0x010a
        /*12c2*/ 	.byte	0x3f
	.zero		1


	//   ....[38]....
        /*12c4*/ 	.word	0x0001e700
        /*12c8*/ 	.word	0x00000009
        /*12cc*/ 	.word	0x00038850
        /*12d0*/ 	.short	0x010a
        /*12d2*/ 	.byte	0x3f
	.zero		1


	//   ....[39]....
        /*12d4*/ 	.word	0x0001fae0
        /*12d8*/ 	.word	0x00000000
        /*12dc*/ 	.word	0x00000000
        /*12e0*/ 	.short	0x0101
        /*12e2*/ 	.byte	0x3f
	.zero		1


	//   ....[40]....
        /*12e4*/ 	.word	0x0001fbd0
        /*12e8*/ 	.word	0x00000009
        /*12ec*/ 	.word	0x00000000
        /*12f0*/ 	.short	0x0101
        /*12f2*/ 	.byte	0x3f
	.zero		1


	//   ....[41]....
        /*12f4*/ 	.word	0x00020330
        /*12f8*/ 	.word	0x00000004
        /*12fc*/ 	.word	0x00038830
        /*1300*/ 	.short	0x010a
        /*1302*/ 	.byte	0x3f
	.zero		1


	//   ....[42]....
        /*1304*/ 	.word	0x000203b0
        /*1308*/ 	.word	0x00000004
        /*130c*/ 	.word	0x00038830
        /*1310*/ 	.short	0x010a
        /*1312*/ 	.byte	0x3f
	.zero		1


	//   ....[43]....
        /*1314*/ 	.word	0x00023ad0
        /*1318*/ 	.word	0x00000009
        /*131c*/ 	.word	0x00038850
        /*1320*/ 	.short	0x010a
        /*1322*/ 	.byte	0x3f
	.zero		1


	//   ....[44]....
        /*1324*/ 	.word	0x00023b20
        /*1328*/ 	.word	0x00000009
        /*132c*/ 	.word	0x00038850
        /*1330*/ 	.short	0x010a
        /*1332*/ 	.byte	0x3f
	.zero		1


	//   ....[45]....
        /*1334*/ 	.word	0x00024a30
        /*1338*/ 	.word	0x0000000f
        /*133c*/ 	.word	0x00000000
        /*1340*/ 	.short	0x0101
        /*1342*/ 	.byte	0x3f
	.zero		1


	//   ....[46]....
        /*1344*/ 	.word	0x00024ac0
        /*1348*/ 	.word	0x0000000f
        /*134c*/ 	.word	0x00000000
        /*1350*/ 	.short	0x0101
        /*1352*/ 	.byte	0x3f
	.zero		1


	//   ....[47]....
        /*1354*/ 	.word	0x00025860
        /*1358*/ 	.word	0x0000000a
        /*135c*/ 	.word	0x00038850
        /*1360*/ 	.short	0x010a
        /*1362*/ 	.byte	0x3f
	.zero		1


	//   ....[48]....
        /*1364*/ 	.word	0x000258b0
        /*1368*/ 	.word	0x0000000a
        /*136c*/ 	.word	0x00038850
        /*1370*/ 	.short	0x010a
        /*1372*/ 	.byte	0x3f
	.zero		1


	//   ....[49]....
        /*1374*/ 	.word	0x00025da0
        /*1378*/ 	.word	0x0000000a
        /*137c*/ 	.word	0x00000000
        /*1380*/ 	.short	0x0101
        /*1382*/ 	.byte	0x3f
	.zero		1


	//   ....[50]....
        /*1384*/ 	.word	0x00028130
        /*1388*/ 	.word	0x00000008
        /*138c*/ 	.word	0x00000000
        /*1390*/ 	.short	0x0101
        /*1392*/ 	.byte	0x3f
	.zero		1


	//   ....[51]....
        /*1394*/ 	.word	0x00028c50
        /*1398*/ 	.word	0x00000002
        /*139c*/ 	.word	0x00000000
        /*13a0*/ 	.short	0x0101
        /*13a2*/ 	.byte	0x3f
	.zero		1


	//   ....[52]....
        /*13a4*/ 	.word	0x0002ce00
        /*13a8*/ 	.word	0x00000012
        /*13ac*/ 	.word	0x00038820
        /*13b0*/ 	.short	0x010a
        /*13b2*/ 	.byte	0x3f
	.zero		1


	//   ....[53]....
        /*13b4*/ 	.word	0x0002ced0
        /*13b8*/ 	.word	0x00000006
        /*13bc*/ 	.word	0x000388a0
        /*13c0*/ 	.short	0x010a
        /*13c2*/ 	.byte	0x3f
	.zero		1


	//   ....[54]....
        /*13c4*/ 	.word	0x0002d410
        /*13c8*/ 	.word	0x00000006
        /*13cc*/ 	.word	0x000388c0
        /*13d0*/ 	.short	0x010a
        /*13d2*/ 	.byte	0x3f
	.zero		1


	//   ....[55]....
        /*13d4*/ 	.word	0x0002daa0
        /*13d8*/ 	.word	0x00000006
        /*13dc*/ 	.word	0x000388a0
        /*13e0*/ 	.short	0x010a
        /*13e2*/ 	.byte	0x3f
	.zero		1


	//   ....[56]....
        /*13e4*/ 	.word	0x0002dfd0
        /*13e8*/ 	.word	0x00000006
        /*13ec*/ 	.word	0x000388c0
        /*13f0*/ 	.short	0x010a
        /*13f2*/ 	.byte	0x3f
	.zero		1


	//   ....[57]....
        /*13f4*/ 	.word	0x0002f230
        /*13f8*/ 	.word	0x00000000
        /*13fc*/ 	.word	0x00038840
        /*1400*/ 	.short	0x010a
        /*1402*/ 	.byte	0x3f
	.zero		1


	//   ....[58]....
        /*1404*/ 	.word	0x000302c0
        /*1408*/ 	.word	0x00000012
        /*140c*/ 	.word	0x00038800
        /*1410*/ 	.short	0x0107
        /*1412*/ 	.byte	0x3f
	.zero		1


	//   ....[59]....
        /*1414*/ 	.word	0x000303d0
        /*1418*/ 	.word	0x00000012
        /*141c*/ 	.word	0x00038800
        /*1420*/ 	.short	0x0101
        /*1422*/ 	.byte	0x3f
	.zero		1


	//   ....[60]....
        /*1424*/ 	.word	0x000303f0
        /*1428*/ 	.word	0x00000012
        /*142c*/ 	.word	0x00038820
        /*1430*/ 	.short	0x010a
        /*1432*/ 	.byte	0x3f
	.zero		1


	//   ....[61]....
        /*1434*/ 	.word	0x000307c0
        /*1438*/ 	.word	0x00000003
        /*143c*/ 	.word	0x00038840
        /*1440*/ 	.short	0x010a
        /*1442*/ 	.byte	0x3f
	.zero		1


	//   ....[62]....
        /*1444*/ 	.word	0x00030d60
        /*1448*/ 	.word	0x00000003
        /*144c*/ 	.word	0x00000060
        /*1450*/ 	.short	0x010a
        /*1452*/ 	.byte	0x3f
	.zero		1


	//   ....[63]....
        /*1454*/ 	.word	0x000315e0
        /*1458*/ 	.word	0x00000003
        /*145c*/ 	.word	0x00038840
        /*1460*/ 	.short	0x010a
        /*1462*/ 	.byte	0x3f
	.zero		1


	//   ....[64]....
        /*1464*/ 	.word	0x00031b80
        /*1468*/ 	.word	0x00000002
        /*146c*/ 	.word	0x00000060
        /*1470*/ 	.short	0x010a
        /*1472*/ 	.byte	0x3f
	.zero		1


	//   ....[65]....
        /*1474*/ 	.word	0x00032340
        /*1478*/ 	.word	0x00000002
        /*147c*/ 	.word	0x00038840
        /*1480*/ 	.short	0x010a
        /*1482*/ 	.byte	0x3f
	.zero		1


	//   ....[66]....
        /*1484*/ 	.word	0x000328e0
        /*1488*/ 	.word	0x00000002
        /*148c*/ 	.word	0x00000060
        /*1490*/ 	.short	0x010a
        /*1492*/ 	.byte	0x3f
	.zero		1


	//   ....[67]....
        /*1494*/ 	.word	0x00033050
        /*1498*/ 	.word	0x00000000
        /*149c*/ 	.word	0x00038860
        /*14a0*/ 	.short	0x010a
        /*14a2*/ 	.byte	0x3f
	.zero		1


	//   ....[68]....
        /*14a4*/ 	.word	0x000348b0
        /*14a8*/ 	.word	0x00000000
        /*14ac*/ 	.word	0x00038820
        /*14b0*/ 	.short	0x010a
        /*14b2*/ 	.byte	0x3f
	.zero		1


	//   ....[69]....
        /*14b4*/ 	.word	0x00034ab0
        /*14b8*/ 	.word	0x00000006
        /*14bc*/ 	.word	0x00000000
        /*14c0*/ 	.short	0x010a
        /*14c2*/ 	.byte	0x3f
	.zero		1


	//   ....[70]....
        /*14c4*/ 	.word	0x00034ae0
        /*14c8*/ 	.word	0x00000007
        /*14cc*/ 	.word	0x00000000
        /*14d0*/ 	.short	0x010a
        /*14d2*/ 	.byte	0x3f
	.zero		1


	//   ....[71]....
        /*14d4*/ 	.word	0x00034b40
        /*14d8*/ 	.word	0x00000004
        /*14dc*/ 	.word	0x00000000
        /*14e0*/ 	.short	0x010a
        /*14e2*/ 	.byte	0x3f
	.zero		1


	//   ....[72]....
        /*14e4*/ 	.word	0x00034b70
        /*14e8*/ 	.word	0x00000003
        /*14ec*/ 	.word	0x00000000
        /*14f0*/ 	.short	0x010a
        /*14f2*/ 	.byte	0x3f
	.zero		1


	//   ....[73]....
        /*14f4*/ 	.word	0x00034bd0
        /*14f8*/ 	.word	0x00000000
        /*14fc*/ 	.word	0x00038890
        /*1500*/ 	.short	0x010a
        /*1502*/ 	.byte	0x3f
	.zero		1


	//   ....[74]....
        /*1504*/ 	.word	0x00034c20
        /*1508*/ 	.word	0x00000000
        /*150c*/ 	.word	0x00038890
        /*1510*/ 	.short	0x010a
        /*1512*/ 	.byte	0x3f
	.zero		1


	//   ....[75]....
        /*1514*/ 	.word	0x00034c70
        /*1518*/ 	.word	0x00000000
        /*151c*/ 	.word	0x00038890
        /*1520*/ 	.short	0x010a
        /*1522*/ 	.byte	0x3f
	.zero		1


	//   ....[76]....
        /*1524*/ 	.word	0x00034cc0
        /*1528*/ 	.word	0x00000000
        /*152c*/ 	.word	0x000388b0
        /*1530*/ 	.short	0x010a
        /*1532*/ 	.byte	0x3f
	.zero		1


	//   ....[77]....
        /*1534*/ 	.word	0x00035450
        /*1538*/ 	.word	0x00000010
        /*153c*/ 	.word	0x00038800
        /*1540*/ 	.short	0x010a
        /*1542*/ 	.byte	0x3f
	.zero		1


	//   ....[78]....
        /*1544*/ 	.word	0x00035bc0
        /*1548*/ 	.word	0x00000010
        /*154c*/ 	.word	0x00038800
        /*1550*/ 	.short	0x010a
        /*1552*/ 	.byte	0x3f
	.zero		1


	//   ....[79]....
        /*1554*/ 	.word	0x00035c10
        /*1558*/ 	.word	0x00000000
        /*155c*/ 	.word	0x00038830
        /*1560*/ 	.short	0x010a
        /*1562*/ 	.byte	0x3f
	.zero		1


	//   ....[80]....
        /*1564*/ 	.word	0x00035c60
        /*1568*/ 	.word	0x0000000b
        /*156c*/ 	.word	0x00038830
        /*1570*/ 	.short	0x010a
        /*1572*/ 	.byte	0x3f
	.zero		1


	//   ....[81]....
        /*1574*/ 	.word	0x00035cb0
        /*1578*/ 	.word	0x00000009
        /*157c*/ 	.word	0x00038850
        /*1580*/ 	.short	0x010a
        /*1582*/ 	.byte	0x3f
	.zero		1


	//   ....[82]....
        /*1584*/ 	.word	0x00035d00
        /*1588*/ 	.word	0x00000004
        /*158c*/ 	.word	0x00038830
        /*1590*/ 	.short	0x010a
        /*1592*/ 	.byte	0x3f
	.zero		1


	//   ....[83]....
        /*1594*/ 	.word	0x00035d50
        /*1598*/ 	.word	0x00000009
        /*159c*/ 	.word	0x00038850
        /*15a0*/ 	.short	0x010a
        /*15a2*/ 	.byte	0x3f
	.zero		1


	//   ....[84]....
        /*15a4*/ 	.word	0x00035da0
        /*15a8*/ 	.word	0x0000000a
        /*15ac*/ 	.word	0x00038850
        /*15b0*/ 	.short	0x010a
        /*15b2*/ 	.byte	0x3f
	.zero		1


	//   ....[85]....
        /*15b4*/ 	.word	0x00035f40
        /*15b8*/ 	.word	0x00000012
        /*15bc*/ 	.word	0x00038820
        /*15c0*/ 	.short	0x010a
        /*15c2*/ 	.byte	0x3f
	.zero		1


	//   ....[86]....
        /*15c4*/ 	.word	0x00035f90
        /*15c8*/ 	.word	0x00000006
        /*15cc*/ 	.word	0x000388a0
        /*15d0*/ 	.short	0x010a
        /*15d2*/ 	.byte	0x3f
	.zero		1


	//   ....[87]....
        /*15d4*/ 	.word	0x00035fe0
        /*15d8*/ 	.word	0x00000006
        /*15dc*/ 	.word	0x000388c0
        /*15e0*/ 	.short	0x010a
        /*15e2*/ 	.byte	0x3f
	.zero		1


	//   ....[88]....
        /*15e4*/ 	.word	0x00036030
        /*15e8*/ 	.word	0x00000006
        /*15ec*/ 	.word	0x000388a0
        /*15f0*/ 	.short	0x010a
        /*15f2*/ 	.byte	0x3f
	.zero		1


	//   ....[89]....
        /*15f4*/ 	.word	0x00036080
        /*15f8*/ 	.word	0x00000006
        /*15fc*/ 	.word	0x000388c0
        /*1600*/ 	.short	0x010a
        /*1602*/ 	.byte	0x3f
	.zero		1


	//   ....[90]....
        /*1604*/ 	.word	0x00036220
        /*1608*/ 	.word	0x00000000
        /*160c*/ 	.word	0x00038840
        /*1610*/ 	.short	0x010a
        /*1612*/ 	.byte	0x3f
	.zero		1


	//   ....[91]....
        /*1614*/ 	.word	0x00036ea0
        /*1618*/ 	.word	0x00000012
        /*161c*/ 	.word	0x00038820
        /*1620*/ 	.short	0x010a
        /*1622*/ 	.byte	0x3f
	.zero		1


	//   ....[92]....
        /*1624*/ 	.word	0x00036ef0
        /*1628*/ 	.word	0x00000003
        /*162c*/ 	.word	0x00038840
        /*1630*/ 	.short	0x010a
        /*1632*/ 	.byte	0x3f
	.zero		1


	//   ....[93]....
        /*1634*/ 	.word	0x00036f40
        /*1638*/ 	.word	0x00000003
        /*163c*/ 	.word	0x00000060
        /*1640*/ 	.short	0x010a
        /*1642*/ 	.byte	0x3f
	.zero		1


	//   ....[94]....
        /*1644*/ 	.word	0x00036f90
        /*1648*/ 	.word	0x00000003
        /*164c*/ 	.word	0x00038840
        /*1650*/ 	.short	0x010a
        /*1652*/ 	.byte	0x3f
	.zero		1


	//   ....[95]....
        /*1654*/ 	.word	0x00036fe0
        /*1658*/ 	.word	0x00000002
        /*165c*/ 	.word	0x00000060
        /*1660*/ 	.short	0x010a
        /*1662*/ 	.byte	0x3f
	.zero		1


	//   ....[96]....
        /*1664*/ 	.word	0x00037030
        /*1668*/ 	.word	0x00000002
        /*166c*/ 	.word	0x00038840
        /*1670*/ 	.short	0x010a
        /*1672*/ 	.byte	0x3f
	.zero		1


	//   ....[97]....
        /*1674*/ 	.word	0x00037080
        /*1678*/ 	.word	0x00000002
        /*167c*/ 	.word	0x00000060
        /*1680*/ 	.short	0x010a
        /*1682*/ 	.byte	0x3f
	.zero		1


	//   ....[98]....
        /*1684*/ 	.word	0x000370d0
        /*1688*/ 	.word	0x00000000
        /*168c*/ 	.word	0x00038860
        /*1690*/ 	.short	0x010a
        /*1692*/ 	.byte	0x3f
	.zero		1


	//   ....[99]....
        /*1694*/ 	.word	0x00037c60
        /*1698*/ 	.word	0x00000000
        /*169c*/ 	.word	0x00038820
        /*16a0*/ 	.short	0x010a
        /*16a2*/ 	.byte	0x3f
	.zero		1


	//   ....[100]....
        /*16a4*/ 	.word	0x00037e00
        /*16a8*/ 	.word	0x00000006
        /*16ac*/ 	.word	0x00000000
        /*16b0*/ 	.short	0x010a
        /*16b2*/ 	.byte	0x3f
	.zero		1


	//   ....[101]....
        /*16b4*/ 	.word	0x00037e50
        /*16b8*/ 	.word	0x00000007
        /*16bc*/ 	.word	0x00000000
        /*16c0*/ 	.short	0x010a
        /*16c2*/ 	.byte	0x3f
	.zero		1


	//   ....[102]....
        /*16c4*/ 	.word	0x00037ea0
        /*16c8*/ 	.word	0x00000004
        /*16cc*/ 	.word	0x00000000
        /*16d0*/ 	.short	0x010a
        /*16d2*/ 	.byte	0x3f
	.zero		1


	//----- nvinfo : EIATTR_NUM_MBARRIERS
	.align		4
.L_329:
        /*16d4*/ 	.byte	0x03, 0x38
        /*16d6*/ 	.short	0x0016


	//----- nvinfo : EIATTR_EXIT_INSTR_OFFSETS
	.align		4
        /*16d8*/ 	.byte	0x04, 0x1c
        /*16da*/ 	.short	(.L_331 - .L_330)


	//   ....[0]....
.L_330:
        /*16dc*/ 	.word	0x00034bc0


	//----- nvinfo : EIATTR_MAX_THREADS
	.align		4
.L_331:
        /*16e0*/ 	.byte	0x04, 0x05
        /*16e2*/ 	.short	(.L_333 - .L_332)
.L_332:
        /*16e4*/ 	.word	0x00000180
        /*16e8*/ 	.word	0x00000001
        /*16ec*/ 	.word	0x00000001


	//----- nvinfo : EIATTR_CRS_STACK_SIZE
	.align		4
.L_333:
        /*16f0*/ 	.byte	0x04, 0x1e
        /*16f2*/ 	.short	(.L_335 - .L_334)
.L_334:
        /*16f4*/ 	.word	0x00000000


	//----- nvinfo : EIATTR_CBANK_PARAM_SIZE
	.align		4
.L_335:
        /*16f8*/ 	.byte	0x03, 0x19
        /*16fa*/ 	.short	0x0af0


	//----- nvinfo : EIATTR_PARAM_CBANK
	.align		4
        /*16fc*/ 	.byte	0x04, 0x0a
        /*16fe*/ 	.short	(.L_337 - .L_336)
	.align		4
.L_336:
        /*1700*/ 	.word	index@(.nv.constant0._ZN7cutlass13device_kernelIN5flash11enable_sm90INS1_16FlashAttnFwdSm90INS1_25CollectiveMainloopFwdSm90ILi2EN4cute5tupleIJNS5_1CILi1EEES8_S8_EEENS6_IJNS7_ILi128EEENS7_ILi80EEENS7_ILi256EEEEEELi256ENS_10bfloat16_tEfNS_4arch4Sm90ELb1ELb0ELb1ELb1ELb0ELb1ELb0ELb1ELb1ELb1ELb1ELb0EEENS1_21CollectiveEpilogueFwdINS6_IJSA_SC_SB_EEES9_SE_SG_Li256ELb1ELb1ELb1ELb0EEENS1_36VarlenDynamicPersistentTileSchedulerILi128ELi80ELi256ELi128ELb1ELb1ELb1ELb1ELb1ELb1EEEEEEEEEvNT_6ParamsE)
        /*1704*/ 	.short	0x0210
        /*1706*/ 	.short	0x0af0


	//----- nvinfo : EIATTR_SW_WAR
	.align		4
.L_337:
        /*1708*/ 	.byte	0x04, 0x36
        /*170a*/ 	.short	(.L_339 - .L_338)
.L_338:
        /*170c*/ 	.word	0x00000008
.L_339:


//--------------------- .nv.callgraph             --------------------------
	.section	.nv.callgraph,"",@"SHT_CUDA_CALLGRAPH"
	.align	4
	.sectionentsize	8
	.align		4
        /*0000*/ 	.word	0x00000000
	.align		4
        /*0004*/ 	.word	0xffffffff
	.align		4
        /*0008*/ 	.word	index@(_ZN7cutlass13device_kernelIN5flash11enable_sm90INS1_16FlashAttnFwdSm90INS1_25CollectiveMainloopFwdSm90ILi2EN4cute5tupleIJNS5_1CILi1EEES8_S8_EEENS6_IJNS7_ILi128EEENS7_ILi80EEENS7_ILi256EEEEEELi256ENS_10bfloat16_tEfNS_4arch4Sm90ELb0ELb0ELb1ELb0ELb0ELb0ELb0ELb1ELb1ELb1ELb1ELb0EEENS1_21CollectiveEpilogueFwdINS6_IJSA_SC_SB_EEES9_SE_SG_Li256ELb0ELb1ELb1ELb0EEENS1_19SingleTileSchedulerILb0ELb1ELb1ELi128EEEEEEEEEvNT_6ParamsE)
	.align		4
        /*000c*/ 	.word	index@(__assertfail)
	.align		4
        /*0010*/ 	.word	index@(_ZN7cutlass13device_kernelIN5flash11enable_sm90INS1_16FlashAttnFwdSm90INS1_25CollectiveMainloopFwdSm90ILi2EN4cute5tupleIJNS5_1CILi1EEES8_S8_EEENS6_IJNS7_ILi128EEENS7_ILi80EEENS7_ILi256EEEEEELi256ENS_10bfloat16_tEfNS_4arch4Sm90ELb0ELb0ELb1ELb1ELb0ELb0ELb0ELb1ELb1ELb1ELb1ELb0EEENS1_21CollectiveEpilogueFwdINS6_IJSA_SC_SB_EEES9_SE_SG_Li256ELb1ELb1ELb1ELb0EEENS1_36VarlenDynamicPersistentTileSchedulerILi128ELi80ELi256ELi128ELb1ELb1ELb1ELb0ELb1ELb1EEEEEEEEEvNT_6ParamsE)
	.align		4
        /*0014*/ 	.word	index@(__assertfail)
	.align		4
        /*0018*/ 	.word	index@(_ZN7cutlass13device_kernelIN5flash11enable_sm90INS1_16FlashAttnFwdSm90INS1_25CollectiveMainloopFwdSm90ILi2EN4cute5tupleIJNS5_1CILi1EEES8_S8_EEENS6_IJNS7_ILi128EEENS7_ILi80EEENS7_ILi256EEEEEELi256ENS_10bfloat16_tEfNS_4arch4Sm90ELb0ELb0ELb1ELb1ELb0ELb1ELb0ELb1ELb1ELb1ELb1ELb0EEENS1_21CollectiveEpilogueFwdINS6_IJSA_SC_SB_EEES9_SE_SG_Li256ELb1ELb1ELb1ELb0EEENS1_36VarlenDynamicPersistentTileSchedulerILi128ELi80ELi256ELi128ELb1ELb1ELb1ELb0ELb1ELb1EEEEEEEEEvNT_6ParamsE)
	.align		4
        /*001c*/ 	.word	index@(__assertfail)
	.align		4
        /*0020*/ 	.word	index@(_ZN7cutlass13device_kernelIN5flash11enable_sm90INS1_16FlashAttnFwdSm90INS1_25CollectiveMainloopFwdSm90ILi2EN4cute5tupleIJNS5_1CILi1EEES8_S8_EEENS6_IJNS7_ILi128EEENS7_ILi64EEENS7_ILi256EEEEEELi256ENS_10bfloat16_tEfNS_4arch4Sm90ELb0ELb1ELb1ELb0ELb0ELb0ELb0ELb1ELb1ELb1ELb1ELb0EEENS1_21CollectiveEpilogueFwdINS6_IJSA_SC_SB_EEES9_SE_SG_Li256ELb0ELb1ELb1ELb0EEENS1_19SingleTileSchedulerILb0ELb1ELb1ELi128EEEEEEEEEvNT_6ParamsE)
	.align		4
        /*0024*/ 	.word	index@(__assertfail)
	.align		4
        /*0028*/ 	.word	index@(_ZN7cutlass13device_kernelIN5flash11enable_sm90INS1_16FlashAttnFwdSm90INS1_25CollectiveMainloopFwdSm90ILi2EN4cute5tupleIJNS5_1CILi1EEES8_S8_EEENS6_IJNS7_ILi128EEENS7_ILi64EEENS7_ILi256EEEEEELi256ENS_10bfloat16_tEfNS_4arch4Sm90ELb0ELb1ELb1ELb1ELb0ELb0ELb0ELb1ELb1ELb1ELb1ELb0EEENS1_21CollectiveEpilogueFwdINS6_IJSA_SC_SB_EEES9_SE_SG_Li256ELb1ELb1ELb1ELb0EEENS1_36VarlenDynamicPersistentTileSchedulerILi128ELi64ELi256ELi128ELb1ELb1ELb1ELb1ELb0ELb1EEEEEEEEEvNT_6ParamsE)
	.align		4
        /*002c*/ 	.word	index@(__assertfail)
	.align		4
        /*0030*/ 	.word	index@(_ZN7cutlass13device_kernelIN5flash11enable_sm90INS1_16FlashAttnFwdSm90INS1_25CollectiveMainloopFwdSm90ILi2EN4cute5tupleIJNS5_1CILi1EEES8_S8_EEENS6_IJNS7_ILi128EEENS7_ILi64EEENS7_ILi256EEEEEELi256ENS_10bfloat16_tEfNS_4arch4Sm90ELb0ELb1ELb1ELb1ELb0ELb1ELb0ELb1ELb1ELb1ELb1ELb0EEENS1_21CollectiveEpilogueFwdINS6_IJSA_SC_SB_EEES9_SE_SG_Li256ELb1ELb1ELb1ELb0EEENS1_36VarlenDynamicPersistentTileSchedulerILi128ELi64ELi256ELi128ELb1ELb1ELb1ELb1ELb0ELb1EEEEEEEEEvNT_6ParamsE)
	.align		4
        /*0034*/ 	.word	index@(__assertfail)
	.align		4
        /*0038*/ 	.word	index@(_ZN7cutlass13device_kernelIN5flash11enable_sm90INS1_16FlashAttnFwdSm90INS1_25CollectiveMainloopFwdSm90ILi2EN4cute5tupleIJNS5_1CILi1EEES8_S8_EEENS6_IJNS7_ILi128EEENS7_ILi80EEENS7_ILi256EEEEEELi256ENS_10bfloat16_tEfNS_4arch4Sm90ELb1ELb0ELb1ELb0ELb0ELb0ELb0ELb1ELb1ELb1ELb1ELb0EEENS1_21CollectiveEpilogueFwdINS6_IJSA_SC_SB_EEES9_SE_SG_Li256ELb0ELb1ELb1ELb0EEENS1_19SingleTileSchedulerILb0ELb1ELb1ELi128EEEEEEEEEvNT_6ParamsE)
	.align		4
        /*003c*/ 	.word	index@(__assertfail)
	.align		4
        /*0040*/ 	.word	index@(_ZN7cutlass13device_kernelIN5flash11enable_sm90INS1_16FlashAttnFwdSm90INS1_25CollectiveMainloopFwdSm90ILi2EN4cute5tupleIJNS5_1CILi1EEES8_S8_EEENS6_IJNS7_ILi128EEENS7_ILi80EEENS7_ILi256EEEEEELi256ENS_10bfloat16_tEfNS_4arch4Sm90ELb1ELb0ELb1ELb1ELb0ELb0ELb0ELb1ELb1ELb1ELb1ELb0EEENS1_21CollectiveEpilogueFwdINS6_IJSA_SC_SB_EEES9_SE_SG_Li256ELb1ELb1ELb1ELb0EEENS1_36VarlenDynamicPersistentTileSchedulerILi128ELi80ELi256ELi128ELb1ELb1ELb1ELb1ELb1ELb1EEEEEEEEEvNT_6ParamsE)
	.align		4
        /*0044*/ 	.word	index@(__assertfail)
	.align		4
        /*0048*/ 	.word	index@(_ZN7cutlass13device_kernelIN5flash11enable_sm90INS1_16FlashAttnFwdSm90INS1_25CollectiveMainloopFwdSm90ILi2EN4cute5tupleIJNS5_1CILi1EEES8_S8_EEENS6_IJNS7_ILi128EEENS7_ILi80EEENS7_ILi256EEEEEELi256ENS_10bfloat16_tEfNS_4arch4Sm90ELb1ELb0ELb1ELb1ELb0ELb1ELb0ELb1ELb1ELb1ELb1ELb0EEENS1_21CollectiveEpilogueFwdINS6_IJSA_SC_SB_EEES9_SE_SG_Li256ELb1ELb1ELb1ELb0EEENS1_36VarlenDynamicPersistentTileSchedulerILi128ELi80ELi256ELi128ELb1ELb1ELb1ELb1ELb1ELb1EEEEEEEEEvNT_6ParamsE)
	.align		4
        /*004c*/ 	.word	index@(__assertfail)
	.align		4
        /*0050*/ 	.word	0x00000000
	.align		4
        /*0054*/ 	.word	0xfffffffe
	.align		4
        /*0058*/ 	.word	0x00000000
	.align		4
        /*005c*/ 	.word	0xfffffffd
	.align		4
        /*0060*/ 	.word	0x00000000
	.align		4
        /*0064*/ 	.word	0xfffffffc


//--------------------- .nv.constant4             --------------------------
	.section	.nv.constant4,"a",@progbits
	.align	8
	.align		8
.nv.constant4:
        /*0000*/ 	.dword	__assertfail
	.align		8
        /*0008*/ 	.dword	__unnamed_1
	.align		8
        /*0010*/ 	.dword	__unnamed_2
	.align		8
        /*0018*/ 	.dword	__unnamed_3
	.align		8
        /*0020*/ 	.dword	__unnamed_4
	.align		8
        /*0028*/ 	.dword	__unnamed_5
	.align		8
        /*0030*/ 	.dword	__unnamed_6
	.align		8
        /*0038*/ 	.dword	__unnamed_7
	.align		8
        /*0040*/ 	.dword	__unnamed_8
	.align		8
        /*0048*/ 	.dword	__unnamed_9
	.align		8
        /*0050*/ 	.dword	_ZN80_INTERNAL_b2e67345_44_flash_fwd_hdim256_bf16_split_softcap_sm90_cu_61719c98_39864cuda3std3__45__cpo5beginE
	.align		8
        /*0058*/ 	.dword	_ZN80_INTERNAL_b2e67345_44_flash_fwd_hdim256_bf16_split_softcap_sm90_cu_61719c98_39864cuda3std3__45__cpo3endE
	.align		8
        /*0060*/ 	.dword	_ZN80_INTERNAL_b2e67345_44_flash_fwd_hdim256_bf16_split_softcap_sm90_cu_61719c98_39864cuda3std3__45__cpo6cbeginE
	.align		8
        /*0068*/ 	.dword	_ZN80_INTERNAL_b2e67345_44_flash_fwd_hdim256_bf16_split_softcap_sm90_cu_61719c98_39864cuda3std3__45__cpo4cendE
	.align		8
        /*0070*/ 	.dword	_ZN80_INTERNAL_b2e67345_44_flash_fwd_hdim256_bf16_split_softcap_sm90_cu_61719c98_39864cuda3std3__482_GLOBAL__N__b2e67345_44_flash_fwd_hdim256_bf16_split_softcap_sm90_cu_61719c98_39866ignoreE
	.align		8
        /*0078*/ 	.dword	_ZN80_INTERNAL_b2e67345_44_flash_fwd_hdim256_bf16_split_softcap_sm90_cu_61719c98_39864cuda3std3__419piecewise_constructE
	.align		8
        /*0080*/ 	.dword	_ZN80_INTERNAL_b2e67345_44_flash_fwd_hdim256_bf16_split_softcap_sm90_cu_61719c98_39864cuda3std3__48in_placeE
	.align		8
        /*0088*/ 	.dword	_ZN80_INTERNAL_b2e67345_44_flash_fwd_hdim256_bf16_split_softcap_sm90_cu_61719c98_39864cuda3std6ranges3__45__cpo4swapE
	.align		8
        /*0090*/ 	.dword	_ZN80_INTERNAL_b2e67345_44_flash_fwd_hdim256_bf16_split_softcap_sm90_cu_61719c98_39864cuda3std6ranges3__45__cpo9iter_moveE
	.align		8
        /*0098*/ 	.dword	_ZN80_INTERNAL_b2e67345_44_flash_fwd_hdim256_bf16_split_softcap_sm90_cu_61719c98_39864cute7productE
	.align		8
        /*00a0*/ 	.dword	_ZN80_INTERNAL_b2e67345_44_flash_fwd_hdim256_bf16_split_softcap_sm90_cu_61719c98_39864cute1_E
	.align		8
        /*00a8*/ 	.dword	$str$20
	.align		8
        /*00b0*/ 	.dword	$str$21


//--------------------- .text._ZN7cutlass13device_kernelIN5flash11enable_sm90INS1_16FlashAttnFwdSm90INS1_25CollectiveMainloopFwdSm90ILi2EN4cute5tupleIJNS5_1CILi1EEES8_S8_EEENS6_IJNS7_ILi128EEENS7_ILi80EEENS7_ILi256EEEEEELi256ENS_10bfloat16_tEfNS_4arch4Sm90ELb0ELb0ELb1ELb0ELb0ELb0ELb0ELb1ELb1ELb1ELb1ELb0EEENS1_21CollectiveEpilogueFwdINS6_IJSA_SC_SB_EEES9_SE_SG_Li256ELb0ELb1ELb1ELb0EEENS1_19SingleTileSchedulerILb0ELb1ELb1ELi128EEEEEEEEEvNT_6ParamsE --------------------------
	.section	.text._ZN7cutlass13device_kernelIN5flash11enable_sm90INS1_16FlashAttnFwdSm90INS1_25CollectiveMainloopFwdSm90ILi2EN4cute5tupleIJNS5_1CILi1EEES8_S8_EEENS6_IJNS7_ILi128EEENS7_ILi80EEENS7_ILi256EEEEEELi256ENS_10bfloat16_tEfNS_4arch4Sm90ELb0ELb0ELb1ELb0ELb0ELb0ELb0ELb1ELb1ELb1ELb1ELb0EEENS1_21CollectiveEpilogueFwdINS6_IJSA_SC_SB_EEES9_SE_SG_Li256ELb0ELb1ELb1ELb0EEENS1_19SingleTileSchedulerILb0ELb1ELb1ELi128EEEEEEEEEvNT_6ParamsE,"ax",@progbits
	.align	128
.text._ZN7cutlass13device_kernelIN5flash11enable_sm90INS1_16FlashAttnFwdSm90INS1_25CollectiveMainloopFwdSm90ILi2EN4cute5tupleIJNS5_1CILi1EEES8_S8_EEENS6_IJNS7_ILi128EEENS7_ILi80EEENS7_ILi256EEEEEELi256ENS_10bfloat16_tEfNS_4arch4Sm90ELb0ELb0ELb1ELb0ELb0ELb0ELb0ELb1ELb1ELb1ELb1ELb0EEENS1_21CollectiveEpilogueFwdINS6_IJSA_SC_SB_EEES9_SE_SG_Li256ELb0ELb1ELb1ELb0EEENS1_19SingleTileSchedulerILb0ELb1ELb1ELi128EEEEEEEEEvNT_6ParamsE:
        .type           _ZN7cutlass13device_kernelIN5flash11enable_sm90INS1_16FlashAttnFwdSm90INS1_25CollectiveMainloopFwdSm90ILi2EN4cute5tupleIJNS5_1CILi1EEES8_S8_EEENS6_IJNS7_ILi128EEENS7_ILi80EEENS7_ILi256EEEEEELi256ENS_10bfloat16_tEfNS_4arch4Sm90ELb0ELb0ELb1ELb0ELb0ELb0ELb0ELb1ELb1ELb1ELb1ELb0EEENS1_21CollectiveEpilogueFwdINS6_IJSA_SC_SB_EEES9_SE_SG_Li256ELb0ELb1ELb1ELb0EEENS1_19SingleTileSchedulerILb0ELb1ELb1ELi128EEEEEEEEEvNT_6ParamsE,@function
        .size           _ZN7cutlass13device_kernelIN5flash11enable_sm90INS1_16FlashAttnFwdSm90INS1_25CollectiveMainloopFwdSm90ILi2EN4cute5tupleIJNS5_1CILi1EEES8_S8_EEENS6_IJNS7_ILi128EEENS7_ILi80EEENS7_ILi256EEEEEELi256ENS_10bfloat16_tEfNS_4arch4Sm90ELb0ELb0ELb1ELb0ELb0ELb0ELb0ELb1ELb1ELb1ELb1ELb0EEENS1_21CollectiveEpilogueFwdINS6_IJSA_SC_SB_EEES9_SE_SG_Li256ELb0ELb1ELb1ELb0EEENS1_19SingleTileSchedulerILb0ELb1ELb1ELi128EEEEEEEEEvNT_6ParamsE,(.L_x_3200 - _ZN7cutlass13device_kernelIN5flash11enable_sm90INS1_16FlashAttnFwdSm90INS1_25CollectiveMainloopFwdSm90ILi2EN4cute5tupleIJNS5_1CILi1EEES8_S8_EEENS6_IJNS7_ILi128EEENS7_ILi80EEENS7_ILi256EEEEEELi256ENS_10bfloat16_tEfNS_4arch4Sm90ELb0ELb0ELb1ELb0ELb0ELb0ELb0ELb1ELb1ELb1ELb1ELb0EEENS1_21CollectiveEpilogueFwdINS6_IJSA_SC_SB_EEES9_SE_SG_Li256ELb0ELb1ELb1ELb0EEENS1_19SingleTileSchedulerILb0ELb1ELb1ELi128EEEEEEEEEvNT_6ParamsE)
        .other          _ZN7cutlass13device_kernelIN5flash11enable_sm90INS1_16FlashAttnFwdSm90INS1_25CollectiveMainloopFwdSm90ILi2EN4cute5tupleIJNS5_1CILi1EEES8_S8_EEENS6_IJNS7_ILi128EEENS7_ILi80EEENS7_ILi256EEEEEELi256ENS_10bfloat16_tEfNS_4arch4Sm90ELb0ELb0ELb1ELb0ELb0ELb0ELb0ELb1ELb1ELb1ELb1ELb0EEENS1_21CollectiveEpilogueFwdINS6_IJSA_SC_SB_EEES9_SE_SG_Li256ELb0ELb1ELb1ELb0EEENS1_19SingleTileSchedulerILb0ELb1ELb1ELi128EEEEEEEEEvNT_6ParamsE,@"STO_CUDA_ENTRY STV_DEFAULT"
_ZN7cutlass13device_kernelIN5flash11enable_sm90INS1_16FlashAttnFwdSm90INS1_25CollectiveMainloopFwdSm90ILi2EN4cute5tupleIJNS5_1CILi1EEES8_S8_EEENS6_IJNS7_ILi128EEENS7_ILi80EEENS7_ILi256EEEEEELi256ENS_10bfloat16_tEfNS_4arch4Sm90ELb0ELb0ELb1ELb0ELb0ELb0ELb0ELb1ELb1ELb1ELb1ELb0EEENS1_21CollectiveEpilogueFwdINS6_IJSA_SC_SB_EEES9_SE_SG_Li256ELb0ELb1ELb1ELb0EEENS1_19SingleTileSchedulerILb0ELb1ELb1ELi128EEEEEEEEEvNT_6ParamsE:
[----:B------:R-:W0:Y:S02]  /*0000*/  LDC R1, c[0x0][0x28] ;  /* 0x00000a00ff017b82 */ /* 0x000e240000000800 */
[----:B0-----:R-:W-:Y:S01]  /*0010*/  VIADD R1, R1, 0xffffffe8 ;  /* 0xffffffe801017836 */ /* 0x001fe20000000000 */
[----:B------:R-:W0:Y:S01]  /*0020*/  S2R R3, SR_TID.X ;  /* 0x0000000000037919 */ /* 0x000e220000002100 */
[----:B------:R-:W-:Y:S01]  /*0030*/  ELECT P0, URZ, PT ;  /* 0x00000000003f782f */ /* 0x000fe20003800000 */
[----:B------:R-:W-:Y:S01]  /*0040*/  BSSY B0, `(.L_x_0) ;  /* 0x000000d000007945 */ /* 0x000fe20003800000 */
[----:B0-----:R-:W-:-:S05]  /*0050*/  SHF.R.U32.HI R0, RZ, 0x5, R3 ;  /* 0x00000005ff007819 */ /* 0x001fca0000011603 */
[----:B------:R-:W0:Y:S02]  /*0060*/  SHFL.IDX PT, R2, R0, RZ, 0x1f ;  /* 0x00001fff00027589 */ /* 0x000e2400000e0000 */
[----:B0-----:R-:W-:-:S13]  /*0070*/  ISETP.EQ.AND P0, PT, R2, RZ, P0 ;  /* 0x000000ff0200720c */ /* 0x001fda0000702270 */
[----:B------:R-:W-:Y:S05]  /*0080*/  @!P0 BRA `(.L_x_1) ;  /* 0x0000000000208947 */ /* 0x000fea0003800000 */
[----:B------:R-:W-:Y:S02]  /*0090*/  ULDC.64 UR4, c[0x0][0x198] ;  /* 0x0000660000047ab9 */ /* 0x000fe40000000a00 */
[----:B------:R-:W-:Y:S02]  /*00a0*/  UIADD3 UR6, UP0, UR4, 0x370, URZ ;  /* 0x0000037004067890 */ /* 0x000fe4000ff1e03f */
[----:B------:R-:W-:Y:S02]  /*00b0*/  UIADD3 UR4, UP1, UR4, 0x470, URZ ;  /* 0x0000047004047890 */ /* 0x000fe4000ff3e03f */
[----:B------:R-:W-:Y:S02]  /*00c0*/  UIADD3.X UR7, URZ, UR5, URZ, UP0, !UPT ;  /* 0x000000053f077290 */ /* 0x000fe400087fe43f */
[----:B------:R-:W-:-:S07]  /*00d0*/  UIADD3.X UR5, URZ, UR5, URZ, UP1, !UPT ;  /* 0x000000053f057290 */ /* 0x000fce0008ffe43f */
[----:B------:R0:W-:Y:S02]  /*00e0*/  UTMACCTL.PF [UR6] ;  /* 0x00000000060079b9 */ /* 0x0001e40008040000 */
[----:B------:R0:W-:Y:S02]  /*00f0*/  UTMACCTL.PF [UR4] ;  /* 0x00000000040079b9 */ /* 0x0001e40008040000 */
[----:B0-----:R-:W-:Y:S01]  /*0100*/  NOP ;  /* 0x0000000000007918 */ /* 0x001fe20000000000 */
.L_x_1:
[----:B------:R-:W-:Y:S05]  /*0110*/  BSYNC B0 ;  /* 0x0000000000007941 */ /* 0x000fea0003800000 */
.L_x_0:
[----:B------:R-:W-:Y:S01]  /*0120*/  VOTEU.ANY UP0, P0 ;  /* 0x00000000003f7886 */ /* 0x000fe20000000100 */
[----:B------:R-:W0:Y:S01]  /*0130*/  SHFL.IDX PT, R2, R0, RZ, 0x1f ;  /* 0x00001fff00027589 */ /* 0x000e2200000e0000 */
[----:B------:R-:W-:Y:S01]  /*0140*/  UMOV UR4, 0x80 ;  /* 0x0000008000047882 */ /* 0x000fe20000000000 */
[----:B------:R-:W-:Y:S01]  /*0150*/  UMOV UR7, 0x100 ;  /* 0x0000010000077882 */ /* 0x000fe20000000000 */
[----:B------:R-:W-:Y:S01]  /*0160*/  VOTEU.ANY UP1, P0 ;  /* 0x00000000003f7886 */ /* 0x000fe20000020100 */
[----:B------:R-:W1:Y:S01]  /*0170*/  @UP0 S2UR UR8, SR_CgaCtaId ;  /* 0x00000000000809c3 */ /* 0x000e620000008800 */
[----:B------:R-:W-:Y:S01]  /*0180*/  @UP0 UMOV UR6, 0x400 ;  /* 0x0000040000060882 */ /* 0x000fe20000000000 */
[----:B------:R-:W-:-:S04]  /*0190*/  @UP0 UIADD3 UR4, -UR4, 0x100000, URZ ;  /* 0x0010000004040890 */ /* 0x000fc8000fffe13f */
[----:B------:R-:W-:Y:S02]  /*01a0*/  @UP0 USHF.L.U32 UR5, UR4, 0xb, URZ ;  /* 0x0000000b04050899 */ /* 0x000fe4000800063f */
[----:B------:R-:W-:Y:S01]  /*01b0*/  @UP0 USHF.L.U32 UR4, UR4, 0x1, URZ ;  /* 0x0000000104040899 */ /* 0x000fe2000800063f */
[----:B0-----:R-:W-:Y:S02]  /*01c0*/  ISETP.NE.AND P1, PT, R2, RZ, PT ;  /* 0x000000ff0200720c */ /* 0x001fe40003f25270 */
[----:B------:R-:W-:Y:S01]  /*01d0*/  SHF.R.U32.HI R2, RZ, 0x7, R3 ;  /* 0x00000007ff027819 */ /* 0x000fe20000011603 */
[----:B-1----:R-:W-:Y:S02]  /*01e0*/  @UP0 ULEA UR8, UR8, UR6, 0x18 ;  /* 0x0000000608080291 */ /* 0x002fe4000f8ec03f */
[----:B------:R-:W-:-:S04]  /*01f0*/  @UP0 UIADD3 UR6, -UR7, 0x100000, URZ ;  /* 0x0010000007060890 */ /* 0x000fc8000fffe13f */
[----:B------:R-:W-:Y:S02]  /*0200*/  @UP0 USHF.L.U32 UR7, UR6, 0xb, URZ ;  /* 0x0000000b06070899 */ /* 0x000fe4000800063f */
[----:B------:R-:W-:Y:S01]  /*0210*/  @UP0 USHF.L.U32 UR6, UR6, 0x1, URZ ;  /* 0x0000000106060899 */ /* 0x000fe2000800063f */
[----:B------:R-:W-:Y:S01]  /*0220*/  VOTEU.ANY UP0, P0 ;  /* 0x00000000003f7886 */ /* 0x000fe20000000100 */
[----:B------:R-:W0:Y:S04]  /*0230*/  SHFL.IDX PT, R2, R2, RZ, 0x1f ;  /* 0x00001fff02027589 */ /* 0x000e2800000e0000 */
[----:B------:R-:W1:Y:S02]  /*0240*/  FENCE.VIEW.ASYNC.S ;  /* 0x00000000000073c6 */ /* 0x000e640000000000 */
[----:B-1----:R1:W2:Y:S04]  /*0250*/  @UP0 SYNCS.EXCH.64 URZ, [UR8+0x38800], UR4 ;  /* 0x03880004083f05b2 */ /* 0x0022a80008000100 */
[----:B------:R1:W3:Y:S01]  /*0260*/  @UP1 SYNCS.EXCH.64 URZ, [UR8+0x38820], UR6 ;  /* 0x03882006083f15b2 */ /* 0x0002e20008000100 */
[----:B------:R-:W-:Y:S05]  /*0270*/  @P1 BRA `(.L_x_2) ;  /* 0x0000000000481947 */ /* 0x000fea0003800000 */
[----:B-1----:R-:W1:Y:S01]  /*0280*/  S2UR UR5, SR_CgaCtaId ;  /* 0x00000000000579c3 */ /* 0x002e620000008800 */
[----:B------:R-:W-:Y:S01]  /*0290*/  UMOV UR4, 0x400 ;  /* 0x0000040000047882 */ /* 0x000fe20000000000 */
[----:B------:R-:W-:Y:S01]  /*02a0*/  UMOV UR6, 0x1 ;  /* 0x0000000100067882 */ /* 0x000fe20000000000 */
[----:B------:R-:W-:Y:S01]  /*02b0*/  UMOV UR7, 0x2 ;  /* 0x0000000200077882 */ /* 0x000fe20000000000 */
[----:B------:R-:W-:Y:S01]  /*02c0*/  ELECT P0, URZ, PT ;  /* 0x00000000003f782f */ /* 0x000fe20003800000 */
[----:B-1----:R-:W-:Y:S02]  /*02d0*/  ULEA UR8, UR5, UR4, 0x18 ;  /* 0x0000000405087291 */ /* 0x002fe4000f8ec03f */
[----:B------:R-:W-:-:S04]  /*02e0*/  UIADD3 UR4, -UR6, 0x100000, URZ ;  /* 0x0010000006047890 */ /* 0x000fc8000fffe13f */
[----:B------:R-:W-:Y:S02]  /*02f0*/  USHF.L.U32 UR5, UR4, 0xb, URZ ;  /* 0x0000000b04057899 */ /* 0x000fe4000800063f */
[----:B------:R-:W-:Y:S02]  /*0300*/  USHF.L.U32 UR4, UR4, 0x1, URZ ;  /* 0x0000000104047899 */ /* 0x000fe4000800063f */
[----:B------:R-:W-:-:S04]  /*0310*/  UIADD3 UR6, -UR7, 0x100000, URZ ;  /* 0x0010000007067890 */ /* 0x000fc8000fffe13f */
[----:B------:R-:W-:Y:S02]  /*0320*/  USHF.L.U32 UR7, UR6, 0xb, URZ ;  /* 0x0000000b06077899 */ /* 0x000fe4000800063f */
[----:B------:R-:W-:Y:S01]  /*0330*/  USHF.L.U32 UR6, UR6, 0x1, URZ ;  /* 0x0000000106067899 */ /* 0x000fe2000800063f */
[----:B------:R-:W1:Y:S03]  /*0340*/  FENCE.VIEW.ASYNC.S ;  /* 0x00000000000073c6 */ /* 0x000e660000000000 */
[----:B-1----:R4:W1:Y:S08]  /*0350*/  SYNCS.EXCH.64 URZ, [UR8+0x38830], UR4 ;  /* 0x03883004083f75b2 */ /* 0x0028700008000100 */
[----:B------:R4:W0:Y:S01]  /*0360*/  SYNCS.EXCH.64 URZ, [UR8+0x38840], UR6 ;  /* 0x03884006083f75b2 */ /* 0x0008220008000100 */
[----:B------:R4:W0:Y:S01]  /*0370*/  SYNCS.EXCH.64 URZ, [UR8+0x38838], UR4 ;  /* 0x03883804083f75b2 */ /* 0x0008220008000100 */
[----:B------:R4:W0:Y:S02]  /*0380*/  SYNCS.EXCH.64 URZ, [UR8+0x38848], UR6 ;  /* 0x03884806083f75b2 */ /* 0x0008240008000100 */
[----:B----4-:R-:W-:Y:S01]  /*0390*/  NOP ;  /* 0x0000000000007918 */ /* 0x010fe20000000000 */
.L_x_2:
[----:B------:R-:W4:Y:S01]  /*03a0*/  SHFL.IDX PT, R3, R0, RZ, 0x1f ;  /* 0x00001fff00037589 */ /* 0x000f2200000e0000 */
[----:B------:R-:W-:Y:S01]  /*03b0*/  NOP ;  /* 0x0000000000007918 */ /* 0x000fe20000000000 */
[----:B----4-:R-:W-:-:S13]  /*03c0*/  ISETP.NE.AND P0, PT, R3, RZ, PT ;  /* 0x000000ff0300720c */ /* 0x010fda0003f05270 */
        /* <DEDUP_REMOVED lines=19> */
.L_x_3:
[----:B------:R-:W4:Y:S01]  /*0500*/  SHFL.IDX PT, R3, R0, RZ, 0x1f ;  /* 0x00001fff00037589 */ /* 0x000f2200000e0000 */
[----:B------:R-:W-:Y:S01]  /*0510*/  NOP ;  /* 0x0000000000007918 */ /* 0x000fe20000000000 */
[----:B----4-:R-:W-:-:S13]  /*0520*/  ISETP.NE.AND P0, PT, R3, RZ, PT ;  /* 0x000000ff0300720c */ /* 0x010fda0003f05270 */
[----:B------:R-:W-:Y:S05]  /*0530*/  @P0 BRA `(.L_x_4) ;  /* 0x0000000000380947 */ /* 0x000fea0003800000 */
[----:B-1----:R-:W1:Y:S01]  /*0540*/  S2UR UR5, SR_CgaCtaId ;  /* 0x00000000000579c3 */ /* 0x002e620000008800 */
[----:B------:R-:W-:Y:S01]  /*0550*/  UMOV UR4, 0x400 ;  /* 0x0000040000047882 */ /* 0x000fe20000000000 */
[----:B------:R-:W-:Y:S01]  /*0560*/  UMOV UR7, 0x1 ;  /* 0x0000000100077882 */ /* 0x000fe20000000000 */
[----:B------:R-:W-:Y:S01]  /*0570*/  ELECT P0, URZ, PT ;  /* 0x00000000003f782f */ /* 0x000fe20003800000 */
[----:B-1----:R-:W-:Y:S02]  /*0580*/  ULEA UR6, UR5, UR4, 0x18 ;  /* 0x0000000405067291 */ /* 0x002fe4000f8ec03f */
[----:B------:R-:W-:-:S04]  /*0590*/  UIADD3 UR4, -UR7, 0x100000, URZ ;  /* 0x0010000007047890 */ /* 0x000fc8000fffe13f */
[----:B------:R-:W-:Y:S02]  /*05a0*/  USHF.L.U32 UR5, UR4, 0xb, URZ ;  /* 0x0000000b04057899 */ /* 0x000fe4000800063f */
[----:B------:R-:W-:Y:S01]  /*05b0*/  USHF.L.U32 UR4, UR4, 0x1, URZ ;  /* 0x0000000104047899 */ /* 0x000fe2000800063f */
[----:B------:R-:W1:Y:S11]  /*05c0*/  FENCE.VIEW.ASYNC.S ;  /* 0x00000000000073c6 */ /* 0x000e760000000000 */
[----:B-1----:R4:W1:Y:S01]  /*05d0*/  SYNCS.EXCH.64 URZ, [UR6+0x38870], UR4 ;  /* 0x03887004063f75b2 */ /* 0x0028620008000100 */
[----:B------:R4:W0:Y:S01]  /*05e0*/  SYNCS.EXCH.64 URZ, [UR6+0x38880], UR4 ;  /* 0x03888004063f75b2 */ /* 0x0008220008000100 */
[----:B------:R4:W0:Y:S01]  /*05f0*/  SYNCS.EXCH.64 URZ, [UR6+0x38878], UR4 ;  /* 0x03887804063f75b2 */ /* 0x0008220008000100 */
[----:B------:R4:W0:Y:S02]  /*0600*/  SYNCS.EXCH.64 URZ, [UR6+0x38888], UR4 ;  /* 0x03888804063f75b2 */ /* 0x0008240008000100 */
[----:B----4-:R-:W-:Y:S01]  /*0610*/  NOP ;  /* 0x0000000000007918 */ /* 0x010fe20000000000 */
.L_x_4:
        /* <DEDUP_REMOVED lines=22> */
.L_x_5:
        /* <DEDUP_REMOVED lines=22> */
.L_x_6:
[----:B0-----:R-:W-:Y:S01]  /*08e0*/  ISETP.NE.AND P0, PT, R2, RZ, PT ;  /* 0x000000ff0200720c */ /* 0x001fe20003f05270 */
[----:B------:R-:W-:Y:S01]  /*08f0*/  IMAD.MOV.U32 R2, RZ, RZ, 0x1 ;  /* 0x00000001ff027424 */ /* 0x000fe200078e00ff */
[----:B------:R-:W-:Y:S01]  /*0900*/  NOP ;  /* 0x0000000000007918 */ /* 0x000fe20000000000 */
[----:B------:R-:W-:Y:S03]  /*0910*/  BSSY B6, `(.L_x_7) ;  /* 0x000110d000067945 */ /* 0x000fe60003800000 */
[----:B------:R-:W-:-:S05]  /*0920*/  SEL R2, R2, 0x2, !P0 ;  /* 0x0000000202027807 */ /* 0x000fca0004000000 */
[----:B------:R0:W-:Y:S01]  /*0930*/  STL [R1+0x14], R2 ;  /* 0x0000140201007387 */ /* 0x0001e20000100800 */
[----:B-123--:R-:W-:Y:S06]  /*0940*/  BAR.SYNC.DEFER_BLOCKING 0x0 ;  /* 0x0000000000007b1d */ /* 0x00efec0000010000 */
[----:B------:R-:W-:Y:S05]  /*0950*/  @!P0 BRA `(.L_x_8) ;  /* 0x000000c800308947 */ /* 0x000fea0003800000 */
.L_x_9:
[----:B------:R-:W-:-:S08]  /*0960*/  NOP ;  /* 0x0000000000007918 */ /* 0x000fd00000000000 */
[----:B------:R-:W1:Y:S02]  /*0970*/  USETMAXREG.TRY_ALLOC.CTAPOOL UP0, 0xf0 ;  /* 0x000000f0000079c8 */ /* 0x000e640008000600 */
[----:B-1----:R-:W-:-:S13]  /*0980*/  PLOP3.LUT P0, PT, PT, PT, UP0, 0x80, 0x0 ;  /* 0x000000000000781c */ /* 0x002fda0003f0f008 */
[----:B------:R-:W-:Y:S05]  /*0990*/  @!P0 BRA `(.L_x_9) ;  /* 0xfffffffc00f08947 */ /* 0x000fea000383ffff */
[----:B0-----:R-:W0:Y:S08]  /*09a0*/  LDC R2, c[0x0][0xc50] ;  /* 0x00031400ff027b82 */ /* 0x001e300000000800 */
[----:B------:R-:W1:Y:S08]  /*09b0*/  S2UR UR4, SR_CTAID.Y ;  /* 0x00000000000479c3 */ /* 0x000e700000002600 */
[----:B------:R-:W2:Y:S08]  /*09c0*/  S2UR UR5, SR_CTAID.Z ;  /* 0x00000000000579c3 */ /* 0x000eb00000002700 */
[----:B------:R-:W-:Y:S06]  /*09d0*/  BAR.ARV 0x8, 0x180 ;  /* 0x0206000000007b1d */ /* 0x000fec0000002000 */
[----:B0-----:R-:W-:Y:S01]  /*09e0*/  ISETP.NE.AND P0, PT, R2, 0x1, PT ;  /* 0x000000010200780c */ /* 0x001fe20003f05270 */
[----:B-1----:R-:W-:-:S12]  /*09f0*/  IMAD.U32 R19, RZ, RZ, UR4 ;  /* 0x00000004ff137e24 */ /* 0x002fd8000f8e00ff */
[----:B------:R-:W0:Y:S08]  /*0a00*/  @P0 LDC R0, c[0x0][0xc54] ;  /* 0x00031500ff000b82 */ /* 0x000e300000000800 */
[----:B------:R-:W1:Y:S01]  /*0a10*/  @P0 LDC R3, c[0x0][0xc58] ;  /* 0x00031600ff030b82 */ /* 0x000e620000000800 */
[----:B0-----:R-:W-:-:S05]  /*0a20*/  @P0 IMAD.HI.U32 R0, R0, UR4, RZ ;  /* 0x0000000400000c27 */ /* 0x001fca000f8e00ff */
[----:B-1----:R-:W-:Y:S02]  /*0a30*/  @P0 SHF.R.U32.HI R19, RZ, R3, R0 ;  /* 0x00000003ff130219 */ /* 0x002fe40000011600 */
[----:B--2---:R-:W-:-:S03]  /*0a40*/  ISETP.LE.AND P0, PT, RZ, UR5, PT ;  /* 0x00000005ff007c0c */ /* 0x004fc6000bf03270 */
[----:B------:R-:W-:-:S04]  /*0a50*/  IMAD.MOV R3, RZ, RZ, -R19 ;  /* 0x000000ffff037224 */ /* 0x000fc800078e0a13 */
[----:B------:R-:W-:-:S06]  /*0a60*/  IMAD R2, R2, R3, UR4 ;  /* 0x0000000402027e24 */ /* 0x000fcc000f8e0203 */
[----:B------:R-:W-:Y:S05]  /*0a70*/  @!P0 BRA `(.L_x_10) ;  /* 0x0000010c00d88947 */ /* 0x000fea0003800000 */
[----:B------:R-:W0:Y:S01]  /*0a80*/  LDC.64 R4, c[0x0][0x418] ;  /* 0x00010600ff047b82 */ /* 0x000e220000000a00 */
[----:B------:R-:W-:Y:S01]  /*0a90*/  LOP3.LUT R17, R2, 0xffff, RZ, 0xc0, !PT ;  /* 0x0000ffff02117812 */ /* 0x000fe200078ec0ff */
[----:B------:R-:W-:-:S06]  /*0aa0*/  IMAD.MOV.U32 R22, RZ, RZ, RZ ;  /* 0x000000ffff167224 */ /* 0x000fcc00078e00ff */
[----:B------:R-:W1:Y:S08]  /*0ab0*/  LDC R23, c[0x0][0x424] ;  /* 0x00010900ff177b82 */ /* 0x000e700000000800 */
[----:B------:R-:W2:Y:S01]  /*0ac0*/  LDC R0, c[0x0][0x2f0] ;  /* 0x0000bc00ff007b82 */ /* 0x000ea20000000800 */
[----:B0-----:R-:W-:-:S04]  /*0ad0*/  ISETP.NE.U32.AND P0, PT, R4, RZ, PT ;  /* 0x000000ff0400720c */ /* 0x001fc80003f05070 */
[----:B------:R-:W-:-:S04]  /*0ae0*/  ISETP.NE.AND.EX P0, PT, R5, RZ, PT, P0 ;  /* 0x000000ff0500720c */ /* 0x000fc80003f05300 */
[----:B-1----:R-:W-:-:S05]  /*0af0*/  SEL R23, R23, 0x1, P0 ;  /* 0x0000000117177807 */ /* 0x002fca0000000000 */
[----:B--2---:R-:W-:-:S05]  /*0b00*/  IMAD R23, R23, R0, RZ ;  /* 0x0000000017177224 */ /* 0x004fca00078e02ff */
[C---:B------:R-:W-:Y:S02]  /*0b10*/  ISETP.GE.AND P0, PT, R23.reuse, 0x1, PT ;  /* 0x000000011700780c */ /* 0x040fe40003f06270 */
[----:B------:R-:W-:-:S05]  /*0b20*/  IADD3 R0, R23, 0x4f, RZ ;  /* 0x0000004f17007810 */ /* 0x000fca0007ffe0ff */
[----:B------:R-:W-:-:S05]  /*0b30*/  IMAD.HI R0, R0, 0x66666667, RZ ;  /* 0x6666666700007827 */ /* 0x000fca00078e02ff */
[----:B------:R-:W-:-:S04]  /*0b40*/  SHF.R.U32.HI R3, RZ, 0x1f, R0 ;  /* 0x0000001fff037819 */ /* 0x000fc80000011600 */
[----:B------:R-:W-:Y:S01]  /*0b50*/  LEA.HI.SX32 R0, R0, R3, 0x1b ;  /* 0x0000000300007211 */ /* 0x000fe200078fdaff */
[----:B------:R-:W-:Y:S06]  /*0b60*/  @!P0 BRA `(.L_x_11) ;  /* 0x0000000000788947 */ /* 0x000fec0003800000 */
[----:B------:R-:W-:-:S04]  /*0b70*/  SHF.R.U32.HI R5, RZ, 0x10, R2 ;  /* 0x00000010ff057819 */ /* 0x000fc80000011602 */
[----:B------:R-:W-:-:S13]  /*0b80*/  ISETP.NE.AND P0, PT, R5, RZ, PT ;  /* 0x000000ff0500720c */ /* 0x000fda0003f05270 */
[----:B------:R-:W0:Y:S02]  /*0b90*/  @!P0 LDC R5, c[0x0][0x9f0] ;  /* 0x00027c00ff058b82 */ /* 0x000e240000000800 */
[-C--:B0-----:R-:W-:Y:S02]  /*0ba0*/  IABS R7, R5.reuse ;  /* 0x0000000500077213 */ /* 0x081fe40000000000 */
[----:B------:R-:W-:Y:S02]  /*0bb0*/  IADD3 R4, R0, -0x1, R5 ;  /* 0xffffffff00047810 */ /* 0x000fe40007ffe005 */
[----:B------:R-:W0:Y:S01]  /*0bc0*/  I2F.RP R6, R7 ;  /* 0x0000000700067306 */ /* 0x000e220000209400 */
[----:B------:R-:W-:-:S05]  /*0bd0*/  IABS R10, R5 ;  /* 0x00000005000a7213 */ /* 0x000fca0000000000 */
[----:B------:R-:W-:Y:S02]  /*0be0*/  IMAD.MOV R10, RZ, RZ, -R10 ;  /* 0x000000ffff0a7224 */ /* 0x000fe400078e0a0a */
[----:B0-----:R-:W0:Y:S02]  /*0bf0*/  MUFU.RCP R6, R6 ;  /* 0x0000000600067308 */ /* 0x001e240000001000 */
[----:B0-----:R-:W-:Y:S01]  /*0c00*/  VIADD R2, R6, 0xffffffe ;  /* 0x0ffffffe06027836 */ /* 0x001fe20000000000 */
[----:B------:R-:W-:Y:S02]  /*0c10*/  IABS R6, R4 ;  /* 0x0000000400067213 */ /* 0x000fe40000000000 */
[----:B------:R-:W-:-:S03]  /*0c20*/  LOP3.LUT R4, R4, R5, RZ, 0x3c, !PT ;  /* 0x0000000504047212 */ /* 0x000fc600078e3cff */
[----:B------:R0:W1:Y:S01]  /*0c30*/  F2I.FTZ.U32.TRUNC.NTZ R3, R2 ;  /* 0x0000000200037305 */ /* 0x000062000021f000 */
[----:B------:R-:W-:Y:S02]  /*0c40*/  ISETP.GE.AND P2, PT, R4, RZ, PT ;  /* 0x000000ff0400720c */ /* 0x000fe40003f46270 */
[----:B0-----:R-:W-:Y:S01]  /*0c50*/  MOV R2, RZ ;  /* 0x000000ff00027202 */ /* 0x001fe20000000f00 */
[----:B-1----:R-:W-:-:S04]  /*0c60*/  IMAD.MOV R8, RZ, RZ, -R3 ;  /* 0x000000ffff087224 */ /* 0x002fc800078e0a03 */
[----:B------:R-:W-:-:S04]  /*0c70*/  IMAD R9, R8, R7, RZ ;  /* 0x0000000708097224 */ /* 0x000fc800078e02ff */
[----:B------:R-:W-:-:S04]  /*0c80*/  IMAD.HI.U32 R3, R3, R9, R2 ;  /* 0x0000000903037227 */ /* 0x000fc800078e0002 */
[----:B------:R-:W-:Y:S02]  /*0c90*/  IMAD.MOV.U32 R2, RZ, RZ, R10 ;  /* 0x000000ffff027224 */ /* 0x000fe400078e000a */
[----:B------:R-:W-:-:S04]  /*0ca0*/  IMAD.HI.U32 R3, R3, R6, RZ ;  /* 0x0000000603037227 */ /* 0x000fc800078e00ff */
[----:B------:R-:W-:-:S05]  /*0cb0*/  IMAD R2, R3, R2, R6 ;  /* 0x0000000203027224 */ /* 0x000fca00078e0206 */
[----:B------:R-:W-:-:S13]  /*0cc0*/  ISETP.GT.U32.AND P1, PT, R7, R2, PT ;  /* 0x000000020700720c */ /* 0x000fda0003f24070 */
[----:B------:R-:W-:Y:S02]  /*0cd0*/  @!P1 IMAD.IADD R2, R2, 0x1, -R7 ;  /* 0x0000000102029824 */ /* 0x000fe400078e0a07 */
[----:B------:R-:W-:Y:S01]  /*0ce0*/  @!P1 VIADD R3, R3, 0x1 ;  /* 0x0000000103039836 */ /* 0x000fe20000000000 */
[----:B------:R-:W-:Y:S02]  /*0cf0*/  ISETP.NE.AND P1, PT, R5, RZ, PT ;  /* 0x000000ff0500720c */ /* 0x000fe40003f25270 */
[----:B------:R-:W-:-:S13]  /*0d00*/  ISETP.GE.U32.AND P0, PT, R2, R7, PT ;  /* 0x000000070200720c */ /* 0x000fda0003f06070 */
[----:B------:R-:W-:-:S05]  /*0d10*/  @P0 VIADD R3, R3, 0x1 ;  /* 0x0000000103030836 */ /* 0x000fca0000000000 */
[----:B------:R-:W-:Y:S02]  /*0d20*/  @!P2 IADD3 R3, -R3, RZ, RZ ;  /* 0x000000ff0303a210 */ /* 0x000fe40007ffe1ff */
[----:B------:R-:W-:-:S05]  /*0d30*/  @!P1 LOP3.LUT R3, RZ, R5, RZ, 0x33, !PT ;  /* 0x00000005ff039212 */ /* 0x000fca00078e33ff */
[----:B------:R-:W-:-:S07]  /*0d40*/  IMAD.MOV.U32 R22, RZ, RZ, R3 ;  /* 0x000000ffff167224 */ /* 0x000fce00078e0003 */
.L_x_11:
[----:B------:R-:W0:Y:S01]  /*0d50*/  S2R R2, SR_TID.X ;  /* 0x0000000000027919 */ /* 0x000e220000002100 */
[-C--:B------:R-:W-:Y:S01]  /*0d60*/  IMAD R17, R17, R22.reuse, RZ ;  /* 0x0000001611117224 */ /* 0x080fe200078e02ff */
[----:B------:R-:W-:Y:S01]  /*0d70*/  PLOP3.LUT P0, PT, PT, PT, PT, 0x80, 0x0 ;  /* 0x000000000000781c */ /* 0x000fe20003f0f070 */
[----:B------:R-:W-:Y:S01]  /*0d80*/  IMAD.MOV.U32 R3, RZ, RZ, RZ ;  /* 0x000000ffff037224 */ /* 0x000fe200078e00ff */
[----:B------:R-:W-:Y:S02]  /*0d90*/  CS2R R150, SRZ ;  /* 0x0000000000967805 */ /* 0x000fe4000001ff00 */
[----:B------:R-:W-:Y:S02]  /*0da0*/  CS2R R148, SRZ ;  /* 0x0000000000947805 */ /* 0x000fe4000001ff00 */
[----:B------:R-:W-:Y:S01]  /*0db0*/  VIADDMNMX R22, R17, R22, R0, PT ;  /* 0x0000001611167246 */ /* 0x000fe20003800100 */
[----:B------:R-:W-:Y:S01]  /*0dc0*/  IMAD.MOV.U32 R0, RZ, RZ, RZ ;  /* 0x000000ffff007224 */ /* 0x000fe200078e00ff */
[----:B------:R-:W-:-:S02]  /*0dd0*/  CS2R R146, SRZ ;  /* 0x0000000000927805 */ /* 0x000fc4000001ff00 */
[----:B------:R-:W-:Y:S02]  /*0de0*/  CS2R R144, SRZ ;  /* 0x0000000000907805 */ /* 0x000fe4000001ff00 */
[----:B------:R-:W-:Y:S02]  /*0df0*/  ISETP.GT.AND P1, PT, R22, R17, PT ;  /* 0x000000111600720c */ /* 0x000fe40003f24270 */
[----:B------:R-:W-:Y:S02]  /*0e00*/  CS2R R142, SRZ ;  /* 0x00000000008e7805 */ /* 0x000fe4000001ff00 */
[----:B------:R-:W-:Y:S02]  /*0e10*/  CS2R R140, SRZ ;  /* 0x00000000008c7805 */ /* 0x000fe4000001ff00 */
[----:B------:R-:W-:Y:S02]  /*0e20*/  CS2R R138, SRZ ;  /* 0x00000000008a7805 */ /* 0x000fe4000001ff00 */
[----:B------:R-:W-:-:S02]  /*0e30*/  CS2R R136, SRZ ;  /* 0x0000000000887805 */ /* 0x000fc4000001ff00 */
[----:B------:R-:W-:Y:S02]  /*0e40*/  CS2R R134, SRZ ;  /* 0x0000000000867805 */ /* 0x000fe4000001ff00 */
[----:B------:R-:W-:Y:S02]  /*0e50*/  CS2R R132, SRZ ;  /* 0x0000000000847805 */ /* 0x000fe4000001ff00 */
        /* <DEDUP_REMOVED lines=14> */
[----:B------:R-:W-:Y:S01]  /*0f40*/  CS2R R102, SRZ ;  /* 0x0000000000667805 */ /* 0x000fe2000001ff00 */
[----:B0-----:R-:W-:Y:S01]  /*0f50*/  VIADD R152, R2, 0xffffff80 ;  /* 0xffffff8002987836 */ /* 0x001fe20000000000 */
        /* <DEDUP_REMOVED lines=38> */
[----:B------:R-:W-:Y:S01]  /*11c0*/  CS2R R24, SRZ ;  /* 0x0000000000187805 */ /* 0x000fe2000001ff00 */
[----:B------:R-:W-:Y:S06]  /*11d0*/  @!P1 BRA `(.L_x_12) ;  /* 0x0000009800e09947 */ /* 0x000fec0003800000 */
[----:B------:R-:W-:Y:S01]  /*11e0*/  SHF.R.S32.HI R3, RZ, 0x1f, R152 ;  /* 0x0000001fff037819 */ /* 0x000fe20000011498 */
[----:B------:R-:W0:Y:S01]  /*11f0*/  S2UR UR7, SR_CgaCtaId ;  /* 0x00000000000779c3 */ /* 0x000e220000008800 */
[----:B------:R-:W-:Y:S02]  /*1200*/  UMOV UR6, 0x400 ;  /* 0x0000040000067882 */ /* 0x000fe40000000000 */
[----:B------:R-:W-:-:S04]  /*1210*/  LEA.HI R64, R3, R152, RZ, 0x7 ;  /* 0x0000009803407211 */ /* 0x000fc800078f38ff */
[----:B------:R-:W-:-:S06]  /*1220*/  SHF.R.S32.HI R0, RZ, 0x7, R64 ;  /* 0x00000007ff007819 */ /* 0x000fcc0000011440 */
[----:B------:R-:W1:Y:S01]  /*1230*/  SHFL.IDX PT, R0, R0, RZ, 0x1f ;  /* 0x00001fff00007589 */ /* 0x000e6200000e0000 */
[----:B0-----:R-:W-:-:S04]  /*1240*/  ULEA UR8, UR7, UR6, 0x18 ;  /* 0x0000000607087291 */ /* 0x001fc8000f8ec03f */
[----:B------:R-:W-:Y:S02]  /*1250*/  UIADD3 UR6, UR8, 0x14400, URZ ;  /* 0x0001440008067890 */ /* 0x000fe4000fffe03f */
[----:B------:R-:W-:Y:S02]  /*1260*/  MOV R16, UR8 ;  /* 0x0000000800107c02 */ /* 0x000fe40008000f00 */
[----:B------:R-:W-:Y:S01]  /*1270*/  ULOP3.LUT UP0, URZ, UR6, 0x9f, URZ, 0xc0, !UPT ;  /* 0x0000009f063f7892 */ /* 0x000fe2000f80c03f */
[----:B-1----:R-:W-:-:S05]  /*1280*/  R2UR UR4, R0 ;  /* 0x00000000000472ca */ /* 0x002fca00000e0000 */
[----:B------:R-:W-:-:S08]  /*1290*/  PLOP3.LUT P0, PT, PT, PT, UP0, 0x80, 0x0 ;  /* 0x000000000000781c */ /* 0x000fd00003f0f008 */
[----:B------:R-:W-:-:S04]  /*12a0*/  ULEA.HI UR5, UR4, UR4, URZ, 0x1 ;  /* 0x0000000404057291 */ /* 0x000fc8000f8f083f */
[----:B------:R-:W-:-:S04]  /*12b0*/  ULOP3.LUT UR5, UR5, 0x1e, URZ, 0xc0, !UPT ;  /* 0x0000001e05057892 */ /* 0x000fc8000f8ec03f */
[----:B------:R-:W-:-:S04]  /*12c0*/  UIADD3 UR5, UR4, -UR5, URZ ;  /* 0x8000000504057290 */ /* 0x000fc8000fffe03f */
[----:B------:R-:W-:-:S04]  /*12d0*/  ULEA UR5, UR5, UR6, 0xd ;  /* 0x0000000605057291 */ /* 0x000fc8000f8e683f */
[----:B------:R-:W-:-:S04]  /*12e0*/  USHF.R.U32.HI UR5, URZ, 0x4, UR5 ;  /* 0x000000043f057899 */ /* 0x000fc80008011605 */
[----:B------:R-:W-:Y:S01]  /*12f0*/  ULOP3.LUT UR36, UR5, 0x3fff, URZ, 0xc0, !UPT ;  /* 0x00003fff05247892 */ /* 0x000fe2000f8ec03f */
[----:B------:R-:W-:Y:S11]  /*1300*/  @!P0 BRA `(.L_x_13) ;  /* 0x0000000000408947 */ /* 0x000ff60003800000 */
[----:B------:R-:W-:Y:S01]  /*1310*/  MOV R0, 0x0 ;  /* 0x0000000000007802 */ /* 0x000fe20000000f00 */
[----:B------:R-:W-:Y:S01]  /*1320*/  ULDC.64 UR4, c[0x4][0xa8] ;  /* 0x01002a0000047ab9 */ /* 0x000fe20000000a00 */
[----:B------:R-:W-:Y:S01]  /*1330*/  ULDC.64 UR6, c[0x4][0x28] ;  /* 0x01000a0000067ab9 */ /* 0x000fe20000000a00 */
[----:B------:R-:W-:Y:S01]  /*1340*/  IMAD.U32 R4, RZ, RZ, UR4 ;  /* 0x00000004ff047e24 */ /* 0x000fe2000f8e00ff */
[----:B------:R0:W1:Y:S01]  /*1350*/  LDC.64 R2, c[0x4][R0] ;  /* 0x0100000000027b82 */ /* 0x0000620000000a00 */
[----:B------:R-:W-:Y:S01]  /*1360*/  IMAD.U32 R5, RZ, RZ, UR5 ;  /* 0x00000005ff057e24 */ /* 0x000fe2000f8e00ff */
[----:B------:R-:W-:Y:S01]  /*1370*/  ULDC.64 UR4, c[0x4][0xb0] ;  /* 0x01002c0000047ab9 */ /* 0x000fe20000000a00 */
[----:B------:R-:W-:Y:S01]  /*1380*/  MOV R10, UR6 ;  /* 0x00000006000a7c02 */ /* 0x000fe20008000f00 */
[----:B------:R-:W-:Y:S02]  /*1390*/  IMAD.U32 R6, RZ, RZ, UR4 ;  /* 0x00000004ff067e24 */ /* 0x000fe4000f8e00ff */
[----:B------:R-:W-:-:S02]  /*13a0*/  IMAD.U32 R7, RZ, RZ, UR5 ;  /* 0x00000005ff077e24 */ /* 0x000fc4000f8e00ff */
[----:B------:R-:W-:Y:S02]  /*13b0*/  IMAD.U32 R11, RZ, RZ, UR7 ;  /* 0x00000007ff0b7e24 */ /* 0x000fe4000f8e00ff */
[----:B------:R-:W-:Y:S02]  /*13c0*/  IMAD.MOV.U32 R8, RZ, RZ, 0x70 ;  /* 0x00000070ff087424 */ /* 0x000fe400078e00ff */
[----:B------:R-:W-:Y:S02]  /*13d0*/  IMAD.MOV.U32 R12, RZ, RZ, 0x1 ;  /* 0x00000001ff0c7424 */ /* 0x000fe400078e00ff */
[----:B0-----:R-:W-:-:S07]  /*13e0*/  IMAD.MOV.U32 R13, RZ, RZ, RZ ;  /* 0x000000ffff0d7224 */ /* 0x001fce00078e00ff */
[----:B------:R-:W-:-:S07]  /*13f0*/  LEPC R20, `(.L_x_13) ;  /* 0x000000001014794e */ /* 0x000fce0000000000 */
[----:B-1----:R-:W-:Y:S05]  /*1400*/  CALL.ABS.NOINC R2 ;  /* 0x0000000002007343 */ /* 0x002fea0003c00000 */
.L_x_13:
[----:B------:R-:W2:Y:S01]  /*1410*/  LDL.LU R18, [R1+0x14] ;  /* 0x0000140001127983 */ /* 0x000ea20000300800 */
[----:B------:R-:W-:Y:S02]  /*1420*/  R2UR UR4, R16 ;  /* 0x00000000100472ca */ /* 0x000fe400000e0000 */
[----:B------:R-:W-:-:S11]  /*1430*/  SHF.L.U32 R2, RZ, 0x1f, RZ ;  /* 0x0000001fff027819 */ /* 0x000fd600000006ff */
[----:B------:R-:W0:Y:S01]  /*1440*/  SYNCS.PHASECHK.TRANS64.TRYWAIT P1, [UR4+0x38800], R2 ;  /* 0x03880002ff0075a7 */ /* 0x000e220008020144 */
[----:B--2---:R-:W-:-:S04]  /*1450*/  LOP3.LUT R0, R18, 0x1, RZ, 0xfc, !PT ;  /* 0x0000000112007812 */ /* 0x004fc800078efcff */
[----:B------:R-:W-:Y:S01]  /*1460*/  ISETP.NE.AND P0, PT, R0, 0x3, PT ;  /* 0x000000030000780c */ /* 0x000fe20003f05270 */
[----:B0-----:R-:W-:-:S12]  /*1470*/  @!P1 BRA `(.L_x_14) ;  /* 0x0000010400609947 */ /* 0x001fd80003800000 */
.L_x_132:
[----:B------:R-:W-:Y:S05]  /*1480*/  @!P0 BRA `(.L_x_15) ;  /* 0x0000000000048947 */ /* 0x000fea0003800000 */
[----:B------:R-:W-:Y:S01]  /*1490*/  BPT.TRAP 0x1 ;  /* 0x000000040000795c */ /* 0x000fe20000300000 */
.L_x_15:
[----:B------:R-:W-:-:S13]  /*14a0*/  R2UR UR4, R16 ;  /* 0x00000000100472ca */ /* 0x000fda00000e0000 */
[----:B------:R1:W2:Y:S01]  /*14b0*/  SYNCS.PHASECHK.TRANS64.TRYWAIT P2, [UR4+0x38830], R2 ;  /* 0x03883002ff0075a7 */ /* 0x0002a20008040144 */
[----:B------:R-:W-:Y:S05]  /*14c0*/  @!P0 BRA `(.L_x_16) ;  /* 0x0000000000048947 */ /* 0x000fea0003800000 */
[----:B------:R-:W-:Y:S01]  /*14d0*/  BPT.TRAP 0x1 ;  /* 0x000000040000795c */ /* 0x000fe20000300000 */
.L_x_16:
[----:B------:R-:W3:Y:S01]  /*14e0*/  S2R R0, SR_TID.X ;  /* 0x0000000000007919 */ /* 0x000ee20000002100 */
[----:B------:R-:W-:Y:S02]  /*14f0*/  MOV R4, UR36 ;  /* 0x0000002400047c02 */ /* 0x000fe40008000f00 */
[----:B---3--:R-:W-:-:S04]  /*1500*/  LOP3.LUT R0, R0, 0x7f, RZ, 0xc0, !PT ;  /* 0x0000007f00007812 */ /* 0x008fc800078ec0ff */
[----:B------:R-:W-:Y:S01]  /*1510*/  ISETP.NE.AND P1, PT, R0, RZ, PT ;  /* 0x000000ff0000720c */ /* 0x000fe20003f25270 */
[----:B--2---:R-:W-:-:S12]  /*1520*/  @P2 BRA `(.L_x_17) ;  /* 0x00000000000c2947 */ /* 0x004fd80003800000 */
[----:B------:R-:W-:-:S13]  /*1530*/  R2UR UR4, R16 ;  /* 0x00000000100472ca */ /* 0x000fda00000e0000 */
[----:B------:R-:W2:Y:S02]  /*1540*/  SYNCS.PHASECHK.TRANS64.TRYWAIT P2, [UR4+0x38830], R2 ;  /* 0x03883002ff0075a7 */ /* 0x000ea40008040144 */
[----:B--2---:R-:W-:Y:S05]  /*1550*/  @!P2 BRA `(.L_x_18) ;  /* 0x000001040044a947 */ /* 0x004fea0003800000 */
.L_x_17:
[----:B------:R-:W-:Y:S05]  /*1560*/  WARPSYNC.ALL ;  /* 0x0000000000007948 */ /* 0x000fea0003800000 */
[----:B------:R-:W-:Y:S01]  /*1570*/  IMAD.MOV.U32 R9, RZ, RZ, RZ ;  /* 0x000000ffff097224 */ /* 0x000fe200078e00ff */
[----:B------:R-:W-:Y:S01]  /*1580*/  LOP3.LUT R4, R4, 0x10000, RZ, 0xfc, !PT ;  /* 0x0001000004047812 */ /* 0x000fe200078efcff */
[----:B------:R-:W-:Y:S02]  /*1590*/  IMAD.MOV.U32 R151, RZ, RZ, RZ ;  /* 0x000000ffff977224 */ /* 0x000fe400078e00ff */
[----:B------:R-:W-:Y:S01]  /*15a0*/  IMAD.MOV.U32 R5, RZ, RZ, 0x40000040 ;  /* 0x40000040ff057424 */ /* 0x000fe200078e00ff */
[----:B------:R-:W-:Y:S01]  /*15b0*/  R2UR UR60, R16 ;  /* 0x00000000103c72ca */ /* 0x000fe200000e0000 */
[----:B------:R-:W-:Y:S01]  /*15c0*/  WARPGROUP.ARRIVE ;  /* 0x00000000000079c5 */ /* 0x000fe20000000000 */
[C---:B------:R-:W-:Y:S01]  /*15d0*/  R2UR UR8, R4.reuse ;  /* 0x00000000040872ca */ /* 0x040fe200000e0000 */
[----:B------:R-:W-:Y:S01]  /*15e0*/  UMOV UR11, 0x40000040 ;  /* 0x40000040000b7882 */ /* 0x000fe20000000000 */
        /* <DEDUP_REMOVED lines=9> */
[----:B------:R-:W-:Y:S01]  /*1680*/  UIADD3 UR4, UR60, 0x24400, URZ ;  /* 0x000244003c047890 */ /* 0x000fe2000fffe03f */
[C---:B------:R-:W-:Y:S01]  /*1690*/  R2UR UR20, R4.reuse ;  /* 0x00000000041472ca */ /* 0x040fe200000e0000 */
[----:B------:R-:W-:Y:S01]  /*16a0*/  UMOV UR29, 0x40000040 ;  /* 0x40000040001d7882 */ /* 0x000fe20000000000 */
[C---:B------:R-:W-:Y:S01]  /*16b0*/  R2UR UR21, R5.reuse ;  /* 0x00000000051572ca */ /* 0x040fe200000e0000 */
[----:B------:R-:W-:Y:S01]  /*16c0*/  USHF.R.U32.HI UR4, URZ, 0x4, UR4 ;  /* 0x000000043f047899 */ /* 0x000fe20008011604 */
[C---:B------:R-:W-:Y:S01]  /*16d0*/  R2UR UR24, R4.reuse ;  /* 0x00000000041872ca */ /* 0x040fe200000e0000 */
[----:B------:R-:W-:Y:S01]  /*16e0*/  IMAD.U32 R13, RZ, RZ, UR29 ;  /* 0x0000001dff0d7e24 */ /* 0x000fe2000f8e00ff */
[----:B------:R-:W-:Y:S01]  /*16f0*/  R2UR UR25, R5 ;  /* 0x00000000051972ca */ /* 0x000fe200000e0000 */
[----:B------:R-:W-:Y:S01]  /*1700*/  ULOP3.LUT UR4, UR4, 0x3fff, URZ, 0xc0, !UPT ;  /* 0x00003fff04047892 */ /* 0x000fe2000f8ec03f */
[----:B------:R-:W-:Y:S01]  /*1710*/  R2UR UR6, R4 ;  /* 0x00000000040672ca */ /* 0x000fe200000e0000 */
[----:B------:R-:W-:Y:S01]  /*1720*/  UMOV UR31, 0x40000040 ;  /* 0x40000040001f7882 */ /* 0x000fe20000000000 */
[----:B------:R-:W-:Y:S01]  /*1730*/  UMOV UR33, 0x40000040 ;  /* 0x4000004000217882 */ /* 0x000fe20000000000 */
[----:B------:R-:W-:Y:S01]  /*1740*/  ULOP3.LUT UR61, UR4, 0x10000, URZ, 0xfc, !UPT ;  /* 0x00010000043d7892 */ /* 0x000fe2000f8efc3f */
[----:B0-----:R-:W-:Y:S01]  /*1750*/  LOP3.LUT R3, R64, 0xffffff80, RZ, 0xc0, !PT ;  /* 0xffffff8040037812 */ /* 0x001fe200078ec0ff */
[----:B------:R-:W-:Y:S01]  /*1760*/  UMOV UR35, 0x40000040 ;  /* 0x4000004000237882 */ /* 0x000fe20000000000 */
[----:B------:R-:W-:Y:S01]  /*1770*/  UMOV UR37, 0x40000040 ;  /* 0x4000004000257882 */ /* 0x000fe20000000000 */
[----:B------:R-:W-:Y:S01]  /*1780*/  UIADD3 UR4, UR61, 0x80, URZ ;  /* 0x000000803d047890 */ /* 0x000fe2000fffe03f */
[----:B------:R-:W-:Y:S01]  /*1790*/  P2R R14, PR, RZ, 0x1 ;  /* 0x00000001ff0e7803 */ /* 0x000fe20000000000 */
[----:B------:R-:W-:Y:S01]  /*17a0*/  UIADD3 UR30, UR61, 0x500, URZ ;  /* 0x000005003d1e7890 */ /* 0x000fe2000fffe03f */
[----:B------:R-:W-:Y:S01]  /*17b0*/  IMAD.IADD R3, R152, 0x1, -R3 ;  /* 0x0000000198037824 */ /* 0x000fe200078e0a03 */
[----:B------:R-:W-:Y:S01]  /*17c0*/  UMOV UR10, UR61 ;  /* 0x0000003d000a7c82 */ /* 0x000fe20008000000 */
[----:B------:R-:W-:Y:S01]  /*17d0*/  UIADD3 UR34, UR61, 0x502, URZ ;  /* 0x000005023d227890 */ /* 0x000fe2000fffe03f */
[----:B------:R-:W-:Y:S01]  /*17e0*/  HGMMA.64x16x16.F32.BF16 R56, gdesc[UR8], RZ, !UPT, gsb0 ;  /* 0x00200000083879f0 */ /* 0x000fe2000c0018ff */
[----:B------:R-:W-:Y:S01]  /*17f0*/  UMOV UR14, UR4 ;  /* 0x00000004000e7c82 */ /* 0x000fe20008000000 */
[----:B------:R-:W-:Y:S01]  /*1800*/  UIADD3 UR8, UR61, 0x100, URZ ;  /* 0x000001003d087890 */ /* 0x000fe2000fffe03f */
[----:B------:R-:W-:Y:S01]  /*1810*/  SHF.R.S32.HI R0, RZ, 0x1f, R3 ;  /* 0x0000001fff007819 */ /* 0x000fe20000011403 */
[----:B------:R-:W-:-:S02]  /*1820*/  UIADD3 UR10, UR61, 0x180, URZ ;  /* 0x000001803d0a7890 */ /* 0x000fc4000fffe03f */
[----:B------:R-:W-:Y:S01]  /*1830*/  IMAD.U32 R18, RZ, RZ, UR61 ;  /* 0x0000003dff127e24 */ /* 0x000fe2000f8e00ff */
[----:B------:R-:W-:Y:S01]  /*1840*/  UIADD3 UR4, UR61, 0x200, URZ ;  /* 0x000002003d047890 */ /* 0x000fe2000fffe03f */
[----:B------:R-:W-:Y:S01]  /*1850*/  LEA.HI R0, R0, R3, RZ, 0x2 ;  /* 0x0000000300007211 */ /* 0x000fe200078f10ff */
[----:B------:R-:W-:Y:S01]  /*1860*/  UIADD3 UR5, UR6, 0x2, URZ ;  /* 0x0000000206057890 */ /* 0x000fe2000fffe03f */
[----:B------:R-:W-:Y:S01]  /*1870*/  MOV R150, R151 ;  /* 0x0000009700967202 */ /* 0x000fe20000000f00 */
[----:B------:R-:W-:Y:S01]  /*1880*/  UMOV UR18, UR8 ;  /* 0x0000000800127c82 */ /* 0x000fe20008000000 */
[----:B------:R-:W-:Y:S01]  /*1890*/  UMOV UR22, UR10 ;  /* 0x0000000a00167c82 */ /* 0x000fe20008000000 */
[----:B------:R-:W-:Y:S01]  /*18a0*/  UIADD3 UR10, UR61, 0x2, URZ ;  /* 0x000000023d0a7890 */ /* 0x000fe2000fffe03f */
[----:B------:R-:W-:Y:S01]  /*18b0*/  LOP3.LUT R0, R0, 0x7ffffffc, RZ, 0xc0, !PT ;  /* 0x7ffffffc00007812 */ /* 0x000fe200078ec0ff */
[----:B------:R-:W-:Y:S01]  /*18c0*/  UMOV UR26, UR4 ;  /* 0x00000004001a7c82 */ /* 0x000fe20008000000 */
[----:B------:R-:W-:Y:S01]  /*18d0*/  UMOV UR28, UR5 ;  /* 0x00000005001c7c82 */ /* 0x000fe20008000000 */
[----:B------:R-:W-:Y:S01]  /*18e0*/  UMOV UR9, UR29 ;  /* 0x0000001d00097c82 */ /* 0x000fe20008000000 */
[----:B------:R-:W-:Y:S01]  /*18f0*/  UMOV UR8, UR28 ;  /* 0x0000001c00087c82 */ /* 0x000fe20008000000 */
[----:B------:R-:W-:Y:S01]  /*1900*/  UMOV UR11, 0x40000040 ;  /* 0x40000040000b7882 */ /* 0x000fe20000000000 */
[----:B------:R-:W-:Y:S01]  /*1910*/  UIADD3 UR4, UR61, 0x102, URZ ;  /* 0x000001023d047890 */ /* 0x000fe2000fffe03f */
[----:B------:R-:W-:Y:S01]  /*1920*/  MOV R12, UR28 ;  /* 0x0000001c000c7c02 */ /* 0x000fe20008000f00 */
[----:B------:R-:W-:Y:S01]  /*1930*/  UIADD3 UR5, UR61, 0x182, URZ ;  /* 0x000001823d057890 */ /* 0x000fe2000fffe03f */
[----:B------:R-:W-:Y:S01]  /*1940*/  IADD3 R0, R3, -R0, RZ ;  /* 0x8000000003007210 */ /* 0x000fe20007ffe0ff */
[----:B------:R-:W-:Y:S01]  /*1950*/  UIADD3 UR7, UR6, 0x4, URZ ;  /* 0x0000000406077890 */ /* 0x000fe2000fffe03f */
[----:B------:R-:W-:Y:S01]  /*1960*/  IMAD.MOV.U32 R3, RZ, RZ, -0x2 ;  /* 0xfffffffeff037424 */ /* 0x000fe200078e00ff */
[----:B------:R-:W-:Y:S01]  /*1970*/  UIADD3 UR32, UR6, 0x802, URZ ;  /* 0x0000080206207890 */ /* 0x000fe2000fffe03f */
[--C-:B------:R-:W-:Y:S01]  /*1980*/  IMAD.MOV.U32 R149, RZ, RZ, R151.reuse ;  /* 0x000000ffff957224 */ /* 0x100fe200078e0097 */
[----:B------:R-:W-:Y:S01]  /*1990*/  UIADD3 UR36, UR6, 0x804, URZ ;  /* 0x0000080406247890 */ /* 0x000fe2000fffe03f */
[----:B------:R-:W-:Y:S01]  /*19a0*/  IMAD R0, R0, R3, 0x50 ;  /* 0x0000005000007424 */ /* 0x000fe200078e0203 */
[----:B------:R-:W-:Y:S01]  /*19b0*/  UIADD3 UR38, UR61, 0x504, URZ ;  /* 0x000005043d267890 */ /* 0x000fe2000fffe03f */
[--C-:B------:R-:W-:Y:S01]  /*19c0*/  IMAD.MOV.U32 R148, RZ, RZ, R151.reuse ;  /* 0x000000ffff947224 */ /* 0x100fe200078e0097 */
[----:B------:R-:W-:Y:S01]  /*19d0*/  UMOV UR39, 0x40000040 ;  /* 0x4000004000277882 */ /* 0x000fe20000000000 */
[----:B------:R-:W-:Y:S01]  /*19e0*/  UIADD3 UR40, UR6, 0x806, URZ ;  /* 0x0000080606287890 */ /* 0x000fe2000fffe03f */
[----:B------:R-:W-:Y:S01]  /*19f0*/  IMAD.IADD R23, R23, 0x1, R0 ;  /* 0x0000000117177824 */ /* 0x000fe200078e0200 */
[----:B------:R-:W-:Y:S01]  /*1a00*/  UIADD3 UR42, UR61, 0x506, URZ ;  /* 0x000005063d2a7890 */ /* 0x000fe2000fffe03f */
[----:B------:R-:W-:Y:S01]  /*1a10*/  IMAD.MOV.U32 R147, RZ, RZ, R151 ;  /* 0x000000ffff937224 */ /* 0x000fe200078e0097 */
[----:B------:R-:W-:Y:S01]  /*1a20*/  UMOV UR41, 0x40000040 ;  /* 0x4000004000297882 */ /* 0x000fe20000000000 */
[----:B------:R-:W-:Y:S01]  /*1a30*/  UMOV UR43, 0x40000040 ;  /* 0x40000040002b7882 */ /* 0x000fe20000000000 */
[----:B------:R-:W-:Y:S01]  /*1a40*/  UIADD3 UR44, UR6, 0xc00, URZ ;  /* 0x00000c00062c7890 */ /* 0x000fe2000fffe03f */
[C---:B------:R-:W-:Y:S01]  /*1a50*/  IMAD R23, R22.reuse, -0x50, R23 ;  /* 0xffffffb016177824 */ /* 0x040fe200078e0217 */
[----:B------:R-:W-:Y:S01]  /*1a60*/  UIADD3 UR46, UR61, 0x780, URZ ;  /* 0x000007803d2e7890 */ /* 0x000fe2000fffe03f */
[----:B------:R-:W-:Y:S01]  /*1a70*/  VIADD R22, R22, 0xfffffffe ;  /* 0xfffffffe16167836 */ /* 0x000fe20000000000 */
[----:B------:R-:W-:Y:S01]  /*1a80*/  UMOV UR45, 0x40000040 ;  /* 0x40000040002d7882 */ /* 0x000fe20000000000 */
[----:B------:R-:W-:Y:S01]  /*1a90*/  UMOV UR47, 0x40000040 ;  /* 0x40000040002f7882 */ /* 0x000fe20000000000 */
[----:B------:R-:W-:Y:S01]  /*1aa0*/  UIADD3 UR48, UR6, 0xc02, URZ ;  /* 0x00000c0206307890 */ /* 0x000fe2000fffe03f */
[C---:B------:R-:W-:Y:S01]  /*1ab0*/  ISETP.GT.AND P6, PT, R23.reuse, RZ, PT ;  /* 0x000000ff1700720c */ /* 0x040fe20003fc4270 */
[----:B------:R-:W-:Y:S01]  /*1ac0*/  UIADD3 UR50, UR61, 0x782, URZ ;  /* 0x000007823d327890 */ /* 0x000fe2000fffe03f */
[C---:B------:R-:W-:Y:S01]  /*1ad0*/  ISETP.GT.AND P5, PT, R23.reuse, 0x1, PT ;  /* 0x000000011700780c */ /* 0x040fe20003fa4270 */
[----:B------:R-:W-:Y:S01]  /*1ae0*/  UMOV UR49, 0x40000040 ;  /* 0x4000004000317882 */ /* 0x000fe20000000000 */
[----:B------:R-:W-:Y:S01]  /*1af0*/  UMOV UR51, 0x40000040 ;  /* 0x4000004000337882 */ /* 0x000fe20000000000 */
[----:B------:R-:W-:Y:S01]  /*1b00*/  UIADD3 UR52, UR6, 0xc04, URZ ;  /* 0x00000c0406347890 */ /* 0x000fe2000fffe03f */
[----:B------:R-:W-:Y:S01]  /*1b10*/  ISETP.GT.AND P4, PT, R23, 0x8, PT ;  /* 0x000000081700780c */ /* 0x000fe20003f84270 */
[----:B------:R-:W-:-:S02]  /*1b20*/  WARPGROUP.DEPBAR.LE gsb0, 0x0 ;  /* 0x00008000000079c5 */ /* 0x000fc40000010000 */
[----:B------:R-:W-:Y:S01]  /*1b30*/  WARPGROUP.ARRIVE ;  /* 0x00000000000079c5 */ /* 0x000fe20000000000 */
[----:B------:R-:W-:Y:S01]  /*1b40*/  UIADD3 UR54, UR61, 0x784, URZ ;  /* 0x000007843d367890 */ /* 0x000fe2000fffe03f */
[C---:B------:R-:W-:Y:S01]  /*1b50*/  ISETP.GT.AND P2, PT, R23.reuse, 0x9, PT ;  /* 0x000000091700780c */ /* 0x040fe20003f44270 */
[----:B------:R-:W-:Y:S01]  /*1b60*/  UMOV UR53, 0x40000040 ;  /* 0x4000004000357882 */ /* 0x000fe20000000000 */
[----:B------:R-:W-:Y:S01]  /*1b70*/  UMOV UR55, 0x40000040 ;  /* 0x4000004000377882 */ /* 0x000fe20000000000 */
[----:B------:R-:W-:Y:S01]  /*1b80*/  UIADD3 UR58, UR61, 0x786, URZ ;  /* 0x000007863d3a7890 */ /* 0x000fe2000fffe03f */
[----:B------:R-:W-:Y:S01]  /*1b90*/  HGMMA.64x16x16.F32.BF16 R48, gdesc[UR12], RZ, !UPT, gsb0 ;  /* 0x002000000c3079f0 */ /* 0x000fe2000c0018ff */
[----:B------:R-:W-:Y:S01]  /*1ba0*/  UIADD3 UR12, UR61, 0x4, URZ ;  /* 0x000000043d0c7890 */ /* 0x000fe2000fffe03f */
[----:B------:R-:W-:Y:S01]  /*1bb0*/  ISETP.GT.AND P3, PT, R23, 0x10, PT ;  /* 0x000000101700780c */ /* 0x000fe20003f64270 */
[----:B------:R-:W-:Y:S01]  /*1bc0*/  UIADD3 UR13, UR6, 0x6, URZ ;  /* 0x00000006060d7890 */ /* 0x000fe2000fffe03f */
[--C-:B------:R-:W-:Y:S01]  /*1bd0*/  IMAD.MOV.U32 R146, RZ, RZ, R151.reuse ;  /* 0x000000ffff927224 */ /* 0x100fe200078e0097 */
[----:B------:R-:W-:Y:S01]  /*1be0*/  UIADD3 UR14, UR6, 0x400, URZ ;  /* 0x00000400060e7890 */ /* 0x000fe2000fffe03f */
[-C--:B------:R-:W-:Y:S01]  /*1bf0*/  MOV R145, R151.reuse ;  /* 0x0000009700917202 */ /* 0x080fe20000000f00 */
[----:B------:R-:W-:Y:S01]  /*1c00*/  UMOV UR15, 0x40000040 ;  /* 0x40000040000f7882 */ /* 0x000fe20000000000 */
[----:B------:R-:W-:Y:S01]  /*1c10*/  UMOV UR59, 0x40000040 ;  /* 0x40000040003b7882 */ /* 0x000fe20000000000 */
[--C-:B------:R-:W-:Y:S01]  /*1c20*/  IMAD.MOV.U32 R144, RZ, RZ, R151.reuse ;  /* 0x000000ffff907224 */ /* 0x100fe200078e0097 */
[-C--:B------:R-:W-:Y:S01]  /*1c30*/  MOV R140, R151.reuse ;  /* 0x00000097008c7202 */ /* 0x080fe20000000f00 */
        /* <DEDUP_REMOVED lines=23> */
[----:B------:R-:W-:Y:S01]  /*1db0*/  MOV R70, R151 ;  /* 0x0000009700467202 */ /* 0x000fe20000000f00 */
[----:B------:R-:W-:-:S02]  /*1dc0*/  IMAD.MOV.U32 R128, RZ, RZ, R151 ;  /* 0x000000ffff807224 */ /* 0x000fc400078e0097 */
[--C-:B------:R-:W-:Y:S02]  /*1dd0*/  IMAD.MOV.U32 R127, RZ, RZ, R151.reuse ;  /* 0x000000ffff7f7224 */ /* 0x100fe400078e0097 */
[--C-:B------:R-:W-:Y:S02]  /*1de0*/  IMAD.MOV.U32 R126, RZ, RZ, R151.reuse ;  /* 0x000000ffff7e7224 */ /* 0x100fe400078e0097 */
[--C-:B------:R-:W-:Y:S02]  /*1df0*/  IMAD.MOV.U32 R124, RZ, RZ, R151.reuse ;  /* 0x000000ffff7c7224 */ /* 0x100fe400078e0097 */
[--C-:B------:R-:W-:Y:S02]  /*1e00*/  IMAD.MOV.U32 R123, RZ, RZ, R151.reuse ;  /* 0x000000ffff7b7224 */ /* 0x100fe400078e0097 */
[--C-:B------:R-:W-:Y:S02]  /*1e10*/  IMAD.MOV.U32 R122, RZ, RZ, R151.reuse ;  /* 0x000000ffff7a7224 */ /* 0x100fe400078e0097 */
[----:B------:R-:W-:-:S02]  /*1e20*/  IMAD.MOV.U32 R121, RZ, RZ, R151 ;  /* 0x000000ffff797224 */ /* 0x000fc400078e0097 */
[--C-:B------:R-:W-:Y:S02]  /*1e30*/  IMAD.MOV.U32 R119, RZ, RZ, R151.reuse ;  /* 0x000000ffff777224 */ /* 0x100fe400078e0097 */
[--C-:B------:R-:W-:Y:S01]  /*1e40*/  IMAD.MOV.U32 R118, RZ, RZ, R151.reuse ;  /* 0x000000ffff767224 */ /* 0x100fe200078e0097 */
[----:B------:R-:W-:Y:S02]  /*1e50*/  WARPGROUP.DEPBAR.LE gsb0, 0x0 ;  /* 0x00008000000079c5 */ /* 0x000fe40000010000 */
[----:B------:R-:W-:Y:S01]  /*1e60*/  WARPGROUP.ARRIVE ;  /* 0x00000000000079c5 */ /* 0x000fe20000000000 */
[--C-:B------:R-:W-:Y:S02]  /*1e70*/  IMAD.MOV.U32 R117, RZ, RZ, R151.reuse ;  /* 0x000000ffff757224 */ /* 0x100fe400078e0097 */
[--C-:B------:R-:W-:Y:S02]  /*1e80*/  IMAD.MOV.U32 R116, RZ, RZ, R151.reuse ;  /* 0x000000ffff747224 */ /* 0x100fe400078e0097 */
[--C-:B------:R-:W-:Y:S01]  /*1e90*/  IMAD.MOV.U32 R114, RZ, RZ, R151.reuse ;  /* 0x000000ffff727224 */ /* 0x100fe200078e0097 */
[----:B------:R-:W-:Y:S01]  /*1ea0*/  HGMMA.64x16x16.F32.BF16 R40, gdesc[UR16], RZ, !UPT, gsb0 ;  /* 0x00200000102879f0 */ /* 0x000fe2000c0018ff */
[----:B------:R-:W-:Y:S01]  /*1eb0*/  UIADD3 UR16, UR61, 0x280, URZ ;  /* 0x000002803d107890 */ /* 0x000fe2000fffe03f */
[--C-:B------:R-:W-:Y:S01]  /*1ec0*/  IMAD.MOV.U32 R113, RZ, RZ, R151.reuse ;  /* 0x000000ffff717224 */ /* 0x100fe200078e0097 */
[----:B------:R-:W-:Y:S01]  /*1ed0*/  UIADD3 UR18, UR61, 0x282, URZ ;  /* 0x000002823d127890 */ /* 0x000fe2000fffe03f */
[--C-:B------:R-:W-:Y:S01]  /*1ee0*/  IMAD.MOV.U32 R112, RZ, RZ, R151.reuse ;  /* 0x000000ffff707224 */ /* 0x100fe200078e0097 */
[----:B------:R-:W-:Y:S01]  /*1ef0*/  UMOV UR17, 0x40000040 ;  /* 0x4000004000117882 */ /* 0x000fe20000000000 */
[----:B------:R-:W-:Y:S01]  /*1f00*/  UMOV UR19, 0x40000040 ;  /* 0x4000004000137882 */ /* 0x000fe20000000000 */
        /* <DEDUP_REMOVED lines=22> */
[--C-:B------:R-:W-:Y:S01]  /*2070*/  IMAD.MOV.U32 R72, RZ, RZ, R151.reuse ;  /* 0x000000ffff487224 */ /* 0x100fe200078e0097 */
[----:B------:R-:W-:Y:S02]  /*2080*/  WARPGROUP.DEPBAR.LE gsb0, 0x0 ;  /* 0x00008000000079c5 */ /* 0x000fe40000010000 */
[----:B------:R-:W-:Y:S01]  /*2090*/  WARPGROUP.ARRIVE ;  /* 0x00000000000079c5 */ /* 0x000fe20000000000 */
[----:B------:R-:W-:-:S02]  /*20a0*/  IMAD.MOV.U32 R68, RZ, RZ, R151 ;  /* 0x000000ffff447224 */ /* 0x000fc400078e0097 */
[--C-:B------:R-:W-:Y:S02]  /*20b0*/  IMAD.MOV.U32 R66, RZ, RZ, R151.reuse ;  /* 0x000000ffff427224 */ /* 0x100fe400078e0097 */
[----:B------:R-:W-:Y:S01]  /*20c0*/  IMAD.MOV.U32 R64, RZ, RZ, R151 ;  /* 0x000000ffff407224 */ /* 0x000fe200078e0097 */
[----:B------:R-:W-:Y:S01]  /*20d0*/  HGMMA.64x16x16.F32.BF16 R32, gdesc[UR20], RZ, !UPT, gsb0 ;  /* 0x00200000142079f0 */ /* 0x000fe2000c0018ff */
[----:B------:R-:W-:Y:S02]  /*20e0*/  UIADD3 UR20, UR6, 0x404, URZ ;  /* 0x0000040406147890 */ /* 0x000fe4000fffe03f */
[----:B------:R-:W-:Y:S01]  /*20f0*/  UIADD3 UR22, UR61, 0x284, URZ ;  /* 0x000002843d167890 */ /* 0x000fe2000fffe03f */
[----:B------:R-:W-:Y:S01]  /*2100*/  UMOV UR21, 0x40000040 ;  /* 0x4000004000157882 */ /* 0x000fe20000000000 */
[----:B------:R-:W-:Y:S01]  /*2110*/  UMOV UR23, 0x40000040 ;  /* 0x4000004000177882 */ /* 0x000fe20000000000 */
[----:B------:R-:W-:Y:S02]  /*2120*/  WARPGROUP.DEPBAR.LE gsb0, 0x0 ;  /* 0x00008000000079c5 */ /* 0x000fe40000010000 */
[----:B------:R-:W-:-:S06]  /*2130*/  WARPGROUP.ARRIVE ;  /* 0x00000000000079c5 */ /* 0x000fcc0000000000 */
[----:B------:R-:W-:Y:S01]  /*2140*/  HGMMA.64x16x16.F32.BF16 R24, gdesc[UR24], RZ, !UPT, gsb0 ;  /* 0x00200000181879f0 */ /* 0x000fe2000c0018ff */
[----:B------:R-:W-:Y:S02]  /*2150*/  UIADD3 UR24, UR6, 0x406, URZ ;  /* 0x0000040606187890 */ /* 0x000fe4000fffe03f */
[----:B------:R-:W-:Y:S01]  /*2160*/  UIADD3 UR26, UR61, 0x286, URZ ;  /* 0x000002863d1a7890 */ /* 0x000fe2000fffe03f */
[----:B------:R-:W-:Y:S01]  /*2170*/  UMOV UR25, 0x40000040 ;  /* 0x4000004000197882 */ /* 0x000fe20000000000 */
[----:B------:R-:W-:Y:S01]  /*2180*/  UMOV UR27, 0x40000040 ;  /* 0x40000040001b7882 */ /* 0x000fe20000000000 */
[----:B------:R-:W-:Y:S02]  /*2190*/  WARPGROUP.DEPBAR.LE gsb0, 0x0 ;  /* 0x00008000000079c5 */ /* 0x000fe40000010000 */
[----:B------:R-:W-:-:S06]  /*21a0*/  WARPGROUP.ARRIVE ;  /* 0x00000000000079c5 */ /* 0x000fcc0000000000 */
[----:B------:R-:W-:Y:S01]  /*21b0*/  HGMMA.64x16x16.F32.BF16 R56, gdesc[UR8], R56, gsb0 ;  /* 0x00200000083879f0 */ /* 0x000fe20008001838 */
[----:B------:R-:W-:Y:S01]  /*21c0*/  UIADD3 UR10, UR61, 0x82, URZ ;  /* 0x000000823d0a7890 */ /* 0x000fe2000fffe03f */
[----:B------:R-:W-:Y:S01]  /*21d0*/  UMOV UR8, UR28 ;  /* 0x0000001c00087c82 */ /* 0x000fe20008000000 */
[----:B------:R-:W-:Y:S01]  /*21e0*/  UMOV UR9, UR29 ;  /* 0x0000001d00097c82 */ /* 0x000fe20008000000 */
[----:B------:R-:W-:Y:S01]  /*21f0*/  UMOV UR11, 0x40000040 ;  /* 0x40000040000b7882 */ /* 0x000fe20000000000 */
[----:B------:R-:W-:Y:S02]  /*2200*/  WARPGROUP.DEPBAR.LE gsb0, 0x0 ;  /* 0x00008000000079c5 */ /* 0x000fe40000010000 */
[----:B------:R-:W-:-:S06]  /*2210*/  WARPGROUP.ARRIVE ;  /* 0x00000000000079c5 */ /* 0x000fcc0000000000 */
[----:B------:R-:W-:Y:S01]  /*2220*/  HGMMA.64x16x16.F32.BF16 R48, gdesc[UR8], R48, gsb0 ;  /* 0x00200000083079f0 */ /* 0x000fe20008001830 */
[----:B------:R-:W-:Y:S01]  /*2230*/  UMOV UR8, UR28 ;  /* 0x0000001c00087c82 */ /* 0x000fe20008000000 */
[----:B------:R-:W-:Y:S01]  /*2240*/  UMOV UR9, UR29 ;  /* 0x0000001d00097c82 */ /* 0x000fe20008000000 */
[----:B------:R-:W-:Y:S01]  /*2250*/  UMOV UR10, UR4 ;  /* 0x00000004000a7c82 */ /* 0x000fe20008000000 */
[----:B------:R-:W-:Y:S01]  /*2260*/  UMOV UR11, 0x40000040 ;  /* 0x40000040000b7882 */ /* 0x000fe20000000000 */
[----:B------:R-:W-:Y:S01]  /*2270*/  UIADD3 UR4, UR61, 0x202, URZ ;  /* 0x000002023d047890 */ /* 0x000fe2000fffe03f */
[----:B------:R-:W-:Y:S02]  /*2280*/  WARPGROUP.DEPBAR.LE gsb0, 0x0 ;  /* 0x00008000000079c5 */ /* 0x000fe40000010000 */
[----:B------:R-:W-:-:S06]  /*2290*/  WARPGROUP.ARRIVE ;  /* 0x00000000000079c5 */ /* 0x000fcc0000000000 */
[----:B------:R-:W-:Y:S01]  /*22a0*/  HGMMA.64x16x16.F32.BF16 R40, gdesc[UR8], R40, gsb0 ;  /* 0x00200000082879f0 */ /* 0x000fe20008001828 */
[----:B------:R-:W-:Y:S01]  /*22b0*/  UMOV UR8, UR28 ;  /* 0x0000001c00087c82 */ /* 0x000fe20008000000 */
[----:B------:R-:W-:Y:S01]  /*22c0*/  UMOV UR9, UR29 ;  /* 0x0000001d00097c82 */ /* 0x000fe20008000000 */
[----:B------:R-:W-:Y:S01]  /*22d0*/  UMOV UR10, UR5 ;  /* 0x00000005000a7c82 */ /* 0x000fe20008000000 */
[----:B------:R-:W-:Y:S01]  /*22e0*/  UMOV UR11, 0x40000040 ;  /* 0x40000040000b7882 */ /* 0x000fe20000000000 */
        /* <DEDUP_REMOVED lines=8> */
[----:B------:R-:W-:Y:S01]  /*2370*/  UMOV UR4, UR7 ;  /* 0x0000000700047c82 */ /* 0x000fe20008000000 */
[----:B------:R-:W-:Y:S02]  /*2380*/  UIADD3 UR7, UR61, 0x104, URZ ;  /* 0x000001043d077890 */ /* 0x000fe4000fffe03f */
[----:B------:R-:W-:Y:S01]  /*2390*/  UIADD3 UR28, UR6, 0x800, URZ ;  /* 0x00000800061c7890 */ /* 0x000fe2000fffe03f */
[----:B------:R-:W-:Y:S01]  /*23a0*/  UMOV UR29, 0x40000040 ;  /* 0x40000040001d7882 */ /* 0x000fe20000000000 */
[----:B------:R-:W-:-:S02]  /*23b0*/  WARPGROUP.DEPBAR.LE gsb0, 0x0 ;  /* 0x00008000000079c5 */ /* 0x000fc40000010000 */
        /* <DEDUP_REMOVED lines=42> */
[----:B------:R-:W-:Y:S01]  /*2660*/  UMOV UR9, 0x40000040 ;  /* 0x4000004000097882 */ /* 0x000fe20000000000 */
[----:B------:R-:W-:Y:S01]  /*2670*/  UMOV UR10, UR12 ;  /* 0x0000000c000a7c82 */ /* 0x000fe20008000000 */
[----:B------:R-:W-:Y:S01]  /*2680*/  UMOV UR11, 0x40000040 ;  /* 0x40000040000b7882 */ /* 0x000fe20000000000 */
[----:B------:R-:W-:Y:S01]  /*2690*/  UIADD3 UR12, UR61, 0x186, URZ ;  /* 0x000001863d0c7890 */ /* 0x000fe2000fffe03f */
[----:B------:R-:W-:Y:S01]  /*26a0*/  UMOV UR13, 0x40000040 ;  /* 0x40000040000d7882 */ /* 0x000fe20000000000 */
[----:B------:R-:W-:Y:S02]  /*26b0*/  WARPGROUP.DEPBAR.LE gsb0, 0x0 ;  /* 0x00008000000079c5 */ /* 0x000fe40000010000 */
[----:B------:R-:W-:-:S06]  /*26c0*/  WARPGROUP.ARRIVE ;  /* 0x00000000000079c5 */ /* 0x000fcc0000000000 */
[----:B------:R-:W-:Y:S01]  /*26d0*/  HGMMA.64x16x16.F32.BF16 R56, gdesc[UR8], R56, gsb0 ;  /* 0x00200000083879f0 */ /* 0x000fe20008001838 */
[----:B------:R-:W-:Y:S01]  /*26e0*/  UIADD3 UR10, UR61, 0x86, URZ ;  /* 0x000000863d0a7890 */ /* 0x000fe2000fffe03f */
[----:B------:R-:W-:Y:S01]  /*26f0*/  UMOV UR11, 0x40000040 ;  /* 0x40000040000b7882 */ /* 0x000fe20000000000 */
[----:B------:R-:W-:Y:S02]  /*2700*/  WARPGROUP.DEPBAR.LE gsb0, 0x0 ;  /* 0x00008000000079c5 */ /* 0x000fe40000010000 */
[----:B------:R-:W-:-:S06]  /*2710*/  WARPGROUP.ARRIVE ;  /* 0x00000000000079c5 */ /* 0x000fcc0000000000 */
[----:B------:R-:W-:Y:S01]  /*2720*/  HGMMA.64x16x16.F32.BF16 R48, gdesc[UR8], R48, gsb0 ;  /* 0x00200000083079f0 */ /* 0x000fe20008001830 */
        /* <DEDUP_REMOVED lines=9> */
[----:B------:R-:W-:Y:S01]  /*27c0*/  UMOV UR14, UR16 ;  /* 0x00000010000e7c82 */ /* 0x000fe20008000000 */
[----:B------:R-:W-:Y:S01]  /*27d0*/  UIADD3 UR16, UR6, 0x402, URZ ;  /* 0x0000040206107890 */ /* 0x000fe2000fffe03f */
        /* <DEDUP_REMOVED lines=9> */
[----:B------:R-:W-:Y:S02]  /*2870*/  UIADD3 UR10, UR61, 0x400, URZ ;  /* 0x000004003d0a7890 */ /* 0x000fe4000fffe03f */
        /* <DEDUP_REMOVED lines=26> */
[----:B------:R-:W-:Y:S02]  /*2a20*/  UMOV UR15, 0x40000040 ;  /* 0x40000040000f7882 */ /* 0x000fe40000000000 */
[----:B------:R-:W-:Y:S01]  /*2a30*/  UMOV UR57, UR15 ;  /* 0x0000000f00397c82 */ /* 0x000fe20008000000 */
[----:B------:R-:W-:Y:S01]  /*2a40*/  IMAD.U32 R11, RZ, RZ, UR15 ;  /* 0x0000000fff0b7e24 */ /* 0x000fe2000f8e00ff */
        /* <DEDUP_REMOVED lines=25> */
[----:B------:R-:W-:Y:S03]  /*2be0*/  HGMMA.64x16x16.F32.BF16 R24, gdesc[UR16], R24, gsb0 ;  /* 0x00200000101879f0 */ /* 0x000fe60008001818 */
        /* <DEDUP_REMOVED lines=198> */
[----:B------:R-:W-:Y:S02]  /*3850*/  UIADD3 UR10, UR6, 0xc06, URZ ;  /* 0x00000c06060a7890 */ /* 0x000fe4000fffe03f */
[----:B------:R-:W-:-:S05]  /*3860*/  UIADD3 UR6, UR61, 0x884, URZ ;  /* 0x000008843d067890 */ /* 0x000fca000fffe03f */
[----:B------:R-:W-:Y:S02]  /*3870*/  UMOV UR14, UR10 ;  /* 0x0000000a000e7c82 */ /* 0x000fe40008000000 */
[----:B------:R-:W-:Y:S01]  /*3880*/  UMOV UR56, UR14 ;  /* 0x0000000e00387c82 */ /* 0x000fe20008000000 */
[----:B------:R-:W-:Y:S01]  /*3890*/  IMAD.U32 R10, RZ, RZ, UR14 ;  /* 0x0000000eff0a7e24 */ /* 0x000fe2000f8e00ff */
        /* <DEDUP_REMOVED lines=25> */
[----:B------:R-:W-:Y:S02]  /*3a30*/  ULDC UR7, c[0x0][0x988] ;  /* 0x0002620000077ab9 */ /* 0x000fe40000000800 */
[----:B-1----:R-:W-:Y:S01]  /*3a40*/  IMAD.U32 R2, RZ, RZ, UR7 ;  /* 0x00000007ff027e24 */ /* 0x002fe2000f8e00ff */
[----:B------:R-:W-:Y:S02]  /*3a50*/  WARPGROUP.DEPBAR.LE gsb0, 0x0 ;  /* 0x00008000000079c5 */ /* 0x000fe40000010000 */
[----:B------:R-:W-:-:S06]  /*3a60*/  WARPGROUP.ARRIVE ;  /* 0x00000000000079c5 */ /* 0x000fcc0000000000 */
[----:B------:R-:W-:Y:S01]  /*3a70*/  HGMMA.64x16x16.F32.BF16 R32, gdesc[UR52], R32, gsb0 ;  /* 0x00200000342079f0 */ /* 0x000fe20008001820 */
[----:B------:R-:W-:Y:S01]  /*3a80*/  UMOV UR54, UR6 ;  /* 0x0000000600367c82 */ /* 0x000fe20008000000 */
[----:B------:R-:W-:Y:S01]  /*3a90*/  UMOV UR55, 0x40000040 ;  /* 0x4000004000377882 */ /* 0x000fe20000000000 */
[----:B------:R-:W-:Y:S01]  /*3aa0*/  ULDC UR6, c[0x0][0x9d8] ;  /* 0x0002760000067ab9 */ /* 0x000fe20000000800 */
[----:B------:R-:W-:Y:S02]  /*3ab0*/  WARPGROUP.DEPBAR.LE gsb0, 0x0 ;  /* 0x00008000000079c5 */ /* 0x000fe40000010000 */
[----:B------:R-:W-:-:S06]  /*3ac0*/  WARPGROUP.ARRIVE ;  /* 0x00000000000079c5 */ /* 0x000fcc0000000000 */
[----:B------:R-:W-:Y:S03]  /*3ad0*/  HGMMA.64x16x16.F32.BF16 R24, gdesc[UR52], R24, gsb0 ;  /* 0x00200000341879f0 */ /* 0x000fe60008001818 */
        /* <DEDUP_REMOVED lines=8> */
[----:B------:R-:W-:Y:S01]  /*3b60*/  WARPGROUP.ARRIVE ;  /* 0x00000000000079c5 */ /* 0x000fe20000000000 */
[----:B------:R-:W-:Y:S01]  /*3b70*/  FMUL.FTZ R58, R58, UR6 ;  /* 0x000000063a3a7c20 */ /* 0x000fe20008410000 */
[----:B------:R-:W-:Y:S01]  /*3b80*/  FMUL.FTZ R59, R59, UR6 ;  /* 0x000000063b3b7c20 */ /* 0x000fe20008410000 */
[----:B------:R-:W-:Y:S01]  /*3b90*/  FMUL.FTZ R62, R62, UR6 ;  /* 0x000000063e3e7c20 */ /* 0x000fe20008410000 */
[----:B------:R-:W-:Y:S01]  /*3ba0*/  FMUL.FTZ R63, R63, UR6 ;  /* 0x000000063f3f7c20 */ /* 0x000fe20008410000 */
[----:B------:R-:W-:Y:S01]  /*3bb0*/  FMUL.FTZ R56, R56, UR6 ;  /* 0x0000000638387c20 */ /* 0x000fe20008410000 */
[----:B------:R-:W-:Y:S01]  /*3bc0*/  HGMMA.64x16x16.F32.BF16 R48, gdesc[UR56], R48, gsb0 ;  /* 0x00200000383079f0 */ /* 0x000fe20008001830 */
[----:B------:R-:W-:Y:S01]  /*3bd0*/  UIADD3 UR58, UR61, 0x886, URZ ;  /* 0x000008863d3a7890 */ /* 0x000fe2000fffe03f */
[----:B------:R-:W0:Y:S01]  /*3be0*/  MUFU.TANH R58, R58 ;  /* 0x0000003a003a7308 */ /* 0x000e220000002400 */
[----:B------:R-:W-:Y:S01]  /*3bf0*/  UMOV UR56, UR14 ;  /* 0x0000000e00387c82 */ /* 0x000fe20008000000 */
[----:B------:R-:W-:Y:S01]  /*3c00*/  UMOV UR57, UR15 ;  /* 0x0000000f00397c82 */ /* 0x000fe20008000000 */
[----:B------:R-:W-:Y:S01]  /*3c10*/  UMOV UR59, 0x40000040 ;  /* 0x40000040003b7882 */ /* 0x000fe20000000000 */
[----:B------:R-:W-:Y:S01]  /*3c20*/  FMUL.FTZ R57, R57, UR6 ;  /* 0x0000000639397c20 */ /* 0x000fe20008410000 */
[----:B------:R-:W-:Y:S01]  /*3c30*/  FMUL.FTZ R60, R60, UR6 ;  /* 0x000000063c3c7c20 */ /* 0x000fe20008410000 */
[----:B------:R-:W-:-:S02]  /*3c40*/  FMUL.FTZ R61, R61, UR6 ;  /* 0x000000063d3d7c20 */ /* 0x000fc40008410000 */
[----:B------:R-:W1:Y:S08]  /*3c50*/  MUFU.TANH R59, R59 ;  /* 0x0000003b003b7308 */ /* 0x000e700000002400 */
[----:B------:R-:W2:Y:S01]  /*3c60*/  MUFU.TANH R62, R62 ;  /* 0x0000003e003e7308 */ /* 0x000ea20000002400 */
[----:B0-----:R-:W-:Y:S01]  /*3c70*/  FSEL R15, R58, -INF , P6 ;  /* 0xff8000003a0f7808 */ /* 0x001fe20003000000 */
[----:B------:R-:W-:-:S06]  /*3c80*/  IMAD.MOV.U32 R58, RZ, RZ, R151 ;  /* 0x000000ffff3a7224 */ /* 0x000fcc00078e0097 */
[----:B------:R-:W0:Y:S01]  /*3c90*/  MUFU.TANH R63, R63 ;  /* 0x0000003f003f7308 */ /* 0x000e220000002400 */
[----:B-1----:R-:W-:-:S04]  /*3ca0*/  FSEL R59, R59, -INF , P5 ;  /* 0xff8000003b3b7808 */ /* 0x002fc80002800000 */
[----:B------:R-:W-:-:S03]  /*3cb0*/  FMNMX.FTZ R0, R15, R59, !PT ;  /* 0x0000003b0f007209 */ /* 0x000fc60007810000 */
[----:B------:R-:W1:Y:S01]  /*3cc0*/  MUFU.TANH R56, R56 ;  /* 0x0000003800387308 */ /* 0x000e620000002400 */
[----:B--2---:R-:W-:Y:S01]  /*3cd0*/  FSEL R65, R62, -INF , P4 ;  /* 0xff8000003e417808 */ /* 0x004fe20002000000 */
[----:B------:R-:W-:-:S03]  /*3ce0*/  IMAD.MOV.U32 R62, RZ, RZ, R151 ;  /* 0x000000ffff3e7224 */ /* 0x000fc600078e0097 */
[----:B------:R-:W-:-:S03]  /*3cf0*/  FMNMX.FTZ R0, R65, R0, !PT ;  /* 0x0000000041007209 */ /* 0x000fc60007810000 */
[----:B------:R-:W2:Y:S01]  /*3d00*/  MUFU.TANH R57, R57 ;  /* 0x0000003900397308 */ /* 0x000ea20000002400 */
[----:B0-----:R-:W-:-:S04]  /*3d10*/  FSEL R63, R63, -INF , P2 ;  /* 0xff8000003f3f7808 */ /* 0x001fc80001000000 */
[----:B------:R-:W-:-:S03]  /*3d20*/  FMNMX.FTZ R0, R63, R0, !PT ;  /* 0x000000003f007209 */ /* 0x000fc60007810000 */
[----:B------:R-:W0:Y:S01]  /*3d30*/  MUFU.TANH R60, R60 ;  /* 0x0000003c003c7308 */ /* 0x000e220000002400 */
[----:B-1----:R-:W-:Y:S01]  /*3d40*/  FSEL R3, R56, -INF , P6 ;  /* 0xff80000038037808 */ /* 0x002fe20003000000 */
        /* <DEDUP_REMOVED lines=9> */
[----:B------:R-:W1:Y:S01]  /*3de0*/  MUFU.TANH R50, R50 ;  /* 0x0000003200327308 */ /* 0x000e620000002400 */
[----:B------:R-:W-:Y:S01]  /*3df0*/  UMOV UR56, UR14 ;  /* 0x0000000e00387c82 */ /* 0x000fe20008000000 */
[----:B------:R-:W-:Y:S01]  /*3e00*/  UMOV UR57, UR15 ;  /* 0x0000000f00397c82 */ /* 0x000fe20008000000 */
[----:B------:R-:W-:Y:S01]  /*3e10*/  UMOV UR59, 0x40000040 ;  /* 0x40000040003b7882 */ /* 0x000fe20000000000 */
[----:B------:R-:W-:Y:S01]  /*3e20*/  FMUL.FTZ R49, R49, UR6 ;  /* 0x0000000631317c20 */ /* 0x000fe20008410000 */
[----:B------:R-:W-:Y:S01]  /*3e30*/  FMUL.FTZ R52, R52, UR6 ;  /* 0x0000000634347c20 */ /* 0x000fe20008410000 */
[----:B------:R-:W-:Y:S01]  /*3e40*/  ISETP.GT.AND P6, PT, R23, 0x11, PT ;  /* 0x000000111700780c */ /* 0x000fe20003fc4270 */
[----:B------:R-:W-:Y:S01]  /*3e50*/  FMUL.FTZ R53, R53, UR6 ;  /* 0x0000000635357c20 */ /* 0x000fe20008410000 */
[----:B------:R-:W3:Y:S01]  /*3e60*/  MUFU.TANH R51, R51 ;  /* 0x0000003300337308 */ /* 0x000ee20000002400 */
[----:B--2---:R-:W-:Y:S01]  /*3e70*/  FSEL R57, R57, -INF , P5 ;  /* 0xff80000039397808 */ /* 0x004fe20002800000 */
[----:B------:R-:W-:Y:S01]  /*3e80*/  IMAD.MOV.U32 R56, RZ, RZ, R151 ;  /* 0x000000ffff387224 */ /* 0x000fe200078e0097 */
[----:B------:R-:W-:-:S02]  /*3e90*/  ISETP.GT.AND P5, PT, R23, 0x18, PT ;  /* 0x000000181700780c */ /* 0x000fc40003fa4270 */
[----:B0-----:R-:W-:Y:S02]  /*3ea0*/  FSEL R21, R60, -INF , P4 ;  /* 0xff8000003c157808 */ /* 0x001fe40002000000 */
[----:B------:R-:W-:Y:S01]  /*3eb0*/  ISETP.GT.AND P4, PT, R23, 0x19, PT ;  /* 0x000000191700780c */ /* 0x000fe20003f84270 */
[----:B------:R-:W0:Y:S01]  /*3ec0*/  MUFU.TANH R54, R54 ;  /* 0x0000003600367308 */ /* 0x000e220000002400 */
[----:B-1----:R-:W-:Y:S02]  /*3ed0*/  FSEL R69, R50, -INF , P3 ;  /* 0xff80000032457808 */ /* 0x002fe40001800000 */
[-C--:B------:R-:W-:Y:S02]  /*3ee0*/  MOV R60, R151.reuse ;  /* 0x00000097003c7202 */ /* 0x080fe40000000f00 */
[----:B------:R-:W-:Y:S02]  /*3ef0*/  FMNMX.FTZ R0, R69, R0, !PT ;  /* 0x0000000045007209 */ /* 0x000fe40007810000 */
[----:B------:R-:W-:Y:S01]  /*3f00*/  MOV R50, R151 ;  /* 0x0000009700327202 */ /* 0x000fe20000000f00 */
[----:B------:R-:W1:Y:S01]  /*3f10*/  MUFU.TANH R61, R61 ;  /* 0x0000003d003d7308 */ /* 0x000e620000002400 */
[----:B---3--:R-:W-:-:S04]  /*3f20*/  FSEL R51, R51, -INF , P6 ;  /* 0xff80000033337808 */ /* 0x008fc80003000000 */
[----:B------:R-:W-:-:S03]  /*3f30*/  FMNMX.FTZ R0, R51, R0, !PT ;  /* 0x0000000033007209 */ /* 0x000fc60007810000 */
[----:B------:R-:W2:Y:S01]  /*3f40*/  MUFU.TANH R55, R55 ;  /* 0x0000003700377308 */ /* 0x000ea20000002400 */
[----:B0-----:R-:W-:Y:S01]  /*3f50*/  FSEL R73, R54, -INF , P5 ;  /* 0xff80000036497808 */ /* 0x001fe20002800000 */
[----:B------:R-:W-:-:S03]  /*3f60*/  IMAD.MOV.U32 R54, RZ, RZ, R151 ;  /* 0x000000ffff367224 */ /* 0x000fc600078e0097 */
[----:B------:R-:W-:-:S03]  /*3f70*/  FMNMX.FTZ R0, R73, R0, !PT ;  /* 0x0000000049007209 */ /* 0x000fc60007810000 */
[----:B------:R-:W0:Y:S01]  /*3f80*/  MUFU.TANH R48, R48 ;  /* 0x0000003000307308 */ /* 0x000e220000002400 */
[----:B-1----:R-:W-:Y:S02]  /*3f90*/  FSEL R61, R61, -INF , P2 ;  /* 0xff8000003d3d7808 */ /* 0x002fe40001000000 */
[----:B------:R-:W-:-:S05]  /*3fa0*/  ISETP.GT.AND P2, PT, R23, 0x20, PT ;  /* 0x000000201700780c */ /* 0x000fca0003f44270 */
[----:B------:R-:W1:Y:S01]  /*3fb0*/  MUFU.TANH R49, R49 ;  /* 0x0000003100317308 */ /* 0x000e620000002400 */
[----:B--2---:R-:W-:Y:S01]  /*3fc0*/  FSEL R55, R55, -INF , P4 ;  /* 0xff80000037377808 */ /* 0x004fe20002000000 */
[----:B------:R-:W-:Y:S02]  /*3fd0*/  WARPGROUP.DEPBAR.LE gsb0, 0x0 ;  /* 0x00008000000079c5 */ /* 0x000fe40000010000 */
[----:B------:R-:W-:Y:S01]  /*3fe0*/  WARPGROUP.ARRIVE ;  /* 0x00000000000079c5 */ /* 0x000fe20000000000 */
[----:B------:R-:W-:Y:S01]  /*3ff0*/  FMUL.FTZ R42, R42, UR6 ;  /* 0x000000062a2a7c20 */ /* 0x000fe20008410000 */
[----:B------:R-:W-:Y:S01]  /*4000*/  FMUL.FTZ R43, R43, UR6 ;  /* 0x000000062b2b7c20 */ /* 0x000fe20008410000 */
[----:B------:R-:W-:Y:S01]  /*4010*/  FMUL.FTZ R46, R46, UR6 ;  /* 0x000000062e2e7c20 */ /* 0x000fe20008410000 */
[----:B------:R-:W-:Y:S01]  /*4020*/  FMUL.FTZ R47, R47, UR6 ;  /* 0x000000062f2f7c20 */ /* 0x000fe20008410000 */
[----:B------:R-:W2:Y:S01]  /*4030*/  MUFU.TANH R52, R52 ;  /* 0x0000003400347308 */ /* 0x000ea20000002400 */
[----:B------:R-:W-:Y:S01]  /*4040*/  HGMMA.64x16x16.F32.BF16 R32, gdesc[UR56], R32, gsb0 ;  /* 0x00200000382079f0 */ /* 0x000fe20008001820 */
[----:B------:R-:W-:Y:S01]  /*4050*/  UIADD3 UR58, UR61, 0x986, URZ ;  /* 0x000009863d3a7890 */ /* 0x000fe2000fffe03f */
[----:B------:R-:W-:Y:S01]  /*4060*/  FMUL.FTZ R41, R41, UR6 ;  /* 0x0000000629297c20 */ /* 0x000fe20008410000 */
[----:B------:R-:W-:Y:S01]  /*4070*/  UMOV UR56, UR14 ;  /* 0x0000000e00387c82 */ /* 0x000fe20008000000 */
[----:B------:R-:W-:Y:S01]  /*4080*/  UMOV UR57, UR15 ;  /* 0x0000000f00397c82 */ /* 0x000fe20008000000 */
[----:B------:R-:W-:Y:S01]  /*4090*/  UMOV UR59, 0x40000040 ;  /* 0x40000040003b7882 */ /* 0x000fe20000000000 */
[----:B------:R-:W-:Y:S01]  /*40a0*/  FMUL.FTZ R40, R40, UR6 ;  /* 0x0000000628287c20 */ /* 0x000fe20008410000 */
[----:B------:R-:W3:Y:S01]  /*40b0*/  MUFU.TANH R42, R42 ;  /* 0x0000002a002a7308 */ /* 0x000ee20000002400 */
[----:B0-----:R-:W-:Y:S01]  /*40c0*/  FSEL R67, R48, -INF , P3 ;  /* 0xff80000030437808 */ /* 0x001fe20001800000 */
[----:B------:R-:W-:Y:S01]  /*40d0*/  FMUL.FTZ R44, R44, UR6 ;  /* 0x000000062c2c7c20 */ /* 0x000fe20008410000 */
[----:B------:R-:W-:Y:S01]  /*40e0*/  ISETP.GT.AND P3, PT, R23, 0x21, PT ;  /* 0x000000211700780c */ /* 0x000fe20003f64270 */
[----:B------:R-:W-:Y:S01]  /*40f0*/  FMUL.FTZ R45, R45, UR6 ;  /* 0x000000062d2d7c20 */ /* 0x000fe20008410000 */
[----:B------:R-:W-:Y:S01]  /*4100*/  FMNMX.FTZ R0, R55, R0, !PT ;  /* 0x0000000037007209 */ /* 0x000fe20007810000 */
[----:B------:R-:W-:Y:S01]  /*4110*/  IMAD.MOV.U32 R48, RZ, RZ, R151 ;  /* 0x000000ffff307224 */ /* 0x000fe200078e0097 */
[----:B-1----:R-:W-:Y:S01]  /*4120*/  FSEL R49, R49, -INF , P6 ;  /* 0xff80000031317808 */ /* 0x002fe20003000000 */
[----:B------:R-:W0:Y:S01]  /*4130*/  MUFU.TANH R43, R43 ;  /* 0x0000002b002b7308 */ /* 0x000e220000002400 */
[----:B------:R-:W-:-:S02]  /*4140*/  ISETP.GT.AND P6, PT, R23, 0x28, PT ;  /* 0x000000281700780c */ /* 0x000fc40003fc4270 */
[----:B--2---:R-:W-:Y:S01]  /*4150*/  FSEL R71, R52, -INF , P5 ;  /* 0xff80000034477808 */ /* 0x004fe20002800000 */
[----:B------:R-:W-:Y:S01]  /*4160*/  IMAD.MOV.U32 R52, RZ, RZ, R151 ;  /* 0x000000ffff347224 */ /* 0x000fe200078e0097 */
[----:B------:R-:W-:-:S03]  /*4170*/  ISETP.GT.AND P5, PT, R23, 0x29, PT ;  /* 0x000000291700780c */ /* 0x000fc60003fa4270 */
[----:B------:R-:W1:Y:S01]  /*4180*/  MUFU.TANH R46, R46 ;  /* 0x0000002e002e7308 */ /* 0x000e620000002400 */
[----:B---3--:R-:W-:-:S04]  /*4190*/  FSEL R77, R42, -INF , P2 ;  /* 0xff8000002a4d7808 */ /* 0x008fc80001000000 */
[----:B------:R-:W-:-:S03]  /*41a0*/  FMNMX.FTZ R0, R77, R0, !PT ;  /* 0x000000004d007209 */ /* 0x000fc60007810000 */
[----:B------:R-:W2:Y:S01]  /*41b0*/  MUFU.TANH R53, R53 ;  /* 0x0000003500357308 */ /* 0x000ea20000002400 */
[----:B0-----:R-:W-:-:S04]  /*41c0*/  FSEL R43, R43, -INF , P3 ;  /* 0xff8000002b2b7808 */ /* 0x001fc80001800000 */
[----:B------:R-:W-:-:S03]  /*41d0*/  FMNMX.FTZ R0, R43, R0, !PT ;  /* 0x000000002b007209 */ /* 0x000fc60007810000 */
[----:B------:R-:W0:Y:S01]  /*41e0*/  MUFU.TANH R47, R47 ;  /* 0x0000002f002f7308 */ /* 0x000e220000002400 */
[----:B-1----:R-:W-:Y:S01]  /*41f0*/  FSEL R79, R46, -INF , P6 ;  /* 0xff8000002e4f7808 */ /* 0x002fe20003000000 */
[----:B------:R-:W-:-:S03]  /*4200*/  IMAD.MOV.U32 R46, RZ, RZ, R151 ;  /* 0x000000ffff2e7224 */ /* 0x000fc600078e0097 */
[----:B------:R-:W-:-:S03]  /*4210*/  FMNMX.FTZ R0, R79, R0, !PT ;  /* 0x000000004f007209 */ /* 0x000fc60007810000 */
[----:B------:R-:W1:Y:S01]  /*4220*/  MUFU.TANH R41, R41 ;  /* 0x0000002900297308 */ /* 0x000e620000002400 */
[----:B--2---:R-:W-:Y:S02]  /*4230*/  FSEL R53, R53, -INF , P4 ;  /* 0xff80000035357808 */ /* 0x004fe40002000000 */
[----:B------:R-:W-:Y:S01]  /*4240*/  ISETP.GT.AND P4, PT, R23, 0x30, PT ;  /* 0x000000301700780c */ /* 0x000fe20003f84270 */
[----:B------:R-:W-:Y:S02]  /*4250*/  WARPGROUP.DEPBAR.LE gsb0, 0x0 ;  /* 0x00008000000079c5 */ /* 0x000fe40000010000 */
[----:B------:R-:W-:Y:S01]  /*4260*/  WARPGROUP.ARRIVE ;  /* 0x00000000000079c5 */ /* 0x000fe20000000000 */
[----:B------:R-:W-:Y:S01]  /*4270*/  FMUL.FTZ R34, R34, UR6 ;  /* 0x0000000622227c20 */ /* 0x000fe20008410000 */
[----:B------:R-:W-:Y:S01]  /*4280*/  FMUL.FTZ R35, R35, UR6 ;  /* 0x0000000623237c20 */ /* 0x000fe20008410000 */
[----:B------:R-:W-:Y:S01]  /*4290*/  FMUL.FTZ R38, R38, UR6 ;  /* 0x0000000626267c20 */ /* 0x000fe20008410000 */
[----:B------:R-:W2:Y:S01]  /*42a0*/  MUFU.TANH R40, R40 ;  /* 0x0000002800287308 */ /* 0x000ea20000002400 */
[----:B------:R-:W-:Y:S01]  /*42b0*/  FMUL.FTZ R39, R39, UR6 ;  /* 0x0000000627277c20 */ /* 0x000fe20008410000 */
[----:B------:R-:W-:Y:S01]  /*42c0*/  HGMMA.64x16x16.F32.BF16 R24, gdesc[UR56], R24, gsb0 ;  /* 0x00200000381879f0 */ /* 0x000fe20008001818 */
[----:B------:R-:W-:Y:S01]  /*42d0*/  FMUL.FTZ R32, R32, UR6 ;  /* 0x0000000620207c20 */ /* 0x000fe20008410000 */
[----:B------:R-:W-:Y:S01]  /*42e0*/  FMUL.FTZ R33, R33, UR6 ;  /* 0x0000000621217c20 */ /* 0x000fe20008410000 */
[----:B0-----:R-:W-:Y:S01]  /*42f0*/  FSEL R81, R47, -INF , P5 ;  /* 0xff8000002f517808 */ /* 0x001fe20002800000 */
[----:B------:R-:W-:Y:S01]  /*4300*/  FMUL.FTZ R36, R36, UR6 ;  /* 0x0000000624247c20 */ /* 0x000fe20008410000 */
[----:B-1----:R-:W-:Y:S01]  /*4310*/  FSEL R41, R41, -INF , P3 ;  /* 0xff80000029297808 */ /* 0x002fe20001800000 */
[----:B------:R-:W0:Y:S01]  /*4320*/  MUFU.TANH R34, R34 ;  /* 0x0000002200227308 */ /* 0x000e220000002400 */
[----:B------:R-:W-:Y:S01]  /*4330*/  ISETP.GT.AND P3, PT, R23, 0x31, PT ;  /* 0x000000311700780c */ /* 0x000fe20003f64270 */
[----:B------:R-:W-:Y:S01]  /*4340*/  FMUL.FTZ R37, R37, UR6 ;  /* 0x0000000625257c20 */ /* 0x000fe20008410000 */
[----:B------:R-:W-:-:S05]  /*4350*/  FMNMX.FTZ R0, R81, R0, !PT ;  /* 0x0000000051007209 */ /* 0x000fca0007810000 */
[----:B------:R-:W1:Y:S01]  /*4360*/  MUFU.TANH R35, R35 ;  /* 0x0000002300237308 */ /* 0x000e620000002400 */
[----:B--2---:R-:W-:Y:S02]  /*4370*/  FSEL R75, R40, -INF , P2 ;  /* 0xff800000284b7808 */ /* 0x004fe40001000000 */
[----:B------:R-:W-:-:S05]  /*4380*/  ISETP.GT.AND P2, PT, R23, 0x38, PT ;  /* 0x000000381700780c */ /* 0x000fca0003f44270 */
[----:B------:R-:W2:Y:S01]  /*4390*/  MUFU.TANH R44, R44 ;  /* 0x0000002c002c7308 */ /* 0x000ea20000002400 */
[----:B0-----:R-:W-:-:S04]  /*43a0*/  FSEL R83, R34, -INF , P4 ;  /* 0xff80000022537808 */ /* 0x001fc80002000000 */
[----:B------:R-:W-:-:S03]  /*43b0*/  FMNMX.FTZ R0, R83, R0, !PT ;  /* 0x0000000053007209 */ /* 0x000fc60007810000 */
[----:B------:R-:W0:Y:S01]  /*43c0*/  MUFU.TANH R38, R38 ;  /* 0x0000002600267308 */ /* 0x000e220000002400 */
[----:B-1----:R-:W-:-:S04]  /*43d0*/  FSEL R85, R35, -INF , P3 ;  /* 0xff80000023557808 */ /* 0x002fc80001800000 */
[----:B------:R-:W-:-:S03]  /*43e0*/  FMNMX.FTZ R0, R85, R0, !PT ;  /* 0x0000000055007209 */ /* 0x000fc60007810000 */
[----:B------:R-:W1:Y:S01]  /*43f0*/  MUFU.TANH R45, R45 ;  /* 0x0000002d002d7308 */ /* 0x000e620000002400 */
[----:B--2---:R-:W-:Y:S01]  /*4400*/  FSEL R47, R44, -INF , P6 ;  /* 0xff8000002c2f7808 */ /* 0x004fe20003000000 */
[----:B------:R-:W-:Y:S01]  /*4410*/  IMAD.MOV.U32 R44, RZ, RZ, R151 ;  /* 0x000000ffff2c7224 */ /* 0x000fe200078e0097 */
[----:B------:R-:W-:-:S05]  /*4420*/  ISETP.GT.AND P6, PT, R23, 0x39, PT ;  /* 0x000000391700780c */ /* 0x000fca0003fc4270 */
[----:B------:R-:W2:Y:S01]  /*4430*/  MUFU.TANH R39, R39 ;  /* 0x0000002700277308 */ /* 0x000ea20000002400 */
[----:B0-----:R-:W-:-:S04]  /*4440*/  FSEL R87, R38, -INF , P2 ;  /* 0xff80000026577808 */ /* 0x001fc80001000000 */
[----:B------:R-:W-:Y:S01]  /*4450*/  FMNMX.FTZ R0, R87, R0, !PT ;  /* 0x0000000057007209 */ /* 0x000fe20007810000 */
[----:B------:R-:W-:Y:S02]  /*4460*/  WARPGROUP.DEPBAR.LE gsb0, 0x0 ;  /* 0x00008000000079c5 */ /* 0x000fe40000010000 */
[----:B------:R-:W-:Y:S01]  /*4470*/  FMUL.FTZ R26, R26, UR6 ;  /* 0x000000061a1a7c20 */ /* 0x000fe20008410000 */
[----:B------:R-:W-:Y:S01]  /*4480*/  FMUL.FTZ R27, R27, UR6 ;  /* 0x000000061b1b7c20 */ /* 0x000fe20008410000 */
[----:B------:R-:W0:Y:S01]  /*4490*/  MUFU.TANH R32, R32 ;  /* 0x0000002000207308 */ /* 0x000e220000002400 */
[----:B------:R-:W-:Y:S01]  /*44a0*/  FMUL.FTZ R30, R30, UR6 ;  /* 0x000000061e1e7c20 */ /* 0x000fe20008410000 */
[----:B------:R-:W-:Y:S01]  /*44b0*/  FMUL.FTZ R31, R31, UR6 ;  /* 0x000000061f1f7c20 */ /* 0x000fe20008410000 */
[----:B-1----:R-:W-:Y:S01]  /*44c0*/  FSEL R45, R45, -INF , P5 ;  /* 0xff8000002d2d7808 */ /* 0x002fe20002800000 */
[----:B------:R-:W-:Y:S01]  /*44d0*/  FMUL.FTZ R24, R24, UR6 ;  /* 0x0000000618187c20 */ /* 0x000fe20008410000 */
[----:B------:R-:W-:Y:S01]  /*44e0*/  ISETP.GT.AND P5, PT, R23, 0x40, PT ;  /* 0x000000401700780c */ /* 0x000fe20003fa4270 */
[----:B------:R-:W-:Y:S01]  /*44f0*/  FMUL.FTZ R25, R25, UR6 ;  /* 0x0000000619197c20 */ /* 0x000fe20008410000 */
[----:B--2---:R-:W-:Y:S01]  /*4500*/  FSEL R39, R39, -INF , P6 ;  /* 0xff80000027277808 */ /* 0x004fe20003000000 */
[----:B------:R-:W1:Y:S01]  /*4510*/  MUFU.TANH R26, R26 ;  /* 0x0000001a001a7308 */ /* 0x000e620000002400 */
[----:B------:R-:W-:Y:S01]  /*4520*/  FMUL.FTZ R28, R28, UR6 ;  /* 0x000000061c1c7c20 */ /* 0x000fe20008410000 */
[----:B------:R-:W-:Y:S01]  /*4530*/  FMUL.FTZ R29, R29, UR6 ;  /* 0x000000061d1d7c20 */ /* 0x000fe20008410000 */
[----:B------:R-:W-:-:S05]  /*4540*/  FMNMX.FTZ R0, R39, R0, !PT ;  /* 0x0000000027007209 */ /* 0x000fca0007810000 */
[----:B------:R-:W2:Y:S01]  /*4550*/  MUFU.TANH R33, R33 ;  /* 0x0000002100217308 */ /* 0x000ea20000002400 */
[----:B0-----:R-:W-:Y:S02]  /*4560*/  FSEL R35, R32, -INF , P4 ;  /* 0xff80000020237808 */ /* 0x001fe40002000000 */
[----:B------:R-:W-:-:S05]  /*4570*/  ISETP.GT.AND P4, PT, R23, 0x41, PT ;  /* 0x000000411700780c */ /* 0x000fca0003f84270 */
[----:B------:R-:W0:Y:S01]  /*4580*/  MUFU.TANH R27, R27 ;  /* 0x0000001b001b7308 */ /* 0x000e220000002400 */
[----:B-1----:R-:W-:-:S04]  /*4590*/  FSEL R89, R26, -INF , P5 ;  /* 0xff8000001a597808 */ /* 0x002fc80002800000 */
[----:B------:R-:W-:-:S03]  /*45a0*/  FMNMX.FTZ R0, R89, R0, !PT ;  /* 0x0000000059007209 */ /* 0x000fc60007810000 */
[----:B------:R-:W1:Y:S01]  /*45b0*/  MUFU.TANH R36, R36 ;  /* 0x0000002400247308 */ /* 0x000e620000002400 */
[----:B--2---:R-:W-:Y:S02]  /*45c0*/  FSEL R33, R33, -INF , P3 ;  /* 0xff80000021217808 */ /* 0x004fe40001800000 */
[----:B------:R-:W-:-:S05]  /*45d0*/  ISETP.GT.AND P3, PT, R23, 0x48, PT ;  /* 0x000000481700780c */ /* 0x000fca0003f64270 */
[----:B------:R-:W2:Y:S01]  /*45e0*/  MUFU.TANH R30, R30 ;  /* 0x0000001e001e7308 */ /* 0x000ea20000002400 */
[----:B0-----:R-:W-:-:S04]  /*45f0*/  FSEL R91, R27, -INF , P4 ;  /* 0xff8000001b5b7808 */ /* 0x001fc80002000000 */
[----:B------:R-:W-:-:S03]  /*4600*/  FMNMX.FTZ R0, R91, R0, !PT ;  /* 0x000000005b007209 */ /* 0x000fc60007810000 */
[----:B------:R-:W0:Y:S01]  /*4610*/  MUFU.TANH R31, R31 ;  /* 0x0000001f001f7308 */ /* 0x000e220000002400 */
[----:B-1----:R-:W-:Y:S02]  /*4620*/  FSEL R27, R36, -INF , P2 ;  /* 0xff800000241b7808 */ /* 0x002fe40001000000 */
[----:B------:R-:W-:-:S05]  /*4630*/  ISETP.GT.AND P2, PT, R23, 0x49, PT ;  /* 0x000000491700780c */ /* 0x000fca0003f44270 */
[----:B------:R-:W1:Y:S01]  /*4640*/  MUFU.TANH R37, R37 ;  /* 0x0000002500257308 */ /* 0x000e620000002400 */
[----:B--2---:R-:W-:-:S04]  /*4650*/  FSEL R93, R30, -INF , P3 ;  /* 0xff8000001e5d7808 */ /* 0x004fc80001800000 */
[----:B------:R-:W-:-:S03]  /*4660*/  FMNMX.FTZ R0, R93, R0, !PT ;  /* 0x000000005d007209 */ /* 0x000fc60007810000 */
[----:B------:R-:W-:Y:S01]  /*4670*/  MUFU.TANH R24, R24 ;  /* 0x0000001800187308 */ /* 0x000fe20000002400 */
[----:B0-----:R-:W-:-:S04]  /*4680*/  FSEL R31, R31, -INF , P2 ;  /* 0xff8000001f1f7808 */ /* 0x001fc80001000000 */
[----:B------:R-:W-:-:S03]  /*4690*/  FMNMX.FTZ R0, R31, R0, !PT ;  /* 0x000000001f007209 */ /* 0x000fc60007810000 */
[----:B------:R-:W0:Y:S01]  /*46a0*/  MUFU.TANH R25, R25 ;  /* 0x0000001900197308 */ /* 0x000e220000002400 */
[----:B-1----:R-:W-:Y:S01]  /*46b0*/  FSEL R37, R37, -INF , P6 ;  /* 0xff80000025257808 */ /* 0x002fe20003000000 */
[----:B------:R-:W1:Y:S06]  /*46c0*/  SHFL.BFLY PT, R7, R0, 0x2, 0x1f ;  /* 0x0c401f0000077f89 */ /* 0x000e6c00000e0000 */
[----:B------:R-:W2:Y:S08]  /*46d0*/  MUFU.TANH R28, R28 ;  /* 0x0000001c001c7308 */ /* 0x000eb00000002400 */
[----:B------:R-:W3:Y:S01]  /*46e0*/  MUFU.TANH R29, R29 ;  /* 0x0000001d001d7308 */ /* 0x000ee20000002400 */
[----:B0-----:R-:W-:-:S02]  /*46f0*/  FSEL R25, R25, -INF , P4 ;  /* 0xff80000019197808 */ /* 0x001fc40002000000 */
[----:B--2---:R-:W-:Y:S02]  /*4700*/  FSEL R23, R28, -INF , P3 ;  /* 0xff8000001c177808 */ /* 0x004fe40001800000 */
[----:B-1----:R-:W-:Y:S02]  /*4710*/  FMNMX.FTZ R6, R0, R7, !PT ;  /* 0x0000000700067209 */ /* 0x002fe40007810000 */
[----:B------:R-:W-:-:S03]  /*4720*/  FMNMX.FTZ R0, R3, R57, !PT ;  /* 0x0000003903007209 */ /* 0x000fc60007810000 */
[----:B------:R-:W0:Y:S01]  /*4730*/  SHFL.BFLY PT, R7, R6, 0x1, 0x1f ;  /* 0x0c201f0006077f89 */ /* 0x000e2200000e0000 */
[----:B------:R-:W-:Y:S02]  /*4740*/  FMNMX.FTZ R0, R21, R0, !PT ;  /* 0x0000000015007209 */ /* 0x000fe40007810000 */
[----:B---3--:R-:W-:Y:S02]  /*4750*/  FSEL R29, R29, -INF , P2 ;  /* 0xff8000001d1d7808 */ /* 0x008fe40001000000 */
[----:B------:R-:W-:-:S04]  /*4760*/  FMNMX.FTZ R0, R61, R0, !PT ;  /* 0x000000003d007209 */ /* 0x000fc80007810000 */
[----:B------:R-:W-:-:S04]  /*4770*/  FMNMX.FTZ R0, R67, R0, !PT ;  /* 0x0000000043007209 */ /* 0x000fc80007810000 */
[----:B------:R-:W-:-:S04]  /*4780*/  FMNMX.FTZ R0, R49, R0, !PT ;  /* 0x0000000031007209 */ /* 0x000fc80007810000 */
[----:B------:R-:W-:-:S04]  /*4790*/  FMNMX.FTZ R0, R71, R0, !PT ;  /* 0x0000000047007209 */ /* 0x000fc80007810000 */
[----:B------:R-:W-:Y:S02]  /*47a0*/  FMNMX.FTZ R0, R53, R0, !PT ;  /* 0x0000000035007209 */ /* 0x000fe40007810000 */
[----:B0-----:R-:W-:Y:S02]  /*47b0*/  FMNMX.FTZ R7, R6, R7, !PT ;  /* 0x0000000706077209 */ /* 0x001fe40007810000 */
[----:B------:R-:W-:Y:S02]  /*47c0*/  FMNMX.FTZ R0, R75, R0, !PT ;  /* 0x000000004b007209 */ /* 0x000fe40007810000 */
[C---:B------:R-:W-:Y:S01]  /*47d0*/  FSETP.NEU.FTZ.AND P0, PT, R7.reuse, -INF , PT ;  /* 0xff8000000700780b */ /* 0x040fe20003f1d000 */
[----:B------:R-:W-:Y:S01]  /*47e0*/  FMUL.FTZ R8, R7, R2 ;  /* 0x0000000207087220 */ /* 0x000fe20000410000 */
[----:B------:R-:W-:-:S04]  /*47f0*/  FMNMX.FTZ R0, R41, R0, !PT ;  /* 0x0000000029007209 */ /* 0x000fc80007810000 */
[----:B------:R-:W-:Y:S02]  /*4800*/  FMNMX.FTZ R0, R47, R0, !PT ;  /* 0x000000002f007209 */ /* 0x000fe40007810000 */
[----:B------:R-:W-:Y:S02]  /*4810*/  FSEL R8, R8, RZ, P0 ;  /* 0x000000ff08087208 */ /* 0x000fe40000000000 */
[----:B------:R-:W-:Y:S02]  /*4820*/  FMNMX.FTZ R0, R45, R0, !PT ;  /* 0x000000002d007209 */ /* 0x000fe40007810000 */
[----:B------:R-:W-:Y:S01]  /*4830*/  ISETP.NE.AND P0, PT, R14, RZ, PT ;  /* 0x000000ff0e00720c */ /* 0x000fe20003f05270 */
[--C-:B------:R-:W-:Y:S01]  /*4840*/  FFMA.FTZ R15, R15, R2, -R8.reuse ;  /* 0x000000020f0f7223 */ /* 0x100fe20000010808 */
[----:B------:R-:W-:Y:S01]  /*4850*/  FMNMX.FTZ R0, R35, R0, !PT ;  /* 0x0000000023007209 */ /* 0x000fe20007810000 */
[-CC-:B------:R-:W-:Y:S01]  /*4860*/  FFMA.FTZ R6, R51, R2.reuse, -R8.reuse ;  /* 0x0000000233067223 */ /* 0x180fe20000010808 */
[--C-:B------:R-:W-:Y:S01]  /*4870*/  FFMA.FTZ R59, R59, R2, -R8.reuse ;  /* 0x000000023b3b7223 */ /* 0x100fe20000010808 */
[----:B------:R0:W-:Y:S01]  /*4880*/  MUFU.EX2 R209, R15 ;  /* 0x0000000f00d17308 */ /* 0x0001e20000000800 */
[----:B------:R-:W-:Y:S01]  /*4890*/  FMNMX.FTZ R0, R33, R0, !PT ;  /* 0x0000000021007209 */ /* 0x000fe20007810000 */
[-CC-:B------:R-:W-:Y:S01]  /*48a0*/  FFMA.FTZ R65, R65, R2.reuse, -R8.reuse ;  /* 0x0000000241417223 */ /* 0x180fe20000010808 */
[-CC-:B------:R-:W-:Y:S01]  /*48b0*/  FFMA.FTZ R63, R63, R2.reuse, -R8.reuse ;  /* 0x000000023f3f7223 */ /* 0x180fe20000010808 */
[--C-:B------:R-:W-:Y:S01]  /*48c0*/  FFMA.FTZ R69, R69, R2, -R8.reuse ;  /* 0x0000000245457223 */ /* 0x100fe20000010808 */
[----:B------:R-:W-:Y:S01]  /*48d0*/  FMNMX.FTZ R0, R27, R0, !PT ;  /* 0x000000001b007209 */ /* 0x000fe20007810000 */
[-CC-:B------:R-:W-:Y:S01]  /*48e0*/  FFMA.FTZ R73, R73, R2.reuse, -R8.reuse ;  /* 0x0000000249497223 */ /* 0x180fe20000010808 */
[-CC-:B------:R-:W-:Y:S01]  /*48f0*/  FFMA.FTZ R55, R55, R2.reuse, -R8.reuse ;  /* 0x0000000237377223 */ /* 0x180fe20000010808 */
[----:B------:R1:W-:Y:S01]  /*4900*/  MUFU.EX2 R14, R59 ;  /* 0x0000003b000e7308 */ /* 0x0003e20000000800 */
[----:B0-----:R-:W-:Y:S01]  /*4910*/  FSEL R15, R24, -INF , P5 ;  /* 0xff800000180f7808 */ /* 0x001fe20002800000 */
[--C-:B------:R-:W-:Y:S01]  /*4920*/  FFMA.FTZ R77, R77, R2, -R8.reuse ;  /* 0x000000024d4d7223 */ /* 0x100fe20000010808 */
[----:B------:R-:W-:Y:S01]  /*4930*/  FMNMX.FTZ R0, R37, R0, !PT ;  /* 0x0000000025007209 */ /* 0x000fe20007810000 */
[-CC-:B------:R-:W-:Y:S01]  /*4940*/  FFMA.FTZ R43, R43, R2.reuse, -R8.reuse ;  /* 0x000000022b2b7223 */ /* 0x180fe20000010808 */
[-CC-:B------:R-:W-:Y:S01]  /*4950*/  FFMA.FTZ R79, R79, R2.reuse, -R8.reuse ;  /* 0x000000024f4f7223 */ /* 0x180fe20000010808 */
[--C-:B------:R-:W-:Y:S01]  /*4960*/  FFMA.FTZ R81, R81, R2, -R8.reuse ;  /* 0x0000000251517223 */ /* 0x100fe20000010808 */
[----:B------:R-:W-:Y:S01]  /*4970*/  FMNMX.FTZ R0, R15, R0, !PT ;  /* 0x000000000f007209 */ /* 0x000fe20007810000 */
[----:B------:R-:W-:Y:S01]  /*4980*/  MUFU.EX2 R24, R6 ;  /* 0x0000000600187308 */ /* 0x000fe20000000800 */
[-CC-:B------:R-:W-:Y:S01]  /*4990*/  FFMA.FTZ R83, R83, R2.reuse, -R8.reuse ;  /* 0x0000000253537223 */ /* 0x180fe20000010808 */
[--C-:B------:R-:W-:Y:S01]  /*49a0*/  FFMA.FTZ R85, R85, R2, -R8.reuse ;  /* 0x0000000255557223 */ /* 0x100fe20000010808 */
[----:B------:R-:W-:Y:S01]  /*49b0*/  FMNMX.FTZ R0, R25, R0, !PT ;  /* 0x0000000019007209 */ /* 0x000fe20007810000 */
[-CC-:B------:R-:W-:Y:S01]  /*49c0*/  FFMA.FTZ R87, R87, R2.reuse, -R8.reuse ;  /* 0x0000000257577223 */ /* 0x180fe20000010808 */
[-CC-:B------:R-:W-:Y:S01]  /*49d0*/  FFMA.FTZ R39, R39, R2.reuse, -R8.reuse ;  /* 0x0000000227277223 */ /* 0x180fe20000010808 */
[--C-:B------:R-:W-:Y:S01]  /*49e0*/  FFMA.FTZ R89, R89, R2, -R8.reuse ;  /* 0x0000000259597223 */ /* 0x100fe20000010808 */
[----:B------:R-:W-:Y:S01]  /*49f0*/  FMNMX.FTZ R0, R23, R0, !PT ;  /* 0x0000000017007209 */ /* 0x000fe20007810000 */
[-CC-:B------:R-:W-:Y:S01]  /*4a00*/  FFMA.FTZ R91, R91, R2.reuse, -R8.reuse ;  /* 0x000000025b5b7223 */ /* 0x180fe20000010808 */
[-CC-:B------:R-:W-:Y:S01]  /*4a10*/  FFMA.FTZ R93, R93, R2.reuse, -R8.reuse ;  /* 0x000000025d5d7223 */ /* 0x180fe20000010808 */
[----:B------:R-:W-:Y:S01]  /*4a20*/  FFMA.FTZ R31, R31, R2, -R8 ;  /* 0x000000021f1f7223 */ /* 0x000fe20000010808 */
[----:B------:R-:W-:Y:S01]  /*4a30*/  FMNMX.FTZ R0, R29, R0, !PT ;  /* 0x000000001d007209 */ /* 0x000fe20007810000 */
[----:B------:R-:W-:Y:S01]  /*4a40*/  MUFU.EX2 R65, R65 ;  /* 0x0000004100417308 */ /* 0x000fe20000000800 */
[----:B-1----:R-:W-:-:S03]  /*4a50*/  IMAD.MOV.U32 R59, RZ, RZ, R151 ;  /* 0x000000ffff3b7224 */ /* 0x002fc600078e0097 */
[----:B------:R-:W0:Y:S04]  /*4a60*/  SHFL.BFLY PT, R51, R0, 0x2, 0x1f ;  /* 0x0c401f0000337f89 */ /* 0x000e2800000e0000 */
[----:B------:R1:W2:Y:S08]  /*4a70*/  MUFU.EX2 R20, R63 ;  /* 0x0000003f00147308 */ /* 0x0002b00000000800 */
[----:B------:R-:W3:Y:S01]  /*4a80*/  MUFU.EX2 R69, R69 ;  /* 0x0000004500457308 */ /* 0x000ee20000000800 */
[----:B-1----:R-:W-:-:S07]  /*4a90*/  IMAD.MOV.U32 R63, RZ, RZ, R151 ;  /* 0x000000ffff3f7224 */ /* 0x002fce00078e0097 */
[----:B------:R-:W-:Y:S01]  /*4aa0*/  MUFU.EX2 R73, R73 ;  /* 0x0000004900497308 */ /* 0x000fe20000000800 */
[----:B--2---:R-:W-:Y:S02]  /*4ab0*/  F2FP.BF16.F32.PACK_AB R211, R20, R65 ;  /* 0x0000004114d3723e */ /* 0x004fe400000010ff */
[----:B0-----:R-:W-:-:S05]  /*4ac0*/  FMNMX.FTZ R51, R0, R51, !PT ;  /* 0x0000003300337209 */ /* 0x001fca0007810000 */
[----:B------:R-:W-:Y:S01]  /*4ad0*/  MUFU.EX2 R38, R31 ;  /* 0x0000001f00267308 */ /* 0x000fe20000000800 */
[----:B------:R-:W0:Y:S01]  /*4ae0*/  SHFL.BFLY PT, R6, R51, 0x1, 0x1f ;  /* 0x0c201f0033067f89 */ /* 0x000e2200000e0000 */
[----:B---3--:R-:W-:-:S06]  /*4af0*/  F2FP.BF16.F32.PACK_AB R205, R24, R69 ;  /* 0x0000004518cd723e */ /* 0x008fcc00000010ff */
[----:B------:R1:W2:Y:S08]  /*4b00*/  MUFU.EX2 R26, R55 ;  /* 0x00000037001a7308 */ /* 0x0002b00000000800 */
[----:B------:R-:W-:Y:S01]  /*4b10*/  MUFU.EX2 R77, R77 ;  /* 0x0000004d004d7308 */ /* 0x000fe20000000800 */
[----:B-1----:R-:W-:-:S07]  /*4b20*/  MOV R55, R151 ;  /* 0x0000009700377202 */ /* 0x002fce0000000f00 */
[----:B------:R1:W-:Y:S01]  /*4b30*/  MUFU.EX2 R34, R39 ;  /* 0x0000002700227308 */ /* 0x0003e20000000800 */
[----:B0-----:R-:W-:Y:S01]  /*4b40*/  FMNMX.FTZ R6, R51, R6, !PT ;  /* 0x0000000633067209 */ /* 0x001fe20007810000 */
[----:B------:R-:W-:Y:S01]  /*4b50*/  IMAD.MOV.U32 R51, RZ, RZ, R151 ;  /* 0x000000ffff337224 */ /* 0x000fe200078e0097 */
[----:B--2---:R-:W-:Y:S02]  /*4b60*/  F2FP.BF16.F32.PACK_AB R207, R26, R73 ;  /* 0x000000491acf723e */ /* 0x004fe400000010ff */
[C---:B------:R-:W-:Y:S01]  /*4b70*/  FSETP.NEU.FTZ.AND P2, PT, R6.reuse, -INF , PT ;  /* 0xff8000000600780b */ /* 0x040fe20003f5d000 */
[----:B------:R-:W-:Y:S02]  /*4b80*/  FMUL.FTZ R0, R6, R2 ;  /* 0x0000000206007220 */ /* 0x000fe40000410000 */
[----:B------:R-:W-:Y:S03]  /*4b90*/  MUFU.EX2 R28, R43 ;  /* 0x0000002b001c7308 */ /* 0x000fe60000000800 */
[----:B------:R-:W-:Y:S01]  /*4ba0*/  FSEL R8, R0, RZ, P2 ;  /* 0x000000ff00087208 */ /* 0x000fe20001000000 */
[----:B------:R-:W-:Y:S01]  /*4bb0*/  FADD.FTZ R0, R209, R14 ;  /* 0x0000000ed1007221 */ /* 0x000fe20000010000 */
[----:B------:R-:W-:-:S02]  /*4bc0*/  F2FP.BF16.F32.PACK_AB R209, R14, R209 ;  /* 0x000000d10ed1723e */ /* 0x000fc400000010ff */
[----:B------:R-:W-:Y:S01]  /*4bd0*/  ISETP.GE.AND P2, PT, R22, R17, PT ;  /* 0x000000111600720c */ /* 0x000fe20003f46270 */
[-CC-:B------:R-:W-:Y:S01]  /*4be0*/  FFMA.FTZ R3, R3, R2.reuse, -R8.reuse ;  /* 0x0000000203037223 */ /* 0x180fe20000010808 */
[-CC-:B------:R-:W-:Y:S01]  /*4bf0*/  FFMA.FTZ R57, R57, R2.reuse, -R8.reuse ;  /* 0x0000000239397223 */ /* 0x180fe20000010808 */
[-CC-:B------:R-:W-:Y:S01]  /*4c00*/  FFMA.FTZ R21, R21, R2.reuse, -R8.reuse ;  /* 0x0000000215157223 */ /* 0x180fe20000010808 */
[-CC-:B------:R-:W-:Y:S01]  /*4c10*/  FFMA.FTZ R61, R61, R2.reuse, -R8.reuse ;  /* 0x000000023d3d7223 */ /* 0x180fe20000010808 */
[-C--:B------:R-:W-:Y:S01]  /*4c20*/  FFMA.FTZ R67, R67, R2.reuse, -R8 ;  /* 0x0000000243437223 */ /* 0x080fe20000010808 */
[----:B------:R-:W-:Y:S01]  /*4c30*/  MUFU.EX2 R208, R57 ;  /* 0x0000003900d07308 */ /* 0x000fe20000000800 */
[----:B------:R-:W-:Y:S01]  /*4c40*/  FADD.FTZ R31, R65, R0 ;  /* 0x00000000411f7221 */ /* 0x000fe20000010000 */
[-CC-:B------:R-:W-:Y:S01]  /*4c50*/  FFMA.FTZ R49, R49, R2.reuse, -R8.reuse ;  /* 0x0000000231317223 */ /* 0x180fe20000010808 */
[-CC-:B------:R-:W-:Y:S01]  /*4c60*/  FFMA.FTZ R71, R71, R2.reuse, -R8.reuse ;  /* 0x0000000247477223 */ /* 0x180fe20000010808 */
[-CC-:B------:R-:W-:Y:S01]  /*4c70*/  FFMA.FTZ R53, R53, R2.reuse, -R8.reuse ;  /* 0x0000000235357223 */ /* 0x180fe20000010808 */
[----:B------:R-:W-:Y:S01]  /*4c80*/  FADD.FTZ R0, R20, R31 ;  /* 0x0000001f14007221 */ /* 0x000fe20000010000 */
[-CC-:B------:R-:W-:Y:S01]  /*4c90*/  FFMA.FTZ R75, R75, R2.reuse, -R8.reuse ;  /* 0x000000024b4b7223 */ /* 0x180fe20000010808 */
[-C--:B------:R-:W-:Y:S01]  /*4ca0*/  FFMA.FTZ R41, R41, R2.reuse, -R8 ;  /* 0x0000000229297223 */ /* 0x080fe20000010808 */
[----:B------:R-:W0:Y:S01]  /*4cb0*/  MUFU.EX2 R3, R3 ;  /* 0x0000000300037308 */ /* 0x000e220000000800 */
[----:B------:R-:W-:Y:S01]  /*4cc0*/  FADD.FTZ R31, R69, R0 ;  /* 0x00000000451f7221 */ /* 0x000fe20000010000 */
[-CC-:B------:R-:W-:Y:S01]  /*4cd0*/  FFMA.FTZ R47, R47, R2.reuse, -R8.reuse ;  /* 0x000000022f2f7223 */ /* 0x180fe20000010808 */
[-CC-:B------:R-:W-:Y:S01]  /*4ce0*/  FFMA.FTZ R45, R45, R2.reuse, -R8.reuse ;  /* 0x000000022d2d7223 */ /* 0x180fe20000010808 */
[-CC-:B------:R-:W-:Y:S01]  /*4cf0*/  FFMA.FTZ R35, R35, R2.reuse, -R8.reuse ;  /* 0x0000000223237223 */ /* 0x180fe20000010808 */
[----:B------:R-:W-:Y:S01]  /*4d00*/  FADD.FTZ R40, R24, R31 ;  /* 0x0000001f18287221 */ /* 0x000fe20000010000 */
[-CC-:B------:R-:W-:Y:S01]  /*4d10*/  FFMA.FTZ R33, R33, R2.reuse, -R8.reuse ;  /* 0x0000000221217223 */ /* 0x180fe20000010808 */
[-C--:B------:R-:W-:Y:S01]  /*4d20*/  FFMA.FTZ R27, R27, R2.reuse, -R8 ;  /* 0x000000021b1b7223 */ /* 0x080fe20000010808 */
[----:B------:R-:W2:Y:S01]  /*4d30*/  MUFU.EX2 R21, R21 ;  /* 0x0000001500157308 */ /* 0x000ea20000000800 */
[----:B-1----:R-:W-:Y:S01]  /*4d40*/  FADD.FTZ R39, R73, R40 ;  /* 0x0000002849277221 */ /* 0x002fe20000010000 */
[-CC-:B------:R-:W-:Y:S01]  /*4d50*/  FFMA.FTZ R37, R37, R2.reuse, -R8.reuse ;  /* 0x0000000225257223 */ /* 0x180fe20000010808 */
[-CC-:B------:R-:W-:Y:S01]  /*4d60*/  FFMA.FTZ R15, R15, R2.reuse, -R8.reuse ;  /* 0x000000020f0f7223 */ /* 0x180fe20000010808 */
[-CC-:B------:R-:W-:Y:S01]  /*4d70*/  FFMA.FTZ R25, R25, R2.reuse, -R8.reuse ;  /* 0x0000000219197223 */ /* 0x180fe20000010808 */
[----:B------:R-:W-:Y:S01]  /*4d80*/  FADD.FTZ R40, R26, R39 ;  /* 0x000000271a287221 */ /* 0x000fe20000010000 */
[-CC-:B------:R-:W-:Y:S01]  /*4d90*/  FFMA.FTZ R23, R23, R2.reuse, -R8.reuse ;  /* 0x0000000217177223 */ /* 0x180fe20000010808 */
[----:B------:R-:W-:Y:S01]  /*4da0*/  FFMA.FTZ R8, R29, R2, -R8 ;  /* 0x000000021d087223 */ /* 0x000fe20000010808 */
[----:B------:R1:W3:Y:S01]  /*4db0*/  MUFU.EX2 R210, R61 ;  /* 0x0000003d00d27308 */ /* 0x0002e20000000800 */
[----:B0-----:R-:W-:Y:S01]  /*4dc0*/  FADD.FTZ R0, R3, R208 ;  /* 0x000000d003007221 */ /* 0x001fe20000010000 */
[----:B------:R-:W-:Y:S01]  /*4dd0*/  FADD.FTZ R39, R77, R40 ;  /* 0x000000284d277221 */ /* 0x000fe20000010000 */
[----:B------:R-:W-:Y:S01]  /*4de0*/  F2FP.BF16.F32.PACK_AB R208, R208, R3 ;  /* 0x00000003d0d0723e */ /* 0x000fe200000010ff */
[----:B------:R-:W-:Y:S01]  /*4df0*/  IMAD.MOV.U32 R73, RZ, RZ, R151 ;  /* 0x000000ffff497224 */ /* 0x000fe200078e0097 */
[C---:B------:R-:W-:Y:S01]  /*4e00*/  F2FP.BF16.F32.PACK_AB R201, R28.reuse, R77 ;  /* 0x0000004d1cc9723e */ /* 0x040fe200000010ff */
[----:B------:R-:W-:Y:S01]  /*4e10*/  FADD.FTZ R42, R28, R39 ;  /* 0x000000271c2a7221 */ /* 0x000fe20000010000 */
[--C-:B------:R-:W-:Y:S01]  /*4e20*/  IMAD.MOV.U32 R77, RZ, RZ, R151.reuse ;  /* 0x000000ffff4d7224 */ /* 0x100fe200078e0097 */
[----:B------:R-:W0:Y:S01]  /*4e30*/  MUFU.EX2 R67, R67 ;  /* 0x0000004300437308 */ /* 0x000e220000000800 */
[----:B--2---:R-:W-:Y:S01]  /*4e40*/  FADD.FTZ R31, R21, R0 ;  /* 0x00000000151f7221 */ /* 0x004fe20000010000 */
[--C-:B------:R-:W-:Y:S01]  /*4e50*/  IMAD.MOV.U32 R69, RZ, RZ, R151.reuse ;  /* 0x000000ffff457224 */ /* 0x100fe200078e0097 */
[----:B------:R-:W-:Y:S01]  /*4e60*/  MOV R65, R151 ;  /* 0x0000009700417202 */ /* 0x000fe20000000f00 */
[----:B-1----:R-:W-:-:S02]  /*4e70*/  IMAD.MOV.U32 R61, RZ, RZ, R151 ;  /* 0x000000ffff3d7224 */ /* 0x002fc400078e0097 */
[----:B------:R-:W-:Y:S02]  /*4e80*/  IMAD.MOV.U32 R57, RZ, RZ, R151 ;  /* 0x000000ffff397224 */ /* 0x000fe400078e0097 */
[----:B------:R1:W2:Y:S01]  /*4e90*/  MUFU.EX2 R204, R49 ;  /* 0x0000003100cc7308 */ /* 0x0002a20000000800 */
[C---:B---3--:R-:W-:Y:S01]  /*4ea0*/  FADD.FTZ R0, R210.reuse, R31 ;  /* 0x0000001fd2007221 */ /* 0x048fe20000010000 */
[----:B------:R-:W-:Y:S01]  /*4eb0*/  F2FP.BF16.F32.PACK_AB R210, R210, R21 ;  /* 0x00000015d2d2723e */ /* 0x000fe200000010ff */
[--C-:B------:R-:W-:Y:S02]  /*4ec0*/  IMAD.MOV.U32 R43, RZ, RZ, R151.reuse ;  /* 0x000000ffff2b7224 */ /* 0x100fe400078e0097 */
[--C-:B------:R-:W-:Y:S02]  /*4ed0*/  IMAD.MOV.U32 R39, RZ, RZ, R151.reuse ;  /* 0x000000ffff277224 */ /* 0x100fe400078e0097 */
[--C-:B------:R-:W-:Y:S01]  /*4ee0*/  IMAD.MOV.U32 R28, RZ, RZ, R151.reuse ;  /* 0x000000ffff1c7224 */ /* 0x100fe200078e0097 */
[----:B------:R-:W3:Y:S01]  /*4ef0*/  MUFU.EX2 R71, R71 ;  /* 0x0000004700477308 */ /* 0x000ee20000000800 */
[----:B0-----:R-:W-:Y:S01]  /*4f00*/  FADD.FTZ R31, R67, R0 ;  /* 0x00000000431f7221 */ /* 0x001fe20000010000 */
[----:B-1----:R-:W-:-:S02]  /*4f10*/  IMAD.MOV.U32 R49, RZ, RZ, R151 ;  /* 0x000000ffff317224 */ /* 0x002fc400078e0097 */
[--C-:B------:R-:W-:Y:S02]  /*4f20*/  IMAD.MOV.U32 R26, RZ, RZ, R151.reuse ;  /* 0x000000ffff1a7224 */ /* 0x100fe400078e0097 */
[----:B------:R-:W-:Y:S02]  /*4f30*/  IMAD.MOV.U32 R24, RZ, RZ, R151 ;  /* 0x000000ffff187224 */ /* 0x000fe400078e0097 */
[----:B------:R0:W1:Y:S01]  /*4f40*/  MUFU.EX2 R206, R53 ;  /* 0x0000003500ce7308 */ /* 0x0000620000000800 */
[C---:B--2---:R-:W-:Y:S01]  /*4f50*/  FADD.FTZ R40, R204.reuse, R31 ;  /* 0x0000001fcc287221 */ /* 0x044fe20000010000 */
[----:B------:R-:W-:Y:S01]  /*4f60*/  F2FP.BF16.F32.PACK_AB R204, R204, R67 ;  /* 0x00000043cccc723e */ /* 0x000fe200000010ff */
[----:B------:R-:W-:-:S05]  /*4f70*/  IMAD.MOV.U32 R67, RZ, RZ, R151 ;  /* 0x000000ffff437224 */ /* 0x000fca00078e0097 */
[----:B------:R2:W-:Y:S01]  /*4f80*/  MUFU.EX2 R200, R41 ;  /* 0x0000002900c87308 */ /* 0x0005e20000000800 */
[----:B---3--:R-:W-:Y:S01]  /*4f90*/  FADD.FTZ R31, R71, R40 ;  /* 0x00000028471f7221 */ /* 0x008fe20000010000 */
[----:B0-----:R-:W-:-:S06]  /*4fa0*/  IMAD.MOV.U32 R53, RZ, RZ, R151 ;  /* 0x000000ffff357224 */ /* 0x001fcc00078e0097 */
[----:B------:R-:W0:Y:S01]  /*4fb0*/  MUFU.EX2 R75, R75 ;  /* 0x0000004b004b7308 */ /* 0x000e220000000800 */
[----:B--2---:R-:W-:-:S05]  /*4fc0*/  IMAD.U32 R41, RZ, RZ, UR60 ;  /* 0x0000003cff297e24 */ /* 0x004fca000f8e00ff */
[----:B------:R-:W-:Y:S01]  /*4fd0*/  @!P1 IADD3 R0, R41, 0x38840, RZ ;  /* 0x0003884029009810 */ /* 0x000fe20007ffe0ff */
[----:B------:R-:W-:Y:S01]  /*4fe0*/  IMAD.MOV.U32 R41, RZ, RZ, R151 ;  /* 0x000000ffff297224 */ /* 0x000fe200078e0097 */
[----:B------:R-:W-:Y:S02]  /*4ff0*/  MUFU.EX2 R79, R79 ;  /* 0x0000004f004f7308 */ /* 0x000fe40000000800 */
[----:B------:R-:W-:-:S04]  /*5000*/  @!P1 PRMT R0, RZ, 0x654, R0 ;  /* 0x00000654ff009816 */ /* 0x000fc80000000000 */
[----:B------:R1:W-:Y:S02]  /*5010*/  @!P1 SYNCS.ARRIVE.TRANS64.RED.A1T0 RZ, [R0+URZ], RZ ;  /* 0x000000ff00ff99a7 */ /* 0x0003e4000810043f */
[----:B------:R-:W2:Y:S01]  /*5020*/  MUFU.EX2 R47, R47 ;  /* 0x0000002f002f7308 */ /* 0x000ea20000000800 */
[C---:B-1----:R-:W-:Y:S01]  /*5030*/  FADD.FTZ R0, R206.reuse, R31 ;  /* 0x0000001fce007221 */ /* 0x042fe20000010000 */
[----:B------:R-:W-:-:S06]  /*5040*/  F2FP.BF16.F32.PACK_AB R206, R206, R71 ;  /* 0x00000047cece723e */ /* 0x000fcc00000010ff */
[----:B------:R1:W3:Y:S01]  /*5050*/  MUFU.EX2 R30, R81 ;  /* 0x00000051001e7308 */ /* 0x0002e20000000800 */
[----:B------:R-:W-:Y:S02]  /*5060*/  IMAD.MOV.U32 R71, RZ, RZ, R151 ;  /* 0x000000ffff477224 */ /* 0x000fe400078e0097 */
[----:B0-----:R-:W-:-:S04]  /*5070*/  FADD.FTZ R31, R75, R0 ;  /* 0x000000004b1f7221 */ /* 0x001fc80000010000 */
[C---:B------:R-:W-:Y:S01]  /*5080*/  FADD.FTZ R0, R200.reuse, R31 ;  /* 0x0000001fc8007221 */ /* 0x040fe20000010000 */
[----:B------:R-:W-:Y:S01]  /*5090*/  F2FP.BF16.F32.PACK_AB R200, R200, R75 ;  /* 0x0000004bc8c8723e */ /* 0x000fe200000010ff */
[----:B------:R0:W4:Y:S01]  /*50a0*/  MUFU.EX2 R202, R45 ;  /* 0x0000002d00ca7308 */ /* 0x0001220000000800 */
[----:B-1----:R-:W-:Y:S02]  /*50b0*/  IMAD.MOV.U32 R81, RZ, RZ, R151 ;  /* 0x000000ffff517224 */ /* 0x002fe400078e0097 */
[----:B--2---:R-:W-:Y:S01]  /*50c0*/  FADD.FTZ R29, R47, R0 ;  /* 0x000000002f1d7221 */ /* 0x004fe20000010000 */
[----:B------:R-:W-:-:S04]  /*50d0*/  MOV R75, R151 ;  /* 0x00000097004b7202 */ /* 0x000fc80000000f00 */
[----:B------:R-:W-:Y:S01]  /*50e0*/  MUFU.EX2 R83, R83 ;  /* 0x0000005300537308 */ /* 0x000fe20000000800 */
[----:B---3--:R-:W-:Y:S02]  /*50f0*/  F2FP.BF16.F32.PACK_AB R203, R30, R79 ;  /* 0x0000004f1ecb723e */ /* 0x008fe400000010ff */
[----:B0-----:R-:W-:-:S05]  /*5100*/  MOV R45, R151 ;  /* 0x00000097002d7202 */ /* 0x001fca0000000f00 */
[----:B------:R-:W0:Y:S01]  /*5110*/  MUFU.EX2 R35, R35 ;  /* 0x0000002300237308 */ /* 0x000e220000000800 */
[C---:B----4-:R-:W-:Y:S01]  /*5120*/  FADD.FTZ R0, R202.reuse, R29 ;  /* 0x0000001dca007221 */ /* 0x050fe20000010000 */
[----:B------:R-:W-:Y:S01]  /*5130*/  F2FP.BF16.F32.PACK_AB R202, R202, R47 ;  /* 0x0000002fcaca723e */ /* 0x000fe200000010ff */
[----:B------:R-:W-:-:S05]  /*5140*/  IMAD.MOV.U32 R47, RZ, RZ, R151 ;  /* 0x000000ffff2f7224 */ /* 0x000fca00078e0097 */
[----:B------:R1:W2:Y:S08]  /*5150*/  MUFU.EX2 R32, R85 ;  /* 0x0000005500207308 */ /* 0x0002b00000000800 */
[----:B------:R3:W4:Y:S01]  /*5160*/  MUFU.EX2 R196, R33 ;  /* 0x0000002100c47308 */ /* 0x0007220000000800 */
[----:B0-----:R-:W-:Y:S01]  /*5170*/  FADD.FTZ R29, R35, R0 ;  /* 0x00000000231d7221 */ /* 0x001fe20000010000 */
[----:B-1----:R-:W-:-:S06]  /*5180*/  MOV R85, R151 ;  /* 0x0000009700557202 */ /* 0x002fcc0000000f00 */
[----:B------:R-:W0:Y:S01]  /*5190*/  MUFU.EX2 R87, R87 ;  /* 0x0000005700577308 */ /* 0x000e220000000800 */
[----:B---3--:R-:W-:Y:S01]  /*51a0*/  FADD.FTZ R33, R79, R42 ;  /* 0x0000002a4f217221 */ /* 0x008fe20000010000 */
[----:B--2---:R-:W-:Y:S01]  /*51b0*/  F2FP.BF16.F32.PACK_AB R197, R32, R83 ;  /* 0x0000005320c5723e */ /* 0x004fe200000010ff */
[----:B------:R-:W-:Y:S02]  /*51c0*/  IMAD.MOV.U32 R79, RZ, RZ, R151 ;  /* 0x000000ffff4f7224 */ /* 0x000fe400078e0097 */
[----:B------:R-:W-:Y:S01]  /*51d0*/  FADD.FTZ R40, R30, R33 ;  /* 0x000000211e287221 */ /* 0x000fe20000010000 */
[----:B------:R-:W-:Y:S01]  /*51e0*/  IMAD.MOV.U32 R42, RZ, RZ, R151 ;  /* 0x000000ffff2a7224 */ /* 0x000fe200078e0097 */
[----:B------:R-:W-:Y:S01]  /*51f0*/  MOV R30, R151 ;  /* 0x00000097001e7202 */ /* 0x000fe20000000f00 */
[----:B------:R-:W-:Y:S01]  /*5200*/  MUFU.EX2 R27, R27 ;  /* 0x0000001b001b7308 */ /* 0x000fe20000000800 */
[----:B------:R-:W-:Y:S01]  /*5210*/  FADD.FTZ R33, R83, R40 ;  /* 0x0000002853217221 */ /* 0x000fe20000010000 */
[C---:B----4-:R-:W-:Y:S01]  /*5220*/  FADD.FTZ R0, R196.reuse, R29 ;  /* 0x0000001dc4007221 */ /* 0x050fe20000010000 */
[----:B------:R-:W-:Y:S01]  /*5230*/  F2FP.BF16.F32.PACK_AB R196, R196, R35 ;  /* 0x00000023c4c4723e */ /* 0x000fe200000010ff */
[----:B------:R-:W-:-:S02]  /*5240*/  IMAD.MOV.U32 R83, RZ, RZ, R151 ;  /* 0x000000ffff537224 */ /* 0x000fc400078e0097 */
[----:B------:R-:W-:Y:S01]  /*5250*/  FADD.FTZ R40, R32, R33 ;  /* 0x0000002120287221 */ /* 0x000fe20000010000 */
[----:B------:R-:W-:Y:S01]  /*5260*/  MOV R35, R151 ;  /* 0x0000009700237202 */ /* 0x000fe20000000f00 */
[--C-:B------:R-:W-:Y:S01]  /*5270*/  IMAD.MOV.U32 R33, RZ, RZ, R151.reuse ;  /* 0x000000ffff217224 */ /* 0x100fe200078e0097 */
[----:B------:R1:W-:Y:S01]  /*5280*/  MUFU.EX2 R198, R37 ;  /* 0x0000002500c67308 */ /* 0x0003e20000000800 */
[----:B0-----:R-:W-:Y:S01]  /*5290*/  FADD.FTZ R31, R87, R40 ;  /* 0x00000028571f7221 */ /* 0x001fe20000010000 */
[C---:B------:R-:W-:Y:S01]  /*52a0*/  F2FP.BF16.F32.PACK_AB R199, R34.reuse, R87 ;  /* 0x0000005722c7723e */ /* 0x040fe200000010ff */
[----:B------:R-:W-:Y:S01]  /*52b0*/  IMAD.MOV.U32 R87, RZ, RZ, R151 ;  /* 0x000000ffff577224 */ /* 0x000fe200078e0097 */
[----:B------:R-:W-:Y:S01]  /*52c0*/  MOV R40, R151 ;  /* 0x0000009700287202 */ /* 0x000fe20000000f00 */
[----:B------:R-:W-:Y:S01]  /*52d0*/  FADD.FTZ R14, R34, R31 ;  /* 0x0000001f220e7221 */ /* 0x000fe20000010000 */
[--C-:B------:R-:W-:Y:S02]  /*52e0*/  IMAD.MOV.U32 R34, RZ, RZ, R151.reuse ;  /* 0x000000ffff227224 */ /* 0x100fe400078e0097 */
[----:B------:R-:W0:Y:S01]  /*52f0*/  MUFU.EX2 R89, R89 ;  /* 0x0000005900597308 */ /* 0x000e220000000800 */
[----:B-1----:R-:W-:-:S02]  /*5300*/  IMAD.MOV.U32 R37, RZ, RZ, R151 ;  /* 0x000000ffff257224 */ /* 0x002fc400078e0097 */
[----:B------:R-:W-:-:S05]  /*5310*/  IMAD.MOV.U32 R32, RZ, RZ, R151 ;  /* 0x000000ffff207224 */ /* 0x000fca00078e0097 */
[----:B------:R-:W-:Y:S08]  /*5320*/  MUFU.EX2 R15, R15 ;  /* 0x0000000f000f7308 */ /* 0x000ff00000000800 */
[----:B------:R1:W2:Y:S01]  /*5330*/  MUFU.EX2 R36, R91 ;  /* 0x0000005b00247308 */ /* 0x0002a20000000800 */
[----:B0-----:R-:W-:-:S07]  /*5340*/  FADD.FTZ R31, R89, R14 ;  /* 0x0000000e591f7221 */ /* 0x001fce0000010000 */
[----:B------:R0:W3:Y:S01]  /*5350*/  MUFU.EX2 R192, R25 ;  /* 0x0000001900c07308 */ /* 0x0000e20000000800 */
[----:B-1----:R-:W-:-:S07]  /*5360*/  IMAD.MOV.U32 R91, RZ, RZ, R151 ;  /* 0x000000ffff5b7224 */ /* 0x002fce00078e0097 */
[----:B------:R-:W1:Y:S01]  /*5370*/  MUFU.EX2 R93, R93 ;  /* 0x0000005d005d7308 */ /* 0x000e620000000800 */
[----:B0-----:R-:W-:Y:S01]  /*5380*/  FADD.FTZ R25, R27, R0 ;  /* 0x000000001b197221 */ /* 0x001fe20000010000 */
[C---:B--2---:R-:W-:Y:S01]  /*5390*/  FADD.FTZ R14, R36.reuse, R31 ;  /* 0x0000001f240e7221 */ /* 0x044fe20000010000 */
[----:B------:R-:W-:Y:S01]  /*53a0*/  F2FP.BF16.F32.PACK_AB R193, R36, R89 ;  /* 0x0000005924c1723e */ /* 0x000fe200000010ff */
[----:B------:R-:W-:Y:S02]  /*53b0*/  IMAD.MOV.U32 R89, RZ, RZ, R151 ;  /* 0x000000ffff597224 */ /* 0x000fe400078e0097 */
[C---:B------:R-:W-:Y:S01]  /*53c0*/  FADD.FTZ R0, R198.reuse, R25 ;  /* 0x00000019c6007221 */ /* 0x040fe20000010000 */
[----:B------:R-:W-:Y:S01]  /*53d0*/  F2FP.BF16.F32.PACK_AB R198, R198, R27 ;  /* 0x0000001bc6c6723e */ /* 0x000fe200000010ff */
[--C-:B------:R-:W-:Y:S01]  /*53e0*/  IMAD.MOV.U32 R36, RZ, RZ, R151.reuse ;  /* 0x000000ffff247224 */ /* 0x100fe200078e0097 */
[----:B------:R-:W0:Y:S01]  /*53f0*/  MUFU.EX2 R23, R23 ;  /* 0x0000001700177308 */ /* 0x000e220000000800 */
[----:B------:R-:W-:Y:S01]  /*5400*/  FADD.FTZ R25, R15, R0 ;  /* 0x000000000f197221 */ /* 0x000fe20000010000 */
[----:B------:R-:W-:-:S02]  /*5410*/  IMAD.MOV.U32 R31, RZ, RZ, R151 ;  /* 0x000000ffff1f7224 */ /* 0x000fc400078e0097 */
[----:B------:R-:W-:Y:S02]  /*5420*/  IMAD.MOV.U32 R27, RZ, RZ, R151 ;  /* 0x000000ffff1b7224 */ /* 0x000fe400078e0097 */
[C---:B---3--:R-:W-:Y:S01]  /*5430*/  FADD.FTZ R0, R192.reuse, R25 ;  /* 0x00000019c0007221 */ /* 0x048fe20000010000 */
[----:B------:R-:W-:Y:S01]  /*5440*/  F2FP.BF16.F32.PACK_AB R192, R192, R15 ;  /* 0x0000000fc0c0723e */ /* 0x000fe200000010ff */
[----:B------:R-:W2:Y:S01]  /*5450*/  MUFU.EX2 R8, R8 ;  /* 0x0000000800087308 */ /* 0x000ea20000000800 */
[----:B-1----:R-:W-:Y:S01]  /*5460*/  FADD.FTZ R29, R93, R14 ;  /* 0x0000000e5d1d7221 */ /* 0x002fe20000010000 */
[C---:B------:R-:W-:Y:S01]  /*5470*/  F2FP.BF16.F32.PACK_AB R195, R38.reuse, R93 ;  /* 0x0000005d26c3723e */ /* 0x040fe200000010ff */
[----:B------:R-:W-:Y:S01]  /*5480*/  IMAD.MOV.U32 R93, RZ, RZ, R151 ;  /* 0x000000ffff5d7224 */ /* 0x000fe200078e0097 */
[----:B------:R-:W-:Y:S01]  /*5490*/  MOV R25, R151 ;  /* 0x0000009700197202 */ /* 0x000fe20000000f00 */
[----:B------:R-:W-:Y:S01]  /*54a0*/  FADD.FTZ R14, R38, R29 ;  /* 0x0000001d260e7221 */ /* 0x000fe20000010000 */
[----:B------:R-:W-:-:S02]  /*54b0*/  IMAD.MOV.U32 R38, RZ, RZ, R151 ;  /* 0x000000ffff267224 */ /* 0x000fc400078e0097 */
[----:B------:R-:W-:Y:S02]  /*54c0*/  IMAD.MOV.U32 R29, RZ, RZ, R151 ;  /* 0x000000ffff1d7224 */ /* 0x000fe400078e0097 */
[----:B0-----:R-:W-:Y:S01]  /*54d0*/  FADD.FTZ R3, R23, R0 ;  /* 0x0000000017037221 */ /* 0x001fe20000010000 */
[----:B------:R-:W-:-:S03]  /*54e0*/  IMAD.MOV.U32 R0, RZ, RZ, 0x3f800000 ;  /* 0x3f800000ff007424 */ /* 0x000fc600078e00ff */
[C---:B--2---:R-:W-:Y:S01]  /*54f0*/  FADD.FTZ R15, R8.reuse, R3 ;  /* 0x00000003080f7221 */ /* 0x044fe20000010000 */
[----:B------:R-:W-:Y:S01]  /*5500*/  F2FP.BF16.F32.PACK_AB R194, R8, R23 ;  /* 0x0000001708c2723e */ /* 0x000fe200000010ff */
[----:B------:R-:W-:Y:S02]  /*5510*/  IMAD.MOV.U32 R3, RZ, RZ, 0x3f800000 ;  /* 0x3f800000ff037424 */ /* 0x000fe400078e00ff */
[----:B------:R-:W-:Y:S01]  /*5520*/  IMAD.MOV.U32 R8, RZ, RZ, RZ ;  /* 0x000000ffff087224 */ /* 0x000fe200078e00ff */
[----:B------:R-:W-:Y:S06]  /*5530*/  @!P2 BRA `(.L_x_19) ;  /* 0x0000004000dca947 */ /* 0x000fec0003800000 */
[----:B------:R-:W-:Y:S01]  /*5540*/  UMOV UR6, URZ ;  /* 0x0000003f00067c82 */ /* 0x000fe20008000000 */
[----:B------:R-:W-:Y:S01]  /*5550*/  IMAD.MOV.U32 R20, RZ, RZ, R7 ;  /* 0x000000ffff147224 */ /* 0x000fe200078e0007 */
[----:B------:R-:W-:Y:S01]  /*5560*/  MOV R0, 0x3f800000 ;  /* 0x3f80000000007802 */ /* 0x000fe20000000f00 */
[----:B------:R-:W-:Y:S01]  /*5570*/  IMAD.MOV.U32 R21, RZ, RZ, R6 ;  /* 0x000000ffff157224 */ /* 0x000fe200078e0006 */
[----:B------:R-:W-:Y:S01]  /*5580*/  CS2R R150, SRZ ;  /* 0x0000000000967805 */ /* 0x000fe2000001ff00 */
[----:B------:R-:W-:Y:S01]  /*5590*/  IMAD.MOV.U32 R23, RZ, RZ, RZ ;  /* 0x000000ffff177224 */ /* 0x000fe200078e00ff */
[----:B------:R-:W-:Y:S01]  /*55a0*/  CS2R R146, SRZ ;  /* 0x0000000000927805 */ /* 0x000fe2000001ff00 */
[----:B------:R-:W-:Y:S01]  /*55b0*/  IMAD.MOV.U32 R3, RZ, RZ, 0x3f800000 ;  /* 0x3f800000ff037424 */ /* 0x000fe200078e00ff */
        /* <DEDUP_REMOVED lines=61> */
[----:B------:R-:W-:Y:S01]  /*5990*/  CS2R R24, SRZ ;  /* 0x0000000000187805 */ /* 0x000fe2000001ff00 */
[----:B------:R-:W-:Y:S01]  /*59a0*/  IMAD.U32 R214, RZ, RZ, UR6 ;  /* 0x00000006ffd67e24 */ /* 0x000fe2000f8e00ff */
[----:B------:R-:W-:-:S06]  /*59b0*/  ULDC UR61, c[0x0][0x9d8] ;  /* 0x00027600003d7ab9 */ /* 0x000fcc0000000800 */
.L_x_28:
[----:B------:R-:W-:-:S13]  /*59c0*/  R2UR UR6, R214 ;  /* 0x00000000d60672ca */ /* 0x000fda00000e0000 */
[----:B------:R-:W-:-:S04]  /*59d0*/  UIADD3 UR6, UR6, 0x1, URZ ;  /* 0x0000000106067890 */ /* 0x000fc8000fffe03f */
[----:B------:R-:W-:-:S04]  /*59e0*/  UISETP.NE.AND UP0, UPT, UR6, 0x2, UPT ;  /* 0x000000020600788c */ /* 0x000fc8000bf05270 */
[----:B------:R-:W-:Y:S02]  /*59f0*/  USEL UR7, URZ, 0x1, UP0 ;  /* 0x000000013f077887 */ /* 0x000fe40008000000 */
[----:B------:R-:W-:-:S04]  /*5a00*/  USEL UR6, UR6, URZ, UP0 ;  /* 0x0000003f06067287 */ /* 0x000fc80008000000 */
[----:B------:R-:W-:Y:S02]  /*5a10*/  LOP3.LUT R8, R23, UR7, RZ, 0x3c, !PT ;  /* 0x0000000717087c12 */ /* 0x000fe4000f8e3cff */
[----:B------:R-:W-:Y:S01]  /*5a20*/  IMAD.U32 R9, RZ, RZ, UR6 ;  /* 0x00000006ff097e24 */ /* 0x000fe2000f8e00ff */
[----:B------:R-:W-:Y:S06]  /*5a30*/  @!P0 BRA `(.L_x_20) ;  /* 0x0000000000048947 */ /* 0x000fec0003800000 */
[----:B------:R-:W-:Y:S01]  /*5a40*/  BPT.TRAP 0x1 ;  /* 0x000000040000795c */ /* 0x000fe20000300000 */
.L_x_20:
[----:B------:R-:W-:Y:S02]  /*5a50*/  R2UR UR7, R16 ;  /* 0x00000000100772ca */ /* 0x000fe400000e0000 */
[----:B------:R-:W-:-:S11]  /*5a60*/  SHF.L.U32 R2, R8, 0x1f, RZ ;  /* 0x0000001f08027819 */ /* 0x000fd600000006ff */
[----:B------:R-:W-:-:S06]  /*5a70*/  ULEA UR6, UR6, UR7, 0x3 ;  /* 0x0000000706067291 */ /* 0x000fcc000f8e183f */
[----:B------:R-:W-:-:S03]  /*5a80*/  IMAD.U32 R215, RZ, RZ, UR6 ;  /* 0x00000006ffd77e24 */ /* 0x000fc6000f8e00ff */
[----:B------:R0:W1:Y:S01]  /*5a90*/  SYNCS.PHASECHK.TRANS64.TRYWAIT P2, [UR6+0x38830], R2 ;  /* 0x03883002ff0075a7 */ /* 0x0000620008040146 */
[----:B------:R-:W-:Y:S05]  /*5aa0*/  @!P0 BRA `(.L_x_21) ;  /* 0x0000000000048947 */ /* 0x000fea0003800000 */
[----:B------:R-:W-:Y:S01]  /*5ab0*/  BPT.TRAP 0x1 ;  /* 0x000000040000795c */ /* 0x000fe20000300000 */
.L_x_21:
[----:B-1----:R-:W-:Y:S05]  /*5ac0*/  @P2 BRA `(.L_x_22) ;  /* 0x00000000000c2947 */ /* 0x002fea0003800000 */
[----:B------:R-:W-:-:S13]  /*5ad0*/  R2UR UR6, R215 ;  /* 0x00000000d70672ca */ /* 0x000fda00000e0000 */
[----:B------:R-:W1:Y:S02]  /*5ae0*/  SYNCS.PHASECHK.TRANS64.TRYWAIT P2, [UR6+0x38830], R2 ;  /* 0x03883002ff0075a7 */ /* 0x000e640008040146 */
[----:B-1----:R-:W-:Y:S05]  /*5af0*/  @!P2 BRA `(.L_x_23) ;  /* 0x000000bc00f8a947 */ /* 0x002fea0003800000 */
.L_x_22:
[----:B------:R-:W-:Y:S01]  /*5b00*/  R2UR UR6, R18 ;  /* 0x00000000120672ca */ /* 0x000fe200000e0000 */
[----:B------:R-:W-:Y:S01]  /*5b10*/  WARPGROUP.ARRIVE ;  /* 0x00000000000079c5 */ /* 0x000fe20000000000 */
[----:B------:R-:W-:Y:S01]  /*5b20*/  R2UR UR60, R9 ;  /* 0x00000000093c72ca */ /* 0x000fe200000e0000 */
[----:B------:R-:W-:Y:S01]  /*5b30*/  UMOV UR59, 0x40000040 ;  /* 0x40000040003b7882 */ /* 0x000fe20000000000 */
[C---:B------:R-:W-:Y:S01]  /*5b40*/  R2UR UR56, R4.reuse ;  /* 0x00000000043872ca */ /* 0x040fe200000e0000 */
[----:B------:R-:W-:Y:S01]  /*5b50*/  UMOV UR43, 0x40000040 ;  /* 0x40000040002b7882 */ /* 0x000fe20000000000 */
[C---:B------:R-:W-:Y:S01]  /*5b60*/  R2UR UR57, R5.reuse ;  /* 0x00000000053972ca */ /* 0x040fe200000e0000 */
[----:B------:R-:W-:Y:S01]  /*5b70*/  UMOV UR47, 0x40000040 ;  /* 0x40000040002f7882 */ /* 0x000fe20000000000 */
[----:B01----:R-:W-:Y:S01]  /*5b80*/  MOV R2, UR41 ;  /* 0x0000002900027c02 */ /* 0x003fe20008000f00 */
[----:B------:R-:W-:Y:S01]  /*5b90*/  UMOV UR51, 0x40000040 ;  /* 0x4000004000337882 */ /* 0x000fe20000000000 */
[----:B------:R-:W-:Y:S01]  /*5ba0*/  MOV R6, UR40 ;  /* 0x0000002800067c02 */ /* 0x000fe20008000f00 */
[----:B------:R-:W-:Y:S01]  /*5bb0*/  UMOV UR55, 0x40000040 ;  /* 0x4000004000377882 */ /* 0x000fe20000000000 */
[C---:B------:R-:W-:Y:S01]  /*5bc0*/  R2UR UR40, R4.reuse ;  /* 0x00000000042872ca */ /* 0x040fe200000e0000 */
[----:B------:R-:W-:Y:S01]  /*5bd0*/  UMOV UR15, 0x40000040 ;  /* 0x40000040000f7882 */ /* 0x000fe20000000000 */
[C---:B------:R-:W-:Y:S01]  /*5be0*/  R2UR UR41, R5.reuse ;  /* 0x00000000052972ca */ /* 0x040fe200000e0000 */
[----:B------:R-:W-:Y:S01]  /*5bf0*/  UIMAD UR60, UR60, 0xa00, UR6 ;  /* 0x00000a003c3c78a4 */ /* 0x000fe2000f8e0206 */
[----:B------:R-:W-:Y:S01]  /*5c00*/  MOV R7, UR45 ;  /* 0x0000002d00077c02 */ /* 0x000fe20008000f00 */
[----:B------:R-:W-:Y:S01]  /*5c10*/  UMOV UR19, 0x40000040 ;  /* 0x4000004000137882 */ /* 0x000fe20000000000 */
[----:B------:R-:W-:Y:S01]  /*5c20*/  MOV R152, UR44 ;  /* 0x0000002c00987c02 */ /* 0x000fe20008000f00 */
[----:B------:R-:W-:Y:S01]  /*5c30*/  UIADD3 UR6, UR60, 0x80, URZ ;  /* 0x000000803c067890 */ /* 0x000fe2000fffe03f */
[C---:B------:R-:W-:Y:S01]  /*5c40*/  R2UR UR44, R4.reuse ;  /* 0x00000000042c72ca */ /* 0x040fe200000e0000 */
[----:B------:R-:W-:Y:S01]  /*5c50*/  UIADD3 UR7, UR60, 0x100, URZ ;  /* 0x000001003c077890 */ /* 0x000fe2000fffe03f */
[C---:B------:R-:W-:Y:S01]  /*5c60*/  R2UR UR45, R5.reuse ;  /* 0x00000000052d72ca */ /* 0x040fe200000e0000 */
[----:B------:R-:W-:Y:S01]  /*5c70*/  UMOV UR58, UR60 ;  /* 0x0000003c003a7c82 */ /* 0x000fe20008000000 */
[----:B------:R-:W-:Y:S01]  /*5c80*/  MOV R153, UR49 ;  /* 0x0000003100997c02 */ /* 0x000fe20008000f00 */
[----:B------:R-:W-:Y:S01]  /*5c90*/  HGMMA.64x16x16.F32.BF16 R184, gdesc[UR56], RZ, !UPT, gsb0 ;  /* 0x0020000038b879f0 */ /* 0x000fe2000c0018ff */
[----:B------:R-:W-:Y:S01]  /*5ca0*/  UMOV UR42, UR6 ;  /* 0x00000006002a7c82 */ /* 0x000fe20008000000 */
[----:B------:R-:W-:Y:S01]  /*5cb0*/  MOV R154, UR48 ;  /* 0x00000030009a7c02 */ /* 0x000fe20008000f00 */
[----:B------:R-:W-:Y:S01]  /*5cc0*/  UMOV UR46, UR7 ;  /* 0x00000007002e7c82 */ /* 0x000fe20008000000 */
[C---:B------:R-:W-:Y:S01]  /*5cd0*/  R2UR UR48, R4.reuse ;  /* 0x00000000043072ca */ /* 0x040fe200000e0000 */
[----:B------:R-:W-:Y:S01]  /*5ce0*/  UIADD3 UR6, UR60, 0x180, URZ ;  /* 0x000001803c067890 */ /* 0x000fe2000fffe03f */
[C---:B------:R-:W-:Y:S01]  /*5cf0*/  R2UR UR49, R5.reuse ;  /* 0x00000000053172ca */ /* 0x040fe200000e0000 */
[----:B------:R-:W-:Y:S01]  /*5d00*/  UIADD3 UR58, UR60, 0x200, URZ ;  /* 0x000002003c3a7890 */ /* 0x000fe2000fffe03f */
[----:B------:R-:W-:Y:S01]  /*5d10*/  R2UR UR56, R4 ;  /* 0x00000000043872ca */ /* 0x000fe200000e0000 */
[----:B------:R-:W-:Y:S01]  /*5d20*/  UMOV UR59, 0x40000040 ;  /* 0x40000040003b7882 */ /* 0x000fe20000000000 */
[----:B------:R-:W-:Y:S01]  /*5d30*/  R2UR UR57, R5 ;  /* 0x00000000053972ca */ /* 0x000fe200000e0000 */
[----:B------:R-:W-:Y:S01]  /*5d40*/  UIADD3 UR7, UR60, 0x182, URZ ;  /* 0x000001823c077890 */ /* 0x000fe2000fffe03f */
[----:B------:R-:W-:Y:S01]  /*5d50*/  MOV R212, UR53 ;  /* 0x0000003500d47c02 */ /* 0x000fe20008000f00 */
[----:B------:R-:W-:Y:S01]  /*5d60*/  UMOV UR50, UR6 ;  /* 0x0000000600327c82 */ /* 0x000fe20008000000 */
[----:B------:R-:W-:Y:S01]  /*5d70*/  MOV R213, UR52 ;  /* 0x0000003400d57c02 */ /* 0x000fe20008000f00 */
[----:B------:R-:W-:Y:S01]  /*5d80*/  UIADD3 UR6, UR60, 0x2, URZ ;  /* 0x000000023c067890 */ /* 0x000fe2000fffe03f */
[----:B------:R-:W-:Y:S01]  /*5d90*/  R2UR UR52, R12 ;  /* 0x000000000c3472ca */ /* 0x000fe200000e0000 */
[----:B------:R-:W-:Y:S01]  /*5da0*/  UIADD3 UR14, UR60, 0x280, URZ ;  /* 0x000002803c0e7890 */ /* 0x000fe2000fffe03f */
[----:B------:R-:W-:Y:S01]  /*5db0*/  R2UR UR53, R13 ;  /* 0x000000000d3572ca */ /* 0x000fe200000e0000 */
[----:B------:R-:W-:Y:S01]  /*5dc0*/  UIADD3 UR18, UR60, 0x282, URZ ;  /* 0x000002823c127890 */ /* 0x000fe2000fffe03f */
[-C--:B------:R-:W-:Y:S01]  /*5dd0*/  FMUL.FTZ R24, R24, R3.reuse ;  /* 0x0000000318187220 */ /* 0x080fe20000410000 */
[----:B------:R-:W-:Y:S01]  /*5de0*/  UIADD3 UR22, UR60, 0x284, URZ ;  /* 0x000002843c167890 */ /* 0x000fe2000fffe03f */
[-C--:B------:R-:W-:Y:S01]  /*5df0*/  FMUL.FTZ R25, R25, R3.reuse ;  /* 0x0000000319197220 */ /* 0x080fe20000410000 */
[----:B------:R-:W-:Y:S01]  /*5e00*/  UMOV UR54, UR6 ;  /* 0x0000000600367c82 */ /* 0x000fe20008000000 */
[----:B------:R-:W-:Y:S01]  /*5e10*/  UIADD3 UR6, UR60, 0x102, URZ ;  /* 0x000001023c067890 */ /* 0x000fe2000fffe03f */
[-C--:B------:R-:W-:Y:S01]  /*5e20*/  FMUL.FTZ R28, R28, R3.reuse ;  /* 0x000000031c1c7220 */ /* 0x080fe20000410000 */
[----:B------:R-:W-:Y:S01]  /*5e30*/  UMOV UR23, 0x40000040 ;  /* 0x4000004000177882 */ /* 0x000fe20000000000 */
[----:B------:R-:W-:Y:S01]  /*5e40*/  UIADD3 UR26, UR60, 0x286, URZ ;  /* 0x000002863c1a7890 */ /* 0x000fe2000fffe03f */
[-C--:B------:R-:W-:Y:S01]  /*5e50*/  FMUL.FTZ R29, R29, R3.reuse ;  /* 0x000000031d1d7220 */ /* 0x080fe20000410000 */
[----:B------:R-:W-:Y:S01]  /*5e60*/  UMOV UR10, UR52 ;  /* 0x00000034000a7c82 */ /* 0x000fe20008000000 */
[----:B------:R-:W-:Y:S01]  /*5e70*/  UMOV UR27, 0x40000040 ;  /* 0x40000040001b7882 */ /* 0x000fe20000000000 */
[----:B------:R-:W-:Y:S01]  /*5e80*/  UMOV UR11, UR53 ;  /* 0x00000035000b7c82 */ /* 0x000fe20008000000 */
[----:B------:R-:W-:Y:S01]  /*5e90*/  UIADD3 UR30, UR60, 0x500, URZ ;  /* 0x000005003c1e7890 */ /* 0x000fe2000fffe03f */
[-C--:B------:R-:W-:Y:S01]  /*5ea0*/  FMUL.FTZ R32, R32, R3.reuse ;  /* 0x0000000320207220 */ /* 0x080fe20000410000 */
[----:B------:R-:W-:Y:S01]  /*5eb0*/  UMOV UR31, 0x40000040 ;  /* 0x40000040001f7882 */ /* 0x000fe20000000000 */
[----:B------:R-:W-:Y:S01]  /*5ec0*/  UIADD3 UR34, UR60, 0x502, URZ ;  /* 0x000005023c227890 */ /* 0x000fe2000fffe03f */
[-C--:B------:R-:W-:Y:S01]  /*5ed0*/  FMUL.FTZ R33, R33, R3.reuse ;  /* 0x0000000321217220 */ /* 0x080fe20000410000 */
[----:B------:R-:W-:Y:S01]  /*5ee0*/  UMOV UR35, 0x40000040 ;  /* 0x4000004000237882 */ /* 0x000fe20000000000 */
[----:B------:R-:W-:Y:S01]  /*5ef0*/  UIADD3 UR38, UR60, 0x504, URZ ;  /* 0x000005043c267890 */ /* 0x000fe2000fffe03f */
[-C--:B------:R-:W-:Y:S01]  /*5f00*/  FMUL.FTZ R36, R36, R3.reuse ;  /* 0x0000000324247220 */ /* 0x080fe20000410000 */
[----:B------:R-:W-:Y:S01]  /*5f10*/  UMOV UR39, 0x40000040 ;  /* 0x4000004000277882 */ /* 0x000fe20000000000 */
[-C--:B------:R-:W-:Y:S01]  /*5f20*/  FMUL.FTZ R37, R37, R3.reuse ;  /* 0x0000000325257220 */ /* 0x080fe20000410000 */
        /* <DEDUP_REMOVED lines=9> */
[----:B------:R-:W-:Y:S01]  /*5fc0*/  FMUL.FTZ R57, R57, R3 ;  /* 0x0000000339397220 */ /* 0x000fe20000410000 */
[----:B------:R-:W-:-:S02]  /*5fd0*/  WARPGROUP.DEPBAR.LE gsb0, 0x0 ;  /* 0x00008000000079c5 */ /* 0x000fc40000010000 */
[----:B------:R-:W-:Y:S01]  /*5fe0*/  WARPGROUP.ARRIVE ;  /* 0x00000000000079c5 */ /* 0x000fe20000000000 */
[-C--:B------:R-:W-:Y:S01]  /*5ff0*/  FMUL.FTZ R60, R60, R3.reuse ;  /* 0x000000033c3c7220 */ /* 0x080fe20000410000 */
[-C--:B------:R-:W-:Y:S01]  /*6000*/  FMUL.FTZ R61, R61, R3.reuse ;  /* 0x000000033d3d7220 */ /* 0x080fe20000410000 */
[-C--:B------:R-:W-:Y:S01]  /*6010*/  FMUL.FTZ R64, R64, R3.reuse ;  /* 0x0000000340407220 */ /* 0x080fe20000410000 */
[-C--:B------:R-:W-:Y:S01]  /*6020*/  FMUL.FTZ R65, R65, R3.reuse ;  /* 0x0000000341417220 */ /* 0x080fe20000410000 */
[-C--:B------:R-:W-:Y:S01]  /*6030*/  FMUL.FTZ R68, R68, R3.reuse ;  /* 0x0000000344447220 */ /* 0x080fe20000410000 */
[----:B------:R-:W-:Y:S01]  /*6040*/  HGMMA.64x16x16.F32.BF16 R176, gdesc[UR40], RZ, !UPT, gsb0 ;  /* 0x0020000028b079f0 */ /* 0x000fe2000c0018ff */
[----:B------:R-:W-:Y:S01]  /*6050*/  R2UR UR41, R2 ;  /* 0x00000000022972ca */ /* 0x000fe200000e0000 */
[----:B------:R-:W-:Y:S01]  /*6060*/  UIADD3 UR42, UR60, 0x506, URZ ;  /* 0x000005063c2a7890 */ /* 0x000fe2000fffe03f */
[----:B------:R-:W-:Y:S01]  /*6070*/  R2UR UR40, R6 ;  /* 0x00000000062872ca */ /* 0x000fe200000e0000 */
[----:B------:R-:W-:Y:S01]  /*6080*/  UMOV UR43, 0x40000040 ;  /* 0x40000040002b7882 */ /* 0x000fe20000000000 */
[----:B------:R-:W-:Y:S01]  /*6090*/  MOV R2, UR9 ;  /* 0x0000000900027c02 */ /* 0x000fe20008000f00 */
[-C--:B------:R-:W-:Y:S01]  /*60a0*/  FMUL.FTZ R69, R69, R3.reuse ;  /* 0x0000000345457220 */ /* 0x080fe20000410000 */
[----:B------:R-:W-:Y:S01]  /*60b0*/  MOV R6, UR8 ;  /* 0x0000000800067c02 */ /* 0x000fe20008000f00 */
        /* <DEDUP_REMOVED lines=117> */
[----:B------:R-:W-:Y:S01]  /*6810*/  FMUL.FTZ R151, R151, R0 ;  /* 0x0000000097977220 */ /* 0x000fe20000410000 */
[----:B------:R-:W-:-:S02]  /*6820*/  WARPGROUP.DEPBAR.LE gsb0, 0x0 ;  /* 0x00008000000079c5 */ /* 0x000fc40000010000 */
[----:B------:R-:W-:-:S06]  /*6830*/  WARPGROUP.ARRIVE ;  /* 0x00000000000079c5 */ /* 0x000fcc0000000000 */
[----:B------:R-:W-:Y:S01]  /*6840*/  HGMMA.64x16x16.F32.BF16 R152, gdesc[UR56], RZ, !UPT, gsb0 ;  /* 0x00200000389879f0 */ /* 0x000fe2000c0018ff */
[----:B------:R-:W-:Y:S01]  /*6850*/  UIADD3 UR58, UR60, 0x82, URZ ;  /* 0x000000823c3a7890 */ /* 0x000fe2000fffe03f */
[----:B------:R-:W-:Y:S01]  /*6860*/  UMOV UR56, UR10 ;  /* 0x0000000a00387c82 */ /* 0x000fe20008000000 */
[----:B------:R-:W-:Y:S01]  /*6870*/  UMOV UR57, UR11 ;  /* 0x0000000b00397c82 */ /* 0x000fe20008000000 */
[----:B------:R-:W-:Y:S01]  /*6880*/  UMOV UR59, 0x40000040 ;  /* 0x40000040003b7882 */ /* 0x000fe20000000000 */
[----:B------:R-:W-:Y:S02]  /*6890*/  WARPGROUP.DEPBAR.LE gsb0, 0x0 ;  /* 0x00008000000079c5 */ /* 0x000fe40000010000 */
[----:B------:R-:W-:-:S06]  /*68a0*/  WARPGROUP.ARRIVE ;  /* 0x00000000000079c5 */ /* 0x000fcc0000000000 */
[----:B------:R-:W-:Y:S01]  /*68b0*/  HGMMA.64x16x16.F32.BF16 R184, gdesc[UR52], R184, gsb0 ;  /* 0x0020000034b879f0 */ /* 0x000fe200080018b8 */
[----:B------:R-:W-:Y:S01]  /*68c0*/  R2UR UR53, R212 ;  /* 0x00000000d43572ca */ /* 0x000fe200000e0000 */
[----:B------:R-:W-:Y:S01]  /*68d0*/  UIADD3 UR54, UR60, 0x784, URZ ;  /* 0x000007843c367890 */ /* 0x000fe2000fffe03f */
[----:B------:R-:W-:Y:S01]  /*68e0*/  R2UR UR52, R213 ;  /* 0x00000000d53472ca */ /* 0x000fe200000e0000 */
        /* <DEDUP_REMOVED lines=24> */
[----:B------:R-:W-:Y:S02]  /*6a70*/  UIADD3 UR6, UR60, 0x4, URZ ;  /* 0x000000043c067890 */ /* 0x000fe4000fffe03f */
[----:B------:R-:W-:Y:S02]  /*6a80*/  UIADD3 UR10, UR60, 0x84, URZ ;  /* 0x000000843c0a7890 */ /* 0x000fe4000fffe03f */
[----:B------:R-:W-:Y:S01]  /*6a90*/  UIADD3 UR11, UR60, 0x104, URZ ;  /* 0x000001043c0b7890 */ /* 0x000fe2000fffe03f */
[----:B------:R-:W-:-:S02]  /*6aa0*/  WARPGROUP.DEPBAR.LE gsb0, 0x0 ;  /* 0x00008000000079c5 */ /* 0x000fc40000010000 */
        /* <DEDUP_REMOVED lines=27> */
[----:B------:R-:W-:Y:S01]  /*6c60*/  UMOV UR11, 0x40000040 ;  /* 0x40000040000b7882 */ /* 0x000fe20000000000 */
[----:B------:R-:W-:Y:S02]  /*6c70*/  WARPGROUP.DEPBAR.LE gsb0, 0x0 ;  /* 0x00008000000079c5 */ /* 0x000fe40000010000 */
[----:B------:R-:W-:-:S06]  /*6c80*/  WARPGROUP.ARRIVE ;  /* 0x00000000000079c5 */ /* 0x000fcc0000000000 */
[----:B------:R-:W-:Y:S01]  /*6c90*/  HGMMA.64x16x16.F32.BF16 R152, gdesc[UR4], R152, gsb0 ;  /* 0x00200000049879f0 */ /* 0x000fe20008001898 */
[----:B------:R-:W-:Y:S02]  /*6ca0*/  UIADD3 UR6, UR60, 0x86, URZ ;  /* 0x000000863c067890 */ /* 0x000fe4000fffe03f */
        /* <DEDUP_REMOVED lines=28> */
[----:B------:R-:W-:Y:S01]  /*6e70*/  R2UR UR8, R10 ;  /* 0x000000000a0872ca */ /* 0x000fe200000e0000 */
[----:B------:R-:W-:Y:S01]  /*6e80*/  UMOV UR11, 0x40000040 ;  /* 0x40000040000b7882 */ /* 0x000fe20000000000 */
[----:B------:R-:W-:Y:S01]  /*6e90*/  R2UR UR9, R11 ;  /* 0x000000000b0972ca */ /* 0x000fe200000e0000 */
        /* <DEDUP_REMOVED lines=287> */
[----:B------:R-:W-:-:S07]  /*8090*/  UIADD3 UR6, UR60, 0x786, URZ ;  /* 0x000007863c067890 */ /* 0x000fce000fffe03f */
[----:B------:R-:W-:Y:S01]  /*80a0*/  UMOV UR10, UR6 ;  /* 0x00000006000a7c82 */ /* 0x000fe20008000000 */
[----:B------:R-:W-:Y:S01]  /*80b0*/  UIADD3 UR6, UR60, 0x886, URZ ;  /* 0x000008863c067890 */ /* 0x000fe2000fffe03f */
[----:B------:R-:W-:Y:S02]  /*80c0*/  WARPGROUP.DEPBAR.LE gsb0, 0x0 ;  /* 0x00008000000079c5 */ /* 0x000fe40000010000 */
[----:B------:R-:W-:-:S06]  /*80d0*/  WARPGROUP.ARRIVE ;  /* 0x00000000000079c5 */ /* 0x000fcc0000000000 */
[----:B------:R-:W-:Y:S01]  /*80e0*/  HGMMA.64x16x16.F32.BF16 R160, gdesc[UR52], R160, gsb0 ;  /* 0x0020000034a079f0 */ /* 0x000fe200080018a0 */
[----:B------:R-:W-:Y:S01]  /*80f0*/  UMOV UR54, UR7 ;  /* 0x0000000700367c82 */ /* 0x000fe20008000000 */
[----:B------:R-:W-:Y:S01]  /*8100*/  UMOV UR55, 0x40000040 ;  /* 0x4000004000377882 */ /* 0x000fe20000000000 */
[----:B------:R-:W-:Y:S02]  /*8110*/  UIADD3 UR7, UR60, 0x906, URZ ;  /* 0x000009063c077890 */ /* 0x000fe4000fffe03f */
        /* <DEDUP_REMOVED lines=8> */
[----:B------:R-:W-:Y:S01]  /*81a0*/  UMOV UR11, UR9 ;  /* 0x00000009000b7c82 */ /* 0x000fe20008000000 */
[----:B------:R-:W-:Y:S01]  /*81b0*/  UMOV UR56, UR10 ;  /* 0x0000000a00387c82 */ /* 0x000fe20008000000 */
[----:B------:R-:W-:Y:S01]  /*81c0*/  UMOV UR57, UR11 ;  /* 0x0000000b00397c82 */ /* 0x000fe20008000000 */
[----:B------:R-:W-:Y:S02]  /*81d0*/  R2UR UR9, R2 ;  /* 0x00000000020972ca */ /* 0x000fe400000e0000 */
[----:B------:R-:W-:Y:S01]  /*81e0*/  R2UR UR8, R6 ;  /* 0x00000000060872ca */ /* 0x000fe200000e0000 */
[----:B------:R-:W-:Y:S02]  /*81f0*/  WARPGROUP.DEPBAR.LE gsb0, 0x0 ;  /* 0x00008000000079c5 */ /* 0x000fe40000010000 */
[----:B------:R-:W-:-:S06]  /*8200*/  WARPGROUP.ARRIVE ;  /* 0x00000000000079c5 */ /* 0x000fcc0000000000 */
[----:B------:R-:W-:Y:S01]  /*8210*/  HGMMA.64x16x16.F32.BF16 R176, gdesc[UR56], R176, gsb0 ;  /* 0x0020000038b079f0 */ /* 0x000fe200080018b0 */
[----:B------:R-:W-:Y:S01]  /*8220*/  UMOV UR56, UR10 ;  /* 0x0000000a00387c82 */ /* 0x000fe20008000000 */
        /* <DEDUP_REMOVED lines=19> */
[----:B------:R-:W-:Y:S03]  /*8360*/  HGMMA.64x16x16.F32.BF16 R152, gdesc[UR56], R152, gsb0 ;  /* 0x00200000389879f0 */ /* 0x000fe60008001898 */
[----:B------:R-:W-:Y:S02]  /*8370*/  WARPGROUP.DEPBAR.LE gsb0, 0x0 ;  /* 0x00008000000079c5 */ /* 0x000fe40000010000 */
[----:B------:R-:W-:Y:S05]  /*8380*/  @!P0 BRA `(.L_x_24) ;  /* 0x0000000000048947 */ /* 0x000fea0003800000 */
[----:B------:R-:W-:Y:S01]  /*8390*/  BPT.TRAP 0x1 ;  /* 0x000000040000795c */ /* 0x000fe20000300000 */
.L_x_24:
[----:B------:R-:W-:Y:S02]  /*83a0*/  R2UR UR7, R16 ;  /* 0x00000000100772ca */ /* 0x000fe400000e0000 */
[----:B------:R-:W-:Y:S02]  /*83b0*/  R2UR UR6, R214 ;  /* 0x00000000d60672ca */ /* 0x000fe400000e0000 */
[----:B------:R-:W-:-:S11]  /*83c0*/  SHF.L.U32 R0, R23, 0x1f, RZ ;  /* 0x0000001f17007819 */ /* 0x000fd600000006ff */
[----:B------:R-:W-:-:S09]  /*83d0*/  ULEA UR7, UR6, UR7, 0x3 ;  /* 0x0000000706077291 */ /* 0x000fd2000f8e183f */
[----:B------:R0:W1:Y:S01]  /*83e0*/  SYNCS.PHASECHK.TRANS64.TRYWAIT P2, [UR7+0x38850], R0 ;  /* 0x03885000ff0075a7 */ /* 0x0000620008040147 */
[----:B------:R-:W-:Y:S05]  /*83f0*/  @!P0 BRA `(.L_x_25) ;  /* 0x0000000000048947 */ /* 0x000fea0003800000 */
[----:B------:R-:W-:Y:S01]  /*8400*/  BPT.TRAP 0x1 ;  /* 0x000000040000795c */ /* 0x000fe20000300000 */
.L_x_25:
[----:B-1----:R-:W-:Y:S05]  /*8410*/  @P2 BRA `(.L_x_26) ;  /* 0x0000000000082947 */ /* 0x002fea0003800000 */
[----:B------:R-:W1:Y:S02]  /*8420*/  SYNCS.PHASECHK.TRANS64.TRYWAIT P2, [UR7+0x38850], R0 ;  /* 0x03885000ff0075a7 */ /* 0x000e640008040147 */
[----:B-1----:R-:W-:Y:S05]  /*8430*/  @!P2 BRA `(.L_x_27) ;  /* 0x0000009400c4a947 */ /* 0x002fea0003800000 */
.L_x_26:
[----:B------:R-:W-:Y:S01]  /*8440*/  R2UR UR6, R16 ;  /* 0x00000000100672ca */ /* 0x000fe200000e0000 */
[----:B------:R-:W-:Y:S01]  /*8450*/  WARPGROUP.ARRIVE ;  /* 0x00000000000079c5 */ /* 0x000fe20000000000 */
[----:B------:R-:W-:Y:S01]  /*8460*/  R2UR UR10, R214 ;  /* 0x00000000d60a72ca */ /* 0x000fe200000e0000 */
[----:B------:R-:W-:Y:S01]  /*8470*/  UMOV UR11, 0x40000040 ;  /* 0x40000040000b7882 */ /* 0x000fe20000000000 */
[----:B01----:R-:W-:Y:S01]  /*8480*/  FMUL.FTZ R0, R184, UR61 ;  /* 0x0000003db8007c20 */ /* 0x003fe20008410000 */
[----:B------:R-:W-:Y:S01]  /*8490*/  FMUL.FTZ R7, R185, UR61 ;  /* 0x0000003db9077c20 */ /* 0x000fe20008410000 */
[----:B------:R-:W-:Y:S01]  /*84a0*/  FMUL.FTZ R213, R169, UR61 ;  /* 0x0000003da9d57c20 */ /* 0x000fe20008410000 */
[----:B------:R-:W-:Y:S01]  /*84b0*/  R2UR UR14, R215 ;  /* 0x00000000d70e72ca */ /* 0x000fe200000e0000 */
[----:B------:R-:W-:Y:S01]  /*84c0*/  FMUL.FTZ R215, R172, UR61 ;  /* 0x0000003dacd77c20 */ /* 0x000fe20008410000 */
[----:B------:R-:W-:Y:S01]  /*84d0*/  FMUL.FTZ R217, R173, UR61 ;  /* 0x0000003dadd97c20 */ /* 0x000fe20008410000 */
[----:B------:R-:W0:Y:S01]  /*84e0*/  MUFU.TANH R0, R0 ;  /* 0x0000000000007308 */ /* 0x000e220000002400 */
[----:B------:R-:W-:Y:S01]  /*84f0*/  FMUL.FTZ R219, R160, UR61 ;  /* 0x0000003da0db7c20 */ /* 0x000fe20008410000 */
[----:B------:R-:W-:Y:S01]  /*8500*/  FMUL.FTZ R221, R161, UR61 ;  /* 0x0000003da1dd7c20 */ /* 0x000fe20008410000 */
[----:B------:R-:W-:Y:S01]  /*8510*/  UIADD3 UR6, UR6, 0x400, URZ ;  /* 0x0000040006067890 */ /* 0x000fe2000fffe03f */
[----:B------:R-:W-:Y:S01]  /*8520*/  FMUL.FTZ R223, R164, UR61 ;  /* 0x0000003da4df7c20 */ /* 0x000fe20008410000 */
[----:B------:R-:W-:Y:S01]  /*8530*/  FMUL.FTZ R233, R165, UR61 ;  /* 0x0000003da5e97c20 */ /* 0x000fe20008410000 */
[----:B------:R-:W-:Y:S01]  /*8540*/  FMUL.FTZ R23, R186, UR61 ;  /* 0x0000003dba177c20 */ /* 0x000fe20008410000 */
[----:B------:R-:W-:Y:S01]  /*8550*/  USHF.R.U32.HI UR6, URZ, 0x4, UR6 ;  /* 0x000000043f067899 */ /* 0x000fe20008011606 */
[----:B------:R-:W1:Y:S01]  /*8560*/  MUFU.TANH R7, R7 ;  /* 0x0000000700077308 */ /* 0x000e620000002400 */
[----:B------:R-:W-:Y:S01]  /*8570*/  FMUL.FTZ R227, R152, UR61 ;  /* 0x0000003d98e37c20 */ /* 0x000fe20008410000 */
[----:B------:R-:W-:Y:S01]  /*8580*/  FMUL.FTZ R185, R187, UR61 ;  /* 0x0000003dbbb97c20 */ /* 0x000fe20008410000 */
[----:B------:R-:W-:Y:S01]  /*8590*/  ULOP3.LUT UR6, UR6, 0x3fff, URZ, 0xc0, !UPT ;  /* 0x00003fff06067892 */ /* 0x000fe2000f8ec03f */
[----:B------:R-:W-:Y:S01]  /*85a0*/  FMUL.FTZ R231, R153, UR61 ;  /* 0x0000003d99e77c20 */ /* 0x000fe20008410000 */
[----:B------:R-:W-:Y:S01]  /*85b0*/  FMUL.FTZ R187, R190, UR61 ;  /* 0x0000003dbebb7c20 */ /* 0x000fe20008410000 */
[----:B------:R-:W-:Y:S01]  /*85c0*/  FMUL.FTZ R229, R156, UR61 ;  /* 0x0000003d9ce57c20 */ /* 0x000fe20008410000 */
[----:B------:R-:W-:Y:S01]  /*85d0*/  ULOP3.LUT UR6, UR6, 0x2800000, URZ, 0xfc, !UPT ;  /* 0x0280000006067892 */ /* 0x000fe2000f8efc3f */
[----:B------:R-:W-:Y:S01]  /*85e0*/  MUFU.TANH R213, R213 ;  /* 0x000000d500d57308 */ /* 0x000fe20000002400 */
[----:B0-----:R-:W-:Y:S01]  /*85f0*/  FMNMX.FTZ R2, R0, R21, !PT ;  /* 0x0000001500027209 */ /* 0x001fe20007810000 */
[----:B------:R-:W-:Y:S01]  /*8600*/  FMUL.FTZ R225, R157, UR61 ;  /* 0x0000003d9de17c20 */ /* 0x000fe20008410000 */
[----:B------:R-:W-:Y:S01]  /*8610*/  UIMAD UR6, UR10, 0xa00, UR6 ;  /* 0x00000a000a0678a4 */ /* 0x000fe2000f8e0206 */
[----:B------:R-:W-:Y:S01]  /*8620*/  FMUL.FTZ R179, R179, UR61 ;  /* 0x0000003db3b37c20 */ /* 0x000fe20008410000 */
[----:B------:R-:W-:Y:S01]  /*8630*/  FMUL.FTZ R153, R183, UR61 ;  /* 0x0000003db7997c20 */ /* 0x000fe20008410000 */
[----:B------:R-:W-:Y:S01]  /*8640*/  FMUL.FTZ R169, R175, UR61 ;  /* 0x0000003dafa97c20 */ /* 0x000fe20008410000 */
[----:B------:R-:W-:Y:S01]  /*8650*/  FMUL.FTZ R175, R154, UR61 ;  /* 0x0000003d9aaf7c20 */ /* 0x000fe20008410000 */
[----:B------:R-:W-:Y:S01]  /*8660*/  MUFU.TANH R215, R215 ;  /* 0x000000d700d77308 */ /* 0x000fe20000002400 */
[----:B-1----:R-:W-:Y:S01]  /*8670*/  FMNMX.FTZ R2, R7, R2, !PT ;  /* 0x0000000207027209 */ /* 0x002fe20007810000 */
[----:B------:R-:W-:Y:S01]  /*8680*/  UMOV UR10, UR6 ;  /* 0x00000006000a7c82 */ /* 0x000fe20008000000 */
[----:B------:R-:W-:Y:S01]  /*8690*/  FMUL.FTZ R157, R170, UR61 ;  /* 0x0000003daa9d7c20 */ /* 0x000fe20008410000 */
[----:B------:R-:W-:Y:S01]  /*86a0*/  HGMMA.64x256x16.F32.BF16 R24, R208, gdesc[UR8].tnspB, R24, gsb0 ;  /* 0x43e00008d0187df0 */ /* 0x000fe20008001818 */
[----:B------:R-:W-:Y:S01]  /*86b0*/  UIADD3 UR10, UR6, 0x80, URZ ;  /* 0x00000080060a7890 */ /* 0x000fe2000fffe03f */
[----:B------:R-:W-:Y:S01]  /*86c0*/  FMUL.FTZ R161, R171, UR61 ;  /* 0x0000003daba17c20 */ /* 0x000fe20008410000 */
[----:B------:R-:W-:Y:S01]  /*86d0*/  UMOV UR11, 0x40000040 ;  /* 0x40000040000b7882 */ /* 0x000fe20000000000 */
[----:B------:R-:W-:Y:S01]  /*86e0*/  MUFU.TANH R217, R217 ;  /* 0x000000d900d97308 */ /* 0x000fe20000002400 */
[----:B------:R-:W-:Y:S01]  /*86f0*/  FMUL.FTZ R165, R174, UR61 ;  /* 0x0000003daea57c20 */ /* 0x000fe20008410000 */
[----:B------:R-:W-:Y:S01]  /*8700*/  FMUL.FTZ R171, R162, UR61 ;  /* 0x0000003da2ab7c20 */ /* 0x000fe20008410000 */
[----:B------:R-:W-:Y:S01]  /*8710*/  FMUL.FTZ R163, R163, UR61 ;  /* 0x0000003da3a37c20 */ /* 0x000fe20008410000 */
[----:B------:R-:W-:Y:S01]  /*8720*/  FMUL.FTZ R173, R166, UR61 ;  /* 0x0000003da6ad7c20 */ /* 0x000fe20008410000 */
[----:B------:R-:W-:Y:S01]  /*8730*/  FMUL.FTZ R167, R167, UR61 ;  /* 0x0000003da7a77c20 */ /* 0x000fe20008410000 */
[----:B------:R-:W-:Y:S01]  /*8740*/  FMUL.FTZ R155, R155, UR61 ;  /* 0x0000003d9b9b7c20 */ /* 0x000fe20008410000 */
[----:B------:R-:W-:Y:S01]  /*8750*/  FMUL.FTZ R183, R158, UR61 ;  /* 0x0000003d9eb77c20 */ /* 0x000fe20008410000 */
[----:B------:R-:W-:Y:S01]  /*8760*/  MUFU.TANH R219, R219 ;  /* 0x000000db00db7308 */ /* 0x000fe20000002400 */
[----:B------:R-:W-:Y:S01]  /*8770*/  FMUL.FTZ R159, R159, UR61 ;  /* 0x0000003d9f9f7c20 */ /* 0x000fe20008410000 */
[C---:B------:R-:W-:Y:S01]  /*8780*/  ISETP.GT.AND P2, PT, R22.reuse, R17, PT ;  /* 0x000000111600720c */ /* 0x040fe20003f44270 */
[----:B------:R-:W-:-:S05]  /*8790*/  VIADD R22, R22, 0xffffffff ;  /* 0xffffffff16167836 */ /* 0x000fca0000000000 */
[----:B------:R-:W-:Y:S08]  /*87a0*/  MUFU.TANH R221, R221 ;  /* 0x000000dd00dd7308 */ /* 0x000ff00000002400 */
[----:B------:R-:W-:Y:S08]  /*87b0*/  MUFU.TANH R223, R223 ;  /* 0x000000df00df7308 */ /* 0x000ff00000002400 */
[----:B------:R-:W-:Y:S08]  /*87c0*/  MUFU.TANH R233, R233 ;  /* 0x000000e900e97308 */ /* 0x000ff00000002400 */
[----:B------:R-:W0:Y:S08]  /*87d0*/  MUFU.TANH R23, R23 ;  /* 0x0000001700177308 */ /* 0x000e300000002400 */
[----:B------:R-:W-:Y:S08]  /*87e0*/  MUFU.TANH R227, R227 ;  /* 0x000000e300e37308 */ /* 0x000ff00000002400 */
[----:B------:R-:W1:Y:S01]  /*87f0*/  MUFU.TANH R185, R185 ;  /* 0x000000b900b97308 */ /* 0x000e620000002400 */
[----:B0-----:R-:W-:-:S07]  /*8800*/  FMNMX.FTZ R152, R23, R20, !PT ;  /* 0x0000001417987209 */ /* 0x001fce0007810000 */
[----:B------:R-:W-:Y:S08]  /*8810*/  MUFU.TANH R231, R231 ;  /* 0x000000e700e77308 */ /* 0x000ff00000002400 */
[----:B------:R-:W0:Y:S01]  /*8820*/  MUFU.TANH R187, R187 ;  /* 0x000000bb00bb7308 */ /* 0x000e220000002400 */
[----:B-1----:R-:W-:-:S07]  /*8830*/  FMNMX.FTZ R152, R185, R152, !PT ;  /* 0x00000098b9987209 */ /* 0x002fce0007810000 */
[----:B------:R-:W-:Y:S08]  /*8840*/  MUFU.TANH R229, R229 ;  /* 0x000000e500e57308 */ /* 0x000ff00000002400 */
[----:B------:R-:W-:Y:S01]  /*8850*/  MUFU.TANH R225, R225 ;  /* 0x000000e100e17308 */ /* 0x000fe20000002400 */
[----:B0-----:R-:W-:-:S07]  /*8860*/  FMNMX.FTZ R154, R187, R152, !PT ;  /* 0x00000098bb9a7209 */ /* 0x001fce0007810000 */
[----:B------:R-:W-:Y:S08]  /*8870*/  MUFU.TANH R179, R179 ;  /* 0x000000b300b37308 */ /* 0x000ff00000002400 */
        /* <DEDUP_REMOVED lines=12> */
[----:B------:R-:W-:Y:S01]  /*8940*/  MUFU.TANH R159, R159 ;  /* 0x0000009f009f7308 */ /* 0x000fe20000002400 */
[----:B------:R-:W-:-:S02]  /*8950*/  WARPGROUP.DEPBAR.LE gsb0, 0x0 ;  /* 0x00008000000079c5 */ /* 0x000fc40000010000 */
[----:B------:R-:W-:Y:S01]  /*8960*/  WARPGROUP.ARRIVE ;  /* 0x00000000000079c5 */ /* 0x000fe20000000000 */
[----:B------:R-:W-:Y:S01]  /*8970*/  FMUL.FTZ R209, R177, UR61 ;  /* 0x0000003db1d17c20 */ /* 0x000fe20008410000 */
[----:B------:R-:W-:Y:S01]  /*8980*/  FMUL.FTZ R211, R168, UR61 ;  /* 0x0000003da8d37c20 */ /* 0x000fe20008410000 */
[----:B------:R-:W-:-:S03]  /*8990*/  FMUL.FTZ R177, R178, UR61 ;  /* 0x0000003db2b17c20 */ /* 0x000fc60008410000 */
[----:B------:R-:W-:Y:S01]  /*89a0*/  HGMMA.64x256x16.F32.BF16 R24, R204, gdesc[UR8].tnspB, R24, gsb0 ;  /* 0x43e00008cc187df0 */ /* 0x000fe20008001818 */
[----:B------:R-:W-:Y:S01]  /*89b0*/  UIADD3 UR10, UR6, 0x100, URZ ;  /* 0x00000100060a7890 */ /* 0x000fe2000fffe03f */
[----:B------:R-:W-:Y:S01]  /*89c0*/  MUFU.TANH R209, R209 ;  /* 0x000000d100d17308 */ /* 0x000fe20000002400 */
[----:B------:R-:W-:-:S07]  /*89d0*/  UMOV UR11, 0x40000040 ;  /* 0x40000040000b7882 */ /* 0x000fce0000000000 */
[----:B------:R-:W-:Y:S08]  /*89e0*/  MUFU.TANH R211, R211 ;  /* 0x000000d300d37308 */ /* 0x000ff00000002400 */
[----:B------:R-:W-:Y:S01]  /*89f0*/  MUFU.TANH R177, R177 ;  /* 0x000000b100b17308 */ /* 0x000fe20000002400 */
[----:B------:R-:W-:Y:S02]  /*8a00*/  WARPGROUP.DEPBAR.LE gsb0, 0x0 ;  /* 0x00008000000079c5 */ /* 0x000fe40000010000 */
[----:B------:R-:W-:Y:S01]  /*8a10*/  WARPGROUP.ARRIVE ;  /* 0x00000000000079c5 */ /* 0x000fe20000000000 */
[----:B------:R-:W-:Y:S01]  /*8a20*/  FMUL.FTZ R207, R188, UR61 ;  /* 0x0000003dbccf7c20 */ /* 0x000fe20008410000 */
[----:B------:R-:W-:Y:S01]  /*8a30*/  FMUL.FTZ R205, R189, UR61 ;  /* 0x0000003dbdcd7c20 */ /* 0x000fe20008410000 */
[----:B------:R-:W-:Y:S01]  /*8a40*/  FMUL.FTZ R189, R191, UR61 ;  /* 0x0000003dbfbd7c20 */ /* 0x000fe20008410000 */
[----:B------:R-:W-:-:S03]  /*8a50*/  FMUL.FTZ R191, R176, UR61 ;  /* 0x0000003db0bf7c20 */ /* 0x000fc60008410000 */
[----:B------:R-:W-:Y:S01]  /*8a60*/  HGMMA.64x256x16.F32.BF16 R24, R200, gdesc[UR8].tnspB, R24, gsb0 ;  /* 0x43e00008c8187df0 */ /* 0x000fe20008001818 */
[----:B------:R-:W-:Y:S01]  /*8a70*/  UIADD3 UR10, UR6, 0x180, URZ ;  /* 0x00000180060a7890 */ /* 0x000fe2000fffe03f */
[----:B------:R-:W0:Y:S01]  /*8a80*/  MUFU.TANH R207, R207 ;  /* 0x000000cf00cf7308 */ /* 0x000e220000002400 */
[----:B------:R-:W-:Y:S01]  /*8a90*/  UMOV UR11, 0x40000040 ;  /* 0x40000040000b7882 */ /* 0x000fe20000000000 */
[----:B------:R-:W-:-:S06]  /*8aa0*/  UIADD3 UR6, UR6, 0x200, URZ ;  /* 0x0000020006067890 */ /* 0x000fcc000fffe03f */
[----:B------:R-:W1:Y:S08]  /*8ab0*/  MUFU.TANH R205, R205 ;  /* 0x000000cd00cd7308 */ /* 0x000e700000002400 */
[----:B------:R-:W2:Y:S01]  /*8ac0*/  MUFU.TANH R191, R191 ;  /* 0x000000bf00bf7308 */ /* 0x000ea20000002400 */
[----:B0-----:R-:W-:-:S07]  /*8ad0*/  FMNMX.FTZ R2, R207, R2, !PT ;  /* 0x00000002cf027209 */ /* 0x001fce0007810000 */
[----:B------:R-:W0:Y:S01]  /*8ae0*/  MUFU.TANH R189, R189 ;  /* 0x000000bd00bd7308 */ /* 0x000e220000002400 */
[----:B-1----:R-:W-:-:S04]  /*8af0*/  FMNMX.FTZ R2, R205, R2, !PT ;  /* 0x00000002cd027209 */ /* 0x002fc80007810000 */
[----:B--2---:R-:W-:-:S04]  /*8b00*/  FMNMX.FTZ R2, R191, R2, !PT ;  /* 0x00000002bf027209 */ /* 0x004fc80007810000 */
[----:B------:R-:W-:Y:S02]  /*8b10*/  FMNMX.FTZ R2, R209, R2, !PT ;  /* 0x00000002d1027209 */ /* 0x000fe40007810000 */
[----:B0-----:R-:W-:-:S04]  /*8b20*/  FMNMX.FTZ R154, R189, R154, !PT ;  /* 0x0000009abd9a7209 */ /* 0x001fc80007810000 */
[----:B------:R-:W-:-:S04]  /*8b30*/  FMNMX.FTZ R154, R177, R154, !PT ;  /* 0x0000009ab19a7209 */ /* 0x000fc80007810000 */
[----:B------:R-:W-:Y:S01]  /*8b40*/  FMNMX.FTZ R154, R179, R154, !PT ;  /* 0x0000009ab39a7209 */ /* 0x000fe20007810000 */
[----:B------:R-:W-:Y:S02]  /*8b50*/  WARPGROUP.DEPBAR.LE gsb0, 0x0 ;  /* 0x00008000000079c5 */ /* 0x000fe40000010000 */
[----:B------:R-:W-:Y:S01]  /*8b60*/  WARPGROUP.ARRIVE ;  /* 0x00000000000079c5 */ /* 0x000fe20000000000 */
[----:B------:R-:W-:Y:S01]  /*8b70*/  FMUL.FTZ R201, R180, UR61 ;  /* 0x0000003db4c97c20 */ /* 0x000fe20008410000 */
[----:B------:R-:W-:Y:S01]  /*8b80*/  FMUL.FTZ R203, R181, UR61 ;  /* 0x0000003db5cb7c20 */ /* 0x000fe20008410000 */
[----:B------:R-:W-:-:S03]  /*8b90*/  FMUL.FTZ R181, R182, UR61 ;  /* 0x0000003db6b57c20 */ /* 0x000fc60008410000 */
[----:B------:R-:W-:Y:S01]  /*8ba0*/  HGMMA.64x256x16.F32.BF16 R24, R196, gdesc[UR8].tnspB, R24, gsb0 ;  /* 0x43e00008c4187df0 */ /* 0x000fe20008001818 */
[----:B------:R-:W0:Y:S01]  /*8bb0*/  MUFU.TANH R201, R201 ;  /* 0x000000c900c97308 */ /* 0x000e220000002400 */
[----:B------:R-:W-:Y:S01]  /*8bc0*/  UMOV UR10, UR6 ;  /* 0x00000006000a7c82 */ /* 0x000fe20008000000 */
[----:B------:R-:W-:Y:S01]  /*8bd0*/  UMOV UR11, 0x40000040 ;  /* 0x40000040000b7882 */ /* 0x000fe20000000000 */
[----:B------:R-:W-:-:S05]  /*8be0*/  R2UR UR6, R9 ;  /* 0x00000000090672ca */ /* 0x000fca00000e0000 */
[----:B------:R-:W1:Y:S08]  /*8bf0*/  MUFU.TANH R203, R203 ;  /* 0x000000cb00cb7308 */ /* 0x000e700000002400 */
[----:B------:R-:W2:Y:S01]  /*8c00*/  MUFU.TANH R181, R181 ;  /* 0x000000b500b57308 */ /* 0x000ea20000002400 */
[----:B0-----:R-:W-:Y:S02]  /*8c10*/  FMNMX.FTZ R2, R201, R2, !PT ;  /* 0x00000002c9027209 */ /* 0x001fe40007810000 */
[----:B------:R-:W-:-:S02]  /*8c20*/  MOV R214, UR6 ;  /* 0x0000000600d67c02 */ /* 0x000fc40008000f00 */
[----:B-1----:R-:W-:-:S04]  /*8c30*/  FMNMX.FTZ R2, R203, R2, !PT ;  /* 0x00000002cb027209 */ /* 0x002fc80007810000 */
[----:B------:R-:W-:-:S04]  /*8c40*/  FMNMX.FTZ R2, R211, R2, !PT ;  /* 0x00000002d3027209 */ /* 0x000fc80007810000 */
[----:B------:R-:W-:Y:S02]  /*8c50*/  FMNMX.FTZ R2, R213, R2, !PT ;  /* 0x00000002d5027209 */ /* 0x000fe40007810000 */
[----:B--2---:R-:W-:Y:S02]  /*8c60*/  FMNMX.FTZ R154, R181, R154, !PT ;  /* 0x0000009ab59a7209 */ /* 0x004fe40007810000 */
[----:B------:R-:W-:Y:S02]  /*8c70*/  FMNMX.FTZ R2, R215, R2, !PT ;  /* 0x00000002d7027209 */ /* 0x000fe40007810000 */
[----:B------:R-:W-:Y:S02]  /*8c80*/  FMNMX.FTZ R154, R153, R154, !PT ;  /* 0x0000009a999a7209 */ /* 0x000fe40007810000 */
[----:B------:R-:W-:Y:S02]  /*8c90*/  FMNMX.FTZ R2, R217, R2, !PT ;  /* 0x00000002d9027209 */ /* 0x000fe40007810000 */
[----:B------:R-:W-:-:S02]  /*8ca0*/  FMNMX.FTZ R154, R157, R154, !PT ;  /* 0x0000009a9d9a7209 */ /* 0x000fc40007810000 */
[----:B------:R-:W-:Y:S02]  /*8cb0*/  FMNMX.FTZ R2, R219, R2, !PT ;  /* 0x00000002db027209 */ /* 0x000fe40007810000 */
[----:B------:R-:W-:Y:S02]  /*8cc0*/  FMNMX.FTZ R154, R161, R154, !PT ;  /* 0x0000009aa19a7209 */ /* 0x000fe40007810000 */
        /* <DEDUP_REMOVED lines=13> */
[----:B------:R-:W-:-:S03]  /*8da0*/  FMNMX.FTZ R154, R175, R154, !PT ;  /* 0x0000009aaf9a7209 */ /* 0x000fc60007810000 */
[----:B------:R-:W0:Y:S01]  /*8db0*/  SHFL.BFLY PT, R3, R2, 0x2, 0x1f ;  /* 0x0c401f0002037f89 */ /* 0x000e2200000e0000 */
[----:B------:R-:W-:-:S04]  /*8dc0*/  FMNMX.FTZ R154, R155, R154, !PT ;  /* 0x0000009a9b9a7209 */ /* 0x000fc80007810000 */
[----:B------:R-:W-:-:S04]  /*8dd0*/  FMNMX.FTZ R154, R183, R154, !PT ;  /* 0x0000009ab79a7209 */ /* 0x000fc80007810000 */
[----:B------:R-:W-:Y:S02]  /*8de0*/  FMNMX.FTZ R154, R159, R154, !PT ;  /* 0x0000009a9f9a7209 */ /* 0x000fe40007810000 */
[----:B0-----:R-:W-:Y:S02]  /*8df0*/  FMNMX.FTZ R3, R2, R3, !PT ;  /* 0x0000000302037209 */ /* 0x001fe40007810000 */
[----:B------:R-:W0:Y:S03]  /*8e00*/  LDC R2, c[0x0][0x988] ;  /* 0x00026200ff027b82 */ /* 0x000e260000000800 */
[----:B------:R-:W1:Y:S02]  /*8e10*/  SHFL.BFLY PT, R6, R3, 0x1, 0x1f ;  /* 0x0c201f0003067f89 */ /* 0x000e6400000e0000 */
[----:B-1----:R-:W-:-:S05]  /*8e20*/  FMNMX.FTZ R6, R3, R6, !PT ;  /* 0x0000000603067209 */ /* 0x002fca0007810000 */
[C---:B0-----:R-:W-:Y:S01]  /*8e30*/  FMUL.FTZ R152, R6.reuse, R2 ;  /* 0x0000000206987220 */ /* 0x041fe20000410000 */
[----:B------:R-:W-:-:S03]  /*8e40*/  FADD.FTZ R3, -R6, R21 ;  /* 0x0000001506037221 */ /* 0x000fc60000010100 */
[-CC-:B------:R-:W-:Y:S01]  /*8e50*/  FFMA.FTZ R21, R7, R2.reuse, -R152.reuse ;  /* 0x0000000207157223 */ /* 0x180fe20000010898 */
[-CC-:B------:R-:W-:Y:S01]  /*8e60*/  FFMA.FTZ R208, R0, R2.reuse, -R152.reuse ;  /* 0x0000000200d07223 */ /* 0x180fe20000010898 */
[----:B------:R-:W0:Y:S01]  /*8e70*/  SHFL.BFLY PT, R7, R154, 0x2, 0x1f ;  /* 0x0c401f009a077f89 */ /* 0x000e2200000e0000 */
[-C--:B------:R-:W-:Y:S01]  /*8e80*/  FMUL.FTZ R3, R3, R2.reuse ;  /* 0x0000000203037220 */ /* 0x080fe20000410000 */
[-CC-:B------:R-:W-:Y:S01]  /*8e90*/  FFMA.FTZ R204, R191, R2.reuse, -R152.reuse ;  /* 0x00000002bfcc7223 */ /* 0x180fe20000010898 */
[-CC-:B------:R-:W-:Y:S01]  /*8ea0*/  FFMA.FTZ R191, R209, R2.reuse, -R152.reuse ;  /* 0x00000002d1bf7223 */ /* 0x180fe20000010898 */
[-CC-:B------:R-:W-:Y:S01]  /*8eb0*/  FFMA.FTZ R206, R201, R2.reuse, -R152.reuse ;  /* 0x00000002c9ce7223 */ /* 0x180fe20000010898 */
[----:B------:R-:W-:Y:S01]  /*8ec0*/  MUFU.EX2 R208, R208 ;  /* 0x000000d000d07308 */ /* 0x000fe20000000800 */
[-CC-:B------:R-:W-:Y:S01]  /*8ed0*/  FFMA.FTZ R201, R213, R2.reuse, -R152.reuse ;  /* 0x00000002d5c97223 */ /* 0x180fe20000010898 */
[-CC-:B------:R-:W-:Y:S01]  /*8ee0*/  FFMA.FTZ R202, R215, R2.reuse, -R152.reuse ;  /* 0x00000002d7ca7223 */ /* 0x180fe20000010898 */
[-CC-:B------:R-:W-:Y:S01]  /*8ef0*/  FFMA.FTZ R210, R207, R2.reuse, -R152.reuse ;  /* 0x00000002cfd27223 */ /* 0x180fe20000010898 */
[-CC-:B------:R-:W-:Y:S01]  /*8f00*/  FFMA.FTZ R200, R211, R2.reuse, -R152.reuse ;  /* 0x00000002d3c87223 */ /* 0x180fe20000010898 */
[-CC-:B------:R-:W-:Y:S01]  /*8f10*/  FFMA.FTZ R213, R221, R2.reuse, -R152.reuse ;  /* 0x00000002ddd57223 */ /* 0x180fe20000010898 */
[-CC-:B------:R-:W-:Y:S01]  /*8f20*/  FFMA.FTZ R215, R233, R2.reuse, -R152.reuse ;  /* 0x00000002e9d77223 */ /* 0x180fe20000010898 */
[-CC-:B------:R-:W-:Y:S01]  /*8f30*/  FFMA.FTZ R156, R229, R2.reuse, -R152.reuse ;  /* 0x00000002e59c7223 */ /* 0x180fe20000010898 */
[----:B------:R-:W1:Y:S08]  /*8f40*/  MUFU.EX2 R3, R3 ;  /* 0x0000000300037308 */ /* 0x000e700000000800 */
[----:B------:R-:W2:Y:S01]  /*8f50*/  MUFU.EX2 R21, R21 ;  /* 0x0000001500157308 */ /* 0x000ea20000000800 */
[----:B0-----:R-:W-:Y:S01]  /*8f60*/  FMNMX.FTZ R0, R154, R7, !PT ;  /* 0x000000079a007209 */ /* 0x001fe20007810000 */
[----:B------:R-:W-:-:S04]  /*8f70*/  FFMA.FTZ R154, R227, R2, -R152 ;  /* 0x00000002e39a7223 */ /* 0x000fc80000010898 */
[----:B------:R-:W0:Y:S02]  /*8f80*/  SHFL.BFLY PT, R7, R0, 0x1, 0x1f ;  /* 0x0c201f0000077f89 */ /* 0x000e2400000e0000 */
[----:B------:R-:W-:Y:S01]  /*8f90*/  MUFU.EX2 R210, R210 ;  /* 0x000000d200d27308 */ /* 0x000fe20000000800 */
[----:B-1----:R-:W-:-:S07]  /*8fa0*/  FFMA.FTZ R168, R3, R15, R208 ;  /* 0x0000000f03a87223 */ /* 0x002fce00000100d0 */
[----:B------:R-:W-:Y:S01]  /*8fb0*/  MUFU.EX2 R204, R204 ;  /* 0x000000cc00cc7308 */ /* 0x000fe20000000800 */
[----:B--2---:R-:W-:-:S07]  /*8fc0*/  F2FP.BF16.F32.PACK_AB R208, R21, R208 ;  /* 0x000000d015d0723e */ /* 0x004fce00000010ff */
[----:B------:R-:W-:Y:S01]  /*8fd0*/  MUFU.EX2 R191, R191 ;  /* 0x000000bf00bf7308 */ /* 0x000fe20000000800 */
[----:B0-----:R-:W-:-:S07]  /*8fe0*/  FMNMX.FTZ R7, R0, R7, !PT ;  /* 0x0000000700077209 */ /* 0x001fce0007810000 */
[----:B------:R-:W-:Y:S08]  /*8ff0*/  MUFU.EX2 R206, R206 ;  /* 0x000000ce00ce7308 */ /* 0x000ff00000000800 */
[----:B------:R-:W-:Y:S08]  /*9000*/  MUFU.EX2 R200, R200 ;  /* 0x000000c800c87308 */ /* 0x000ff00000000800 */
[----:B------:R-:W-:Y:S08]  /*9010*/  MUFU.EX2 R201, R201 ;  /* 0x000000c900c97308 */ /* 0x000ff00000000800 */
[----:B------:R-:W-:Y:S08]  /*9020*/  MUFU.EX2 R202, R202 ;  /* 0x000000ca00ca7308 */ /* 0x000ff00000000800 */
[----:B------:R-:W-:Y:S08]  /*9030*/  MUFU.EX2 R213, R213 ;  /* 0x000000d500d57308 */ /* 0x000ff00000000800 */
[----:B------:R-:W-:Y:S08]  /*9040*/  MUFU.EX2 R215, R215 ;  /* 0x000000d700d77308 */ /* 0x000ff00000000800 */
[----:B------:R-:W-:Y:S08]  /*9050*/  MUFU.EX2 R154, R154 ;  /* 0x0000009a009a7308 */ /* 0x000ff00000000800 */
[----:B------:R-:W-:Y:S01]  /*9060*/  MUFU.EX2 R156, R156 ;  /* 0x0000009c009c7308 */ /* 0x000fe20000000800 */
[----:B------:R-:W-:-:S02]  /*9070*/  WARPGROUP.DEPBAR.LE gsb0, 0x0 ;  /* 0x00008000000079c5 */ /* 0x000fc40000010000 */
[----:B------:R-:W-:Y:S01]  /*9080*/  WARPGROUP.ARRIVE ;  /* 0x00000000000079c5 */ /* 0x000fe20000000000 */
[-C--:B------:R-:W-:Y:S01]  /*9090*/  FFMA.FTZ R197, R205, R2.reuse, -R152 ;  /* 0x00000002cdc57223 */ /* 0x080fe20000010898 */
[C---:B------:R-:W-:Y:S01]  /*90a0*/  FADD.FTZ R205, -R7.reuse, R20 ;  /* 0x0000001407cd7221 */ /* 0x040fe20000010100 */
[-C--:B------:R-:W-:Y:S01]  /*90b0*/  FMUL.FTZ R20, R7, R2.reuse ;  /* 0x0000000207147220 */ /* 0x080fe20000410000 */
[-CC-:B------:R-:W-:Y:S01]  /*90c0*/  FFMA.FTZ R199, R203, R2.reuse, -R152.reuse ;  /* 0x00000002cbc77223 */ /* 0x180fe20000010898 */
[-C--:B------:R-:W-:Y:S01]  /*90d0*/  FFMA.FTZ R203, R217, R2.reuse, -R152 ;  /* 0x00000002d9cb7223 */ /* 0x080fe20000010898 */
[----:B------:R-:W-:Y:S01]  /*90e0*/  HGMMA.64x256x16.F32.BF16 R24, R192, gdesc[UR8].tnspB, R24, gsb0 ;  /* 0x43e00008c0187df0 */ /* 0x000fe20008001818 */
[-C--:B------:R-:W-:Y:S01]  /*90f0*/  FMUL.FTZ R0, R205, R2.reuse ;  /* 0x00000002cd007220 */ /* 0x080fe20000410000 */
[-C--:B------:R-:W-:Y:S01]  /*9100*/  FFMA.FTZ R209, R23, R2.reuse, -R20 ;  /* 0x0000000217d17223 */ /* 0x080fe20000010814 */
[-CC-:B------:R-:W-:Y:S01]  /*9110*/  FFMA.FTZ R196, R219, R2.reuse, -R152.reuse ;  /* 0x00000002dbc47223 */ /* 0x180fe20000010898 */
[-CC-:B------:R-:W-:Y:S01]  /*9120*/  FFMA.FTZ R198, R223, R2.reuse, -R152.reuse ;  /* 0x00000002dfc67223 */ /* 0x180fe20000010898 */
[-CC-:B------:R-:W-:Y:S01]  /*9130*/  FFMA.FTZ R217, R231, R2.reuse, -R152.reuse ;  /* 0x00000002e7d97223 */ /* 0x180fe20000010898 */
[-C--:B------:R-:W-:Y:S01]  /*9140*/  FFMA.FTZ R219, R225, R2.reuse, -R152 ;  /* 0x00000002e1db7223 */ /* 0x080fe20000010898 */
[-CC-:B------:R-:W-:Y:S01]  /*9150*/  FFMA.FTZ R152, R185, R2.reuse, -R20.reuse ;  /* 0x00000002b9987223 */ /* 0x180fe20000010814 */
[----:B------:R-:W-:Y:S01]  /*9160*/  MUFU.EX2 R0, R0 ;  /* 0x0000000000007308 */ /* 0x000fe20000000800 */
[-CC-:B------:R-:W-:Y:S01]  /*9170*/  FFMA.FTZ R23, R157, R2.reuse, -R20.reuse ;  /* 0x000000029d177223 */ /* 0x180fe20000010814 */
[----:B------:R-:W-:Y:S01]  /*9180*/  MOV R157, UR14 ;  /* 0x0000000e009d7c02 */ /* 0x000fe20008000f00 */
[-CC-:B------:R-:W-:Y:S01]  /*9190*/  FFMA.FTZ R211, R187, R2.reuse, -R20.reuse ;  /* 0x00000002bbd37223 */ /* 0x180fe20000010814 */
[-CC-:B------:R-:W-:Y:S01]  /*91a0*/  FFMA.FTZ R158, R189, R2.reuse, -R20.reuse ;  /* 0x00000002bd9e7223 */ /* 0x180fe20000010814 */
[-CC-:B------:R-:W-:Y:S01]  /*91b0*/  FFMA.FTZ R164, R161, R2.reuse, -R20.reuse ;  /* 0x00000002a1a47223 */ /* 0x180fe20000010814 */
[----:B------:R-:W-:Y:S01]  /*91c0*/  FFMA.FTZ R205, R177, R2, -R20 ;  /* 0x00000002b1cd7223 */ /* 0x000fe20000010814 */
[----:B------:R-:W-:Y:S01]  /*91d0*/  @!P1 VIADD R157, R157, 0x38840 ;  /* 0x000388409d9d9836 */ /* 0x000fe20000000000 */
[----:B------:R-:W0:Y:S01]  /*91e0*/  MUFU.EX2 R209, R209 ;  /* 0x000000d100d17308 */ /* 0x000e220000000800 */
[----:B------:R-:W-:-:S02]  /*91f0*/  IMAD.U32 R161, RZ, RZ, UR7 ;  /* 0x00000007ffa17e24 */ /* 0x000fc4000f8e00ff */
[-CC-:B------:R-:W-:Y:S01]  /*9200*/  FFMA.FTZ R160, R179, R2.reuse, -R20.reuse ;  /* 0x00000002b3a07223 */ /* 0x180fe20000010814 */
[-CC-:B------:R-:W-:Y:S01]  /*9210*/  FFMA.FTZ R207, R181, R2.reuse, -R20.reuse ;  /* 0x00000002b5cf7223 */ /* 0x180fe20000010814 */
[----:B------:R-:W-:Y:S01]  /*9220*/  @!P1 PRMT R157, RZ, 0x654, R157 ;  /* 0x00000654ff9d9816 */ /* 0x000fe2000000009d */
[----:B------:R-:W-:Y:S02]  /*9230*/  @!P1 VIADD R161, R161, 0x38860 ;  /* 0x00038860a1a19836 */ /* 0x000fe40000000000 */
[-CC-:B------:R-:W-:Y:S01]  /*9240*/  FFMA.FTZ R162, R153, R2.reuse, -R20.reuse ;  /* 0x0000000299a27223 */ /* 0x180fe20000010814 */
[-CC-:B------:R-:W-:Y:S01]  /*9250*/  FFMA.FTZ R153, R165, R2.reuse, -R20.reuse ;  /* 0x00000002a5997223 */ /* 0x180fe20000010814 */
[----:B------:R-:W1:Y:S01]  /*9260*/  MUFU.EX2 R152, R152 ;  /* 0x0000009800987308 */ /* 0x000e620000000800 */
[-CC-:B------:R-:W-:Y:S01]  /*9270*/  FFMA.FTZ R166, R169, R2.reuse, -R20.reuse ;  /* 0x00000002a9a67223 */ /* 0x180fe20000010814 */
[----:B------:R-:W-:Y:S01]  /*9280*/  @!P1 PRMT R161, RZ, 0x654, R161 ;  /* 0x00000654ffa19816 */ /* 0x000fe200000000a1 */
[-CC-:B------:R-:W-:Y:S01]  /*9290*/  FFMA.FTZ R171, R171, R2.reuse, -R20.reuse ;  /* 0x00000002abab7223 */ /* 0x180fe20000010814 */
[-CC-:B------:R-:W-:Y:S01]  /*92a0*/  FFMA.FTZ R173, R173, R2.reuse, -R20.reuse ;  /* 0x00000002adad7223 */ /* 0x180fe20000010814 */
[-CC-:B------:R-:W-:Y:S01]  /*92b0*/  FFMA.FTZ R167, R167, R2.reuse, -R20.reuse ;  /* 0x00000002a7a77223 */ /* 0x180fe20000010814 */
[-CC-:B------:R-:W-:Y:S01]  /*92c0*/  FFMA.FTZ R175, R175, R2.reuse, -R20.reuse ;  /* 0x00000002afaf7223 */ /* 0x180fe20000010814 */
[--C-:B------:R-:W-:Y:S01]  /*92d0*/  FFMA.FTZ R155, R155, R2, -R20.reuse ;  /* 0x000000029b9b7223 */ /* 0x100fe20000010814 */
[----:B------:R-:W-:Y:S01]  /*92e0*/  MUFU.EX2 R197, R197 ;  /* 0x000000c500c57308 */ /* 0x000fe20000000800 */
[----:B0-----:R-:W-:Y:S01]  /*92f0*/  FFMA.FTZ R15, R0, R14, R209 ;  /* 0x0000000e000f7223 */ /* 0x001fe200000100d1 */
[----:B------:R-:W-:-:S06]  /*9300*/  FFMA.FTZ R183, R183, R2, -R20 ;  /* 0x00000002b7b77223 */ /* 0x000fcc0000010814 */
[----:B------:R-:W-:Y:S01]  /*9310*/  MUFU.EX2 R211, R211 ;  /* 0x000000d300d37308 */ /* 0x000fe20000000800 */
[----:B-1----:R-:W-:-:S07]  /*9320*/  F2FP.BF16.F32.PACK_AB R209, R152, R209 ;  /* 0x000000d198d1723e */ /* 0x002fce00000010ff */
[----:B------:R-:W-:Y:S08]  /*9330*/  MUFU.EX2 R158, R158 ;  /* 0x0000009e009e7308 */ /* 0x000ff00000000800 */
        /* <DEDUP_REMOVED lines=16> */
[----:B------:R-:W0:Y:S08]  /*9440*/  MUFU.EX2 R217, R217 ;  /* 0x000000d900d97308 */ /* 0x000e300000000800 */
[----:B------:R-:W1:Y:S08]  /*9450*/  MUFU.EX2 R155, R155 ;  /* 0x0000009b009b7308 */ /* 0x000e700000000800 */
[----:B------:R-:W-:Y:S08]  /*9460*/  MUFU.EX2 R183, R183 ;  /* 0x000000b700b77308 */ /* 0x000ff00000000800 */
[----:B------:R-:W2:Y:S01]  /*9470*/  MUFU.EX2 R219, R219 ;  /* 0x000000db00db7308 */ /* 0x000ea20000000800 */
[----:B------:R-:W-:-:S02]  /*9480*/  WARPGROUP.DEPBAR.LE gsb0, 0x0 ;  /* 0x00008000000079c5 */ /* 0x000fc40000010000 */
[----:B------:R3:W-:Y:S01]  /*9490*/  @!P1 SYNCS.ARRIVE.TRANS64.RED.A1T0 RZ, [R157+URZ], RZ ;  /* 0x000000ff9dff99a7 */ /* 0x0007e2000810043f */
[----:B0-----:R-:W-:Y:S02]  /*94a0*/  F2FP.BF16.F32.PACK_AB R192, R217, R154 ;  /* 0x0000009ad9c0723e */ /* 0x001fe400000010ff */
[----:B-1----:R-:W-:Y:S02]  /*94b0*/  F2FP.BF16.F32.PACK_AB R193, R155, R175 ;  /* 0x000000af9bc1723e */ /* 0x002fe400000010ff */
[----:B--2---:R-:W-:Y:S01]  /*94c0*/  F2FP.BF16.F32.PACK_AB R194, R219, R156 ;  /* 0x0000009cdbc2723e */ /* 0x004fe200000010ff */
[----:B---3--:R-:W-:Y:S01]  /*94d0*/  FADD.FTZ R157, R21, R168 ;  /* 0x000000a8159d7221 */ /* 0x008fe20000010000 */
[----:B------:R-:W-:Y:S01]  /*94e0*/  FADD.FTZ R168, R152, R15 ;  /* 0x0000000f98a87221 */ /* 0x000fe20000010000 */
[----:B------:R0:W-:Y:S01]  /*94f0*/  @!P1 SYNCS.ARRIVE.TRANS64.RED.A1T0 RZ, [R161+URZ], RZ ;  /* 0x000000ffa1ff99a7 */ /* 0x0001e2000810043f */
[-C--:B------:R-:W-:Y:S01]  /*9500*/  FFMA.FTZ R15, R163, R2.reuse, -R20 ;  /* 0x00000002a30f7223 */ /* 0x080fe20000010814 */
[----:B------:R-:W-:Y:S01]  /*9510*/  FADD.FTZ R170, R210, R157 ;  /* 0x0000009dd2aa7221 */ /* 0x000fe20000010000 */
[----:B------:R-:W-:Y:S01]  /*9520*/  FADD.FTZ R157, R211, R168 ;  /* 0x000000a8d39d7221 */ /* 0x000fe20000010000 */
[----:B------:R-:W-:Y:S01]  /*9530*/  FFMA.FTZ R20, R159, R2, -R20 ;  /* 0x000000029f147223 */ /* 0x000fe20000010814 */
[----:B------:R-:W-:-:S02]  /*9540*/  F2FP.BF16.F32.PACK_AB R211, R158, R211 ;  /* 0x000000d39ed3723e */ /* 0x000fc400000010ff */
[----:B------:R-:W-:Y:S01]  /*9550*/  FADD.FTZ R168, R158, R157 ;  /* 0x0000009d9ea87221 */ /* 0x000fe20000010000 */
[C---:B0-----:R-:W-:Y:S01]  /*9560*/  FADD.FTZ R161, R197.reuse, R170 ;  /* 0x000000aac5a17221 */ /* 0x041fe20000010000 */
[----:B------:R-:W0:Y:S01]  /*9570*/  MUFU.EX2 R15, R15 ;  /* 0x0000000f000f7308 */ /* 0x000e220000000800 */
[----:B------:R-:W-:Y:S01]  /*9580*/  F2FP.BF16.F32.PACK_AB R210, R197, R210 ;  /* 0x000000d2c5d2723e */ /* 0x000fe200000010ff */
[----:B------:R-:W-:Y:S01]  /*9590*/  FADD.FTZ R157, R205, R168 ;  /* 0x000000a8cd9d7221 */ /* 0x000fe20000010000 */
[----:B------:R-:W-:Y:S01]  /*95a0*/  FADD.FTZ R170, R204, R161 ;  /* 0x000000a1ccaa7221 */ /* 0x000fe20000010000 */
[C---:B------:R-:W-:Y:S02]  /*95b0*/  F2FP.BF16.F32.PACK_AB R204, R191.reuse, R204 ;  /* 0x000000ccbfcc723e */ /* 0x040fe400000010ff */
[C---:B------:R-:W-:Y:S01]  /*95c0*/  FADD.FTZ R168, R160.reuse, R157 ;  /* 0x0000009da0a87221 */ /* 0x040fe20000010000 */
[----:B------:R-:W-:Y:S01]  /*95d0*/  FADD.FTZ R161, R191, R170 ;  /* 0x000000aabfa17221 */ /* 0x000fe20000010000 */
[----:B------:R-:W1:Y:S01]  /*95e0*/  MUFU.EX2 R20, R20 ;  /* 0x0000001400147308 */ /* 0x000e620000000800 */
[----:B------:R-:W-:Y:S01]  /*95f0*/  F2FP.BF16.F32.PACK_AB R205, R160, R205 ;  /* 0x000000cda0cd723e */ /* 0x000fe200000010ff */
[----:B------:R-:W-:Y:S01]  /*9600*/  FADD.FTZ R157, R207, R168 ;  /* 0x000000a8cf9d7221 */ /* 0x000fe20000010000 */
[----:B------:R-:W-:Y:S01]  /*9610*/  FADD.FTZ R170, R206, R161 ;  /* 0x000000a1ceaa7221 */ /* 0x000fe20000010000 */
[----:B------:R-:W-:-:S02]  /*9620*/  F2FP.BF16.F32.PACK_AB R206, R199, R206 ;  /* 0x000000cec7ce723e */ /* 0x000fc400000010ff */
[C---:B------:R-:W-:Y:S01]  /*9630*/  FADD.FTZ R168, R162.reuse, R157 ;  /* 0x0000009da2a87221 */ /* 0x040fe20000010000 */
[----:B------:R-:W-:Y:S01]  /*9640*/  FADD.FTZ R161, R199, R170 ;  /* 0x000000aac7a17221 */ /* 0x000fe20000010000 */
[----:B------:R-:W-:Y:S02]  /*9650*/  F2FP.BF16.F32.PACK_AB R207, R162, R207 ;  /* 0x000000cfa2cf723e */ /* 0x000fe400000010ff */
[----:B------:R-:W-:Y:S01]  /*9660*/  FADD.FTZ R21, R23, R168 ;  /* 0x000000a817157221 */ /* 0x000fe20000010000 */
[----:B------:R-:W-:Y:S01]  /*9670*/  FADD.FTZ R170, R200, R161 ;  /* 0x000000a1c8aa7221 */ /* 0x000fe20000010000 */
[----:B0-----:R-:W-:Y:S02]  /*9680*/  F2FP.BF16.F32.PACK_AB R197, R15, R14 ;  /* 0x0000000e0fc5723e */ /* 0x001fe400000010ff */
[----:B------:R-:W-:Y:S01]  /*9690*/  FADD.FTZ R152, R164, R21 ;  /* 0x00000015a4987221 */ /* 0x000fe20000010000 */
[C---:B------:R-:W-:Y:S01]  /*96a0*/  FADD.FTZ R157, R201.reuse, R170 ;  /* 0x000000aac99d7221 */ /* 0x040fe20000010000 */
[----:B------:R-:W-:-:S02]  /*96b0*/  F2FP.BF16.F32.PACK_AB R200, R201, R200 ;  /* 0x000000c8c9c8723e */ /* 0x000fc400000010ff */
[----:B------:R-:W-:Y:S01]  /*96c0*/  FADD.FTZ R21, R153, R152 ;  /* 0x0000009899157221 */ /* 0x000fe20000010000 */
[----:B------:R-:W-:Y:S01]  /*96d0*/  FADD.FTZ R168, R202, R157 ;  /* 0x0000009dcaa87221 */ /* 0x000fe20000010000 */
[----:B------:R-:W-:Y:S01]  /*96e0*/  F2FP.BF16.F32.PACK_AB R201, R164, R23 ;  /* 0x00000017a4c9723e */ /* 0x000fe200000010ff */
[----:B------:R-:W-:Y:S02]  /*96f0*/  IMAD.MOV.U32 R23, RZ, RZ, R8 ;  /* 0x000000ffff177224 */ /* 0x000fe400078e0008 */
[----:B------:R-:W-:Y:S01]  /*9700*/  FADD.FTZ R21, R166, R21 ;  /* 0x00000015a6157221 */ /* 0x000fe20000010000 */
[C---:B------:R-:W-:Y:S01]  /*9710*/  FADD.FTZ R157, R203.reuse, R168 ;  /* 0x000000a8cb9d7221 */ /* 0x040fe20000010000 */
[----:B------:R-:W-:Y:S02]  /*9720*/  F2FP.BF16.F32.PACK_AB R202, R203, R202 ;  /* 0x000000cacbca723e */ /* 0x000fe400000010ff */
[----:B-1----:R-:W-:Y:S01]  /*9730*/  F2FP.BF16.F32.PACK_AB R195, R20, R183 ;  /* 0x000000b714c3723e */ /* 0x002fe200000010ff */
[----:B------:R-:W-:Y:S01]  /*9740*/  FADD.FTZ R152, R196, R157 ;  /* 0x0000009dc4987221 */ /* 0x000fe20000010000 */
[----:B------:R-:W-:-:S02]  /*9750*/  F2FP.BF16.F32.PACK_AB R203, R166, R153 ;  /* 0x00000099a6cb723e */ /* 0x000fc400000010ff */
[C---:B------:R-:W-:Y:S01]  /*9760*/  F2FP.BF16.F32.PACK_AB R196, R213.reuse, R196 ;  /* 0x000000c4d5c4723e */ /* 0x040fe200000010ff */
[----:B------:R-:W-:Y:S01]  /*9770*/  FADD.FTZ R157, R213, R152 ;  /* 0x00000098d59d7221 */ /* 0x000fe20000010000 */
[----:B------:R-:W-:Y:S01]  /*9780*/  FADD.FTZ R152, R14, R21 ;  /* 0x000000150e987221 */ /* 0x000fe20000010000 */
[----:B------:R-:W-:Y:S02]  /*9790*/  F2FP.BF16.F32.PACK_AB R199, R167, R173 ;  /* 0x000000ada7c7723e */ /* 0x000fe400000010ff */
[----:B------:R-:W-:Y:S01]  /*97a0*/  FADD.FTZ R158, R198, R157 ;  /* 0x0000009dc69e7221 */ /* 0x000fe20000010000 */
[----:B------:R-:W-:Y:S01]  /*97b0*/  FADD.FTZ R152, R15, R152 ;  /* 0x000000980f987221 */ /* 0x000fe20000010000 */
[C---:B------:R-:W-:Y:S02]  /*97c0*/  F2FP.BF16.F32.PACK_AB R198, R215.reuse, R198 ;  /* 0x000000c6d7c6723e */ /* 0x040fe400000010ff */
[----:B------:R-:W-:Y:S01]  /*97d0*/  FADD.FTZ R21, R215, R158 ;  /* 0x0000009ed7157221 */ /* 0x000fe20000010000 */
[----:B------:R-:W-:-:S03]  /*97e0*/  FADD.FTZ R152, R173, R152 ;  /* 0x00000098ad987221 */ /* 0x000fc60000010000 */
[----:B------:R-:W-:Y:S01]  /*97f0*/  FADD.FTZ R158, R154, R21 ;  /* 0x000000159a9e7221 */ /* 0x000fe20000010000 */
[----:B------:R-:W-:Y:S01]  /*9800*/  FADD.FTZ R152, R167, R152 ;  /* 0x00000098a7987221 */ /* 0x000fe20000010000 */
[----:B------:R-:W-:Y:S02]  /*9810*/  IMAD.MOV.U32 R21, RZ, RZ, R6 ;  /* 0x000000ffff157224 */ /* 0x000fe400078e0006 */
[----:B------:R-:W-:Y:S01]  /*9820*/  FADD.FTZ R15, R217, R158 ;  /* 0x0000009ed90f7221 */ /* 0x000fe20000010000 */
[----:B------:R-:W-:-:S03]  /*9830*/  FADD.FTZ R152, R175, R152 ;  /* 0x00000098af987221 */ /* 0x000fc60000010000 */
[----:B------:R-:W-:Y:S01]  /*9840*/  FADD.FTZ R14, R156, R15 ;  /* 0x0000000f9c0e7221 */ /* 0x000fe20000010000 */
[----:B------:R-:W-:-:S03]  /*9850*/  FADD.FTZ R152, R155, R152 ;  /* 0x000000989b987221 */ /* 0x000fc60000010000 */
[----:B------:R-:W-:Y:S01]  /*9860*/  FADD.FTZ R15, R219, R14 ;  /* 0x0000000edb0f7221 */ /* 0x000fe20000010000 */
[----:B------:R-:W-:-:S04]  /*9870*/  FADD.FTZ R152, R183, R152 ;  /* 0x00000098b7987221 */ /* 0x000fc80000010000 */
[----:B------:R-:W-:Y:S01]  /*9880*/  FADD.FTZ R14, R20, R152 ;  /* 0x00000098140e7221 */ /* 0x000fe20000010000 */
[----:B------:R-:W-:Y:S01]  /*9890*/  IMAD.MOV.U32 R20, RZ, RZ, R7 ;  /* 0x000000ffff147224 */ /* 0x000fe200078e0007 */
[----:B------:R-:W-:Y:S06]  /*98a0*/  @P2 BRA `(.L_x_28) ;  /* 0xffffffc000442947 */ /* 0x000fec000383ffff */
.L_x_19:
[----:B------:R-:W-:Y:S06]  /*98b0*/  BAR.ARV 0x8, 0x180 ;  /* 0x0206000000007b1d */ /* 0x000fec0000002000 */
        /* <DEDUP_REMOVED lines=128> */
[----:B------:R-:W-:Y:S06]  /*a0c0*/  @!P0 BRA `(.L_x_29) ;  /* 0x0000000000048947 */ /* 0x000fec0003800000 */
[----:B------:R-:W-:Y:S01]  /*a0d0*/  BPT.TRAP 0x1 ;  /* 0x000000040000795c */ /* 0x000fe20000300000 */
.L_x_29:
[----:B------:R-:W-:Y:S02]  /*a0e0*/  R2UR UR4, R16 ;  /* 0x00000000100472ca */ /* 0x000fe400000e0000 */
[----:B------:R-:W-:-:S11]  /*a0f0*/  SHF.L.U32 R8, R8, 0x1f, RZ ;  /* 0x0000001f08087819 */ /* 0x000fd600000006ff */
[----:B------:R-:W-:-:S04]  /*a100*/  LEA R11, R9, UR4, 0x3 ;  /* 0x00000004090b7c11 */ /* 0x000fc8000f8e18ff */
[----:B------:R0:W1:Y:S01]  /*a110*/  SYNCS.PHASECHK.TRANS64.TRYWAIT P2, [R11+URZ+0x38850], R8 ;  /* 0x038850080b0075a7 */ /* 0x000062000804017f */
[----:B------:R-:W-:Y:S05]  /*a120*/  @!P0 BRA `(.L_x_30) ;  /* 0x0000000000048947 */ /* 0x000fea0003800000 */
[----:B------:R-:W-:Y:S01]  /*a130*/  BPT.TRAP 0x1 ;  /* 0x000000040000795c */ /* 0x000fe20000300000 */
.L_x_30:
[----:B-1----:R-:W-:Y:S05]  /*a140*/  @P2 BRA `(.L_x_31) ;  /* 0x0000000000082947 */ /* 0x002fea0003800000 */
[----:B------:R-:W1:Y:S02]  /*a150*/  SYNCS.PHASECHK.TRANS64.TRYWAIT P0, [R11+URZ+0x38850], R8 ;  /* 0x038850080b0075a7 */ /* 0x000e64000800017f */
[----:B-1----:R-:W-:Y:S05]  /*a160*/  @!P0 BRA `(.L_x_32) ;  /* 0x0000007800908947 */ /* 0x002fea0003800000 */
.L_x_31:
[----:B------:R-:W-:Y:S01]  /*a170*/  R2UR UR4, R16 ;  /* 0x00000000100472ca */ /* 0x000fe200000e0000 */
[----:B------:R-:W-:Y:S01]  /*a180*/  WARPGROUP.ARRIVE ;  /* 0x00000000000079c5 */ /* 0x000fe20000000000 */
[----:B------:R-:W-:Y:S01]  /*a190*/  R2UR UR5, R9 ;  /* 0x00000000090572ca */ /* 0x000fe200000e0000 */
[----:B------:R-:W-:Y:S01]  /*a1a0*/  UMOV UR7, 0x40000040 ;  /* 0x4000004000077882 */ /* 0x000fe20000000000 */
[----:B------:R-:W2:Y:S01]  /*a1b0*/  SHFL.BFLY PT, R0, R15, 0x2, 0x1f ;  /* 0x0c401f000f007f89 */ /* 0x000ea200000e0000 */
[----:B01----:R-:W-:-:S03]  /*a1c0*/  @!P1 VIADD R11, R11, 0x38860 ;  /* 0x000388600b0b9836 */ /* 0x003fc60000000000 */
[----:B------:R-:W0:Y:S02]  /*a1d0*/  SHFL.BFLY PT, R3, R14, 0x2, 0x1f ;  /* 0x0c401f000e037f89 */ /* 0x000e2400000e0000 */
[----:B------:R-:W-:-:S03]  /*a1e0*/  @!P1 PRMT R11, RZ, 0x654, R11 ;  /* 0x00000654ff0b9816 */ /* 0x000fc6000000000b */
[----:B------:R-:W-:-:S04]  /*a1f0*/  UIADD3 UR4, UR4, 0x400, URZ ;  /* 0x0000040004047890 */ /* 0x000fc8000fffe03f */
[----:B------:R-:W-:-:S04]  /*a200*/  USHF.R.U32.HI UR4, URZ, 0x4, UR4 ;  /* 0x000000043f047899 */ /* 0x000fc80008011604 */
[----:B------:R-:W-:-:S04]  /*a210*/  ULOP3.LUT UR4, UR4, 0x3fff, URZ, 0xc0, !UPT ;  /* 0x00003fff04047892 */ /* 0x000fc8000f8ec03f */
[----:B------:R-:W-:Y:S01]  /*a220*/  ULOP3.LUT UR4, UR4, 0x2800000, URZ, 0xfc, !UPT ;  /* 0x0280000004047892 */ /* 0x000fe2000f8efc3f */
[----:B--2---:R-:W-:-:S03]  /*a230*/  FADD.FTZ R0, R0, R15 ;  /* 0x0000000f00007221 */ /* 0x004fc60000010000 */
[----:B------:R-:W-:Y:S01]  /*a240*/  UIMAD UR4, UR5, 0xa00, UR4 ;  /* 0x00000a00050478a4 */ /* 0x000fe2000f8e0204 */
[----:B0-----:R-:W-:Y:S02]  /*a250*/  FADD.FTZ R4, R3, R14 ;  /* 0x0000000e03047221 */ /* 0x001fe40000010000 */
[----:B------:R-:W0:Y:S04]  /*a260*/  SHFL.BFLY PT, R3, R0, 0x1, 0x1f ;  /* 0x0c201f0000037f89 */ /* 0x000e2800000e0000 */
[----:B------:R-:W-:Y:S02]  /*a270*/  UMOV UR6, UR4 ;  /* 0x0000000400067c82 */ /* 0x000fe40008000000 */
[----:B------:R-:W-:Y:S01]  /*a280*/  HGMMA.64x256x16.F32.BF16 R24, R208, gdesc[UR4].tnspB, R24, gsb0 ;  /* 0x43e00004d0187df0 */ /* 0x000fe20008001818 */
[----:B------:R-:W-:Y:S01]  /*a290*/  UIADD3 UR6, UR4, 0x80, URZ ;  /* 0x0000008004067890 */ /* 0x000fe2000fffe03f */
[----:B------:R-:W1:Y:S01]  /*a2a0*/  SHFL.BFLY PT, R5, R4, 0x1, 0x1f ;  /* 0x0c201f0004057f89 */ /* 0x000e6200000e0000 */
[----:B------:R-:W-:Y:S01]  /*a2b0*/  UMOV UR7, 0x40000040 ;  /* 0x4000004000077882 */ /* 0x000fe20000000000 */
[----:B0-----:R-:W-:Y:S01]  /*a2c0*/  FADD.FTZ R12, R0, R3 ;  /* 0x00000003000c7221 */ /* 0x001fe20000010000 */
[----:B------:R-:W-:Y:S01]  /*a2d0*/  MOV R0, 0xff800000 ;  /* 0xff80000000007802 */ /* 0x000fe20000000f00 */
[----:B------:R-:W-:-:S03]  /*a2e0*/  IMAD.MOV.U32 R3, RZ, RZ, -0x800000 ;  /* 0xff800000ff037424 */ /* 0x000fc600078e00ff */
[----:B------:R-:W-:Y:S01]  /*a2f0*/  FSETP.NE.FTZ.AND P0, PT, R12, RZ, PT ;  /* 0x000000ff0c00720b */ /* 0x000fe20003f15000 */
[----:B-1----:R-:W-:Y:S01]  /*a300*/  FADD.FTZ R13, R4, R5 ;  /* 0x00000005040d7221 */ /* 0x002fe20000010000 */
[----:B------:R-:W-:-:S04]  /*a310*/  CS2R R4, SRZ ;  /* 0x0000000000047805 */ /* 0x000fc8000001ff00 */
[----:B------:R-:W-:-:S07]  /*a320*/  FSETP.NE.FTZ.AND P2, PT, R13, RZ, PT ;  /* 0x000000ff0d00720b */ /* 0x000fce0003f55000 */
[----:B------:R-:W0:Y:S01]  /*a330*/  @P0 MUFU.LG2 R8, R12 ;  /* 0x0000000c00080308 */ /* 0x000e220000000c00 */
[----:B------:R-:W-:-:S05]  /*a340*/  @P0 FMUL.FTZ R9, R2, 0.69314718246459960938 ;  /* 0x3f31721802090820 */ /* 0x000fca0000410000 */
[----:B------:R-:W-:Y:S02]  /*a350*/  @P2 FMUL.FTZ R15, R2, 0.69314718246459960938 ;  /* 0x3f317218020f2820 */ /* 0x000fe40000410000 */
[----:B------:R-:W1:Y:S08]  /*a360*/  @P2 MUFU.LG2 R10, R13 ;  /* 0x0000000d000a2308 */ /* 0x000e700000000c00 */
[----:B------:R-:W2:Y:S01]  /*a370*/  @P0 MUFU.RCP R5, R12 ;  /* 0x0000000c00050308 */ /* 0x000ea20000001000 */
[----:B0-----:R-:W-:-:S04]  /*a380*/  @P0 FMUL.FTZ R8, R8, 0.69314718246459960938 ;  /* 0x3f31721808080820 */ /* 0x001fc80000410000 */
[----:B------:R-:W-:Y:S01]  /*a390*/  @P0 FFMA.FTZ R0, R9, R6, R8 ;  /* 0x0000000609000223 */ /* 0x000fe20000010008 */
[----:B------:R-:W-:Y:S02]  /*a3a0*/  PLOP3.LUT P0, PT, PT, PT, PT, 0x8, 0x0 ;  /* 0x000000000000781c */ /* 0x000fe40003f0e170 */
[----:B------:R-:W0:Y:S01]  /*a3b0*/  @P2 MUFU.RCP R4, R13 ;  /* 0x0000000d00042308 */ /* 0x000e220000001000 */
[----:B-1----:R-:W-:-:S04]  /*a3c0*/  @P2 FMUL.FTZ R10, R10, 0.69314718246459960938 ;  /* 0x3f3172180a0a2820 */ /* 0x002fc80000410000 */
[----:B------:R-:W-:Y:S01]  /*a3d0*/  @P2 FFMA.FTZ R3, R15, R7, R10 ;  /* 0x000000070f032223 */ /* 0x000fe2000001000a */
[----:B------:R-:W-:Y:S02]  /*a3e0*/  WARPGROUP.DEPBAR.LE gsb0, 0x0 ;  /* 0x00008000000079c5 */ /* 0x000fe40000010000 */
[----:B------:R-:W-:-:S06]  /*a3f0*/  WARPGROUP.ARRIVE ;  /* 0x00000000000079c5 */ /* 0x000fcc0000000000 */
[----:B------:R-:W-:Y:S01]  /*a400*/  HGMMA.64x256x16.F32.BF16 R24, R204, gdesc[UR4].tnspB, R24, gsb0 ;  /* 0x43e00004cc187df0 */ /* 0x000fe20008001818 */
[----:B------:R-:W-:Y:S01]  /*a410*/  UIADD3 UR6, UR4, 0x100, URZ ;  /* 0x0000010004067890 */ /* 0x000fe2000fffe03f */
[----:B------:R-:W-:Y:S01]  /*a420*/  UMOV UR7, 0x40000040 ;  /* 0x4000004000077882 */ /* 0x000fe20000000000 */
[----:B------:R-:W-:Y:S02]  /*a430*/  WARPGROUP.DEPBAR.LE gsb0, 0x0 ;  /* 0x00008000000079c5 */ /* 0x000fe40000010000 */
[----:B------:R-:W-:-:S15]  /*a440*/  WARPGROUP.ARRIVE ;  /* 0x00000000000079c5 */ /* 0x000fde0000000000 */
[----:B------:R-:W-:-:S08]  /*a450*/  NOP ;  /* 0x0000000000007918 */ /* 0x000fd00000000000 */
[----:B------:R-:W-:Y:S01]  /*a460*/  HGMMA.64x256x16.F32.BF16 R24, R200, gdesc[UR4].tnspB, R24, gsb0 ;  /* 0x43e00004c8187df0 */ /* 0x000fe20008001818 */
[----:B------:R-:W-:Y:S01]  /*a470*/  UIADD3 UR6, UR4, 0x180, URZ ;  /* 0x0000018004067890 */ /* 0x000fe2000fffe03f */
[----:B------:R-:W-:Y:S01]  /*a480*/  UMOV UR7, 0x40000040 ;  /* 0x4000004000077882 */ /* 0x000fe20000000000 */
[----:B------:R-:W-:Y:S01]  /*a490*/  UIADD3 UR4, UR4, 0x200, URZ ;  /* 0x0000020004047890 */ /* 0x000fe2000fffe03f */
[----:B------:R-:W-:Y:S02]  /*a4a0*/  WARPGROUP.DEPBAR.LE gsb0, 0x0 ;  /* 0x00008000000079c5 */ /* 0x000fe40000010000 */
[----:B------:R-:W-:-:S15]  /*a4b0*/  WARPGROUP.ARRIVE ;  /* 0x00000000000079c5 */ /* 0x000fde0000000000 */
[----:B------:R-:W-:-:S07]  /*a4c0*/  NOP ;  /* 0x0000000000007918 */ /* 0x000fce0000000000 */
[----:B------:R-:W-:Y:S01]  /*a4d0*/  HGMMA.64x256x16.F32.BF16 R24, R196, gdesc[UR4].tnspB, R24, gsb0 ;  /* 0x43e00004c4187df0 */ /* 0x000fe20008001818 */
[----:B------:R-:W-:Y:S01]  /*a4e0*/  UMOV UR6, UR4 ;  /* 0x0000000400067c82 */ /* 0x000fe20008000000 */
[----:B------:R-:W-:Y:S01]  /*a4f0*/  UMOV UR7, 0x40000040 ;  /* 0x4000004000077882 */ /* 0x000fe20000000000 */
[----:B------:R-:W-:Y:S02]  /*a500*/  WARPGROUP.DEPBAR.LE gsb0, 0x0 ;  /* 0x00008000000079c5 */ /* 0x000fe40000010000 */
[----:B------:R-:W-:-:S15]  /*a510*/  WARPGROUP.ARRIVE ;  /* 0x00000000000079c5 */ /* 0x000fde0000000000 */
[----:B------:R-:W-:-:S08]  /*a520*/  NOP ;  /* 0x0000000000007918 */ /* 0x000fd00000000000 */
[----:B------:R-:W-:Y:S03]  /*a530*/  HGMMA.64x256x16.F32.BF16 R24, R192, gdesc[UR4].tnspB, R24, gsb0 ;  /* 0x43e00004c0187df0 */ /* 0x000fe60008001818 */
[----:B------:R-:W-:Y:S02]  /*a540*/  WARPGROUP.DEPBAR.LE gsb0, 0x0 ;  /* 0x00008000000079c5 */ /* 0x000fe40000010000 */
[----:B------:R1:W-:Y:S01]  /*a550*/  @!P1 SYNCS.ARRIVE.TRANS64.RED.A1T0 RZ, [R11+URZ], RZ ;  /* 0x000000ff0bff99a7 */ /* 0x0003e2000810043f */
[-C--:B--2---:R-:W-:Y:S01]  /*a560*/  FMUL.FTZ R24, R24, R5.reuse ;  /* 0x0000000518187220 */ /* 0x084fe20000410000 */
        /* <DEDUP_REMOVED lines=63> */
[-C--:B0-----:R-:W-:Y:S01]  /*a960*/  FMUL.FTZ R26, R26, R4.reuse ;  /* 0x000000041a1a7220 */ /* 0x081fe20000410000 */
        /* <DEDUP_REMOVED lines=62> */
[----:B-1----:R-:W-:-:S07]  /*ad50*/  FMUL.FTZ R151, R151, R4 ;  /* 0x0000000497977220 */ /* 0x002fce0000410000 */
.L_x_12:
[----:B------:R-:W-:Y:S05]  /*ad60*/  @P0 BRA `(.L_x_33) ;  /* 0x0000002000440947 */ /* 0x000fea0003800000 */
[----:B------:R-:W0:Y:S01]  /*ad70*/  S2R R2, SR_TID.X ;  /* 0x0000000000027919 */ /* 0x000e220000002100 */
[----:B------:R-:W1:Y:S01]  /*ad80*/  LDC R8, c[0x0][0xbe8] ;  /* 0x0002fa00ff087b82 */ /* 0x000e620000000800 */
[----:B------:R-:W-:Y:S01]  /*ad90*/  ULDC.64 UR4, c[0x0][0xbd0] ;  /* 0x0002f40000047ab9 */ /* 0x000fe20000000a00 */
[----:B------:R-:W-:Y:S01]  /*ada0*/  ULDC.64 UR6, c[0x0][0xb38] ;  /* 0x0002ce0000067ab9 */ /* 0x000fe20000000a00 */
[----:B------:R-:W-:Y:S01]  /*adb0*/  ULDC.64 UR10, c[0x0][0x208] ;  /* 0x00008200000a7ab9 */ /* 0x000fe20000000a00 */
[----:B------:R-:W-:Y:S04]  /*adc0*/  BSSY B0, `(.L_x_34) ;  /* 0x0000145000007945 */ /* 0x000fe80003800000 */
[----:B------:R-:W2:Y:S08]  /*add0*/  S2UR UR9, SR_CTAID.Z ;  /* 0x00000000000979c3 */ /* 0x000eb00000002700 */
[----:B------:R-:W3:Y:S08]  /*ade0*/  LDC.64 R20, c[0x0][0xbd8] ;  /* 0x0002f600ff147b82 */ /* 0x000ef00000000a00 */
[----:B------:R-:W-:Y:S01]  /*adf0*/  BAR.SYNC.DEFER_BLOCKING 0x1, 0x100 ;  /* 0x0044000000007b1d */ /* 0x000fe20000010000 */
[----:B-1----:R-:W-:-:S07]  /*ae00*/  ISETP.NE.AND P0, PT, R8, 0x1, PT ;  /* 0x000000010800780c */ /* 0x002fce0003f05270 */
[----:B------:R-:W1:Y:S01]  /*ae10*/  S2UR UR8, SR_CTAID.Y ;  /* 0x00000000000879c3 */ /* 0x000e620000002600 */
[----:B0-----:R-:W-:-:S07]  /*ae20*/  VIADD R7, R2, 0xffffff80 ;  /* 0xffffff8002077836 */ /* 0x001fce0000000000 */
[----:B------:R-:W1:Y:S01]  /*ae30*/  LDC R152, c[0x0][0xc50] ;  /* 0x00031400ff987b82 */ /* 0x000e620000000800 */
[----:B------:R-:W-:-:S04]  /*ae40*/  SHF.R.S32.HI R6, RZ, 0x1f, R7 ;  /* 0x0000001fff067819 */ /* 0x000fc80000011407 */
[----:B------:R-:W-:-:S03]  /*ae50*/  LEA.HI R9, R6, R7, RZ, 0x7 ;  /* 0x0000000706097211 */ /* 0x000fc600078f38ff */
[----:B------:R-:W0:Y:S01]  /*ae60*/  @P0 LDC R18, c[0x0][0xbec] ;  /* 0x0002fb00ff120b82 */ /* 0x000e220000000800 */
[----:B------:R-:W-:Y:S02]  /*ae70*/  LEA.HI R6, R6, R7, RZ, 0x2 ;  /* 0x0000000706067211 */ /* 0x000fe400078f10ff */
[----:B------:R-:W-:Y:S02]  /*ae80*/  LOP3.LUT R2, R9, 0xffffff80, RZ, 0xc0, !PT ;  /* 0xffffff8009027812 */ /* 0x000fe400078ec0ff */
[----:B------:R-:W-:Y:S02]  /*ae90*/  LOP3.LUT R6, R6, 0xfffffffc, RZ, 0xc0, !PT ;  /* 0xfffffffc06067812 */ /* 0x000fe400078ec0ff */
[----:B------:R-:W-:Y:S01]  /*aea0*/  SHF.R.S32.HI R12, RZ, 0x7, R9 ;  /* 0x00000007ff0c7819 */ /* 0x000fe20000011409 */
[C---:B------:R-:W-:Y:S01]  /*aeb0*/  IMAD.IADD R2, R7.reuse, 0x1, -R2 ;  /* 0x0000000107027824 */ /* 0x040fe200078e0a02 */
[----:B------:R-:W4:Y:S01]  /*aec0*/  LDC.64 R22, c[0x0][0xb40] ;  /* 0x0002d000ff167b82 */ /* 0x000f220000000a00 */
[----:B------:R-:W-:-:S03]  /*aed0*/  IMAD.IADD R7, R7, 0x1, -R6 ;  /* 0x0000000107077824 */ /* 0x000fc600078e0a06 */
[----:B------:R-:W-:-:S04]  /*aee0*/  SHF.R.S32.HI R11, RZ, 0x1f, R2 ;  /* 0x0000001fff0b7819 */ /* 0x000fc80000011402 */
[----:B------:R-:W-:Y:S01]  /*aef0*/  LEA.HI R10, R11, R2, RZ, 0x2 ;  /* 0x000000020b0a7211 */ /* 0x000fe200078f10ff */
[----:B------:R-:W5:Y:S03]  /*af00*/  @P0 LDC R17, c[0x0][0xbf0] ;  /* 0x0002fc00ff110b82 */ /* 0x000f660000000800 */
[--C-:B------:R-:W-:Y:S02]  /*af10*/  SHF.R.S32.HI R4, RZ, 0x2, R10.reuse ;  /* 0x00000002ff047819 */ /* 0x100fe4000001140a */
[----:B------:R-:W-:-:S03]  /*af20*/  SHF.R.S32.HI R5, RZ, 0x1f, R10 ;  /* 0x0000001fff057819 */ /* 0x000fc6000001140a */
[----:B------:R-:W5:Y:S01]  /*af30*/  @P0 LDC R154, c[0x0][0xbec] ;  /* 0x0002fb00ff9a0b82 */ /* 0x000f620000000800 */
[----:B------:R-:W-:-:S04]  /*af40*/  LEA.HI R5, R5, R4, RZ, 0x3 ;  /* 0x0000000405057211 */ /* 0x000fc800078f18ff */
[----:B------:R-:W-:-:S03]  /*af50*/  LOP3.LUT R5, R5, 0xfffffff8, RZ, 0xc0, !PT ;  /* 0xfffffff805057812 */ /* 0x000fc600078ec0ff */
[----:B------:R-:W5:Y:S01]  /*af60*/  @P0 LDC R153, c[0x0][0xbf0] ;  /* 0x0002fc00ff990b82 */ /* 0x000f620000000800 */
[----:B------:R-:W-:Y:S02]  /*af70*/  IADD3 R6, R4, -R5, RZ ;  /* 0x8000000504067210 */ /* 0x000fe40007ffe0ff */
[----:B------:R-:W-:Y:S02]  /*af80*/  LEA.HI R4, R9, R12, RZ, 0x1 ;  /* 0x0000000c09047211 */ /* 0x000fe400078f08ff */
[----:B------:R-:W1:Y:S01]  /*af90*/  S2R R9, SR_CTAID.X ;  /* 0x0000000000097919 */ /* 0x000e620000002500 */
[----:B------:R-:W-:Y:S02]  /*afa0*/  LEA.HI R5, R11, R2, RZ, 0x5 ;  /* 0x000000020b057211 */ /* 0x000fe400078f28ff */
[----:B------:R-:W-:Y:S02]  /*afb0*/  LOP3.LUT R4, R4, 0x3fffffe, RZ, 0xc0, !PT ;  /* 0x03fffffe04047812 */ /* 0x000fe400078ec0ff */
[----:B------:R-:W-:-:S02]  /*afc0*/  LEA.HI R11, R7, R7, RZ, 0x1 ;  /* 0x00000007070b7211 */ /* 0x000fc400078f08ff */
[----:B------:R-:W-:Y:S01]  /*afd0*/  SHF.R.S32.HI R5, RZ, 0x5, R5 ;  /* 0x00000005ff057819 */ /* 0x000fe20000011405 */
[----:B------:R-:W-:Y:S01]  /*afe0*/  IMAD.IADD R4, R12, 0x1, -R4 ;  /* 0x000000010c047824 */ /* 0x000fe200078e0a04 */
[----:B------:R-:W-:-:S03]  /*aff0*/  LOP3.LUT R12, R11, 0x1ffffffe, RZ, 0xc0, !PT ;  /* 0x1ffffffe0b0c7812 */ /* 0x000fc600078ec0ff */
[----:B------:R-:W-:Y:S02]  /*b000*/  IMAD R5, R5, 0x10, R6 ;  /* 0x0000001005057824 */ /* 0x000fe400078e0206 */
[----:B------:R-:W-:Y:S01]  /*b010*/  IMAD.IADD R11, R7, 0x1, -R12 ;  /* 0x00000001070b7824 */ /* 0x000fe200078e0a0c */
[----:B------:R-:W-:Y:S02]  /*b020*/  SHF.R.S32.HI R12, RZ, 0x1f, R19 ;  /* 0x0000001fff0c7819 */ /* 0x000fe40000011413 */
[----:B------:R-:W-:Y:S01]  /*b030*/  LEA R16, R4, R5, 0x6 ;  /* 0x0000000504107211 */ /* 0x000fe200078e30ff */
[----:B------:R-:W-:-:S04]  /*b040*/  IMAD.WIDE.U32 R4, R19, UR4, RZ ;  /* 0x0000000413047c25 */ /* 0x000fc8000f8e00ff */
[C---:B------:R-:W-:Y:S01]  /*b050*/  IMAD R6, R12.reuse, UR4, RZ ;  /* 0x000000040c067c24 */ /* 0x040fe2000f8e02ff */
[----:B--2---:R-:W-:Y:S01]  /*b060*/  USHF.R.S32.HI UR4, URZ, 0x1f, UR9 ;  /* 0x0000001f3f047899 */ /* 0x004fe20008011409 */
[----:B------:R-:W-:Y:S02]  /*b070*/  IMAD R12, R12, UR6, RZ ;  /* 0x000000060c0c7c24 */ /* 0x000fe4000f8e02ff */
[C---:B------:R-:W-:Y:S02]  /*b080*/  IMAD R13, R19.reuse, UR5, R6 ;  /* 0x00000005130d7c24 */ /* 0x040fe4000f8e0206 */
[----:B------:R-:W-:-:S04]  /*b090*/  IMAD.WIDE.U32 R6, R19, UR6, RZ ;  /* 0x0000000613067c25 */ /* 0x000fc8000f8e00ff */
[----:B------:R-:W-:Y:S02]  /*b0a0*/  IMAD.IADD R5, R5, 0x1, R13 ;  /* 0x0000000105057824 */ /* 0x000fe400078e020d */
[----:B------:R-:W-:Y:S01]  /*b0b0*/  IMAD R13, R19, UR7, R12 ;  /* 0x00000007130d7c24 */ /* 0x000fe2000f8e020c */
[----:B------:R-:W-:Y:S01]  /*b0c0*/  ULDC.64 UR6, c[0x0][0xb48] ;  /* 0x0002d20000067ab9 */ /* 0x000fe20000000a00 */
[----:B------:R-:W-:Y:S02]  /*b0d0*/  IMAD R12, R11, 0x8, R16 ;  /* 0x000000080b0c7824 */ /* 0x000fe400078e0210 */
[----:B---3--:R-:W-:Y:S01]  /*b0e0*/  IMAD R14, R20, UR4, RZ ;  /* 0x00000004140e7c24 */ /* 0x008fe2000f8e02ff */
[----:B------:R-:W-:Y:S01]  /*b0f0*/  IADD3 R7, R7, R13, RZ ;  /* 0x0000000d07077210 */ /* 0x000fe20007ffe0ff */
[----:B-1----:R-:W-:Y:S02]  /*b100*/  IMAD R11, R9, 0x80, R12 ;  /* 0x00000080090b7824 */ /* 0x002fe400078e020c */
[----:B------:R-:W-:-:S02]  /*b110*/  IMAD.MOV R19, RZ, RZ, -R19 ;  /* 0x000000ffff137224 */ /* 0x000fc400078e0a13 */
[----:B0-----:R-:W-:-:S04]  /*b120*/  @P0 IMAD.HI.U32 R12, R11, R18, RZ ;  /* 0x000000120b0c0227 */ /* 0x001fc800078e00ff */
[----:B------:R-:W-:Y:S02]  /*b130*/  IMAD R15, R21, UR9, R14 ;  /* 0x00000009150f7c24 */ /* 0x000fe4000f8e020e */
[----:B----4-:R-:W-:Y:S01]  /*b140*/  IMAD R14, R22, UR4, RZ ;  /* 0x00000004160e7c24 */ /* 0x010fe2000f8e02ff */
[----:B------:R-:W-:Y:S01]  /*b150*/  ULDC.64 UR4, c[0x0][0xbe0] ;  /* 0x0002f80000047ab9 */ /* 0x000fe20000000a00 */
[----:B------:R-:W-:Y:S02]  /*b160*/  IMAD R21, R152, R19, UR8 ;  /* 0x0000000898157e24 */ /* 0x000fe4000f8e0213 */
[----:B------:R-:W-:-:S04]  /*b170*/  IMAD.WIDE.U32 R4, R20, UR9, R4 ;  /* 0x0000000914047c25 */ /* 0x000fc8000f8e0004 */
[----:B------:R-:W-:Y:S01]  /*b180*/  IMAD.MOV.U32 R13, RZ, RZ, R11 ;  /* 0x000000ffff0d7224 */ /* 0x000fe200078e000b */
[----:B-----5:R-:W-:Y:S01]  /*b190*/  @P0 SHF.R.U32.HI R13, RZ, R17, R12 ;  /* 0x00000011ff0d0219 */ /* 0x020fe2000001160c */
[----:B------:R-:W-:Y:S01]  /*b1a0*/  IMAD R17, R23, UR9, R14 ;  /* 0x0000000917117c24 */ /* 0x000fe2000f8e020e */
[----:B------:R-:W-:Y:S01]  /*b1b0*/  SHF.R.S32.HI R14, RZ, 0x1f, R21 ;  /* 0x0000001fff0e7819 */ /* 0x000fe20000011415 */
[----:B------:R-:W-:Y:S01]  /*b1c0*/  IMAD.WIDE.U32 R6, R22, UR9, R6 ;  /* 0x0000000916067c25 */ /* 0x000fe2000f8e0006 */
[----:B------:R-:W-:-:S03]  /*b1d0*/  ULDC.64 UR8, c[0x0][0xb28] ;  /* 0x0002ca0000087ab9 */ /* 0x000fc60000000a00 */
[----:B------:R-:W-:Y:S01]  /*b1e0*/  IMAD.IADD R5, R5, 0x1, R15 ;  /* 0x0000000105057824 */ /* 0x000fe200078e020f */
[----:B------:R-:W-:Y:S01]  /*b1f0*/  MOV R15, R11 ;  /* 0x0000000b000f7202 */ /* 0x000fe20000000f00 */
[----:B------:R-:W-:-:S04]  /*b200*/  @P0 IMAD.HI.U32 R154, R11, R154, RZ ;  /* 0x0000009a0b9a0227 */ /* 0x000fc800078e00ff */
[----:B------:R-:W-:Y:S01]  /*b210*/  IMAD.IADD R7, R7, 0x1, R17 ;  /* 0x0000000107077824 */ /* 0x000fe200078e0211 */
[----:B------:R-:W-:Y:S01]  /*b220*/  @P0 SHF.R.U32.HI R15, RZ, R153, R154 ;  /* 0x00000099ff0f0219 */ /* 0x000fe2000001169a */
[C---:B------:R-:W-:Y:S02]  /*b230*/  IMAD R12, R14.reuse, UR4, RZ ;  /* 0x000000040e0c7c24 */ /* 0x040fe4000f8e02ff */
[----:B------:R-:W-:Y:S02]  /*b240*/  IMAD R17, R14, UR6, RZ ;  /* 0x000000060e117c24 */ /* 0x000fe4000f8e02ff */
[----:B------:R-:W-:-:S04]  /*b250*/  IMAD.WIDE.U32 R4, R21, UR4, R4 ;  /* 0x0000000415047c25 */ /* 0x000fc8000f8e0004 */
[----:B------:R-:W-:Y:S01]  /*b260*/  IMAD R14, R21, UR5, R12 ;  /* 0x00000005150e7c24 */ /* 0x000fe2000f8e020c */
[----:B------:R-:W-:Y:S01]  /*b270*/  IADD3 R4, P0, R13, R4, RZ ;  /* 0x000000040d047210 */ /* 0x000fe20007f1e0ff */
[C---:B------:R-:W-:Y:S01]  /*b280*/  IMAD R19, R21.reuse, UR7, R17 ;  /* 0x0000000715137c24 */ /* 0x040fe2000f8e0211 */
[--C-:B------:R-:W-:Y:S01]  /*b290*/  SHF.R.S32.HI R17, RZ, 0x1f, R13.reuse ;  /* 0x0000001fff117819 */ /* 0x100fe2000001140d */
[----:B------:R-:W-:Y:S01]  /*b2a0*/  IMAD.MOV R13, RZ, RZ, -R13 ;  /* 0x000000ffff0d7224 */ /* 0x000fe200078e0a0d */
[----:B------:R-:W-:Y:S01]  /*b2b0*/  SHF.R.S32.HI R12, RZ, 0x1f, R15 ;  /* 0x0000001fff0c7819 */ /* 0x000fe2000001140f */
[----:B------:R-:W-:Y:S01]  /*b2c0*/  ULDC.64 UR4, c[0x0][0xb30] ;  /* 0x0002cc0000047ab9 */ /* 0x000fe20000000a00 */
[----:B------:R-:W-:Y:S01]  /*b2d0*/  IMAD.WIDE.U32 R6, R21, UR6, R6 ;  /* 0x0000000615067c25 */ /* 0x000fe2000f8e0006 */
[----:B------:R-:W-:Y:S01]  /*b2e0*/  IADD3.X R5, R17, R5, R14, P0, !PT ;  /* 0x0000000511057210 */ /* 0x000fe200007fe40e */
[----:B------:R-:W-:Y:S02]  /*b2f0*/  ULDC.64 UR6, c[0x0][0xbc8] ;  /* 0x0002f20000067ab9 */ /* 0x000fe40000000a00 */
[----:B------:R-:W-:Y:S01]  /*b300*/  IMAD.MOV R18, RZ, RZ, -R15 ;  /* 0x000000ffff127224 */ /* 0x000fe200078e0a0f */
[----:B------:R-:W-:Y:S01]  /*b310*/  IADD3 R7, R7, R19, RZ ;  /* 0x0000001307077210 */ /* 0x000fe20007ffe0ff */
[----:B------:R-:W-:-:S02]  /*b320*/  IMAD R12, R12, UR4, RZ ;  /* 0x000000040c0c7c24 */ /* 0x000fc4000f8e02ff */
[C-C-:B------:R-:W-:Y:S02]  /*b330*/  IMAD R13, R8.reuse, R13, R11.reuse ;  /* 0x0000000d080d7224 */ /* 0x140fe400078e020b */
[----:B------:R-:W-:Y:S02]  /*b340*/  IMAD R11, R8, R18, R11 ;  /* 0x00000012080b7224 */ /* 0x000fe400078e020b */
[C---:B------:R-:W-:Y:S01]  /*b350*/  IMAD R17, R15.reuse, UR5, R12 ;  /* 0x000000050f117c24 */ /* 0x040fe2000f8e020c */
[----:B------:R-:W-:Y:S01]  /*b360*/  SHF.R.S32.HI R12, RZ, 0x1f, R13 ;  /* 0x0000001fff0c7819 */ /* 0x000fe2000001140d */
[----:B------:R-:W-:Y:S01]  /*b370*/  IMAD.WIDE.U32 R6, R15, UR4, R6 ;  /* 0x000000040f067c25 */ /* 0x000fe2000f8e0006 */
[----:B------:R-:W-:Y:S01]  /*b380*/  SHF.R.S32.HI R14, RZ, 0x1f, R11 ;  /* 0x0000001fff0e7819 */ /* 0x000fe2000001140b */
[----:B------:R-:W0:Y:S01]  /*b390*/  S2UR UR5, SR_CgaCtaId ;  /* 0x00000000000579c3 */ /* 0x000e220000008800 */
[----:B------:R-:W-:Y:S01]  /*b3a0*/  UMOV UR4, 0x400 ;  /* 0x0000040000047882 */ /* 0x000fe20000000000 */
[----:B------:R-:W-:-:S02]  /*b3b0*/  IMAD R12, R12, UR6, RZ ;  /* 0x000000060c0c7c24 */ /* 0x000fc4000f8e02ff */
[----:B------:R-:W-:Y:S02]  /*b3c0*/  IMAD.IADD R7, R7, 0x1, R17 ;  /* 0x0000000107077824 */ /* 0x000fe400078e0211 */
[----:B------:R-:W-:Y:S02]  /*b3d0*/  IMAD R14, R14, UR8, RZ ;  /* 0x000000080e0e7c24 */ /* 0x000fe4000f8e02ff */
[C---:B------:R-:W-:Y:S02]  /*b3e0*/  IMAD R15, R13.reuse, UR7, R12 ;  /* 0x000000070d0f7c24 */ /* 0x040fe4000f8e020c */
[----:B------:R-:W-:Y:S01]  /*b3f0*/  IMAD.WIDE.U32 R4, R13, UR6, R4 ;  /* 0x000000060d047c25 */ /* 0x000fe2000f8e0004 */
[----:B------:R-:W-:-:S03]  /*b400*/  ULDC.64 UR6, c[0x0][0xba8] ;  /* 0x0002ea0000067ab9 */ /* 0x000fc60000000a00 */
[C---:B------:R-:W-:Y:S01]  /*b410*/  IMAD R17, R11.reuse, UR9, R14 ;  /* 0x000000090b117c24 */ /* 0x040fe2000f8e020e */
[----:B------:R-:W-:Y:S01]  /*b420*/  LEA R18, P0, R4, UR6, 0x2 ;  /* 0x0000000604127c11 */ /* 0x000fe2000f8010ff */
[----:B------:R-:W-:Y:S01]  /*b430*/  IMAD.WIDE.U32 R12, R11, UR8, R6 ;  /* 0x000000080b0c7c25 */ /* 0x000fe2000f8e0006 */
[----:B------:R-:W-:Y:S01]  /*b440*/  ULDC.64 UR8, c[0x0][0xb00] ;  /* 0x0002c00000087ab9 */ /* 0x000fe20000000a00 */
[----:B------:R-:W-:Y:S01]  /*b450*/  LEA R11, R9, R16, 0x7 ;  /* 0x00000010090b7211 */ /* 0x000fe200078e38ff */
[----:B------:R-:W-:Y:S01]  /*b460*/  ULDC UR6, c[0x0][0xa88] ;  /* 0x0002a20000067ab9 */ /* 0x000fe20000000800 */
[----:B------:R-:W-:Y:S01]  /*b470*/  IMAD.IADD R5, R5, 0x1, R15 ;  /* 0x0000000105057824 */ /* 0x000fe200078e020f */
[----:B------:R-:W-:Y:S01]  /*b480*/  LEA R6, P1, R12, UR8, 0x2 ;  /* 0x000000080c067c11 */ /* 0x000fe2000f8210ff */
[----:B------:R-:W-:Y:S01]  /*b490*/  IMAD.IADD R7, R13, 0x1, R17 ;  /* 0x000000010d077824 */ /* 0x000fe200078e0211 */
[----:B------:R-:W-:Y:S01]  /*b4a0*/  SHFL.IDX PT, R14, R18, 0x1, 0x1c1f ;  /* 0x003c1f00120e7f89 */ /* 0x000fe200000e0000 */
[----:B0-----:R-:W-:Y:S01]  /*b4b0*/  ULEA UR4, UR5, UR4, 0x18 ;  /* 0x0000000405047291 */ /* 0x001fe2000f8ec03f */
[----:B------:R-:W-:Y:S01]  /*b4c0*/  LEA.HI.X R17, R4, UR7, R5, 0x2, P0 ;  /* 0x0000000704117c11 */ /* 0x000fe200080f1405 */
[----:B------:R-:W-:Y:S01]  /*b4d0*/  IMAD R8, R8, UR6, RZ ;  /* 0x0000000608087c24 */ /* 0x000fe2000f8e02ff */
[----:B------:R-:W-:Y:S01]  /*b4e0*/  LEA.HI.X R7, R12, UR9, R7, 0x2, P1 ;  /* 0x000000090c077c11 */ /* 0x000fe200088f1407 */
[C---:B------:R-:W-:Y:S01]  /*b4f0*/  VIADD R9, R11.reuse, 0x8 ;  /* 0x000000080b097836 */ /* 0x040fe20000000000 */
[----:B------:R-:W-:Y:S01]  /*b500*/  SHFL.IDX PT, R12, R18, RZ, 0x1c1f ;  /* 0x001c1fff120c7589 */ /* 0x000fe200000e0000 */
[----:B------:R-:W-:Y:S01]  /*b510*/  LOP3.LUT P0, RZ, R2, 0x3, RZ, 0xc0, !PT ;  /* 0x0000000302ff7812 */ /* 0x000fe2000780c0ff */
[----:B------:R-:W-:Y:S01]  /*b520*/  UIADD3 UR4, UR4, 0x38820, URZ ;  /* 0x0003882004047890 */ /* 0x000fe2000fffe03f */
[CC--:B------:R-:W-:Y:S01]  /*b530*/  ISETP.GE.AND P2, PT, R11.reuse, R8.reuse, PT ;  /* 0x000000080b00720c */ /* 0x0c0fe20003f46270 */
[----:B------:R-:W0:Y:S01]  /*b540*/  SHFL.IDX PT, R13, R17, RZ, 0x1c1f ;  /* 0x001c1fff110d7589 */ /* 0x000e2200000e0000 */
[-C--:B------:R-:W-:Y:S01]  /*b550*/  ISETP.GE.OR P1, PT, R11, R8.reuse, P0 ;  /* 0x000000080b00720c */ /* 0x080fe20000726670 */
[----:B------:R-:W-:Y:S01]  /*b560*/  UPRMT UR4, URZ, 0x654, UR4 ;  /* 0x000006543f047896 */ /* 0x000fe20008000004 */
[----:B------:R-:W-:Y:S01]  /*b570*/  ISETP.GE.OR P0, PT, R9, R8, P0 ;  /* 0x000000080900720c */ /* 0x000fe20000706670 */
[----:B------:R1:W2:Y:S04]  /*b580*/  SHFL.IDX PT, R15, R17, 0x1, 0x1c1f ;  /* 0x003c1f00110f7f89 */ /* 0x0002a800000e0000 */
[----:B------:R3:W4:Y:S03]  /*b590*/  SHFL.IDX PT, R4, R6, RZ, 0x1c1f ;  /* 0x001c1fff06047589 */ /* 0x00072600000e0000 */
[----:B------:R-:W-:Y:S01]  /*b5a0*/  SYNCS.ARRIVE.TRANS64.RED.A1T0 RZ, [UR4], RZ ;  /* 0x000000ffffff79a7 */ /* 0x000fe20008100404 */
[----:B-1----:R-:W-:Y:S01]  /*b5b0*/  LOP3.LUT R17, R10, 0x7ffffffc, RZ, 0xc0, !PT ;  /* 0x7ffffffc0a117812 */ /* 0x002fe200078ec0ff */
[----:B------:R3:W1:Y:S04]  /*b5c0*/  SHFL.IDX PT, R5, R7, RZ, 0x1c1f ;  /* 0x001c1fff07057589 */ /* 0x00066800000e0000 */
[----:B------:R-:W-:-:S04]  /*b5d0*/  IMAD.IADD R2, R2, 0x1, -R17 ;  /* 0x0000000102027824 */ /* 0x000fc800078e0a11 */
[----:B------:R-:W-:Y:S01]  /*b5e0*/  IMAD.SHL.U32 R2, R2, 0x2, RZ ;  /* 0x0000000202027824 */ /* 0x000fe200078e00ff */
[----:B0-----:R3:W-:Y:S04]  /*b5f0*/  @!P1 ST.E desc[UR10][R12.64], R0 ;  /* 0x000000000c009985 */ /* 0x0017e8000c10190a */
[----:B--2---:R3:W-:Y:S01]  /*b600*/  @!P0 ST.E desc[UR10][R14.64], R3 ;  /* 0x000000030e008985 */ /* 0x0047e2000c10190a */
[----:B------:R-:W-:Y:S05]  /*b610*/  @P2 BRA `(.L_x_35) ;  /* 0x0000000800fc2947 */ /* 0x000fea0003800000 */
[C---:B---3--:R-:W-:Y:S01]  /*b620*/  VIADD R3, R2.reuse, 0x10 ;  /* 0x0000001002037836 */ /* 0x048fe20000000000 */
[C---:B------:R-:W-:Y:S01]  /*b630*/  IADD3 R0, R2.reuse, 0x8, RZ ;  /* 0x0000000802007810 */ /* 0x040fe20007ffe0ff */
[C---:B------:R-:W-:Y:S01]  /*b640*/  VIADD R10, R2.reuse, 0x18 ;  /* 0x00000018020a7836 */ /* 0x040fe20000000000 */
[----:B------:R-:W-:Y:S01]  /*b650*/  ULDC UR4, c[0x0][0xac8] ;  /* 0x0002b20000047ab9 */ /* 0x000fe20000000800 */
[----:B------:R-:W-:Y:S01]  /*b660*/  VIADD R18, R2, 0x20 ;  /* 0x0000002002127836 */ /* 0x000fe20000000000 */
[----:B------:R-:W-:Y:S01]  /*b670*/  ISETP.GE.AND P3, PT, R0, UR4, PT ;  /* 0x0000000400007c0c */ /* 0x000fe2000bf66270 */
[----:B------:R-:W-:Y:S01]  /*b680*/  ULDC.64 UR6, c[0x0][0x208] ;  /* 0x0000820000067ab9 */ /* 0x000fe20000000a00 */
[----:B------:R-:W-:Y:S01]  /*b690*/  ISETP.GE.AND P4, PT, R3, UR4, PT ;  /* 0x0000000403007c0c */ /* 0x000fe2000bf86270 */
[----:B------:R-:W-:Y:S01]  /*b6a0*/  VIADD R20, R2, 0x40 ;  /* 0x0000004002147836 */ /* 0x000fe20000000000 */
[----:B------:R-:W-:Y:S01]  /*b6b0*/  ISETP.GE.AND P5, PT, R10, UR4, PT ;  /* 0x000000040a007c0c */ /* 0x000fe2000bfa6270 */
[C---:B------:R-:W-:Y:S01]  /*b6c0*/  VIADD R22, R2.reuse, 0x50 ;  /* 0x0000005002167836 */ /* 0x040fe20000000000 */
[C---:B------:R-:W-:Y:S01]  /*b6d0*/  ISETP.GE.AND P2, PT, R2.reuse, UR4, PT ;  /* 0x0000000402007c0c */ /* 0x040fe2000bf46270 */
[C---:B------:R-:W-:Y:S01]  /*b6e0*/  VIADD R23, R2.reuse, 0x58 ;  /* 0x0000005802177836 */ /* 0x040fe20000000000 */
[----:B------:R-:W-:-:S02]  /*b6f0*/  IADD3 R19, R2, 0x28, RZ ;  /* 0x0000002802137810 */ /* 0x000fc40007ffe0ff */
[----:B------:R-:W-:Y:S02]  /*b700*/  ISETP.GE.AND P0, PT, R18, UR4, PT ;  /* 0x0000000412007c0c */ /* 0x000fe4000bf06270 */
[----:B------:R-:W-:Y:S02]  /*b710*/  ISETP.GE.AND P1, PT, R19, UR4, PT ;  /* 0x0000000413007c0c */ /* 0x000fe4000bf26270 */
[----:B------:R-:W-:Y:S02]  /*b720*/  @!P3 LEA.HI R0, R0, R0, RZ, 0x1 ;  /* 0x000000000000b211 */ /* 0x000fe400078f08ff */
[----:B------:R-:W-:Y:S02]  /*b730*/  @!P4 LEA.HI R3, R3, R3, RZ, 0x1 ;  /* 0x000000030303c211 */ /* 0x000fe400078f08ff */
[----:B------:R-:W-:Y:S02]  /*b740*/  @!P5 LEA.HI R10, R10, R10, RZ, 0x1 ;  /* 0x0000000a0a0ad211 */ /* 0x000fe400078f08ff */
[----:B------:R-:W-:Y:S01]  /*b750*/  @!P3 LOP3.LUT R13, R0, 0xfffffffe, RZ, 0xc0, !PT ;  /* 0xfffffffe000db812 */ /* 0x000fe200078ec0ff */
[----:B------:R-:W-:Y:S01]  /*b760*/  VIADD R0, R2, 0x30 ;  /* 0x0000003002007836 */ /* 0x000fe20000000000 */
[----:B------:R-:W-:-:S02]  /*b770*/  @!P4 LOP3.LUT R3, R3, 0xfffffffe, RZ, 0xc0, !PT ;  /* 0xfffffffe0303c812 */ /* 0x000fc400078ec0ff */
[----:B------:R-:W-:Y:S01]  /*b780*/  @!P5 LOP3.LUT R17, R10, 0xfffffffe, RZ, 0xc0, !PT ;  /* 0xfffffffe0a11d812 */ /* 0x000fe200078ec0ff */
[C-C-:B-1--4-:R-:W-:Y:S01]  /*b790*/  @!P2 IMAD.WIDE R10, R2.reuse, 0x4, R4.reuse ;  /* 0x00000004020aa825 */ /* 0x152fe200078e0204 */
[----:B------:R-:W-:Y:S02]  /*b7a0*/  IADD3 R21, R2, 0x48, RZ ;  /* 0x0000004802157810 */ /* 0x000fe40007ffe0ff */
[----:B------:R-:W-:Y:S01]  /*b7b0*/  ISETP.GE.AND P6, PT, R22, UR4, PT ;  /* 0x0000000416007c0c */ /* 0x000fe2000bfc6270 */
[--C-:B------:R-:W-:Y:S01]  /*b7c0*/  @!P3 IMAD.WIDE R12, R13, 0x4, R4.reuse ;  /* 0x000000040d0cb825 */ /* 0x100fe200078e0204 */
[----:B------:R0:W-:Y:S01]  /*b7d0*/  @!P2 ST.E.64 desc[UR6][R10.64], R24 ;  /* 0x000000180a00a985 */ /* 0x0001e2000c101b06 */
[----:B------:R-:W-:Y:S02]  /*b7e0*/  ISETP.GE.AND P2, PT, R0, UR4, PT ;  /* 0x0000000400007c0c */ /* 0x000fe4000bf46270 */
[----:B------:R-:W-:Y:S01]  /*b7f0*/  @!P4 IMAD.WIDE R14, R3, 0x4, R4 ;  /* 0x00000004030ec825 */ /* 0x000fe200078e0204 */
[----:B------:R1:W-:Y:S01]  /*b800*/  @!P3 ST.E.64 desc[UR6][R12.64], R28 ;  /* 0x0000001c0c00b985 */ /* 0x0003e2000c101b06 */
[----:B------:R-:W-:-:S02]  /*b810*/  @!P0 LEA.HI R18, R18, R18, RZ, 0x1 ;  /* 0x0000001212128211 */ /* 0x000fc400078f08ff */
[----:B------:R-:W-:Y:S01]  /*b820*/  VIADD R3, R2, 0x38 ;  /* 0x0000003802037836 */ /* 0x000fe20000000000 */
[----:B------:R2:W-:Y:S01]  /*b830*/  @!P4 ST.E.64 desc[UR6][R14.64], R32 ;  /* 0x000000200e00c985 */ /* 0x0005e2000c101b06 */
[----:B------:R-:W-:Y:S01]  /*b840*/  @!P5 IMAD.WIDE R16, R17, 0x4, R4 ;  /* 0x000000041110d825 */ /* 0x000fe200078e0204 */
[----:B------:R-:W-:Y:S02]  /*b850*/  ISETP.GE.AND P4, PT, R20, UR4, PT ;  /* 0x0000000414007c0c */ /* 0x000fe4000bf86270 */
[----:B------:R-:W-:Y:S02]  /*b860*/  ISETP.GE.AND P3, PT, R3, UR4, PT ;  /* 0x0000000403007c0c */ /* 0x000fe4000bf66270 */
[----:B------:R3:W-:Y:S01]  /*b870*/  @!P5 ST.E.64 desc[UR6][R16.64], R36 ;  /* 0x000000241000d985 */ /* 0x0007e2000c101b06 */
[----:B------:R-:W-:Y:S01]  /*b880*/  ISETP.GE.AND P5, PT, R21, UR4, PT ;  /* 0x0000000415007c0c */ /* 0x000fe2000bfa6270 */
[----:B0-----:R-:W-:Y:S01]  /*b890*/  VIADD R24, R2, 0x60 ;  /* 0x0000006002187836 */ /* 0x001fe20000000000 */
[----:B------:R-:W-:-:S02]  /*b8a0*/  @!P1 LEA.HI R19, R19, R19, RZ, 0x1 ;  /* 0x0000001313139211 */ /* 0x000fc400078f08ff */
[----:B------:R-:W-:Y:S02]  /*b8b0*/  @!P0 LOP3.LUT R11, R18, 0xfffffffe, RZ, 0xc0, !PT ;  /* 0xfffffffe120b8812 */ /* 0x000fe400078ec0ff */
[----:B-1----:R-:W-:Y:S02]  /*b8c0*/  @!P1 LOP3.LUT R13, R19, 0xfffffffe, RZ, 0xc0, !PT ;  /* 0xfffffffe130d9812 */ /* 0x002fe400078ec0ff */
[----:B------:R-:W-:Y:S01]  /*b8d0*/  @!P2 LEA.HI R0, R0, R0, RZ, 0x1 ;  /* 0x000000000000a211 */ /* 0x000fe200078f08ff */
[--C-:B------:R-:W-:Y:S01]  /*b8e0*/  @!P0 IMAD.WIDE R10, R11, 0x4, R4.reuse ;  /* 0x000000040b0a8825 */ /* 0x100fe200078e0204 */
[----:B--2---:R-:W-:Y:S02]  /*b8f0*/  @!P3 LEA.HI R14, R3, R3, RZ, 0x1 ;  /* 0x00000003030eb211 */ /* 0x004fe400078f08ff */
[----:B------:R-:W-:Y:S01]  /*b900*/  @!P4 LEA.HI R20, R20, R20, RZ, 0x1 ;  /* 0x000000141414c211 */ /* 0x000fe200078f08ff */
[----:B------:R-:W-:Y:S01]  /*b910*/  @!P1 IMAD.WIDE R12, R13, 0x4, R4 ;  /* 0x000000040d0c9825 */ /* 0x000fe200078e0204 */
[----:B------:R-:W-:Y:S01]  /*b920*/  @!P5 LEA.HI R21, R21, R21, RZ, 0x1 ;  /* 0x000000151515d211 */ /* 0x000fe200078f08ff */
[----:B------:R0:W-:Y:S01]  /*b930*/  @!P0 ST.E.64 desc[UR6][R10.64], R40 ;  /* 0x000000280a008985 */ /* 0x0001e2000c101b06 */
[----:B------:R-:W-:-:S02]  /*b940*/  @!P6 LEA.HI R22, R22, R22, RZ, 0x1 ;  /* 0x000000161616e211 */ /* 0x000fc400078f08ff */
[----:B------:R-:W-:Y:S01]  /*b950*/  @!P2 LOP3.LUT R3, R0, 0xfffffffe, RZ, 0xc0, !PT ;  /* 0xfffffffe0003a812 */ /* 0x000fe200078ec0ff */
[----:B------:R1:W-:Y:S01]  /*b960*/  @!P1 ST.E.64 desc[UR6][R12.64], R44 ;  /* 0x0000002c0c009985 */ /* 0x0003e2000c101b06 */
[----:B------:R-:W-:Y:S02]  /*b970*/  @!P3 LOP3.LUT R15, R14, 0xfffffffe, RZ, 0xc0, !PT ;  /* 0xfffffffe0e0fb812 */ /* 0x000fe400078ec0ff */
[----:B---3--:R-:W-:Y:S01]  /*b980*/  @!P4 LOP3.LUT R17, R20, 0xfffffffe, RZ, 0xc0, !PT ;  /* 0xfffffffe1411c812 */ /* 0x008fe200078ec0ff */
[----:B------:R-:W-:Y:S01]  /*b990*/  VIADD R20, R2, 0x78 ;  /* 0x0000007802147836 */ /* 0x000fe20000000000 */
[----:B------:R-:W-:Y:S02]  /*b9a0*/  @!P5 LOP3.LUT R21, R21, 0xfffffffe, RZ, 0xc0, !PT ;  /* 0xfffffffe1515d812 */ /* 0x000fe400078ec0ff */
[----:B------:R-:W-:Y:S02]  /*b9b0*/  @!P6 LOP3.LUT R19, R22, 0xfffffffe, RZ, 0xc0, !PT ;  /* 0xfffffffe1613e812 */ /* 0x000fe400078ec0ff */
[----:B------:R-:W-:Y:S01]  /*b9c0*/  ISETP.GE.AND P1, PT, R23, UR4, PT ;  /* 0x0000000417007c0c */ /* 0x000fe2000bf26270 */
[----:B0-----:R-:W-:Y:S01]  /*b9d0*/  @!P2 IMAD.WIDE R10, R3, 0x4, R4 ;  /* 0x00000004030aa825 */ /* 0x001fe200078e0204 */
[----:B------:R-:W-:-:S02]  /*b9e0*/  ISETP.GE.AND P0, PT, R24, UR4, PT ;  /* 0x0000000418007c0c */ /* 0x000fc4000bf06270 */
[C---:B------:R-:W-:Y:S01]  /*b9f0*/  IADD3 R0, R2.reuse, 0x68, RZ ;  /* 0x0000006802007810 */ /* 0x040fe20007ffe0ff */
[--C-:B-1----:R-:W-:Y:S01]  /*ba00*/  @!P3 IMAD.WIDE R12, R15, 0x4, R4.reuse ;  /* 0x000000040f0cb825 */ /* 0x102fe200078e0204 */
[----:B------:R0:W-:Y:S01]  /*ba10*/  @!P2 ST.E.64 desc[UR6][R10.64], R48 ;  /* 0x000000300a00a985 */ /* 0x0001e2000c101b06 */
[----:B------:R-:W-:Y:S02]  /*ba20*/  IADD3 R22, R2, 0x88, RZ ;  /* 0x0000008802167810 */ /* 0x000fe40007ffe0ff */
[--C-:B------:R-:W-:Y:S01]  /*ba30*/  @!P4 IMAD.WIDE R14, R17, 0x4, R4.reuse ;  /* 0x00000004110ec825 */ /* 0x100fe200078e0204 */
[----:B------:R1:W-:Y:S01]  /*ba40*/  @!P3 ST.E.64 desc[UR6][R12.64], R52 ;  /* 0x000000340c00b985 */ /* 0x0003e2000c101b06 */
[----:B------:R-:W-:Y:S02]  /*ba50*/  ISETP.GE.AND P2, PT, R0, UR4, PT ;  /* 0x0000000400007c0c */ /* 0x000fe4000bf46270 */
[----:B------:R-:W-:Y:S01]  /*ba60*/  @!P5 IMAD.WIDE R16, R21, 0x4, R4 ;  /* 0x000000041510d825 */ /* 0x000fe200078e0204 */
[----:B------:R2:W-:Y:S01]  /*ba70*/  @!P4 ST.E.64 desc[UR6][R14.64], R56 ;  /* 0x000000380e00c985 */ /* 0x0005e2000c101b06 */
[----:B------:R-:W-:-:S02]  /*ba80*/  ISETP.GE.AND P3, PT, R22, UR4, PT ;  /* 0x0000000416007c0c */ /* 0x000fc4000bf66270 */
[----:B------:R-:W-:Y:S01]  /*ba90*/  @!P6 IMAD.WIDE R18, R19, 0x4, R4 ;  /* 0x000000041312e825 */ /* 0x000fe200078e0204 */
[----:B------:R3:W-:Y:S01]  /*baa0*/  @!P5 ST.E.64 desc[UR6][R16.64], R60 ;  /* 0x0000003c1000d985 */ /* 0x0007e2000c101b06 */
[----:B------:R-:W-:Y:S02]  /*bab0*/  ISETP.GE.AND P5, PT, R20, UR4, PT ;  /* 0x0000000414007c0c */ /* 0x000fe4000bfa6270 */
[C---:B------:R-:W-:Y:S01]  /*bac0*/  VIADD R3, R2.reuse, 0x70 ;  /* 0x0000007002037836 */ /* 0x040fe20000000000 */
[----:B------:R4:W-:Y:S01]  /*bad0*/  @!P6 ST.E.64 desc[UR6][R18.64], R64 ;  /* 0x000000401200e985 */ /* 0x0009e2000c101b06 */
[----:B------:R-:W-:Y:S01]  /*bae0*/  VIADD R21, R2, 0x80 ;  /* 0x0000008002157836 */ /* 0x000fe20000000000 */
[----:B------:R-:W-:Y:S02]  /*baf0*/  @!P1 LEA.HI R23, R23, R23, RZ, 0x1 ;  /* 0x0000001717179211 */ /* 0x000fe400078f08ff */
[----:B------:R-:W-:Y:S02]  /*bb00*/  ISETP.GE.AND P6, PT, R3, UR4, PT ;  /* 0x0000000403007c0c */ /* 0x000fe4000bfc6270 */
[----:B------:R-:W-:-:S02]  /*bb10*/  ISETP.GE.AND P4, PT, R21, UR4, PT ;  /* 0x0000000415007c0c */ /* 0x000fc4000bf86270 */
[----:B------:R-:W-:Y:S02]  /*bb20*/  @!P0 LEA.HI R24, R24, R24, RZ, 0x1 ;  /* 0x0000001818188211 */ /* 0x000fe400078f08ff */
[----:B0-----:R-:W-:Y:S01]  /*bb30*/  @!P1 LOP3.LUT R11, R23, 0xfffffffe, RZ, 0xc0, !PT ;  /* 0xfffffffe170b9812 */ /* 0x001fe200078ec0ff */
[----:B------:R-:W-:Y:S01]  /*bb40*/  VIADD R23, R2, 0x90 ;  /* 0x0000009002177836 */ /* 0x000fe20000000000 */
[----:B-1----:R-:W-:Y:S01]  /*bb50*/  @!P0 LOP3.LUT R13, R24, 0xfffffffe, RZ, 0xc0, !PT ;  /* 0xfffffffe180d8812 */ /* 0x002fe200078ec0ff */
[----:B------:R-:W-:Y:S01]  /*bb60*/  VIADD R24, R2, 0x98 ;  /* 0x0000009802187836 */ /* 0x000fe20000000000 */
[----:B------:R-:W-:Y:S01]  /*bb70*/  @!P2 LEA.HI R0, R0, R0, RZ, 0x1 ;  /* 0x000000000000a211 */ /* 0x000fe200078f08ff */
[--C-:B------:R-:W-:Y:S01]  /*bb80*/  @!P1 IMAD.WIDE R10, R11, 0x4, R4.reuse ;  /* 0x000000040b0a9825 */ /* 0x100fe200078e0204 */
[----:B------:R-:W-:Y:S02]  /*bb90*/  @!P5 LEA.HI R20, R20, R20, RZ, 0x1 ;  /* 0x000000141414d211 */ /* 0x000fe400078f08ff */
[----:B--2---:R-:W-:Y:S01]  /*bba0*/  @!P6 LEA.HI R14, R3, R3, RZ, 0x1 ;  /* 0x00000003030ee211 */ /* 0x004fe200078f08ff */
[----:B------:R-:W-:Y:S01]  /*bbb0*/  @!P0 IMAD.WIDE R12, R13, 0x4, R4 ;  /* 0x000000040d0c8825 */ /* 0x000fe200078e0204 */
[----:B------:R-:W-:Y:S01]  /*bbc0*/  @!P4 LEA.HI R21, R21, R21, RZ, 0x1 ;  /* 0x000000151515c211 */ /* 0x000fe200078f08ff */
[----:B------:R0:W-:Y:S01]  /*bbd0*/  @!P1 ST.E.64 desc[UR6][R10.64], R68 ;  /* 0x000000440a009985 */ /* 0x0001e2000c101b06 */
[----:B------:R-:W-:-:S02]  /*bbe0*/  @!P3 LEA.HI R22, R22, R22, RZ, 0x1 ;  /* 0x000000161616b211 */ /* 0x000fc400078f08ff */
[----:B------:R-:W-:Y:S01]  /*bbf0*/  @!P2 LOP3.LUT R3, R0, 0xfffffffe, RZ, 0xc0, !PT ;  /* 0xfffffffe0003a812 */ /* 0x000fe200078ec0ff */
[----:B------:R1:W-:Y:S01]  /*bc00*/  @!P0 ST.E.64 desc[UR6][R12.64], R72 ;  /* 0x000000480c008985 */ /* 0x0003e2000c101b06 */
[----:B------:R-:W-:Y:S01]  /*bc10*/  @!P6 LOP3.LUT R15, R14, 0xfffffffe, RZ, 0xc0, !PT ;  /* 0xfffffffe0e0fe812 */ /* 0x000fe200078ec0ff */
[----:B------:R-:W-:Y:S01]  /*bc20*/  VIADD R0, R2, 0xa0 ;  /* 0x000000a002007836 */ /* 0x000fe20000000000 */
[----:B---3--:R-:W-:Y:S01]  /*bc30*/  @!P5 LOP3.LUT R17, R20, 0xfffffffe, RZ, 0xc0, !PT ;  /* 0xfffffffe1411d812 */ /* 0x008fe200078ec0ff */
[----:B------:R-:W-:Y:S01]  /*bc40*/  VIADD R20, R2, 0xb0 ;  /* 0x000000b002147836 */ /* 0x000fe20000000000 */
[----:B------:R-:W-:Y:S02]  /*bc50*/  @!P4 LOP3.LUT R21, R21, 0xfffffffe, RZ, 0xc0, !PT ;  /* 0xfffffffe1515c812 */ /* 0x000fe400078ec0ff */
[----:B----4-:R-:W-:Y:S01]  /*bc60*/  @!P3 LOP3.LUT R19, R22, 0xfffffffe, RZ, 0xc0, !PT ;  /* 0xfffffffe1613b812 */ /* 0x010fe200078ec0ff */
[C---:B------:R-:W-:Y:S01]  /*bc70*/  VIADD R22, R2.reuse, 0xc0 ;  /* 0x000000c002167836 */ /* 0x040fe20000000000 */
[----:B------:R-:W-:Y:S01]  /*bc80*/  ISETP.GE.AND P0, PT, R23, UR4, PT ;  /* 0x0000000417007c0c */ /* 0x000fe2000bf06270 */
[----:B0-----:R-:W-:Y:S01]  /*bc90*/  @!P2 IMAD.WIDE R10, R3, 0x4, R4 ;  /* 0x00000004030aa825 */ /* 0x001fe200078e0204 */
[----:B------:R-:W-:-:S02]  /*bca0*/  IADD3 R3, R2, 0xa8, RZ ;  /* 0x000000a802037810 */ /* 0x000fc40007ffe0ff */
[----:B------:R-:W-:Y:S01]  /*bcb0*/  ISETP.GE.AND P1, PT, R24, UR4, PT ;  /* 0x0000000418007c0c */ /* 0x000fe2000bf26270 */
[--C-:B-1----:R-:W-:Y:S01]  /*bcc0*/  @!P6 IMAD.WIDE R12, R15, 0x4, R4.reuse ;  /* 0x000000040f0ce825 */ /* 0x102fe200078e0204 */
[----:B------:R0:W-:Y:S01]  /*bcd0*/  @!P2 ST.E.64 desc[UR6][R10.64], R76 ;  /* 0x0000004c0a00a985 */ /* 0x0001e2000c101b06 */
[----:B------:R-:W-:Y:S02]  /*bce0*/  ISETP.GE.AND P2, PT, R0, UR4, PT ;  /* 0x0000000400007c0c */ /* 0x000fe4000bf46270 */
[--C-:B------:R-:W-:Y:S01]  /*bcf0*/  @!P5 IMAD.WIDE R14, R17, 0x4, R4.reuse ;  /* 0x00000004110ed825 */ /* 0x100fe200078e0204 */
[----:B------:R1:W-:Y:S01]  /*bd00*/  @!P6 ST.E.64 desc[UR6][R12.64], R80 ;  /* 0x000000500c00e985 */ /* 0x0003e2000c101b06 */
[----:B------:R-:W-:Y:S02]  /*bd10*/  ISETP.GE.AND P6, PT, R22, UR4, PT ;  /* 0x0000000416007c0c */ /* 0x000fe4000bfc6270 */
[----:B------:R-:W-:Y:S01]  /*bd20*/  @!P4 IMAD.WIDE R16, R21, 0x4, R4 ;  /* 0x000000041510c825 */ /* 0x000fe200078e0204 */
[----:B------:R2:W-:Y:S01]  /*bd30*/  @!P5 ST.E.64 desc[UR6][R14.64], R84 ;  /* 0x000000540e00d985 */ /* 0x0005e2000c101b06 */
[----:B------:R-:W-:-:S02]  /*bd40*/  @!P0 LEA.HI R23, R23, R23, RZ, 0x1 ;  /* 0x0000001717178211 */ /* 0x000fc400078f08ff */
[----:B------:R-:W-:Y:S01]  /*bd50*/  @!P3 IMAD.WIDE R18, R19, 0x4, R4 ;  /* 0x000000041312b825 */ /* 0x000fe200078e0204 */
[----:B------:R3:W-:Y:S01]  /*bd60*/  @!P4 ST.E.64 desc[UR6][R16.64], R88 ;  /* 0x000000581000c985 */ /* 0x0007e2000c101b06 */
[----:B------:R-:W-:Y:S02]  /*bd70*/  ISETP.GE.AND P4, PT, R20, UR4, PT ;  /* 0x0000000414007c0c */ /* 0x000fe4000bf86270 */
[----:B------:R-:W-:Y:S01]  /*bd80*/  VIADD R21, R2, 0xb8 ;  /* 0x000000b802157836 */ /* 0x000fe20000000000 */
[----:B------:R4:W-:Y:S01]  /*bd90*/  @!P3 ST.E.64 desc[UR6][R18.64], R92 ;  /* 0x0000005c1200b985 */ /* 0x0009e2000c101b06 */
[----:B------:R-:W-:Y:S02]  /*bda0*/  ISETP.GE.AND P3, PT, R3, UR4, PT ;  /* 0x0000000403007c0c */ /* 0x000fe4000bf66270 */
[----:B------:R-:W-:Y:S02]  /*bdb0*/  @!P1 LEA.HI R24, R24, R24, RZ, 0x1 ;  /* 0x0000001818189211 */ /* 0x000fe400078f08ff */
[----:B------:R-:W-:-:S02]  /*bdc0*/  ISETP.GE.AND P5, PT, R21, UR4, PT ;  /* 0x0000000415007c0c */ /* 0x000fc4000bfa6270 */
[----:B0-----:R-:W-:Y:S02]  /*bdd0*/  @!P0 LOP3.LUT R11, R23, 0xfffffffe, RZ, 0xc0, !PT ;  /* 0xfffffffe170b8812 */ /* 0x001fe400078ec0ff */
[----:B------:R-:W-:Y:S02]  /*bde0*/  @!P2 LEA.HI R0, R0, R0, RZ, 0x1 ;  /* 0x000000000000a211 */ /* 0x000fe400078f08ff */
[----:B-1----:R-:W-:Y:S01]  /*bdf0*/  @!P1 LOP3.LUT R13, R24, 0xfffffffe, RZ, 0xc0, !PT ;  /* 0xfffffffe180d9812 */ /* 0x002fe200078ec0ff */
[--C-:B------:R-:W-:Y:S01]  /*be00*/  @!P0 IMAD.WIDE R10, R11, 0x4, R4.reuse ;  /* 0x000000040b0a8825 */ /* 0x100fe200078e0204 */
[----:B------:R-:W-:Y:S02]  /*be10*/  @!P4 LEA.HI R20, R20, R20, RZ, 0x1 ;  /* 0x000000141414c211 */ /* 0x000fe400078f08ff */
[----:B------:R-:W-:Y:S01]  /*be20*/  @!P3 LEA.HI R3, R3, R3, RZ, 0x1 ;  /* 0x000000030303b211 */ /* 0x000fe200078f08ff */
[----:B------:R-:W-:Y:S01]  /*be30*/  @!P1 IMAD.WIDE R12, R13, 0x4, R4 ;  /* 0x000000040d0c9825 */ /* 0x000fe200078e0204 */
[----:B--2---:R-:W-:Y:S01]  /*be40*/  @!P2 LOP3.LUT R15, R0, 0xfffffffe, RZ, 0xc0, !PT ;  /* 0xfffffffe000fa812 */ /* 0x004fe200078ec0ff */
[----:B------:R0:W-:Y:S01]  /*be50*/  @!P0 ST.E.64 desc[UR6][R10.64], R96 ;  /* 0x000000600a008985 */ /* 0x0001e2000c101b06 */
[----:B------:R-:W-:-:S02]  /*be60*/  @!P5 LEA.HI R21, R21, R21, RZ, 0x1 ;  /* 0x000000151515d211 */ /* 0x000fc400078f08ff */
[----:B------:R-:W-:Y:S01]  /*be70*/  @!P3 LOP3.LUT R3, R3, 0xfffffffe, RZ, 0xc0, !PT ;  /* 0xfffffffe0303b812 */ /* 0x000fe200078ec0ff */
[--C-:B------:R-:W-:Y:S01]  /*be80*/  @!P2 IMAD.WIDE R14, R15, 0x4, R4.reuse ;  /* 0x000000040f0ea825 */ /* 0x100fe200078e0204 */
[----:B------:R-:W-:Y:S01]  /*be90*/  @!P6 LEA.HI R22, R22, R22, RZ, 0x1 ;  /* 0x000000161616e211 */ /* 0x000fe200078f08ff */
[----:B------:R1:W-:Y:S01]  /*bea0*/  @!P1 ST.E.64 desc[UR6][R12.64], R100 ;  /* 0x000000640c009985 */ /* 0x0003e2000c101b06 */
[----:B---3--:R-:W-:Y:S01]  /*beb0*/  @!P4 LOP3.LUT R17, R20, 0xfffffffe, RZ, 0xc0, !PT ;  /* 0xfffffffe1411c812 */ /* 0x008fe200078ec0ff */
[----:B------:R-:W-:Y:S01]  /*bec0*/  VIADD R20, R2, 0xd8 ;  /* 0x000000d802147836 */ /* 0x000fe20000000000 */
[----:B------:R-:W-:Y:S01]  /*bed0*/  @!P5 LOP3.LUT R21, R21, 0xfffffffe, RZ, 0xc0, !PT ;  /* 0xfffffffe1515d812 */ /* 0x000fe200078ec0ff */
[----:B------:R2:W-:Y:S01]  /*bee0*/  @!P2 ST.E.64 desc[UR6][R14.64], R104 ;  /* 0x000000680e00a985 */ /* 0x0005e2000c101b06 */
[----:B----4-:R-:W-:Y:S02]  /*bef0*/  @!P6 LOP3.LUT R19, R22, 0xfffffffe, RZ, 0xc0, !PT ;  /* 0xfffffffe1613e812 */ /* 0x010fe400078ec0ff */
[----:B------:R-:W-:Y:S01]  /*bf00*/  IADD3 R0, R2, 0xc8, RZ ;  /* 0x000000c802007810 */ /* 0x000fe20007ffe0ff */
[----:B0-----:R-:W-:Y:S01]  /*bf10*/  @!P3 IMAD.WIDE R10, R3, 0x4, R4 ;  /* 0x00000004030ab825 */ /* 0x001fe200078e0204 */
[----:B------:R-:W-:-:S02]  /*bf20*/  ISETP.GE.AND P2, PT, R20, UR4, PT ;  /* 0x0000000414007c0c */ /* 0x000fc4000bf46270 */
[----:B------:R-:W-:Y:S01]  /*bf30*/  ISETP.GE.AND P0, PT, R0, UR4, PT ;  /* 0x0000000400007c0c */ /* 0x000fe2000bf06270 */
[----:B------:R-:W-:Y:S01]  /*bf40*/  VIADD R3, R2, 0xd0 ;  /* 0x000000d002037836 */ /* 0x000fe20000000000 */
[----:B------:R0:W-:Y:S01]  /*bf50*/  @!P3 ST.E.64 desc[UR6][R10.64], R108 ;  /* 0x0000006c0a00b985 */ /* 0x0001e2000c101b06 */
[----:B-1----:R-:W-:-:S03]  /*bf60*/  @!P4 IMAD.WIDE R12, R17, 0x4, R4 ;  /* 0x00000004110cc825 */ /* 0x002fc600078e0204 */
[----:B------:R-:W-:Y:S01]  /*bf70*/  ISETP.GE.AND P1, PT, R3, UR4, PT ;  /* 0x0000000403007c0c */ /* 0x000fe2000bf26270 */
[--C-:B------:R-:W-:Y:S01]  /*bf80*/  @!P5 IMAD.WIDE R16, R21, 0x4, R4.reuse ;  /* 0x000000041510d825 */ /* 0x100fe200078e0204 */
[----:B------:R1:W-:Y:S01]  /*bf90*/  @!P4 ST.E.64 desc[UR6][R12.64], R112 ;  /* 0x000000700c00c985 */ /* 0x0003e2000c101b06 */
[----:B--2---:R-:W-:Y:S02]  /*bfa0*/  IADD3 R14, R2, 0xe8, RZ ;  /* 0x000000e8020e7810 */ /* 0x004fe40007ffe0ff */
[----:B------:R-:W-:Y:S01]  /*bfb0*/  @!P6 IMAD.WIDE R18, R19, 0x4, R4 ;  /* 0x000000041312e825 */ /* 0x000fe200078e0204 */
[----:B------:R2:W-:Y:S01]  /*bfc0*/  @!P5 ST.E.64 desc[UR6][R16.64], R116 ;  /* 0x000000741000d985 */ /* 0x0005e2000c101b06 */
[----:B------:R-:W-:Y:S02]  /*bfd0*/  ISETP.GE.AND P4, PT, R14, UR4, PT ;  /* 0x000000040e007c0c */ /* 0x000fe4000bf86270 */
[C---:B------:R-:W-:Y:S01]  /*bfe0*/  VIADD R21, R2.reuse, 0xe0 ;  /* 0x000000e002157836 */ /* 0x040fe20000000000 */
[----:B------:R3:W-:Y:S01]  /*bff0*/  @!P6 ST.E.64 desc[UR6][R18.64], R120 ;  /* 0x000000781200e985 */ /* 0x0007e2000c101b06 */
[----:B0-----:R-:W-:Y:S01]  /*c000*/  VIADD R11, R2, 0xf8 ;  /* 0x000000f8020b7836 */ /* 0x001fe20000000000 */
[----:B------:R-:W-:Y:S01]  /*c010*/  @!P0 LEA.HI R0, R0, R0, RZ, 0x1 ;  /* 0x0000000000008211 */ /* 0x000fe200078f08ff */
[----:B------:R-:W-:Y:S01]  /*c020*/  VIADD R15, R2, 0xf0 ;  /* 0x000000f0020f7836 */ /* 0x000fe20000000000 */
[----:B------:R-:W-:-:S02]  /*c030*/  ISETP.GE.AND P3, PT, R21, UR4, PT ;  /* 0x0000000415007c0c */ /* 0x000fc4000bf66270 */
[----:B------:R-:W-:Y:S02]  /*c040*/  ISETP.GE.AND P6, PT, R11, UR4, PT ;  /* 0x000000040b007c0c */ /* 0x000fe4000bfc6270 */
[----:B------:R-:W-:Y:S02]  /*c050*/  ISETP.GE.AND P5, PT, R15, UR4, PT ;  /* 0x000000040f007c0c */ /* 0x000fe4000bfa6270 */
[----:B------:R-:W-:Y:S02]  /*c060*/  @!P1 LEA.HI R3, R3, R3, RZ, 0x1 ;  /* 0x0000000303039211 */ /* 0x000fe400078f08ff */
[----:B------:R-:W-:Y:S02]  /*c070*/  @!P2 LEA.HI R20, R20, R20, RZ, 0x1 ;  /* 0x000000141414a211 */ /* 0x000fe400078f08ff */
[----:B------:R-:W-:Y:S02]  /*c080*/  @!P4 LEA.HI R14, R14, R14, RZ, 0x1 ;  /* 0x0000000e0e0ec211 */ /* 0x000fe400078f08ff */
[----:B------:R-:W-:-:S02]  /*c090*/  @!P1 LOP3.LUT R3, R3, 0xfffffffe, RZ, 0xc0, !PT ;  /* 0xfffffffe03039812 */ /* 0x000fc400078ec0ff */
[----:B------:R-:W-:Y:S02]  /*c0a0*/  @!P3 LEA.HI R21, R21, R21, RZ, 0x1 ;  /* 0x000000151515b211 */ /* 0x000fe400078f08ff */
[----:B-1----:R-:W-:Y:S02]  /*c0b0*/  @!P6 LEA.HI R12, R11, R11, RZ, 0x1 ;  /* 0x0000000b0b0ce211 */ /* 0x002fe400078f08ff */
[----:B------:R-:W-:Y:S02]  /*c0c0*/  @!P5 LEA.HI R10, R15, R15, RZ, 0x1 ;  /* 0x0000000f0f0ad211 */ /* 0x000fe400078f08ff */
[----:B------:R-:W-:Y:S02]  /*c0d0*/  @!P0 LOP3.LUT R11, R0, 0xfffffffe, RZ, 0xc0, !PT ;  /* 0xfffffffe000b8812 */ /* 0x000fe400078ec0ff */
[----:B------:R-:W-:Y:S02]  /*c0e0*/  @!P2 LOP3.LUT R15, R20, 0xfffffffe, RZ, 0xc0, !PT ;  /* 0xfffffffe140fa812 */ /* 0x000fe400078ec0ff */
[----:B--2---:R-:W-:-:S02]  /*c0f0*/  @!P3 LOP3.LUT R17, R21, 0xfffffffe, RZ, 0xc0, !PT ;  /* 0xfffffffe1511b812 */ /* 0x004fc400078ec0ff */
[----:B---3--:R-:W-:Y:S01]  /*c100*/  @!P4 LOP3.LUT R19, R14, 0xfffffffe, RZ, 0xc0, !PT ;  /* 0xfffffffe0e13c812 */ /* 0x008fe200078ec0ff */
[--C-:B------:R-:W-:Y:S01]  /*c110*/  @!P2 IMAD.WIDE R14, R15, 0x4, R4.reuse ;  /* 0x000000040f0ea825 */ /* 0x100fe200078e0204 */
[----:B------:R-:W-:Y:S02]  /*c120*/  @!P5 LOP3.LUT R21, R10, 0xfffffffe, RZ, 0xc0, !PT ;  /* 0xfffffffe0a15d812 */ /* 0x000fe400078ec0ff */
[----:B------:R-:W-:Y:S01]  /*c130*/  @!P6 LOP3.LUT R23, R12, 0xfffffffe, RZ, 0xc0, !PT ;  /* 0xfffffffe0c17e812 */ /* 0x000fe200078ec0ff */
[----:B------:R-:W-:-:S04]  /*c140*/  @!P0 IMAD.WIDE R10, R11, 0x4, R4 ;  /* 0x000000040b0a8825 */ /* 0x000fc800078e0204 */
[--C-:B------:R-:W-:Y:S01]  /*c150*/  @!P1 IMAD.WIDE R12, R3, 0x4, R4.reuse ;  /* 0x00000004030c9825 */ /* 0x100fe200078e0204 */
[----:B------:R0:W-:Y:S03]  /*c160*/  @!P0 ST.E.64 desc[UR6][R10.64], R124 ;  /* 0x0000007c0a008985 */ /* 0x0001e6000c101b06 */
[--C-:B------:R-:W-:Y:S01]  /*c170*/  @!P3 IMAD.WIDE R16, R17, 0x4, R4.reuse ;  /* 0x000000041110b825 */ /* 0x100fe200078e0204 */
[----:B------:R0:W-:Y:S03]  /*c180*/  @!P1 ST.E.64 desc[UR6][R12.64], R128 ;  /* 0x000000800c009985 */ /* 0x0001e6000c101b06 */
[--C-:B------:R-:W-:Y:S01]  /*c190*/  @!P4 IMAD.WIDE R18, R19, 0x4, R4.reuse ;  /* 0x000000041312c825 */ /* 0x100fe200078e0204 */
[----:B------:R0:W-:Y:S03]  /*c1a0*/  @!P2 ST.E.64 desc[UR6][R14.64], R132 ;  /* 0x000000840e00a985 */ /* 0x0001e6000c101b06 */
[--C-:B------:R-:W-:Y:S01]  /*c1b0*/  @!P5 IMAD.WIDE R20, R21, 0x4, R4.reuse ;  /* 0x000000041514d825 */ /* 0x100fe200078e0204 */
[----:B------:R0:W-:Y:S03]  /*c1c0*/  @!P3 ST.E.64 desc[UR6][R16.64], R136 ;  /* 0x000000881000b985 */ /* 0x0001e6000c101b06 */
[----:B------:R-:W-:Y:S01]  /*c1d0*/  @!P6 IMAD.WIDE R4, R23, 0x4, R4 ;  /* 0x000000041704e825 */ /* 0x000fe200078e0204 */
[----:B------:R0:W-:Y:S04]  /*c1e0*/  @!P4 ST.E.64 desc[UR6][R18.64], R140 ;  /* 0x0000008c1200c985 */ /* 0x0001e8000c101b06 */
[----:B------:R0:W-:Y:S04]  /*c1f0*/  @!P5 ST.E.64 desc[UR6][R20.64], R144 ;  /* 0x000000901400d985 */ /* 0x0001e8000c101b06 */
[----:B------:R0:W-:Y:S02]  /*c200*/  @!P6 ST.E.64 desc[UR6][R4.64], R148 ;  /* 0x000000940400e985 */ /* 0x0001e4000c101b06 */
.L_x_35:
[----:B------:R-:W-:Y:S05]  /*c210*/  BSYNC B0 ;  /* 0x0000000000007941 */ /* 0x000fea0003800000 */
.L_x_34:
[----:B------:R-:W-:Y:S01]  /*c220*/  ISETP.GE.AND P0, PT, R9, R8, PT ;  /* 0x000000080900720c */ /* 0x000fe20003f06270 */
[----:B01----:R0:W1:Y:S04]  /*c230*/  SHFL.IDX PT, R5, R7, 0x1, 0x1c1f ;  /* 0x003c1f0007057f89 */ /* 0x00306800000e0000 */
[----:B----4-:R0:W2:Y:S08]  /*c240*/  SHFL.IDX PT, R4, R6, 0x1, 0x1c1f ;  /* 0x003c1f0006047f89 */ /* 0x0100b000000e0000 */
[----:B0-----:R-:W-:Y:S05]  /*c250*/  @P0 BRA `(.L_x_10) ;  /* 0x0000005400e00947 */ /* 0x001fea0003800000 */
[C---:B---3--:R-:W-:Y:S01]  /*c260*/  VIADD R0, R2.reuse, 0x8 ;  /* 0x0000000802007836 */ /* 0x048fe20000000000 */
[C---:B------:R-:W-:Y:S01]  /*c270*/  IADD3 R3, R2.reuse, 0x10, RZ ;  /* 0x0000001002037810 */ /* 0x040fe20007ffe0ff */
[----:B------:R-:W-:Y:S01]  /*c280*/  ULDC UR4, c[0x0][0xac8] ;  /* 0x0002b20000047ab9 */ /* 0x000fe20000000800 */
[C---:B------:R-:W-:Y:S01]  /*c290*/  VIADD R12, R2.reuse, 0x18 ;  /* 0x00000018020c7836 */ /* 0x040fe20000000000 */
[C---:B------:R-:W-:Y:S01]  /*c2a0*/  ISETP.GE.AND P0, PT, R2.reuse, UR4, PT ;  /* 0x0000000402007c0c */ /* 0x040fe2000bf06270 */
[----:B------:R-:W-:Y:S01]  /*c2b0*/  VIADD R13, R2, 0x20 ;  /* 0x00000020020d7836 */ /* 0x000fe20000000000 */
[----:B------:R-:W-:Y:S01]  /*c2c0*/  ISETP.GE.AND P1, PT, R0, UR4, PT ;  /* 0x0000000400007c0c */ /* 0x000fe2000bf26270 */
[----:B------:R-:W-:Y:S01]  /*c2d0*/  ULDC.64 UR6, c[0x0][0x208] ;  /* 0x0000820000067ab9 */ /* 0x000fe20000000a00 */
[----:B------:R-:W-:Y:S01]  /*c2e0*/  ISETP.GE.AND P2, PT, R3, UR4, PT ;  /* 0x0000000403007c0c */ /* 0x000fe2000bf46270 */
[----:B------:R-:W-:Y:S01]  /*c2f0*/  VIADD R14, R2, 0x38 ;  /* 0x00000038020e7836 */ /* 0x000fe20000000000 */
[----:B------:R-:W-:Y:S01]  /*c300*/  ISETP.GE.AND P5, PT, R12, UR4, PT ;  /* 0x000000040c007c0c */ /* 0x000fe2000bfa6270 */
[C---:B------:R-:W-:Y:S01]  /*c310*/  VIADD R15, R2.reuse, 0x40 ;  /* 0x00000040020f7836 */ /* 0x040fe20000000000 */
[----:B------:R-:W-:Y:S01]  /*c320*/  ISETP.GE.AND P6, PT, R13, UR4, PT ;  /* 0x000000040d007c0c */ /* 0x000fe2000bfc6270 */
[C---:B------:R-:W-:Y:S01]  /*c330*/  VIADD R16, R2.reuse, 0x48 ;  /* 0x0000004802107836 */ /* 0x040fe20000000000 */
[C---:B------:R-:W-:Y:S01]  /*c340*/  IADD3 R18, R2.reuse, 0x50, RZ ;  /* 0x0000005002127810 */ /* 0x040fe20007ffe0ff */
[C---:B------:R-:W-:Y:S01]  /*c350*/  VIADD R19, R2.reuse, 0x58 ;  /* 0x0000005802137836 */ /* 0x040fe20000000000 */
[----:B------:R-:W-:Y:S01]  /*c360*/  ISETP.GE.AND P3, PT, R15, UR4, PT ;  /* 0x000000040f007c0c */ /* 0x000fe2000bf66270 */
[----:B-12---:R-:W-:Y:S01]  /*c370*/  @!P0 IMAD.WIDE R6, R2, 0x4, R4 ;  /* 0x0000000402068825 */ /* 0x006fe200078e0204 */
[----:B------:R-:W-:-:S02]  /*c380*/  ISETP.GE.AND P4, PT, R16, UR4, PT ;  /* 0x0000000410007c0c */ /* 0x000fc4000bf86270 */
[----:B------:R-:W-:Y:S01]  /*c390*/  @!P1 LEA.HI R0, R0, R0, RZ, 0x1 ;  /* 0x0000000000009211 */ /* 0x000fe200078f08ff */
[----:B------:R-:W-:Y:S01]  /*c3a0*/  VIADD R20, R2, 0x80 ;  /* 0x0000008002147836 */ /* 0x000fe20000000000 */
[----:B------:R-:W-:Y:S01]  /*c3b0*/  @!P2 LEA.HI R3, R3, R3, RZ, 0x1 ;  /* 0x000000030303a211 */ /* 0x000fe200078f08ff */
[----:B------:R0:W-:Y:S01]  /*c3c0*/  @!P0 ST.E.64 desc[UR6][R6.64], R26 ;  /* 0x0000001a06008985 */ /* 0x0001e2000c101b06 */
[----:B------:R-:W-:Y:S01]  /*c3d0*/  @!P1 LOP3.LUT R9, R0, 0xfffffffe, RZ, 0xc0, !PT ;  /* 0xfffffffe00099812 */ /* 0x000fe200078ec0ff */
[----:B------:R-:W-:Y:S01]  /*c3e0*/  VIADD R0, R2, 0x28 ;  /* 0x0000002802007836 */ /* 0x000fe20000000000 */
[----:B------:R-:W-:Y:S02]  /*c3f0*/  @!P2 LOP3.LUT R3, R3, 0xfffffffe, RZ, 0xc0, !PT ;  /* 0xfffffffe0303a812 */ /* 0x000fe400078ec0ff */
[----:B------:R-:W-:Y:S01]  /*c400*/  @!P5 LEA.HI R12, R12, R12, RZ, 0x1 ;  /* 0x0000000c0c0cd211 */ /* 0x000fe200078f08ff */
[----:B------:R-:W-:Y:S01]  /*c410*/  @!P1 IMAD.WIDE R8, R9, 0x4, R4 ;  /* 0x0000000409089825 */ /* 0x000fe200078e0204 */
[----:B------:R-:W-:-:S02]  /*c420*/  ISETP.GE.AND P0, PT, R0, UR4, PT ;  /* 0x0000000400007c0c */ /* 0x000fc4000bf06270 */
[----:B------:R-:W-:Y:S01]  /*c430*/  @!P6 LEA.HI R13, R13, R13, RZ, 0x1 ;  /* 0x0000000d0d0de211 */ /* 0x000fe200078f08ff */
[----:B------:R-:W-:Y:S01]  /*c440*/  @!P2 IMAD.WIDE R10, R3, 0x4, R4 ;  /* 0x00000004030aa825 */ /* 0x000fe200078e0204 */
[----:B------:R-:W-:Y:S01]  /*c450*/  IADD3 R3, R2, 0x30, RZ ;  /* 0x0000003002037810 */ /* 0x000fe20007ffe0ff */
[----:B------:R1:W-:Y:S01]  /*c460*/  @!P1 ST.E.64 desc[UR6][R8.64], R30 ;  /* 0x0000001e08009985 */ /* 0x0003e2000c101b06 */
[----:B------:R-:W-:Y:S02]  /*c470*/  @!P3 LEA.HI R15, R15, R15, RZ, 0x1 ;  /* 0x0000000f0f0fb211 */ /* 0x000fe400078f08ff */
[----:B------:R-:W-:Y:S01]  /*c480*/  ISETP.GE.AND P1, PT, R3, UR4, PT ;  /* 0x0000000403007c0c */ /* 0x000fe2000bf26270 */
[----:B------:R2:W-:Y:S01]  /*c490*/  @!P2 ST.E.64 desc[UR6][R10.64], R34 ;  /* 0x000000220a00a985 */ /* 0x0005e2000c101b06 */
[----:B------:R-:W-:Y:S02]  /*c4a0*/  ISETP.GE.AND P2, PT, R14, UR4, PT ;  /* 0x000000040e007c0c */ /* 0x000fe4000bf46270 */
[----:B0-----:R-:W-:-:S02]  /*c4b0*/  @!P5 LOP3.LUT R7, R12, 0xfffffffe, RZ, 0xc0, !PT ;  /* 0xfffffffe0c07d812 */ /* 0x001fc400078ec0ff */
[----:B------:R-:W-:Y:S02]  /*c4c0*/  @!P0 LEA.HI R0, R0, R0, RZ, 0x1 ;  /* 0x0000000000008211 */ /* 0x000fe400078f08ff */
[----:B------:R-:W-:Y:S01]  /*c4d0*/  @!P4 LEA.HI R16, R16, R16, RZ, 0x1 ;  /* 0x000000101010c211 */ /* 0x000fe200078f08ff */
[--C-:B------:R-:W-:Y:S01]  /*c4e0*/  @!P5 IMAD.WIDE R6, R7, 0x4, R4.reuse ;  /* 0x000000040706d825 */ /* 0x100fe200078e0204 */
[----:B------:R-:W-:Y:S02]  /*c4f0*/  @!P3 LOP3.LUT R15, R15, 0xfffffffe, RZ, 0xc0, !PT ;  /* 0xfffffffe0f0fb812 */ /* 0x000fe400078ec0ff */
[----:B-1----:R-:W-:Y:S02]  /*c500*/  @!P6 LOP3.LUT R9, R13, 0xfffffffe, RZ, 0xc0, !PT ;  /* 0xfffffffe0d09e812 */ /* 0x002fe400078ec0ff */
[----:B------:R0:W-:Y:S01]  /*c510*/  @!P5 ST.E.64 desc[UR6][R6.64], R38 ;  /* 0x000000260600d985 */ /* 0x0001e2000c101b06 */
[----:B--2---:R-:W-:Y:S02]  /*c520*/  @!P1 LEA.HI R10, R3, R3, RZ, 0x1 ;  /* 0x00000003030a9211 */ /* 0x004fe400078f08ff */
[----:B------:R-:W-:Y:S01]  /*c530*/  @!P2 LEA.HI R14, R14, R14, RZ, 0x1 ;  /* 0x0000000e0e0ea211 */ /* 0x000fe200078f08ff */
[----:B------:R-:W-:Y:S01]  /*c540*/  @!P6 IMAD.WIDE R8, R9, 0x4, R4 ;  /* 0x000000040908e825 */ /* 0x000fe200078e0204 */
[----:B------:R-:W-:-:S02]  /*c550*/  @!P0 LOP3.LUT R3, R0, 0xfffffffe, RZ, 0xc0, !PT ;  /* 0xfffffffe00038812 */ /* 0x000fc400078ec0ff */
[----:B------:R-:W-:Y:S01]  /*c560*/  @!P1 LOP3.LUT R11, R10, 0xfffffffe, RZ, 0xc0, !PT ;  /* 0xfffffffe0a0b9812 */ /* 0x000fe200078ec0ff */
[----:B------:R-:W-:Y:S01]  /*c570*/  VIADD R0, R2, 0x60 ;  /* 0x0000006002007836 */ /* 0x000fe20000000000 */
[----:B------:R-:W-:Y:S01]  /*c580*/  @!P2 LOP3.LUT R13, R14, 0xfffffffe, RZ, 0xc0, !PT ;  /* 0xfffffffe0e0da812 */ /* 0x000fe200078ec0ff */
[----:B------:R1:W-:Y:S01]  /*c590*/  @!P6 ST.E.64 desc[UR6][R8.64], R42 ;  /* 0x0000002a0800e985 */ /* 0x0003e2000c101b06 */
[----:B------:R-:W-:Y:S02]  /*c5a0*/  @!P4 LOP3.LUT R17, R16, 0xfffffffe, RZ, 0xc0, !PT ;  /* 0xfffffffe1011c812 */ /* 0x000fe400078ec0ff */
[----:B------:R-:W-:Y:S01]  /*c5b0*/  ISETP.GE.AND P5, PT, R18, UR4, PT ;  /* 0x0000000412007c0c */ /* 0x000fe2000bfa6270 */
[--C-:B0-----:R-:W-:Y:S01]  /*c5c0*/  @!P0 IMAD.WIDE R6, R3, 0x4, R4.reuse ;  /* 0x0000000403068825 */ /* 0x101fe200078e0204 */
[----:B------:R-:W-:Y:S02]  /*c5d0*/  ISETP.GE.AND P6, PT, R19, UR4, PT ;  /* 0x0000000413007c0c */ /* 0x000fe4000bfc6270 */
[C---:B------:R-:W-:Y:S01]  /*c5e0*/  IADD3 R16, R2.reuse, 0x70, RZ ;  /* 0x0000007002107810 */ /* 0x040fe20007ffe0ff */
[----:B------:R-:W-:Y:S01]  /*c5f0*/  VIADD R3, R2, 0x68 ;  /* 0x0000006802037836 */ /* 0x000fe20000000000 */
[----:B------:R0:W-:Y:S01]  /*c600*/  @!P0 ST.E.64 desc[UR6][R6.64], R46 ;  /* 0x0000002e06008985 */ /* 0x0001e2000c101b06 */
[----:B------:R-:W-:Y:S01]  /*c610*/  ISETP.GE.AND P0, PT, R20, UR4, PT ;  /* 0x0000000414007c0c */ /* 0x000fe2000bf06270 */
[----:B-1----:R-:W-:-:S05]  /*c620*/  @!P1 IMAD.WIDE R8, R11, 0x4, R4 ;  /* 0x000000040b089825 */ /* 0x002fca00078e0204 */
[----:B------:R-:W-:Y:S01]  /*c630*/  @!P5 LEA.HI R18, R18, R18, RZ, 0x1 ;  /* 0x000000121212d211 */ /* 0x000fe200078f08ff */
[--C-:B------:R-:W-:Y:S01]  /*c640*/  @!P2 IMAD.WIDE R10, R13, 0x4, R4.reuse ;  /* 0x000000040d0aa825 */ /* 0x100fe200078e0204 */
[----:B------:R1:W-:Y:S01]  /*c650*/  @!P1 ST.E.64 desc[UR6][R8.64], R50 ;  /* 0x0000003208009985 */ /* 0x0003e2000c101b06 */
[----:B------:R-:W-:Y:S02]  /*c660*/  @!P6 LEA.HI R19, R19, R19, RZ, 0x1 ;  /* 0x000000131313e211 */ /* 0x000fe400078f08ff */
[--C-:B------:R-:W-:Y:S01]  /*c670*/  @!P3 IMAD.WIDE R12, R15, 0x4, R4.reuse ;  /* 0x000000040f0cb825 */ /* 0x100fe200078e0204 */
[----:B------:R2:W-:Y:S01]  /*c680*/  @!P2 ST.E.64 desc[UR6][R10.64], R54 ;  /* 0x000000360a00a985 */ /* 0x0005e2000c101b06 */
[----:B------:R-:W-:Y:S02]  /*c690*/  ISETP.GE.AND P2, PT, R16, UR4, PT ;  /* 0x0000000410007c0c */ /* 0x000fe4000bf46270 */
[----:B------:R-:W-:Y:S01]  /*c6a0*/  @!P4 IMAD.WIDE R14, R17, 0x4, R4 ;  /* 0x00000004110ec825 */ /* 0x000fe200078e0204 */
[----:B------:R3:W-:Y:S01]  /*c6b0*/  @!P3 ST.E.64 desc[UR6][R12.64], R58 ;  /* 0x0000003a0c00b985 */ /* 0x0007e2000c101b06 */
[----:B------:R-:W-:-:S02]  /*c6c0*/  ISETP.GE.AND P3, PT, R3, UR4, PT ;  /* 0x0000000403007c0c */ /* 0x000fc4000bf66270 */
[----:B------:R-:W-:Y:S01]  /*c6d0*/  VIADD R17, R2, 0x78 ;  /* 0x0000007802117836 */ /* 0x000fe20000000000 */
[----:B------:R4:W-:Y:S01]  /*c6e0*/  @!P4 ST.E.64 desc[UR6][R14.64], R62 ;  /* 0x0000003e0e00c985 */ /* 0x0009e2000c101b06 */
[----:B------:R-:W-:Y:S02]  /*c6f0*/  ISETP.GE.AND P4, PT, R0, UR4, PT ;  /* 0x0000000400007c0c */ /* 0x000fe4000bf86270 */
[----:B0-----:R-:W-:Y:S01]  /*c700*/  @!P5 LOP3.LUT R7, R18, 0xfffffffe, RZ, 0xc0, !PT ;  /* 0xfffffffe1207d812 */ /* 0x001fe200078ec0ff */
[----:B------:R-:W-:Y:S01]  /*c710*/  VIADD R18, R2, 0x88 ;  /* 0x0000008802127836 */ /* 0x000fe20000000000 */
[----:B------:R-:W-:Y:S02]  /*c720*/  ISETP.GE.AND P1, PT, R17, UR4, PT ;  /* 0x0000000411007c0c */ /* 0x000fe4000bf26270 */
[----:B-1----:R-:W-:Y:S01]  /*c730*/  @!P6 LOP3.LUT R9, R19, 0xfffffffe, RZ, 0xc0, !PT ;  /* 0xfffffffe1309e812 */ /* 0x002fe200078ec0ff */
[----:B------:R-:W-:Y:S01]  /*c740*/  @!P5 IMAD.WIDE R6, R7, 0x4, R4 ;  /* 0x000000040706d825 */ /* 0x000fe200078e0204 */
[----:B------:R-:W-:-:S02]  /*c750*/  @!P2 LEA.HI R16, R16, R16, RZ, 0x1 ;  /* 0x000000101010a211 */ /* 0x000fc400078f08ff */
[----:B--2---:R-:W-:Y:S01]  /*c760*/  @!P3 LEA.HI R10, R3, R3, RZ, 0x1 ;  /* 0x00000003030ab211 */ /* 0x004fe200078f08ff */
[----:B------:R-:W-:Y:S01]  /*c770*/  @!P6 IMAD.WIDE R8, R9, 0x4, R4 ;  /* 0x000000040908e825 */ /* 0x000fe200078e0204 */
[----:B------:R-:W-:Y:S01]  /*c780*/  @!P0 LEA.HI R20, R20, R20, RZ, 0x1 ;  /* 0x0000001414148211 */ /* 0x000fe200078f08ff */
[----:B------:R0:W-:Y:S01]  /*c790*/  @!P5 ST.E.64 desc[UR6][R6.64], R66 ;  /* 0x000000420600d985 */ /* 0x0001e2000c101b06 */
[----:B------:R-:W-:Y:S02]  /*c7a0*/  @!P4 LEA.HI R0, R0, R0, RZ, 0x1 ;  /* 0x000000000000c211 */ /* 0x000fe400078f08ff */
[----:B------:R-:W-:Y:S01]  /*c7b0*/  @!P3 LOP3.LUT R11, R10, 0xfffffffe, RZ, 0xc0, !PT ;  /* 0xfffffffe0a0bb812 */ /* 0x000fe200078ec0ff */
[----:B------:R1:W-:Y:S01]  /*c7c0*/  @!P6 ST.E.64 desc[UR6][R8.64], R70 ;  /* 0x000000460800e985 */ /* 0x0003e2000c101b06 */
[----:B------:R-:W-:Y:S02]  /*c7d0*/  @!P1 LEA.HI R17, R17, R17, RZ, 0x1 ;  /* 0x0000001111119211 */ /* 0x000fe400078f08ff */
[----:B------:R-:W-:Y:S01]  /*c7e0*/  @!P4 LOP3.LUT R3, R0, 0xfffffffe, RZ, 0xc0, !PT ;  /* 0xfffffffe0003c812 */ /* 0x000fe200078ec0ff */
[----:B------:R-:W-:Y:S01]  /*c7f0*/  VIADD R0, R2, 0x98 ;  /* 0x0000009802007836 */ /* 0x000fe20000000000 */
[----:B---3--:R-:W-:Y:S01]  /*c800*/  @!P2 LOP3.LUT R13, R16, 0xfffffffe, RZ, 0xc0, !PT ;  /* 0xfffffffe100da812 */ /* 0x008fe200078ec0ff */
[----:B------:R-:W-:Y:S01]  /*c810*/  VIADD R16, R2, 0xa8 ;  /* 0x000000a802107836 */ /* 0x000fe20000000000 */
[----:B------:R-:W-:-:S02]  /*c820*/  @!P1 LOP3.LUT R17, R17, 0xfffffffe, RZ, 0xc0, !PT ;  /* 0xfffffffe11119812 */ /* 0x000fc400078ec0ff */
[----:B----4-:R-:W-:Y:S01]  /*c830*/  @!P0 LOP3.LUT R15, R20, 0xfffffffe, RZ, 0xc0, !PT ;  /* 0xfffffffe140f8812 */ /* 0x010fe200078ec0ff */
[--C-:B0-----:R-:W-:Y:S01]  /*c840*/  @!P4 IMAD.WIDE R6, R3, 0x4, R4.reuse ;  /* 0x000000040306c825 */ /* 0x101fe200078e0204 */
[----:B------:R-:W-:Y:S02]  /*c850*/  IADD3 R19, R2, 0x90, RZ ;  /* 0x0000009002137810 */ /* 0x000fe40007ffe0ff */
[----:B------:R-:W-:Y:S01]  /*c860*/  ISETP.GE.AND P6, PT, R18, UR4, PT ;  /* 0x0000000412007c0c */ /* 0x000fe2000bfc6270 */
[--C-:B-1----:R-:W-:Y:S01]  /*c870*/  @!P3 IMAD.WIDE R8, R11, 0x4, R4.reuse ;  /* 0x000000040b08b825 */ /* 0x102fe200078e0204 */
[----:B------:R-:W-:Y:S01]  /*c880*/  ISETP.GE.AND P5, PT, R19, UR4, PT ;  /* 0x0000000413007c0c */ /* 0x000fe2000bfa6270 */
[----:B------:R0:W-:Y:S02]  /*c890*/  @!P4 ST.E.64 desc[UR6][R6.64], R74 ;  /* 0x0000004a0600c985 */ /* 0x0001e4000c101b06 */
[--C-:B------:R-:W-:Y:S02]  /*c8a0*/  @!P2 IMAD.WIDE R10, R13, 0x4, R4.reuse ;  /* 0x000000040d0aa825 */ /* 0x100fe400078e0204 */
[----:B------:R1:W-:Y:S01]  /*c8b0*/  @!P3 ST.E.64 desc[UR6][R8.64], R78 ;  /* 0x0000004e0800b985 */ /* 0x0003e2000c101b06 */
[----:B------:R-:W-:Y:S01]  /*c8c0*/  ISETP.GE.AND P3, PT, R16, UR4, PT ;  /* 0x0000000410007c0c */ /* 0x000fe2000bf66270 */
[--C-:B------:R-:W-:Y:S01]  /*c8d0*/  @!P1 IMAD.WIDE R12, R17, 0x4, R4.reuse ;  /* 0x00000004110c9825 */ /* 0x100fe200078e0204 */
[----:B------:R-:W-:Y:S01]  /*c8e0*/  IADD3 R17, R2, 0xb0, RZ ;  /* 0x000000b002117810 */ /* 0x000fe20007ffe0ff */
[----:B------:R2:W-:Y:S02]  /*c8f0*/  @!P2 ST.E.64 desc[UR6][R10.64], R82 ;  /* 0x000000520a00a985 */ /* 0x0005e4000c101b06 */
[----:B------:R-:W-:Y:S01]  /*c900*/  @!P0 IMAD.WIDE R14, R15, 0x4, R4 ;  /* 0x000000040f0e8825 */ /* 0x000fe200078e0204 */
[----:B------:R-:W-:Y:S01]  /*c910*/  ISETP.GE.AND P2, PT, R17, UR4, PT ;  /* 0x0000000411007c0c */ /* 0x000fe2000bf46270 */
[----:B------:R3:W-:Y:S01]  /*c920*/  @!P1 ST.E.64 desc[UR6][R12.64], R86 ;  /* 0x000000560c009985 */ /* 0x0007e2000c101b06 */
[----:B------:R-:W-:Y:S01]  /*c930*/  @!P6 LEA.HI R18, R18, R18, RZ, 0x1 ;  /* 0x000000121212e211 */ /* 0x000fe200078f08ff */
[C---:B------:R-:W-:Y:S01]  /*c940*/  VIADD R3, R2.reuse, 0xa0 ;  /* 0x000000a002037836 */ /* 0x040fe20000000000 */
[----:B------:R-:W-:Y:S01]  /*c950*/  @!P5 LEA.HI R19, R19, R19, RZ, 0x1 ;  /* 0x000000131313d211 */ /* 0x000fe200078f08ff */
[----:B------:R4:W-:Y:S01]  /*c960*/  @!P0 ST.E.64 desc[UR6][R14.64], R90 ;  /* 0x0000005a0e008985 */ /* 0x0009e2000c101b06 */
[----:B------:R-:W-:Y:S01]  /*c970*/  VIADD R20, R2, 0xb8 ;  /* 0x000000b802147836 */ /* 0x000fe20000000000 */
[----:B------:R-:W-:-:S02]  /*c980*/  ISETP.GE.AND P0, PT, R0, UR4, PT ;  /* 0x0000000400007c0c */ /* 0x000fc4000bf06270 */
[----:B------:R-:W-:Y:S02]  /*c990*/  ISETP.GE.AND P4, PT, R3, UR4, PT ;  /* 0x0000000403007c0c */ /* 0x000fe4000bf86270 */
[----:B------:R-:W-:Y:S02]  /*c9a0*/  ISETP.GE.AND P1, PT, R20, UR4, PT ;  /* 0x0000000414007c0c */ /* 0x000fe4000bf26270 */
[----:B0-----:R-:W-:Y:S01]  /*c9b0*/  @!P6 LOP3.LUT R7, R18, 0xfffffffe, RZ, 0xc0, !PT ;  /* 0xfffffffe1207e812 */ /* 0x001fe200078ec0ff */
[C---:B------:R-:W-:Y:S01]  /*c9c0*/  VIADD R18, R2.reuse, 0xc0 ;  /* 0x000000c002127836 */ /* 0x040fe20000000000 */
[----:B-1----:R-:W-:Y:S01]  /*c9d0*/  @!P5 LOP3.LUT R9, R19, 0xfffffffe, RZ, 0xc0, !PT ;  /* 0xfffffffe1309d812 */ /* 0x002fe200078ec0ff */
[----:B------:R-:W-:Y:S01]  /*c9e0*/  VIADD R19, R2, 0xc8 ;  /* 0x000000c802137836 */ /* 0x000fe20000000000 */
[----:B------:R-:W-:Y:S01]  /*c9f0*/  @!P3 LEA.HI R16, R16, R16, RZ, 0x1 ;  /* 0x000000101010b211 */ /* 0x000fe200078f08ff */
[----:B------:R-:W-:Y:S01]  /*ca00*/  @!P6 IMAD.WIDE R6, R7, 0x4, R4 ;  /* 0x000000040706e825 */ /* 0x000fe200078e0204 */
[----:B------:R-:W-:-:S02]  /*ca10*/  @!P2 LEA.HI R17, R17, R17, RZ, 0x1 ;  /* 0x000000111111a211 */ /* 0x000fc400078f08ff */
[----:B------:R-:W-:Y:S01]  /*ca20*/  @!P0 LEA.HI R0, R0, R0, RZ, 0x1 ;  /* 0x0000000000008211 */ /* 0x000fe200078f08ff */
[----:B------:R-:W-:Y:S01]  /*ca30*/  @!P5 IMAD.WIDE R8, R9, 0x4, R4 ;  /* 0x000000040908d825 */ /* 0x000fe200078e0204 */
[----:B--2---:R-:W-:Y:S01]  /*ca40*/  @!P4 LEA.HI R10, R3, R3, RZ, 0x1 ;  /* 0x00000003030ac211 */ /* 0x004fe200078f08ff */
[----:B------:R0:W-:Y:S01]  /*ca50*/  @!P6 ST.E.64 desc[UR6][R6.64], R94 ;  /* 0x0000005e0600e985 */ /* 0x0001e2000c101b06 */
[----:B------:R-:W-:Y:S02]  /*ca60*/  @!P1 LEA.HI R20, R20, R20, RZ, 0x1 ;  /* 0x0000001414149211 */ /* 0x000fe400078f08ff */
[----:B------:R-:W-:Y:S01]  /*ca70*/  @!P0 LOP3.LUT R3, R0, 0xfffffffe, RZ, 0xc0, !PT ;  /* 0xfffffffe00038812 */ /* 0x000fe200078ec0ff */
[----:B------:R1:W-:Y:S01]  /*ca80*/  @!P5 ST.E.64 desc[UR6][R8.64], R98 ;  /* 0x000000620800d985 */ /* 0x0003e2000c101b06 */
[----:B------:R-:W-:Y:S02]  /*ca90*/  @!P4 LOP3.LUT R11, R10, 0xfffffffe, RZ, 0xc0, !PT ;  /* 0xfffffffe0a0bc812 */ /* 0x000fe400078ec0ff */
[----:B---3--:R-:W-:Y:S01]  /*caa0*/  @!P3 LOP3.LUT R13, R16, 0xfffffffe, RZ, 0xc0, !PT ;  /* 0xfffffffe100db812 */ /* 0x008fe200078ec0ff */
[----:B------:R-:W-:Y:S01]  /*cab0*/  VIADD R16, R2, 0xe0 ;  /* 0x000000e002107836 */ /* 0x000fe20000000000 */
[----:B------:R-:W-:-:S02]  /*cac0*/  @!P2 LOP3.LUT R17, R17, 0xfffffffe, RZ, 0xc0, !PT ;  /* 0xfffffffe1111a812 */ /* 0x000fc400078ec0ff */
[----:B----4-:R-:W-:Y:S02]  /*cad0*/  @!P1 LOP3.LUT R15, R20, 0xfffffffe, RZ, 0xc0, !PT ;  /* 0xfffffffe140f9812 */ /* 0x010fe400078ec0ff */
[----:B------:R-:W-:Y:S01]  /*cae0*/  ISETP.GE.AND P5, PT, R18, UR4, PT ;  /* 0x0000000412007c0c */ /* 0x000fe2000bfa6270 */
[--C-:B0-----:R-:W-:Y:S01]  /*caf0*/  @!P0 IMAD.WIDE R6, R3, 0x4, R4.reuse ;  /* 0x0000000403068825 */ /* 0x101fe200078e0204 */
[----:B------:R-:W-:Y:S02]  /*cb00*/  IADD3 R0, R2, 0xd0, RZ ;  /* 0x000000d002007810 */ /* 0x000fe40007ffe0ff */
[----:B------:R-:W-:Y:S01]  /*cb10*/  ISETP.GE.AND P6, PT, R19, UR4, PT ;  /* 0x0000000413007c0c */ /* 0x000fe2000bfc6270 */
[--C-:B-1----:R-:W-:Y:S01]  /*cb20*/  @!P4 IMAD.WIDE R8, R11, 0x4, R4.reuse ;  /* 0x000000040b08c825 */ /* 0x102fe200078e0204 */
[----:B------:R0:W-:Y:S01]  /*cb30*/  @!P0 ST.E.64 desc[UR6][R6.64], R102 ;  /* 0x0000006606008985 */ /* 0x0001e2000c101b06 */
[----:B------:R-:W-:Y:S02]  /*cb40*/  ISETP.GE.AND P0, PT, R0, UR4, PT ;  /* 0x0000000400007c0c */ /* 0x000fe4000bf06270 */
[----:B------:R-:W-:Y:S01]  /*cb50*/  @!P3 IMAD.WIDE R10, R13, 0x4, R4 ;  /* 0x000000040d0ab825 */ /* 0x000fe200078e0204 */
[----:B------:R1:W-:Y:S01]  /*cb60*/  @!P4 ST.E.64 desc[UR6][R8.64], R106 ;  /* 0x0000006a0800c985 */ /* 0x0003e2000c101b06 */
[----:B------:R-:W-:-:S02]  /*cb70*/  IADD3 R20, R2, 0xf0, RZ ;  /* 0x000000f002147810 */ /* 0x000fc40007ffe0ff */
[--C-:B------:R-:W-:Y:S01]  /*cb80*/  @!P2 IMAD.WIDE R12, R17, 0x4, R4.reuse ;  /* 0x00000004110ca825 */ /* 0x100fe200078e0204 */
[----:B------:R2:W-:Y:S01]  /*cb90*/  @!P3 ST.E.64 desc[UR6][R10.64], R110 ;  /* 0x0000006e0a00b985 */ /* 0x0005e2000c101b06 */
[----:B------:R-:W-:Y:S02]  /*cba0*/  @!P5 LEA.HI R18, R18, R18, RZ, 0x1 ;  /* 0x000000121212d211 */ /* 0x000fe400078f08ff */
[----:B------:R-:W-:Y:S01]  /*cbb0*/  @!P1 IMAD.WIDE R14, R15, 0x4, R4 ;  /* 0x000000040f0e9825 */ /* 0x000fe200078e0204 */
[----:B------:R-:W-:Y:S01]  /*cbc0*/  @!P2 ST.E.64 desc[UR6][R12.64], R114 ;  /* 0x000000720c00a985 */ /* 0x000fe2000c101b06 */
[----:B------:R-:W-:Y:S02]  /*cbd0*/  ISETP.GE.AND P2, PT, R16, UR4, PT ;  /* 0x0000000410007c0c */ /* 0x000fe4000bf46270 */
[C---:B------:R-:W-:Y:S01]  /*cbe0*/  VIADD R3, R2.reuse, 0xd8 ;  /* 0x000000d802037836 */ /* 0x040fe20000000000 */
[----:B------:R-:W-:Y:S01]  /*cbf0*/  @!P1 ST.E.64 desc[UR6][R14.64], R118 ;  /* 0x000000760e009985 */ /* 0x000fe2000c101b06 */
[----:B------:R-:W-:Y:S01]  /*cc00*/  VIADD R17, R2, 0xe8 ;  /* 0x000000e802117836 */ /* 0x000fe20000000000 */
[----:B0-----:R-:W-:Y:S01]  /*cc10*/  @!P5 LOP3.LUT R7, R18, 0xfffffffe, RZ, 0xc0, !PT ;  /* 0xfffffffe1207d812 */ /* 0x001fe200078ec0ff */
[----:B------:R-:W-:Y:S01]  /*cc20*/  VIADD R2, R2, 0xf8 ;  /* 0x000000f802027836 */ /* 0x000fe20000000000 */
[----:B------:R-:W-:-:S02]  /*cc30*/  ISETP.GE.AND P1, PT, R3, UR4, PT ;  /* 0x0000000403007c0c */ /* 0x000fc4000bf26270 */
[----:B------:R-:W-:Y:S01]  /*cc40*/  @!P6 LEA.HI R19, R19, R19, RZ, 0x1 ;  /* 0x000000131313e211 */ /* 0x000fe200078f08ff */
[----:B------:R-:W-:Y:S01]  /*cc50*/  @!P5 IMAD.WIDE R6, R7, 0x4, R4 ;  /* 0x000000040706d825 */ /* 0x000fe200078e0204 */
[----:B------:R-:W-:Y:S02]  /*cc60*/  ISETP.GE.AND P3, PT, R17, UR4, PT ;  /* 0x0000000411007c0c */ /* 0x000fe4000bf66270 */
[----:B------:R-:W-:Y:S02]  /*cc70*/  ISETP.GE.AND P4, PT, R20, UR4, PT ;  /* 0x0000000414007c0c */ /* 0x000fe4000bf86270 */
[----:B------:R-:W-:Y:S01]  /*cc80*/  @!P0 LEA.HI R0, R0, R0, RZ, 0x1 ;  /* 0x0000000000008211 */ /* 0x000fe200078f08ff */
[----:B------:R0:W-:Y:S01]  /*cc90*/  @!P5 ST.E.64 desc[UR6][R6.64], R122 ;  /* 0x0000007a0600d985 */ /* 0x0001e2000c101b06 */
[----:B-1----:R-:W-:Y:S02]  /*cca0*/  @!P6 LOP3.LUT R9, R19, 0xfffffffe, RZ, 0xc0, !PT ;  /* 0xfffffffe1309e812 */ /* 0x002fe400078ec0ff */
[----:B------:R-:W-:-:S02]  /*ccb0*/  @!P2 LEA.HI R16, R16, R16, RZ, 0x1 ;  /* 0x000000101010a211 */ /* 0x000fc400078f08ff */
[----:B--2---:R-:W-:Y:S01]  /*ccc0*/  @!P1 LEA.HI R10, R3, R3, RZ, 0x1 ;  /* 0x00000003030a9211 */ /* 0x004fe200078f08ff */
[--C-:B------:R-:W-:Y:S01]  /*ccd0*/  @!P6 IMAD.WIDE R8, R9, 0x4, R4.reuse ;  /* 0x000000040908e825 */ /* 0x100fe200078e0204 */
[----:B------:R-:W-:Y:S02]  /*cce0*/  @!P0 LOP3.LUT R3, R0, 0xfffffffe, RZ, 0xc0, !PT ;  /* 0xfffffffe00038812 */ /* 0x000fe400078ec0ff */
[----:B------:R-:W-:Y:S02]  /*ccf0*/  @!P3 LEA.HI R17, R17, R17, RZ, 0x1 ;  /* 0x000000111111b211 */ /* 0x000fe400078f08ff */
[----:B------:R1:W-:Y:S01]  /*cd00*/  @!P6 ST.E.64 desc[UR6][R8.64], R126 ;  /* 0x0000007e0800e985 */ /* 0x0003e2000c101b06 */
[----:B------:R-:W-:Y:S01]  /*cd10*/  @!P4 LEA.HI R20, R20, R20, RZ, 0x1 ;  /* 0x000000141414c211 */ /* 0x000fe200078f08ff */
[----:B0-----:R-:W-:Y:S01]  /*cd20*/  @!P0 IMAD.WIDE R6, R3, 0x4, R4 ;  /* 0x0000000403068825 */ /* 0x001fe200078e0204 */
[----:B------:R-:W-:Y:S02]  /*cd30*/  @!P1 LOP3.LUT R11, R10, 0xfffffffe, RZ, 0xc0, !PT ;  /* 0xfffffffe0a0b9812 */ /* 0x000fe400078ec0ff */
[----:B------:R-:W-:-:S02]  /*cd40*/  @!P2 LOP3.LUT R13, R16, 0xfffffffe, RZ, 0xc0, !PT ;  /* 0xfffffffe100da812 */ /* 0x000fc400078ec0ff */
[----:B------:R0:W-:Y:S01]  /*cd50*/  @!P0 ST.E.64 desc[UR6][R6.64], R130 ;  /* 0x0000008206008985 */ /* 0x0001e2000c101b06 */
[----:B------:R-:W-:Y:S02]  /*cd60*/  ISETP.GE.AND P0, PT, R2, UR4, PT ;  /* 0x0000000402007c0c */ /* 0x000fe4000bf06270 */
[----:B------:R-:W-:Y:S02]  /*cd70*/  @!P3 LOP3.LUT R17, R17, 0xfffffffe, RZ, 0xc0, !PT ;  /* 0xfffffffe1111b812 */ /* 0x000fe400078ec0ff */
[----:B------:R-:W-:Y:S01]  /*cd80*/  @!P4 LOP3.LUT R15, R20, 0xfffffffe, RZ, 0xc0, !PT ;  /* 0xfffffffe140fc812 */ /* 0x000fe200078ec0ff */
[----:B-1----:R-:W-:-:S04]  /*cd90*/  @!P1 IMAD.WIDE R8, R11, 0x4, R4 ;  /* 0x000000040b089825 */ /* 0x002fc800078e0204 */
[--C-:B------:R-:W-:Y:S01]  /*cda0*/  @!P2 IMAD.WIDE R10, R13, 0x4, R4.reuse ;  /* 0x000000040d0aa825 */ /* 0x100fe200078e0204 */
[----:B------:R0:W-:Y:S03]  /*cdb0*/  @!P1 ST.E.64 desc[UR6][R8.64], R134 ;  /* 0x0000008608009985 */ /* 0x0001e6000c101b06 */
[--C-:B------:R-:W-:Y:S01]  /*cdc0*/  @!P3 IMAD.WIDE R12, R17, 0x4, R4.reuse ;  /* 0x00000004110cb825 */ /* 0x100fe200078e0204 */
[----:B------:R0:W-:Y:S03]  /*cdd0*/  @!P2 ST.E.64 desc[UR6][R10.64], R138 ;  /* 0x0000008a0a00a985 */ /* 0x0001e6000c101b06 */
[----:B------:R-:W-:Y:S01]  /*cde0*/  @!P4 IMAD.WIDE R14, R15, 0x4, R4 ;  /* 0x000000040f0ec825 */ /* 0x000fe200078e0204 */
[----:B------:R0:W-:Y:S04]  /*cdf0*/  @!P3 ST.E.64 desc[UR6][R12.64], R142 ;  /* 0x0000008e0c00b985 */ /* 0x0001e8000c101b06 */
[----:B------:R0:W-:Y:S01]  /*ce00*/  @!P4 ST.E.64 desc[UR6][R14.64], R146 ;  /* 0x000000920e00c985 */ /* 0x0001e2000c101b06 */
[----:B------:R-:W-:Y:S05]  /*ce10*/  @P0 BRA `(.L_x_10) ;  /* 0x0000004800f00947 */ /* 0x000fea0003800000 */
[----:B------:R-:W-:Y:S01]  /*ce20*/  LEA.HI R2, R2, R2, RZ, 0x1 ;  /* 0x0000000202027211 */ /* 0x000fe200078f08ff */
[----:B------:R-:W-:-:S03]  /*ce30*/  ULDC.64 UR4, c[0x0][0x208] ;  /* 0x0000820000047ab9 */ /* 0x000fc60000000a00 */
[----:B------:R-:W-:-:S05]  /*ce40*/  LOP3.LUT R3, R2, 0xfffffffe, RZ, 0xc0, !PT ;  /* 0xfffffffe02037812 */ /* 0x000fca00078ec0ff */
[----:B------:R-:W-:-:S05]  /*ce50*/  IMAD.WIDE R4, R3, 0x4, R4 ;  /* 0x0000000403047825 */ /* 0x000fca00078e0204 */
[----:B------:R1:W-:Y:S01]  /*ce60*/  ST.E.64 desc[UR4][R4.64], R150 ;  /* 0x0000009604007985 */ /* 0x0003e2000c101b04 */
[----:B------:R-:W-:Y:S05]  /*ce70*/  BRA `(.L_x_10) ;  /* 0x0000004800d87947 */ /* 0x000fea0003800000 */
.L_x_33:
[----:B------:R-:W0:Y:S02]  /*ce80*/  S2R R0, SR_TID.X ;  /* 0x0000000000007919 */ /* 0x000e240000002100 */
[----:B0-----:R-:W-:-:S05]  /*ce90*/  VIADD R2, R0, 0xffffff80 ;  /* 0xffffff8000027836 */ /* 0x001fca0000000000 */
[----:B------:R-:W-:-:S13]  /*cea0*/  ISETP.GT.AND P0, PT, R2, 0x7f, PT ;  /* 0x0000007f0200780c */ /* 0x000fda0003f04270 */
[----:B------:R-:W-:Y:S05]  /*ceb0*/  @P0 BRA `(.L_x_10) ;  /* 0x0000004800c80947 */ /* 0x000fea0003800000 */
[----:B------:R-:W0:Y:S01]  /*cec0*/  S2R R3, SR_CTAID.X ;  /* 0x0000000000037919 */ /* 0x000e220000002500 */
[----:B------:R-:W1:Y:S01]  /*ced0*/  LDC R6, c[0x0][0xbe8] ;  /* 0x0002fa00ff067b82 */ /* 0x000e620000000800 */
[----:B------:R-:W-:Y:S01]  /*cee0*/  ULDC UR4, c[0x0][0xa88] ;  /* 0x0002a20000047ab9 */ /* 0x000fe20000000800 */
[----:B0-----:R-:W-:Y:S02]  /*cef0*/  IMAD R0, R3, 0x80, R0 ;  /* 0x0000008003007824 */ /* 0x001fe400078e0200 */
[----:B-1----:R-:W-:-:S03]  /*cf00*/  IMAD R3, R6, UR4, RZ ;  /* 0x0000000406037c24 */ /* 0x002fc6000f8e02ff */
[----:B------:R-:W-:-:S04]  /*cf10*/  IADD3 R0, R0, -0x80, RZ ;  /* 0xffffff8000007810 */ /* 0x000fc80007ffe0ff */
[----:B------:R-:W-:-:S13]  /*cf20*/  ISETP.GE.AND P0, PT, R0, R3, PT ;  /* 0x000000030000720c */ /* 0x000fda0003f06270 */
[----:B------:R-:W-:Y:S05]  /*cf30*/  @P0 BRA `(.L_x_10) ;  /* 0x0000004800a80947 */ /* 0x000fea0003800000 */
[----:B------:R-:W-:Y:S01]  /*cf40*/  ISETP.NE.AND P0, PT, R6, 0x1, PT ;  /* 0x000000010600780c */ /* 0x000fe20003f05270 */
[----:B------:R-:W0:Y:S01]  /*cf50*/  S2UR UR4, SR_CTAID.Z ;  /* 0x00000000000479c3 */ /* 0x000e220000002700 */
[----:B------:R-:W-:Y:S01]  /*cf60*/  SHF.R.S32.HI R4, RZ, 0x1f, R19 ;  /* 0x0000001fff047819 */ /* 0x000fe20000011413 */
[----:B------:R-:W-:Y:S01]  /*cf70*/  ULDC.64 UR6, c[0x0][0xbd0] ;  /* 0x0002f40000067ab9 */ /* 0x000fe20000000a00 */
[----:B------:R-:W-:Y:S01]  /*cf80*/  ULDC.64 UR10, c[0x0][0x208] ;  /* 0x00008200000a7ab9 */ /* 0x000fe20000000a00 */
[----:B------:R-:W-:-:S04]  /*cf90*/  IMAD.WIDE.U32 R2, R19, UR6, RZ ;  /* 0x0000000613027c25 */ /* 0x000fc8000f8e00ff */
[----:B------:R-:W1:Y:S01]  /*cfa0*/  LDC.64 R10, c[0x0][0xbd8] ;  /* 0x0002f600ff0a7b82 */ /* 0x000e620000000a00 */
[----:B------:R-:W-:-:S04]  /*cfb0*/  IMAD R4, R4, UR6, RZ ;  /* 0x0000000604047c24 */ /* 0x000fc8000f8e02ff */
[----:B------:R-:W-:Y:S02]  /*cfc0*/  IMAD R5, R19, UR7, R4 ;  /* 0x0000000713057c24 */ /* 0x000fe4000f8e0204 */
[----:B------:R-:W-:Y:S01]  /*cfd0*/  IMAD.MOV R19, RZ, RZ, -R19 ;  /* 0x000000ffff137224 */ /* 0x000fe200078e0a13 */
[----:B------:R-:W2:Y:S01]  /*cfe0*/  @P0 LDC R7, c[0x0][0xbec] ;  /* 0x0002fb00ff070b82 */ /* 0x000ea20000000800 */
[----:B------:R-:W-:Y:S02]  /*cff0*/  IMAD.IADD R3, R3, 0x1, R5 ;  /* 0x0000000103037824 */ /* 0x000fe400078e0205 */
[----:B------:R-:W-:-:S05]  /*d000*/  IMAD.MOV.U32 R5, RZ, RZ, R0 ;  /* 0x000000ffff057224 */ /* 0x000fca00078e0000 */
[----:B------:R-:W3:Y:S01]  /*d010*/  S2UR UR8, SR_CTAID.Y ;  /* 0x00000000000879c3 */ /* 0x000ee20000002600 */
[----:B0-----:R-:W-:-:S07]  /*d020*/  USHF.R.S32.HI UR5, URZ, 0x1f, UR4 ;  /* 0x0000001f3f057899 */ /* 0x001fce0008011404 */
[----:B------:R-:W3:Y:S01]  /*d030*/  LDC R8, c[0x0][0xc50] ;  /* 0x00031400ff087b82 */ /* 0x000ee20000000800 */
[C---:B-1----:R-:W-:Y:S02]  /*d040*/  IMAD R12, R10.reuse, UR5, RZ ;  /* 0x000000050a0c7c24 */ /* 0x042fe4000f8e02ff */
[----:B------:R-:W-:-:S04]  /*d050*/  IMAD.WIDE.U32 R2, R10, UR4, R2 ;  /* 0x000000040a027c25 */ /* 0x000fc8000f8e0002 */
[----:B------:R-:W-:Y:S01]  /*d060*/  IMAD R11, R11, UR4, R12 ;  /* 0x000000040b0b7c24 */ /* 0x000fe2000f8e020c */
[----:B------:R-:W0:Y:S01]  /*d070*/  @P0 LDC R9, c[0x0][0xbf0] ;  /* 0x0002fc00ff090b82 */ /* 0x000e220000000800 */
[----:B--2---:R-:W-:Y:S01]  /*d080*/  @P0 IMAD.HI.U32 R4, R0, R7, RZ ;  /* 0x0000000700040227 */ /* 0x004fe200078e00ff */
[----:B------:R-:W-:-:S03]  /*d090*/  ULDC.64 UR4, c[0x0][0xbe0] ;  /* 0x0002f80000047ab9 */ /* 0x000fc60000000a00 */
[----:B------:R-:W-:Y:S02]  /*d0a0*/  IMAD.IADD R3, R11, 0x1, R3 ;  /* 0x000000010b037824 */ /* 0x000fe400078e0203 */
[----:B---3--:R-:W-:-:S04]  /*d0b0*/  IMAD R19, R8, R19, UR8 ;  /* 0x0000000808137e24 */ /* 0x008fc8000f8e0213 */
[----:B------:R-:W-:Y:S01]  /*d0c0*/  IMAD.WIDE.U32 R2, R19, UR4, R2 ;  /* 0x0000000413027c25 */ /* 0x000fe2000f8e0002 */
[----:B0-----:R-:W-:Y:S02]  /*d0d0*/  @P0 SHF.R.U32.HI R5, RZ, R9, R4 ;  /* 0x00000009ff050219 */ /* 0x001fe40000011604 */
[----:B------:R-:W-:Y:S02]  /*d0e0*/  SHF.R.S32.HI R4, RZ, 0x1f, R19 ;  /* 0x0000001fff047819 */ /* 0x000fe40000011413 */
[C---:B------:R-:W-:Y:S02]  /*d0f0*/  IADD3 R7, -R5.reuse, RZ, RZ ;  /* 0x000000ff05077210 */ /* 0x040fe40007ffe1ff */
[----:B------:R-:W-:Y:S01]  /*d100*/  SHF.R.S32.HI R9, RZ, 0x1f, R5 ;  /* 0x0000001fff097819 */ /* 0x000fe20000011405 */
[----:B------:R-:W-:Y:S01]  /*d110*/  IMAD R4, R4, UR4, RZ ;  /* 0x0000000404047c24 */ /* 0x000fe2000f8e02ff */
[----:B------:R-:W-:Y:S01]  /*d120*/  IADD3 R2, P0, R5, R2, RZ ;  /* 0x0000000205027210 */ /* 0x000fe20007f1e0ff */
[----:B------:R-:W-:-:S02]  /*d130*/  IMAD R7, R6, R7, R0 ;  /* 0x0000000706077224 */ /* 0x000fc400078e0200 */
[----:B------:R-:W-:Y:S01]  /*d140*/  IMAD R4, R19, UR5, R4 ;  /* 0x0000000513047c24 */ /* 0x000fe2000f8e0204 */
[----:B------:R-:W-:Y:S02]  /*d150*/  ULDC.64 UR4, c[0x0][0xbc8] ;  /* 0x0002f20000047ab9 */ /* 0x000fe40000000a00 */
[----:B------:R-:W-:Y:S02]  /*d160*/  SHF.R.S32.HI R0, RZ, 0x1f, R7 ;  /* 0x0000001fff007819 */ /* 0x000fe40000011407 */
[----:B------:R-:W-:-:S03]  /*d170*/  IADD3.X R3, R9, R3, R4, P0, !PT ;  /* 0x0000000309037210 */ /* 0x000fc600007fe404 */
[----:B------:R-:W-:Y:S02]  /*d180*/  IMAD R0, R0, UR4, RZ ;  /* 0x0000000400007c24 */ /* 0x000fe4000f8e02ff */
[----:B------:R-:W-:-:S04]  /*d190*/  IMAD.WIDE.U32 R2, R7, UR4, R2 ;  /* 0x0000000407027c25 */ /* 0x000fc8000f8e0002 */
[----:B------:R-:W-:Y:S01]  /*d1a0*/  IMAD R5, R7, UR5, R0 ;  /* 0x0000000507057c24 */ /* 0x000fe2000f8e0200 */
[----:B------:R-:W-:Y:S02]  /*d1b0*/  ULDC.64 UR4, c[0x0][0xba8] ;  /* 0x0002ea0000047ab9 */ /* 0x000fe40000000a00 */
[----:B------:R-:W-:Y:S01]  /*d1c0*/  LEA R4, P0, R2, UR4, 0x2 ;  /* 0x0000000402047c11 */ /* 0x000fe2000f8010ff */
[----:B------:R-:W-:-:S05]  /*d1d0*/  IMAD.IADD R3, R3, 0x1, R5 ;  /* 0x0000000103037824 */ /* 0x000fca00078e0205 */
[----:B------:R-:W-:Y:S01]  /*d1e0*/  LEA.HI.X R5, R2, UR5, R3, 0x2, P0 ;  /* 0x0000000502057c11 */ /* 0x000fe200080f1403 */
[----:B------:R-:W-:-:S05]  /*d1f0*/  IMAD.MOV.U32 R3, RZ, RZ, -0x800000 ;  /* 0xff800000ff037424 */ /* 0x000fca00078e00ff */
[----:B------:R4:W-:Y:S01]  /*d200*/  STG.E desc[UR10][R4.64], R3 ;  /* 0x0000000304007986 */ /* 0x0009e2000c10190a */
[----:B------:R-:W-:Y:S05]  /*d210*/  BRA `(.L_x_10) ;  /* 0x0000004400f07947 */ /* 0x000fea0003800000 */
.L_x_8:
[----:B------:R-:W-:-:S08]  /*d220*/  NOP ;  /* 0x0000000000007918 */ /* 0x000fd00000000000 */
[----:B0-----:R-:W0:-:S00]  /*d230*/  USETMAXREG.DEALLOC.CTAPOOL 0x18 ;  /* 0x00000018000079c8 */ /* 0x001e0000080e0500 */
[----:B0-----:R-:W-:Y:S01]  /*d240*/  LOP3.LUT R0, R0, 0x3, RZ, 0xc0, !PT ;  /* 0x0000000300007812 */ /* 0x001fe200078ec0ff */
[----:B------:R-:W0:Y:S05]  /*d250*/  S2R R18, SR_CTAID.Z ;  /* 0x0000000000127919 */ /* 0x000e2a0000002700 */
[----:B------:R-:W1:Y:S01]  /*d260*/  S2UR UR6, SR_CTAID.Y ;  /* 0x00000000000679c3 */ /* 0x000e620000002600 */
[----:B------:R-:W2:Y:S02]  /*d270*/  SHFL.IDX PT, R0, R0, RZ, 0x1f ;  /* 0x00001fff00007589 */ /* 0x000ea400000e0000 */
[----:B--2---:R-:W-:-:S13]  /*d280*/  ISETP.NE.AND P0, PT, R0, RZ, PT ;  /* 0x000000ff0000720c */ /* 0x004fda0003f05270 */
[----:B01----:R-:W-:Y:S05]  /*d290*/  @!P0 BRA `(.L_x_36) ;  /* 0x0000000000288947 */ /* 0x003fea0003800000 */
[----:B------:R-:W-:Y:S01]  /*d2a0*/  ULDC UR7, c[0x0][0xc50] ;  /* 0x0003140000077ab9 */ /* 0x000fe20000000800 */
[----:B------:R-:W-:Y:S01]  /*d2b0*/  UMOV UR36, UR6 ;  /* 0x0000000600247c82 */ /* 0x000fe20008000000 */
[----:B------:R-:W-:-:S06]  /*d2c0*/  UISETP.NE.AND UP0, UPT, UR7, 0x1, UPT ;  /* 0x000000010700788c */ /* 0x000fcc000bf05270 */
[----:B------:R-:W-:-:S13]  /*d2d0*/  PLOP3.LUT P0, PT, PT, PT, UP0, 0x80, 0x0 ;  /* 0x000000000000781c */ /* 0x000fda0003f0f008 */
[----:B------:R-:W-:Y:S05]  /*d2e0*/  @!P0 BRA `(.L_x_37) ;  /* 0x0000000000308947 */ /* 0x000fea0003800000 */
[----:B------:R-:W-:Y:S01]  /*d2f0*/  ULDC UR4, c[0x0][0xc54] ;  /* 0x0003150000047ab9 */ /* 0x000fe20000000800 */
[----:B------:R-:W-:Y:S01]  /*d300*/  ULDC UR36, c[0x0][0xc58] ;  /* 0x0003160000247ab9 */ /* 0x000fe20000000800 */
[----:B------:R-:W-:-:S04]  /*d310*/  UIMAD.WIDE.U32 UR4, UR6, UR4, URZ ;  /* 0x00000004060472a5 */ /* 0x000fc8000f8e003f */
[----:B------:R-:W-:Y:S01]  /*d320*/  USHF.R.U32.HI UR36, URZ, UR36, UR5 ;  /* 0x000000243f247299 */ /* 0x000fe20008011605 */
[----:B------:R-:W-:Y:S11]  /*d330*/  BRA `(.L_x_37) ;  /* 0x00000000001c7947 */ /* 0x000ff60003800000 */
.L_x_36:
[----:B------:R-:W-:Y:S01]  /*d340*/  ULDC UR7, c[0x0][0xc50] ;  /* 0x0003140000077ab9 */ /* 0x000fe20000000800 */
[----:B------:R-:W-:Y:S01]  /*d350*/  UMOV UR36, UR6 ;  /* 0x0000000600247c82 */ /* 0x000fe20008000000 */
[----:B------:R-:W-:-:S11]  /*d360*/  UISETP.NE.AND UP0, UPT, UR7, 0x1, UPT ;  /* 0x000000010700788c */ /* 0x000fd6000bf05270 */
[----:B------:R-:W-:Y:S01]  /*d370*/  @UP0 ULDC UR4, c[0x0][0xc54] ;  /* 0x0003150000040ab9 */ /* 0x000fe20000000800 */
[----:B------:R-:W-:Y:S01]  /*d380*/  @UP0 ULDC UR8, c[0x0][0xc58] ;  /* 0x0003160000080ab9 */ /* 0x000fe20000000800 */
[----:B------:R-:W-:-:S04]  /*d390*/  UIMAD.WIDE.U32 UR4, UR6, UR4, URZ ;  /* 0x00000004060472a5 */ /* 0x000fc8000f8e003f */
[----:B------:R-:W-:-:S12]  /*d3a0*/  @UP0 USHF.R.U32.HI UR36, URZ, UR8, UR5 ;  /* 0x000000083f240299 */ /* 0x000fd80008011605 */
.L_x_37:
[----:B------:R-:W-:Y:S01]  /*d3b0*/  ISETP.GE.AND P0, PT, R18, RZ, PT ;  /* 0x000000ff1200720c */ /* 0x000fe20003f06270 */
[----:B------:R-:W-:Y:S01]  /*d3c0*/  UIADD3 UR4, -UR36, URZ, URZ ;  /* 0x0000003f24047290 */ /* 0x000fe2000fffe13f */
[----:B------:R-:W-:Y:S01]  /*d3d0*/  MOV R9, 0x1 ;  /* 0x0000000100097802 */ /* 0x000fe20000000f00 */
[----:B------:R-:W-:Y:S02]  /*d3e0*/  IMAD.MOV.U32 R0, RZ, RZ, RZ ;  /* 0x000000ffff007224 */ /* 0x000fe400078e00ff */
[----:B------:R-:W-:Y:S01]  /*d3f0*/  UIMAD UR6, UR7, UR4, UR6 ;  /* 0x00000004070672a4 */ /* 0x000fe2000f8e0206 */
[----:B------:R-:W-:-:S07]  /*d400*/  IMAD.MOV.U32 R3, RZ, RZ, 0x1 ;  /* 0x00000001ff037424 */ /* 0x000fce00078e00ff */
[----:B------:R-:W-:Y:S05]  /*d410*/  @!P0 BRA `(.L_x_38) ;  /* 0x0000004000b08947 */ /* 0x000fea0003800000 */
[----:B------:R-:W-:Y:S01]  /*d420*/  ULDC.64 UR4, c[0x0][0x418] ;  /* 0x0001060000047ab9 */ /* 0x000fe20000000a00 */
[----:B------:R0:W-:Y:S01]  /*d430*/  STL [R1+0xc], RZ ;  /* 0x00000cff01007387 */ /* 0x0001e20000100800 */
[----:B------:R-:W-:Y:S02]  /*d440*/  UISETP.NE.U32.AND UP0, UPT, UR4, URZ, UPT ;  /* 0x0000003f0400728c */ /* 0x000fe4000bf05070 */
[----:B------:R-:W-:Y:S02]  /*d450*/  ULOP3.LUT UR40, UR6, 0xffff, URZ, 0xc0, !UPT ;  /* 0x0000ffff06287892 */ /* 0x000fe4000f8ec03f */
[----:B------:R-:W-:Y:S01]  /*d460*/  UISETP.NE.AND.EX UP0, UPT, UR5, URZ, UPT, UP0 ;  /* 0x0000003f0500728c */ /* 0x000fe2000bf05300 */
[----:B------:R-:W-:Y:S02]  /*d470*/  ULDC UR4, c[0x0][0x424] ;  /* 0x0001090000047ab9 */ /* 0x000fe40000000800 */
[----:B------:R-:W-:Y:S01]  /*d480*/  ULDC UR5, c[0x0][0x2f0] ;  /* 0x0000bc0000057ab9 */ /* 0x000fe20000000800 */
[----:B------:R-:W-:-:S04]  /*d490*/  USEL UR4, UR4, 0x1, UP0 ;  /* 0x0000000104047887 */ /* 0x000fc80008000000 */
[----:B------:R-:W-:-:S04]  /*d4a0*/  UIMAD UR4, UR4, UR5, URZ ;  /* 0x00000005040472a4 */ /* 0x000fc8000f8e023f */
[----:B------:R-:W-:Y:S02]  /*d4b0*/  UISETP.GE.AND UP0, UPT, UR4, 0x1, UPT ;  /* 0x000000010400788c */ /* 0x000fe4000bf06270 */
[----:B------:R-:W-:-:S04]  /*d4c0*/  UIADD3 UR5, UR4, 0x4f, URZ ;  /* 0x0000004f04057890 */ /* 0x000fc8000fffe03f */
[----:B------:R-:W-:Y:S01]  /*d4d0*/  PLOP3.LUT P0, PT, PT, PT, UP0, 0x80, 0x0 ;  /* 0x000000000000781c */ /* 0x000fe20003f0f008 */
[----:B------:R-:W-:-:S04]  /*d4e0*/  UIMAD.WIDE UR4, UR5, 0x66666667, URZ ;  /* 0x66666667050478a5 */ /* 0x000fc8000f8e023f */
[----:B------:R-:W-:-:S04]  /*d4f0*/  USHF.R.U32.HI UR39, URZ, 0x1f, UR5 ;  /* 0x0000001f3f277899 */ /* 0x000fc80008011605 */
[----:B------:R-:W-:-:S04]  /*d500*/  ULEA.HI.SX32 UR39, UR5, UR39, 0x1b ;  /* 0x0000002705277291 */ /* 0x000fc8000f8fda3f */
[----:B0-----:R-:W-:Y:S08]  /*d510*/  @!P0 BRA `(.L_x_39) ;  /* 0x00000000007c8947 */ /* 0x001ff00003800000 */
[----:B------:R-:W-:-:S04]  /*d520*/  USHF.R.U32.HI UR4, URZ, 0x10, UR6 ;  /* 0x000000103f047899 */ /* 0x000fc80008011606 */
[----:B------:R-:W-:-:S11]  /*d530*/  UISETP.NE.AND UP0, UPT, UR4, URZ, UPT ;  /* 0x0000003f0400728c */ /* 0x000fd6000bf05270 */
[----:B------:R-:W-:Y:S02]  /*d540*/  @!UP0 ULDC UR4, c[0x0][0x9f0] ;  /* 0x00027c0000048ab9 */ /* 0x000fe40000000800 */
[----:B------:R-:W-:Y:S01]  /*d550*/  IMAD.U32 R6, RZ, RZ, UR4 ;  /* 0x00000004ff067e24 */ /* 0x000fe2000f8e00ff */
[----:B------:R-:W-:-:S04]  /*d560*/  UIADD3 UR5, UR39, -0x1, UR4 ;  /* 0xffffffff27057890 */ /* 0x000fc8000fffe004 */
[-C--:B------:R-:W-:Y:S02]  /*d570*/  IABS R0, R6.reuse ;  /* 0x0000000600007213 */ /* 0x080fe40000000000 */
[----:B------:R-:W-:Y:S02]  /*d580*/  IABS R6, R6 ;  /* 0x0000000600067213 */ /* 0x000fe40000000000 */
[----:B------:R-:W0:Y:S08]  /*d590*/  I2F.RP R4, R0 ;  /* 0x0000000000047306 */ /* 0x000e300000209400 */
[----:B0-----:R-:W0:Y:S02]  /*d5a0*/  MUFU.RCP R4, R4 ;  /* 0x0000000400047308 */ /* 0x001e240000001000 */
[----:B0-----:R-:W-:-:S06]  /*d5b0*/  IADD3 R2, R4, 0xffffffe, RZ ;  /* 0x0ffffffe04027810 */ /* 0x001fcc0007ffe0ff */
[----:B------:R0:W1:Y:S02]  /*d5c0*/  F2I.FTZ.U32.TRUNC.NTZ R3, R2 ;  /* 0x0000000200037305 */ /* 0x000064000021f000 */
[----:B0-----:R-:W-:Y:S02]  /*d5d0*/  IMAD.MOV.U32 R2, RZ, RZ, RZ ;  /* 0x000000ffff027224 */ /* 0x001fe400078e00ff */
[----:B-1----:R-:W-:-:S04]  /*d5e0*/  IMAD.MOV R5, RZ, RZ, -R3 ;  /* 0x000000ffff057224 */ /* 0x002fc800078e0a03 */
[----:B------:R-:W-:-:S04]  /*d5f0*/  IMAD R5, R5, R0, RZ ;  /* 0x0000000005057224 */ /* 0x000fc800078e02ff */
[----:B------:R-:W-:-:S04]  /*d600*/  IMAD.HI.U32 R3, R3, R5, R2 ;  /* 0x0000000503037227 */ /* 0x000fc800078e0002 */
[----:B------:R-:W-:Y:S01]  /*d610*/  IMAD.U32 R5, RZ, RZ, UR5 ;  /* 0x00000005ff057e24 */ /* 0x000fe2000f8e00ff */
[----:B------:R-:W-:-:S04]  /*d620*/  ULOP3.LUT UR5, UR5, UR4, URZ, 0x3c, !UPT ;  /* 0x0000000405057292 */ /* 0x000fc8000f8e3c3f */
[----:B------:R-:W-:Y:S02]  /*d630*/  IABS R2, R5 ;  /* 0x0000000500027213 */ /* 0x000fe40000000000 */
[----:B------:R-:W-:Y:S02]  /*d640*/  IADD3 R5, RZ, -R6, RZ ;  /* 0x80000006ff057210 */ /* 0x000fe40007ffe0ff */
[----:B------:R-:W-:Y:S01]  /*d650*/  ISETP.LE.AND P2, PT, RZ, UR5, PT ;  /* 0x00000005ff007c0c */ /* 0x000fe2000bf43270 */
[----:B------:R-:W-:-:S04]  /*d660*/  IMAD.HI.U32 R3, R3, R2, RZ ;  /* 0x0000000203037227 */ /* 0x000fc800078e00ff */
[----:B------:R-:W-:-:S05]  /*d670*/  IMAD R5, R3, R5, R2 ;  /* 0x0000000503057224 */ /* 0x000fca00078e0202 */
[----:B------:R-:W-:-:S13]  /*d680*/  ISETP.GT.U32.AND P1, PT, R0, R5, PT ;  /* 0x000000050000720c */ /* 0x000fda0003f24070 */
[----:B------:R-:W-:Y:S02]  /*d690*/  @!P1 IMAD.IADD R5, R5, 0x1, -R0 ;  /* 0x0000000105059824 */ /* 0x000fe400078e0a00 */
[----:B------:R-:W-:Y:S01]  /*d6a0*/  @!P1 VIADD R3, R3, 0x1 ;  /* 0x0000000103039836 */ /* 0x000fe20000000000 */
[----:B------:R-:W-:Y:S02]  /*d6b0*/  ISETP.NE.AND P1, PT, RZ, UR4, PT ;  /* 0x00000004ff007c0c */ /* 0x000fe4000bf25270 */
[----:B------:R-:W-:-:S13]  /*d6c0*/  ISETP.GE.U32.AND P0, PT, R5, R0, PT ;  /* 0x000000000500720c */ /* 0x000fda0003f06070 */
[----:B------:R-:W-:-:S05]  /*d6d0*/  @P0 VIADD R3, R3, 0x1 ;  /* 0x0000000103030836 */ /* 0x000fca0000000000 */
[----:B------:R-:W-:Y:S02]  /*d6e0*/  @!P2 IADD3 R3, -R3, RZ, RZ ;  /* 0x000000ff0303a210 */ /* 0x000fe40007ffe1ff */
[----:B------:R-:W-:-:S05]  /*d6f0*/  @!P1 LOP3.LUT R3, RZ, UR4, RZ, 0x33, !PT ;  /* 0x00000004ff039c12 */ /* 0x000fca000f8e33ff */
[----:B------:R0:W-:Y:S02]  /*d700*/  STL [R1+0xc], R3 ;  /* 0x00000c0301007387 */ /* 0x0001e40000100800 */
.L_x_39:
[----:B------:R-:W2:Y:S01]  /*d710*/  LDL R2, [R1+0xc] ;  /* 0x00000c0001027983 */ /* 0x000ea20000100800 */
[----:B0-----:R-:W-:Y:S02]  /*d720*/  IMAD.MOV.U32 R3, RZ, RZ, 0x1 ;  /* 0x00000001ff037424 */ /* 0x001fe400078e00ff */
[----:B--2---:R-:W-:-:S05]  /*d730*/  IMAD R0, R2, UR40, RZ ;  /* 0x0000002802007c24 */ /* 0x004fca000f8e02ff */
[----:B------:R-:W-:Y:S01]  /*d740*/  VIADDMNMX R17, R0, R2, UR39, PT ;  /* 0x0000002700117e46 */ /* 0x000fe2000b800102 */
[----:B------:R0:W-:Y:S03]  /*d750*/  STL [R1+0x8], R0 ;  /* 0x0000080001007387 */ /* 0x0001e60000100800 */
[----:B------:R-:W-:Y:S01]  /*d760*/  ISETP.GT.AND P0, PT, R17, R0, PT ;  /* 0x000000001100720c */ /* 0x000fe20003f04270 */
[----:B------:R1:W-:Y:S01]  /*d770*/  STL [R1+0x10], R17 ;  /* 0x0000101101007387 */ /* 0x0003e20000100800 */
[----:B0-----:R-:W-:-:S11]  /*d780*/  IMAD.MOV.U32 R0, RZ, RZ, RZ ;  /* 0x000000ffff007224 */ /* 0x001fd600078e00ff */
[----:B-1----:R-:W-:Y:S05]  /*d790*/  @!P0 BRA `(.L_x_38) ;  /* 0x0000003c00d08947 */ /* 0x002fea0003800000 */
[----:B------:R-:W0:Y:S01]  /*d7a0*/  S2UR UR4, SR_CgaCtaId ;  /* 0x00000000000479c3 */ /* 0x000e220000008800 */
[----:B------:R-:W-:Y:S02]  /*d7b0*/  UMOV UR38, 0x400 ;  /* 0x0000040000267882 */ /* 0x000fe40000000000 */
[----:B0-----:R-:W-:-:S04]  /*d7c0*/  ULEA UR38, UR4, UR38, 0x18 ;  /* 0x0000002604267291 */ /* 0x001fc8000f8ec03f */
[----:B------:R-:W-:-:S04]  /*d7d0*/  UIADD3 UR4, UR38, 0x24400, URZ ;  /* 0x0002440026047890 */ /* 0x000fc8000fffe03f */
[----:B------:R-:W-:-:S06]  /*d7e0*/  ULOP3.LUT UP0, URZ, UR4, 0x3ff, URZ, 0xc0, !UPT ;  /* 0x000003ff043f7892 */ /* 0x000fcc000f80c03f */
[----:B------:R-:W-:-:S13]  /*d7f0*/  PLOP3.LUT P0, PT, PT, PT, UP0, 0x80, 0x0 ;  /* 0x000000000000781c */ /* 0x000fda0003f0f008 */
[----:B------:R-:W-:Y:S05]  /*d800*/  @!P0 BRA `(.L_x_40) ;  /* 0x0000000000408947 */ /* 0x000fea0003800000 */
[----:B------:R-:W-:Y:S01]  /*d810*/  MOV R2, 0x0 ;  /* 0x0000000000027802 */ /* 0x000fe20000000f00 */
[----:B------:R-:W-:Y:S01]  /*d820*/  ULDC.64 UR6, c[0x4][0xa8] ;  /* 0x01002a0000067ab9 */ /* 0x000fe20000000a00 */
[----:B------:R-:W-:Y:S01]  /*d830*/  ULDC.64 UR8, c[0x4][0xb0] ;  /* 0x01002c0000087ab9 */ /* 0x000fe20000000a00 */
[----:B------:R-:W-:Y:S01]  /*d840*/  ULDC.64 UR4, c[0x4][0x8] ;  /* 0x0100020000047ab9 */ /* 0x000fe20000000a00 */
[----:B------:R-:W-:Y:S01]  /*d850*/  IMAD.U32 R4, RZ, RZ, UR6 ;  /* 0x00000006ff047e24 */ /* 0x000fe2000f8e00ff */
[----:B------:R-:W-:Y:S01]  /*d860*/  MOV R5, UR7 ;  /* 0x0000000700057c02 */ /* 0x000fe20008000f00 */
[----:B------:R-:W0:Y:S01]  /*d870*/  LDC.64 R2, c[0x4][R2] ;  /* 0x0100000002027b82 */ /* 0x000e220000000a00 */
[----:B------:R-:W-:Y:S01]  /*d880*/  IMAD.U32 R6, RZ, RZ, UR8 ;  /* 0x00000008ff067e24 */ /* 0x000fe2000f8e00ff */
[----:B------:R-:W-:Y:S01]  /*d890*/  MOV R11, UR5 ;  /* 0x00000005000b7c02 */ /* 0x000fe20008000f00 */
[----:B------:R-:W-:Y:S02]  /*d8a0*/  IMAD.U32 R7, RZ, RZ, UR9 ;  /* 0x00000009ff077e24 */ /* 0x000fe4000f8e00ff */
[----:B------:R-:W-:-:S02]  /*d8b0*/  IMAD.U32 R10, RZ, RZ, UR4 ;  /* 0x00000004ff0a7e24 */ /* 0x000fc4000f8e00ff */
[----:B------:R-:W-:Y:S02]  /*d8c0*/  IMAD.MOV.U32 R8, RZ, RZ, 0x70 ;  /* 0x00000070ff087424 */ /* 0x000fe400078e00ff */
[----:B------:R-:W-:Y:S02]  /*d8d0*/  IMAD.MOV.U32 R12, RZ, RZ, 0x1 ;  /* 0x00000001ff0c7424 */ /* 0x000fe400078e00ff */
[----:B------:R-:W-:-:S07]  /*d8e0*/  IMAD.MOV.U32 R13, RZ, RZ, RZ ;  /* 0x000000ffff0d7224 */ /* 0x000fce00078e00ff */
[----:B------:R-:W-:-:S07]  /*d8f0*/  LEPC R20, `(.L_x_40) ;  /* 0x000000001014794e */ /* 0x000fce0000000000 */
[----:B0-----:R-:W-:Y:S05]  /*d900*/  CALL.ABS.NOINC R2 ;  /* 0x0000000002007343 */ /* 0x001fea0003c00000 */
.L_x_40:
        /* <DEDUP_REMOVED lines=8> */
[----:B------:R0:W1:Y:S01]  /*d990*/  LDC.64 R2, c[0x4][R16] ;  /* 0x0100000010027b82 */ /* 0x0000620000000a00 */
[----:B------:R-:W-:Y:S01]  /*d9a0*/  MOV R4, UR6 ;  /* 0x0000000600047c02 */ /* 0x000fe20008000f00 */
[----:B------:R-:W-:Y:S01]  /*d9b0*/  IMAD.U32 R5, RZ, RZ, UR7 ;  /* 0x00000007ff057e24 */ /* 0x000fe2000f8e00ff */
[----:B------:R-:W-:Y:S01]  /*d9c0*/  MOV R10, UR4 ;  /* 0x00000004000a7c02 */ /* 0x000fe20008000f00 */
[----:B------:R-:W-:Y:S01]  /*d9d0*/  IMAD.U32 R6, RZ, RZ, UR8 ;  /* 0x00000008ff067e24 */ /* 0x000fe2000f8e00ff */
[----:B------:R-:W-:Y:S01]  /*d9e0*/  MOV R13, RZ ;  /* 0x000000ff000d7202 */ /* 0x000fe20000000f00 */
[----:B------:R-:W-:-:S02]  /*d9f0*/  IMAD.U32 R7, RZ, RZ, UR9 ;  /* 0x00000009ff077e24 */ /* 0x000fc4000f8e00ff */
[----:B------:R-:W-:Y:S02]  /*da00*/  IMAD.U32 R11, RZ, RZ, UR5 ;  /* 0x00000005ff0b7e24 */ /* 0x000fe4000f8e00ff */
[----:B------:R-:W-:Y:S02]  /*da10*/  IMAD.MOV.U32 R8, RZ, RZ, 0x70 ;  /* 0x00000070ff087424 */ /* 0x000fe400078e00ff */
[----:B0-----:R-:W-:-:S07]  /*da20*/  IMAD.MOV.U32 R12, RZ, RZ, 0x1 ;  /* 0x00000001ff0c7424 */ /* 0x001fce00078e00ff */
[----:B------:R-:W-:-:S07]  /*da30*/  LEPC R20, `(.L_x_42) ;  /* 0x000000001014794e */ /* 0x000fce0000000000 */
[----:B-1----:R-:W-:Y:S05]  /*da40*/  CALL.ABS.NOINC R2 ;  /* 0x0000000002007343 */ /* 0x002fea0003c00000 */
.L_x_42:
[----:B------:R0:W1:Y:S01]  /*da50*/  LDC.64 R2, c[0x4][R16] ;  /* 0x0100000010027b82 */ /* 0x0000620000000a00 */
[----:B------:R-:W-:Y:S01]  /*da60*/  ULDC.64 UR6, c[0x4][0xa8] ;  /* 0x01002a0000067ab9 */ /* 0x000fe20000000a00 */
[----:B------:R-:W-:Y:S01]  /*da70*/  ULDC.64 UR8, c[0x4][0xb0] ;  /* 0x01002c0000087ab9 */ /* 0x000fe20000000a00 */
[----:B------:R-:W-:Y:S01]  /*da80*/  ULDC.64 UR4, c[0x4][0x18] ;  /* 0x0100060000047ab9 */ /* 0x000fe20000000a00 */
[----:B------:R-:W-:Y:S01]  /*da90*/  IMAD.U32 R4, RZ, RZ, UR6 ;  /* 0x00000006ff047e24 */ /* 0x000fe2000f8e00ff */
[----:B------:R-:W-:Y:S01]  /*daa0*/  MOV R7, UR9 ;  /* 0x0000000900077c02 */ /* 0x000fe20008000f00 */
[----:B------:R-:W-:Y:S01]  /*dab0*/  IMAD.U32 R5, RZ, RZ, UR7 ;  /* 0x00000007ff057e24 */ /* 0x000fe2000f8e00ff */
[----:B------:R-:W-:Y:S01]  /*dac0*/  MOV R12, 0x1 ;  /* 0x00000001000c7802 */ /* 0x000fe20000000f00 */
[----:B------:R-:W-:Y:S02]  /*dad0*/  IMAD.U32 R6, RZ, RZ, UR8 ;  /* 0x00000008ff067e24 */ /* 0x000fe4000f8e00ff */
[----:B------:R-:W-:-:S02]  /*dae0*/  IMAD.U32 R10, RZ, RZ, UR4 ;  /* 0x00000004ff0a7e24 */ /* 0x000fc4000f8e00ff */
[----:B------:R-:W-:Y:S02]  /*daf0*/  IMAD.U32 R11, RZ, RZ, UR5 ;  /* 0x00000005ff0b7e24 */ /* 0x000fe4000f8e00ff */
[----:B------:R-:W-:Y:S02]  /*db00*/  IMAD.MOV.U32 R8, RZ, RZ, 0x70 ;  /* 0x00000070ff087424 */ /* 0x000fe400078e00ff */
[----:B0-----:R-:W-:-:S07]  /*db10*/  IMAD.MOV.U32 R13, RZ, RZ, RZ ;  /* 0x000000ffff0d7224 */ /* 0x001fce00078e00ff */
[----:B------:R-:W-:-:S07]  /*db20*/  LEPC R20, `(.L_x_41) ;  /* 0x000000001014794e */ /* 0x000fce0000000000 */
[----:B-1----:R-:W-:Y:S05]  /*db30*/  CALL.ABS.NOINC R2 ;  /* 0x0000000002007343 */ /* 0x002fea0003c00000 */
.L_x_41:
[----:B------:R-:W0:Y:S01]  /*db40*/  LDC.64 R2, c[0x0][0x9f8] ;  /* 0x00027e00ff027b82 */ /* 0x000e220000000a00 */
[----:B------:R-:W-:Y:S01]  /*db50*/  ULDC.64 UR4, c[0x0][0x208] ;  /* 0x0000820000047ab9 */ /* 0x000fe20000000a00 */
[----:B0-----:R-:W-:-:S04]  /*db60*/  ISETP.NE.U32.AND P0, PT, R2, RZ, PT ;  /* 0x000000ff0200720c */ /* 0x001fc80003f05070 */
[----:B------:R-:W-:-:S13]  /*db70*/  ISETP.NE.AND.EX P0, PT, R3, RZ, PT, P0 ;  /* 0x000000ff0300720c */ /* 0x000fda0003f05300 */
[----:B------:R-:W0:Y:S02]  /*db80*/  @P0 LDC.64 R2, c[0x0][0x9f8] ;  /* 0x00027e00ff020b82 */ /* 0x000e240000000a00 */
[----:B0-----:R-:W-:-:S05]  /*db90*/  @P0 IMAD.WIDE R2, R18, 0x4, R2 ;  /* 0x0000000412020825 */ /* 0x001fca00078e0202 */
[----:B------:R0:W2:Y:S01]  /*dba0*/  @P0 LDG.E R18, desc[UR4][R2.64] ;  /* 0x0000000402120981 */ /* 0x0000a2000c1e1900 */
[----:B------:R-:W-:Y:S01]  /*dbb0*/  UMOV UR4, 0xffffffff ;  /* 0xffffffff00047882 */ /* 0x000fe20000000000 */
[----:B------:R-:W-:Y:S01]  /*dbc0*/  VIADD R17, R17, 0xffffffff ;  /* 0xffffffff11117836 */ /* 0x000fe20000000000 */
[----:B------:R-:W1:Y:S01]  /*dbd0*/  S2R R16, SR_TID.X ;  /* 0x0000000000107919 */ /* 0x000e620000002100 */
[----:B0-----:R-:W0:Y:S02]  /*dbe0*/  LDC.64 R2, c[0x0][0x418] ;  /* 0x00010600ff027b82 */ /* 0x001e240000000a00 */
[----:B0-----:R-:W-:Y:S02]  /*dbf0*/  ISETP.NE.U32.AND P0, PT, R2, RZ, PT ;  /* 0x000000ff0200720c */ /* 0x001fe40003f05070 */
[----:B-1----:R-:W-:Y:S02]  /*dc00*/  SHF.R.U32.HI R0, RZ, 0x5, R16 ;  /* 0x00000005ff007819 */ /* 0x002fe40000011610 */
[----:B------:R-:W-:-:S02]  /*dc10*/  ISETP.NE.AND.EX P1, PT, R3, RZ, PT, P0 ;  /* 0x000000ff0300720c */ /* 0x000fc40003f25300 */
[----:B------:R-:W-:Y:S02]  /*dc20*/  LOP3.LUT R0, R0, 0x3, RZ, 0xc0, !PT ;  /* 0x0000000300007812 */ /* 0x000fe400078ec0ff */
[----:B------:R-:W-:-:S05]  /*dc30*/  P2R R4, PR, RZ, 0x2 ;  /* 0x00000002ff047803 */ /* 0x000fca0000000000 */
[----:B------:R0:W-:Y:S01]  /*dc40*/  STL [R1+0x4], R4 ;  /* 0x0000040401007387 */ /* 0x0001e20000100800 */
[----:B--2---:R-:W-:Y:S02]  /*dc50*/  SHF.R.S32.HI R19, RZ, 0x1f, R18 ;  /* 0x0000001fff137819 */ /* 0x004fe40000011412 */
[----:B------:R-:W-:Y:S01]  /*dc60*/  SEL R16, R18, RZ, !P1 ;  /* 0x000000ff12107207 */ /* 0x000fe20004800000 */
[----:B0-----:R-:W-:Y:S06]  /*dc70*/  BRA.DIV UR4, `(.L_x_43) ;  /* 0x0000003e04e07947 */ /* 0x001fec000b800000 */
[----:B------:R0:W1:Y:S02]  /*dc80*/  SHFL.IDX PT, R14, R0, RZ, 0x1f ;  /* 0x00001fff000e7589 */ /* 0x00006400000e0000 */
.L_x_134:
[----:B------:R-:W-:Y:S02]  /*dc90*/  PLOP3.LUT P2, PT, PT, PT, PT, 0x8, 0x0 ;  /* 0x000000000000781c */ /* 0x000fe40003f4e170 */
[----:B-1----:R-:W-:Y:S02]  /*dca0*/  ISETP.NE.AND P0, PT, R14, RZ, PT ;  /* 0x000000ff0e00720c */ /* 0x002fe40003f05270 */
[----:B0-----:R-:W-:-:S05]  /*dcb0*/  P2R R0, PR, RZ, 0x4 ;  /* 0x00000004ff007803 */ /* 0x001fca0000000000 */
[----:B------:R0:W-:Y:S06]  /*dcc0*/  STL [R1], R0 ;  /* 0x0000000001007387 */ /* 0x0001ec0000100800 */
[----:B------:R-:W-:Y:S05]  /*dcd0*/  @P0 BRA `(.L_x_44) ;  /* 0x00000004002c0947 */ /* 0x000fea0003800000 */
[----:B------:R-:W-:-:S03]  /*dce0*/  UMOV UR4, 0xffffffff ;  /* 0xffffffff00047882 */ /* 0x000fc60000000000 */
[----:B------:R-:W-:Y:S05]  /*dcf0*/  BRA.DIV UR4, `(.L_x_45) ;  /* 0x0000003e04e07947 */ /* 0x000fea000b800000 */
[----:B------:R-:W-:-:S13]  /*dd00*/  ELECT P6, URZ, PT ;  /* 0x00000000003f782f */ /* 0x000fda00038c0000 */
.L_x_137:
[----:B------:R-:W-:Y:S05]  /*dd10*/  @!P6 BRA `(.L_x_44) ;  /* 0x00000004001ce947 */ /* 0x000fea0003800000 */
[----:B------:R-:W-:Y:S01]  /*dd20*/  IMAD.MOV.U32 R16, RZ, RZ, R18 ;  /* 0x000000ffff107224 */ /* 0x000fe200078e0012 */
[----:B------:R-:W-:Y:S06]  /*dd30*/  @!P1 BRA `(.L_x_46) ;  /* 0x0000000000489947 */ /* 0x000fec0003800000 */
[----:B------:R-:W1:Y:S01]  /*dd40*/  LDC R6, c[0x0][0x43c] ;  /* 0x00010f00ff067b82 */ /* 0x000e620000000800 */
[----:B------:R-:W-:Y:S01]  /*dd50*/  ULDC.64 UR4, c[0x0][0x428] ;  /* 0x00010a0000047ab9 */ /* 0x000fe20000000a00 */
[----:B------:R-:W-:Y:S01]  /*dd60*/  ULDC.64 UR6, c[0x0][0x208] ;  /* 0x0000820000067ab9 */ /* 0x000fe20000000a00 */
[----:B------:R-:W-:-:S04]  /*dd70*/  IMAD R7, R19, UR4, RZ ;  /* 0x0000000413077c24 */ /* 0x000fc8000f8e02ff */
[----:B------:R-:W-:Y:S01]  /*dd80*/  IMAD R7, R18, UR5, R7 ;  /* 0x0000000512077c24 */ /* 0x000fe2000f8e0207 */
[----:B-1----:R-:W-:-:S13]  /*dd90*/  ISETP.NE.AND P0, PT, R6, 0x1, PT ;  /* 0x000000010600780c */ /* 0x002fda0003f05270 */
[----:B------:R-:W0:Y:S02]  /*dda0*/  @P0 LDC.64 R4, c[0x0][0x440] ;  /* 0x00011000ff040b82 */ /* 0x000e240000000a00 */
[----:B0-----:R-:W-:Y:S01]  /*ddb0*/  @P0 IMAD.HI.U32 R0, R17, R4, RZ ;  /* 0x0000000411000227 */ /* 0x001fe200078e00ff */
[----:B------:R-:W-:-:S04]  /*ddc0*/  MOV R4, R17 ;  /* 0x0000001100047202 */ /* 0x000fc80000000f00 */
[----:B------:R-:W-:-:S04]  /*ddd0*/  @P0 SHF.R.U32.HI R4, RZ, R5, R0 ;  /* 0x00000005ff040219 */ /* 0x000fc80000011600 */
[--C-:B------:R-:W-:Y:S01]  /*dde0*/  SHF.R.S32.HI R5, RZ, 0x1f, R4.reuse ;  /* 0x0000001fff057819 */ /* 0x100fe20000011404 */
[--C-:B------:R-:W-:Y:S02]  /*ddf0*/  IMAD.MOV R0, RZ, RZ, -R4.reuse ;  /* 0x000000ffff007224 */ /* 0x100fe400078e0a04 */
[----:B------:R-:W-:-:S04]  /*de00*/  IMAD.WIDE.U32 R4, R18, UR4, R4 ;  /* 0x0000000412047c25 */ /* 0x000fc8000f8e0004 */
[----:B------:R-:W-:Y:S01]  /*de10*/  IMAD R17, R6, R0, R17 ;  /* 0x0000000006117224 */ /* 0x000fe200078e0211 */
[----:B------:R-:W-:Y:S01]  /*de20*/  LEA R2, P0, R4, R2, 0x2 ;  /* 0x0000000204027211 */ /* 0x000fe200078010ff */
[----:B------:R-:W-:-:S05]  /*de30*/  IMAD.IADD R0, R5, 0x1, R7 ;  /* 0x0000000105007824 */ /* 0x000fca00078e0207 */
[----:B------:R-:W-:-:S05]  /*de40*/  LEA.HI.X R3, R4, R3, R0, 0x2, P0 ;  /* 0x0000000304037211 */ /* 0x000fca00000f1400 */
[----:B------:R1:W5:Y:S02]  /*de50*/  LDG.E R16, desc[UR6][R2.64] ;  /* 0x0000000602107981 */ /* 0x000364000c1e1900 */
.L_x_46:
[----:B0-----:R-:W-:Y:S01]  /*de60*/  IMAD.MOV.U32 R0, RZ, RZ, 0x1 ;  /* 0x00000001ff007424 */ /* 0x001fe200078e00ff */
[----:B------:R-:W1:Y:S04]  /*de70*/  S2R R8, SR_TID.X ;  /* 0x0000000000087919 */ /* 0x000e680000002100 */
[----:B------:R-:W-:-:S04]  /*de80*/  SHF.L.U32 R0, R0, 0x1f, RZ ;  /* 0x0000001f00007819 */ /* 0x000fc800000006ff */
[----:B------:R-:W0:Y:S01]  /*de90*/  SYNCS.PHASECHK.TRANS64.TRYWAIT P0, [UR38+0x38840], R0 ;  /* 0x03884000ff0075a7 */ /* 0x000e220008000166 */
[----:B-1----:R-:W-:-:S04]  /*dea0*/  LOP3.LUT R2, R8, 0x7f, RZ, 0xc0, !PT ;  /* 0x0000007f08027812 */ /* 0x002fc800078ec0ff */
[----:B------:R-:W-:Y:S01]  /*deb0*/  ISETP.NE.AND P1, PT, R2, RZ, PT ;  /* 0x000000ff0200720c */ /* 0x000fe20003f25270 */
[----:B0-----:R-:W-:-:S12]  /*dec0*/  @!P0 BRA `(.L_x_47) ;  /* 0x0000003c008c8947 */ /* 0x001fd80003800000 */
.L_x_138:
[----:B------:R-:W-:Y:S05]  /*ded0*/  @P1 BRA `(.L_x_48) ;  /* 0x0000000000181947 */ /* 0x000fea0003800000 */
[----:B------:R-:W1:Y:S01]  /*dee0*/  S2R R2, SR_TID.X ;  /* 0x0000000000027919 */ /* 0x000e620000002100 */
[----:B0-----:R-:W-:-:S04]  /*def0*/  MOV R0, 0xa000 ;  /* 0x0000a00000007802 */ /* 0x001fc80000000f00 */
[----:B------:R2:W-:Y:S01]  /*df00*/  SYNCS.ARRIVE.TRANS64 RZ, [UR38+0x38830], R0 ;  /* 0x03883000ffff79a7 */ /* 0x0005e20008000026 */
[----:B-1----:R-:W-:-:S13]  /*df10*/  LOP3.LUT P0, RZ, R2, 0x1f, RZ, 0xc0, !PT ;  /* 0x0000001f02ff7812 */ /* 0x002fda000780c0ff */
[----:B--2---:R-:W-:Y:S05]  /*df20*/  @!P0 BRA `(.L_x_48) ;  /* 0x0000000000048947 */ /* 0x004fea0003800000 */
[----:B------:R-:W-:Y:S01]  /*df30*/  BPT.TRAP 0x1 ;  /* 0x000000040000795c */ /* 0x000fe20000300000 */
.L_x_48:
[----:B------:R-:W-:Y:S01]  /*df40*/  R2UR UR11, R17 ;  /* 0x00000000110b72ca */ /* 0x000fe200000e0000 */
[----:B------:R-:W-:Y:S01]  /*df50*/  ULDC.64 UR4, c[0x0][0x198] ;  /* 0x0000660000047ab9 */ /* 0x000fe20000000a00 */
[----:B-----5:R-:W-:Y:S01]  /*df60*/  R2UR UR13, R16 ;  /* 0x00000000100d72ca */ /* 0x020fe200000e0000 */
[----:B------:R-:W-:Y:S01]  /*df70*/  UIADD3 UR4, UP0, UR4, 0x370, URZ ;  /* 0x0000037004047890 */ /* 0x000fe2000ff1e03f */
[----:B------:R-:W-:Y:S01]  /*df80*/  PLOP3.LUT P0, PT, PT, PT, PT, 0x80, 0x0 ;  /* 0x000000000000781c */ /* 0x000fe20003f0f070 */
[----:B------:R-:W-:Y:S02]  /*df90*/  UIADD3 UR8, UR38, 0x24400, URZ ;  /* 0x0002440026087890 */ /* 0x000fe4000fffe03f */
[----:B------:R-:W-:Y:S01]  /*dfa0*/  UIADD3 UR9, UR38, 0x38830, URZ ;  /* 0x0003883026097890 */ /* 0x000fe2000fffe03f */
[----:B0-----:R-:W-:Y:S01]  /*dfb0*/  P2R R0, PR, RZ, 0x1 ;  /* 0x00000001ff007803 */ /* 0x001fe20000000000 */
[----:B------:R-:W-:Y:S02]  /*dfc0*/  UIADD3.X UR5, URZ, UR5, URZ, UP0, !UPT ;  /* 0x000000053f057290 */ /* 0x000fe400087fe43f */
[----:B------:R-:W-:-:S02]  /*dfd0*/  UIADD3 UR24, UR38, 0x26c00, URZ ;  /* 0x00026c0026187890 */ /* 0x000fc4000fffe03f */
[----:B------:R-:W-:Y:S01]  /*dfe0*/  UIMAD UR11, UR11, 0x50, URZ ;  /* 0x000000500b0b78a4 */ /* 0x000fe2000f8e023f */
[----:B------:R1:W-:Y:S01]  /*dff0*/  STL [R1], R0 ;  /* 0x0000000001007387 */ /* 0x0003e20000100800 */
[----:B------:R-:W-:Y:S02]  /*e000*/  UIADD3 UR16, UR38, 0x29400, URZ ;  /* 0x0002940026107890 */ /* 0x000fe4000fffe03f */
[----:B------:R-:W-:Y:S01]  /*e010*/  UIADD3 UR32, UR38, 0x2bc00, URZ ;  /* 0x0002bc0026207890 */ /* 0x000fe2000fffe03f */
[----:B------:R-:W-:Y:S01]  /*e020*/  UMOV UR6, 0x0 ;  /* 0x0000000000067882 */ /* 0x000fe20000000000 */
[----:B------:R-:W-:Y:S01]  /*e030*/  UMOV UR7, 0x14f00000 ;  /* 0x14f0000000077882 */ /* 0x000fe20000000000 */
[----:B------:R-:W-:Y:S01]  /*e040*/  UMOV UR10, URZ ;  /* 0x0000003f000a7c82 */ /* 0x000fe20008000000 */
[----:B------:R-:W-:Y:S01]  /*e050*/  UMOV UR12, UR36 ;  /* 0x00000024000c7c82 */ /* 0x000fe20008000000 */
[----:B------:R-:W-:Y:S01]  /*e060*/  UMOV UR26, 0x40 ;  /* 0x00000040001a7882 */ /* 0x000fe20000000000 */
[----:B------:R-:W-:Y:S01]  /*e070*/  UMOV UR28, UR36 ;  /* 0x00000024001c7c82 */ /* 0x000fe20008000000 */
[----:B------:R-:W-:Y:S01]  /*e080*/  UMOV UR25, UR9 ;  /* 0x0000000900197c82 */ /* 0x000fe20008000000 */
[----:B------:R-:W-:Y:S01]  /*e090*/  UMOV UR29, UR13 ;  /* 0x0000000d001d7c82 */ /* 0x000fe20008000000 */
[----:B------:R-:W-:Y:S01]  /*e0a0*/  UMOV UR27, UR11 ;  /* 0x0000000b001b7c82 */ /* 0x000fe20008000000 */
[----:B------:R-:W-:Y:S01]  /*e0b0*/  UMOV UR18, 0x80 ;  /* 0x0000008000127882 */ /* 0x000fe20000000000 */
[----:B------:R-:W-:Y:S01]  /*e0c0*/  UMOV UR20, UR36 ;  /* 0x0000002400147c82 */ /* 0x000fe20008000000 */
[----:B------:R1:W-:Y:S01]  /*e0d0*/  UTMALDG.4D [UR8], [UR4], desc[UR6] ;  /* 0x00000608040075b4 */ /* 0x0003e20008019000 */
[----:B------:R-:W-:Y:S01]  /*e0e0*/  UMOV UR17, UR9 ;  /* 0x0000000900117c82 */ /* 0x000fe20008000000 */
[----:B------:R-:W-:Y:S01]  /*e0f0*/  UMOV UR21, UR13 ;  /* 0x0000000d00157c82 */ /* 0x000fe20008000000 */
[----:B------:R-:W-:Y:S01]  /*e100*/  UMOV UR19, UR11 ;  /* 0x0000000b00137c82 */ /* 0x000fe20008000000 */
[----:B------:R-:W-:Y:S01]  /*e110*/  UMOV UR34, 0xc0 ;  /* 0x000000c000227882 */ /* 0x000fe20000000000 */
[----:B------:R-:W-:Y:S01]  /*e120*/  UMOV UR33, UR9 ;  /* 0x0000000900217c82 */ /* 0x000fe20008000000 */
[----:B------:R-:W-:Y:S01]  /*e130*/  UMOV UR37, UR13 ;  /* 0x0000000d00257c82 */ /* 0x000fe20008000000 */
[----:B------:R-:W-:Y:S01]  /*e140*/  UMOV UR35, UR11 ;  /* 0x0000000b00237c82 */ /* 0x000fe20008000000 */
[----:B------:R1:W-:Y:S01]  /*e150*/  UTMALDG.4D [UR24], [UR4], desc[UR6] ;  /* 0x00000618040075b4 */ /* 0x0003e20008019000 */
[----:B------:R1:W-:Y:S01]  /*e160*/  UTMALDG.4D [UR16], [UR4], desc[UR6] ;  /* 0x00000610040075b4 */ /* 0x0003e20008019000 */
[----:B------:R1:W-:Y:S02]  /*e170*/  UTMALDG.4D [UR32], [UR4], desc[UR6] ;  /* 0x00000620040075b4 */ /* 0x0003e40008019000 */
[----:B-1----:R-:W-:Y:S01]  /*e180*/  NOP ;  /* 0x0000000000007918 */ /* 0x002fe20000000000 */
.L_x_44:
[----:B------:R-:W-:Y:S05]  /*e190*/  WARPSYNC.ALL ;  /* 0x0000000000007948 */ /* 0x000fea0003800000 */
[----:B------:R-:W-:Y:S01]  /*e1a0*/  UIADD3 UR4, UR38, 0x14400, URZ ;  /* 0x0001440026047890 */ /* 0x000fe2000fffe03f */
[----:B------:R-:W-:Y:S03]  /*e1b0*/  BAR.SYNC.DEFER_BLOCKING 0x8, 0x180 ;  /* 0x0206000000007b1d */ /* 0x000fe60000010000 */
        /* <DEDUP_REMOVED lines=9> */
[----:B------:R-:W1:Y:S01]  /*e250*/  LDC.64 R2, c[0x4][R2] ;  /* 0x0100000002027b82 */ /* 0x000e620000000a00 */
[----:B------:R-:W-:Y:S01]  /*e260*/  IMAD.U32 R5, RZ, RZ, UR7 ;  /* 0x00000007ff057e24 */ /* 0x000fe2000f8e00ff */
[----:B------:R-:W-:Y:S01]  /*e270*/  MOV R12, 0x1 ;  /* 0x00000001000c7802 */ /* 0x000fe20000000f00 */
[----:B------:R-:W-:Y:S02]  /*e280*/  IMAD.U32 R6, RZ, RZ, UR8 ;  /* 0x00000008ff067e24 */ /* 0x000fe4000f8e00ff */
[----:B------:R-:W-:-:S02]  /*e290*/  IMAD.U32 R10, RZ, RZ, UR4 ;  /* 0x00000004ff0a7e24 */ /* 0x000fc4000f8e00ff */
[----:B------:R-:W-:Y:S02]  /*e2a0*/  IMAD.U32 R11, RZ, RZ, UR5 ;  /* 0x00000005ff0b7e24 */ /* 0x000fe4000f8e00ff */
[----:B------:R-:W-:Y:S02]  /*e2b0*/  IMAD.MOV.U32 R8, RZ, RZ, 0x70 ;  /* 0x00000070ff087424 */ /* 0x000fe400078e00ff */
[----:B------:R-:W-:-:S07]  /*e2c0*/  IMAD.MOV.U32 R13, RZ, RZ, RZ ;  /* 0x000000ffff0d7224 */ /* 0x000fce00078e00ff */
[----:B------:R-:W-:-:S07]  /*e2d0*/  LEPC R20, `(.L_x_49) ;  /* 0x000000001014794e */ /* 0x000fce0000000000 */
[----:B01----:R-:W-:Y:S05]  /*e2e0*/  CALL.ABS.NOINC R2 ;  /* 0x0000000002007343 */ /* 0x003fea0003c00000 */
.L_x_49:
[----:B------:R-:W1:Y:S01]  /*e2f0*/  S2R R4, SR_CTAID.Z ;  /* 0x0000000000047919 */ /* 0x000e620000002700 */
[----:B------:R-:W2:Y:S01]  /*e300*/  LDC R20, c[0x0][0x448] ;  /* 0x00011200ff147b82 */ /* 0x000ea20000000800 */
[----:B------:R-:W-:Y:S01]  /*e310*/  USHF.R.S32.HI UR4, URZ, 0x1f, UR36 ;  /* 0x0000001f3f047899 */ /* 0x000fe20008011424 */
[----:B------:R-:W3:Y:S01]  /*e320*/  S2R R12, SR_TID.X ;  /* 0x00000000000c7919 */ /* 0x000ee20000002100 */
[----:B------:R-:W-:Y:S02]  /*e330*/  ULDC.64 UR8, c[0x0][0x2d8] ;  /* 0x0000b60000087ab9 */ /* 0x000fe40000000a00 */
[----:B------:R-:W-:Y:S01]  /*e340*/  UIMAD UR6, UR4, UR8, URZ ;  /* 0x00000008040672a4 */ /* 0x000fe2000f8e023f */
[----:B------:R-:W4:Y:S02]  /*e350*/  S2R R11, SR_CTAID.X ;  /* 0x00000000000b7919 */ /* 0x000f240000002500 */
[----:B------:R-:W0:Y:S01]  /*e360*/  LDC.64 R2, c[0x0][0x2e0] ;  /* 0x0000b800ff027b82 */ /* 0x000e220000000a00 */
[----:B------:R-:W-:-:S02]  /*e370*/  UIMAD.WIDE.U32 UR4, UR36, UR8, URZ ;  /* 0x00000008240472a5 */ /* 0x000fc4000f8e003f */
[----:B------:R-:W-:-:S04]  /*e380*/  UIMAD UR6, UR36, UR9, UR6 ;  /* 0x00000009240672a4 */ /* 0x000fc8000f8e0206 */
[----:B------:R-:W-:Y:S01]  /*e390*/  UIADD3 UR5, UR5, UR6, URZ ;  /* 0x0000000605057290 */ /* 0x000fe2000fffe03f */
[----:B--2---:R-:W-:Y:S02]  /*e3a0*/  ISETP.NE.AND P0, PT, R20, 0x1, PT ;  /* 0x000000011400780c */ /* 0x004fe40003f05270 */
[----:B-1----:R-:W-:Y:S02]  /*e3b0*/  SHF.R.S32.HI R5, RZ, 0x1f, R4 ;  /* 0x0000001fff057819 */ /* 0x002fe40000011404 */
[----:B---3--:R-:W-:-:S03]  /*e3c0*/  LOP3.LUT R9, R12, 0x7f, RZ, 0xc0, !PT ;  /* 0x0000007f0c097812 */ /* 0x008fc600078ec0ff */
[----:B0-----:R-:W-:-:S06]  /*e3d0*/  IMAD R0, R5, R2, RZ ;  /* 0x0000000205007224 */ /* 0x001fcc00078e02ff */
[----:B------:R-:W0:Y:S01]  /*e3e0*/  @P0 LDC R6, c[0x0][0x44c] ;  /* 0x00011300ff060b82 */ /* 0x000e220000000800 */
[----:B------:R-:W-:Y:S01]  /*e3f0*/  SHF.R.U32.HI R8, RZ, 0x3, R9 ;  /* 0x00000003ff087819 */ /* 0x000fe20000011609 */
[C---:B------:R-:W-:Y:S02]  /*e400*/  IMAD R5, R4.reuse, R3, R0 ;  /* 0x0000000304057224 */ /* 0x040fe400078e0200 */
[----:B------:R-:W-:Y:S01]  /*e410*/  IMAD.WIDE.U32 R2, R4, R2, UR4 ;  /* 0x0000000404027e25 */ /* 0x000fe2000f8e0002 */
[----:B------:R-:W-:-:S03]  /*e420*/  ULDC.64 UR4, c[0x0][0x2d0] ;  /* 0x0000b40000047ab9 */ /* 0x000fc60000000a00 */
[----:B------:R-:W1:Y:S01]  /*e430*/  @P0 LDC R0, c[0x0][0x450] ;  /* 0x00011400ff000b82 */ /* 0x000e620000000800 */
[----:B------:R-:W-:Y:S02]  /*e440*/  IMAD.IADD R3, R3, 0x1, R5 ;  /* 0x0000000103037824 */ /* 0x000fe400078e0205 */
[----:B------:R-:W-:Y:S02]  /*e450*/  IMAD.SHL.U32 R5, R12, 0x10, RZ ;  /* 0x000000100c057824 */ /* 0x000fe400078e00ff */
[----:B------:R-:W-:-:S03]  /*e460*/  IMAD.SHL.U32 R9, R9, 0x8, RZ ;  /* 0x0000000809097824 */ /* 0x000fc600078e00ff */
[----:B------:R-:W-:-:S04]  /*e470*/  LOP3.LUT R5, R8, 0x70, R5, 0xf8, !PT ;  /* 0x0000007008057812 */ /* 0x000fc800078ef805 */
[----:B----4-:R-:W-:-:S05]  /*e480*/  LEA R5, R11, R5, 0x7 ;  /* 0x000000050b057211 */ /* 0x010fca00078e38ff */
[----:B0-----:R-:W-:-:S04]  /*e490*/  @P0 IMAD.HI.U32 R6, R5, R6, RZ ;  /* 0x0000000605060227 */ /* 0x001fc800078e00ff */
[----:B------:R-:W-:Y:S01]  /*e4a0*/  IMAD.MOV.U32 R4, RZ, RZ, R5 ;  /* 0x000000ffff047224 */ /* 0x000fe200078e0005 */
[----:B-1----:R-:W-:-:S05]  /*e4b0*/  @P0 SHF.R.U32.HI R4, RZ, R0, R6 ;  /* 0x00000000ff040219 */ /* 0x002fca0000011606 */
[----:B------:R-:W-:Y:S02]  /*e4c0*/  IMAD.MOV R0, RZ, RZ, -R4 ;  /* 0x000000ffff007224 */ /* 0x000fe400078e0a04 */
[----:B------:R-:W-:-:S04]  /*e4d0*/  IMAD.WIDE.U32 R2, R4, UR4, R2 ;  /* 0x0000000404027c25 */ /* 0x000fc8000f8e0002 */
[----:B------:R-:W-:Y:S01]  /*e4e0*/  IMAD R0, R20, R0, R5 ;  /* 0x0000000014007224 */ /* 0x000fe200078e0205 */
[----:B------:R-:W-:-:S05]  /*e4f0*/  SHF.R.S32.HI R5, RZ, 0x1f, R4 ;  /* 0x0000001fff057819 */ /* 0x000fca0000011404 */
[----:B------:R-:W-:-:S04]  /*e500*/  IMAD R5, R5, UR4, RZ ;  /* 0x0000000405057c24 */ /* 0x000fc8000f8e02ff */
[----:B------:R-:W-:Y:S01]  /*e510*/  IMAD R5, R4, UR5, R5 ;  /* 0x0000000504057c24 */ /* 0x000fe2000f8e0205 */
[----:B------:R-:W-:Y:S01]  /*e520*/  SHF.R.S32.HI R4, RZ, 0x1f, R0 ;  /* 0x0000001fff047819 */ /* 0x000fe20000011400 */
[----:B------:R-:W-:Y:S02]  /*e530*/  ULDC.64 UR4, c[0x0][0x2c8] ;  /* 0x0000b20000047ab9 */ /* 0x000fe40000000a00 */
[----:B------:R-:W-:Y:S02]  /*e540*/  IMAD.IADD R3, R3, 0x1, R5 ;  /* 0x0000000103037824 */ /* 0x000fe400078e0205 */
[----:B------:R-:W-:Y:S02]  /*e550*/  IMAD R5, R4, UR4, RZ ;  /* 0x0000000404057c24 */ /* 0x000fe4000f8e02ff */
[----:B------:R-:W-:-:S04]  /*e560*/  IMAD.WIDE.U32 R2, R0, UR4, R2 ;  /* 0x0000000400027c25 */ /* 0x000fc8000f8e0002 */
[----:B------:R-:W-:Y:S01]  /*e570*/  IMAD R4, R0, UR5, R5 ;  /* 0x0000000500047c24 */ /* 0x000fe2000f8e0205 */
[----:B------:R-:W-:Y:S01]  /*e580*/  ULDC.64 UR4, c[0x0][0x280] ;  /* 0x0000a00000047ab9 */ /* 0x000fe20000000a00 */
[----:B------:R-:W-:Y:S01]  /*e590*/  IMAD.SHL.U32 R0, R12, 0x8, RZ ;  /* 0x000000080c007824 */ /* 0x000fe200078e00ff */
[----:B------:R-:W-:Y:S01]  /*e5a0*/  LEA R7, P0, R2, UR4, 0x1 ;  /* 0x0000000402077c11 */ /* 0x000fe2000f8008ff */
[----:B------:R-:W-:Y:S01]  /*e5b0*/  ULDC UR4, c[0x0][0x2b8] ;  /* 0x0000ae0000047ab9 */ /* 0x000fe20000000800 */
[----:B------:R-:W-:Y:S02]  /*e5c0*/  IADD3 R3, R3, R4, RZ ;  /* 0x0000000403037210 */ /* 0x000fe40007ffe0ff */
[----:B------:R-:W-:Y:S02]  /*e5d0*/  LOP3.LUT R10, R0, 0x38, RZ, 0xc0, !PT ;  /* 0x00000038000a7812 */ /* 0x000fe400078ec0ff */
[----:B------:R-:W-:Y:S02]  /*e5e0*/  LEA.HI.X R6, R2, UR5, R3, 0x1, P0 ;  /* 0x0000000502067c11 */ /* 0x000fe400080f0c03 */
[----:B------:R-:W-:-:S02]  /*e5f0*/  LOP3.LUT R2, R10, 0x40, RZ, 0xfc, !PT ;  /* 0x000000400a027812 */ /* 0x000fc400078efcff */
[----:B------:R-:W-:Y:S02]  /*e600*/  LOP3.LUT R3, R0, 0x1c0, RZ, 0xc0, !PT ;  /* 0x000001c000037812 */ /* 0x000fe400078ec0ff */
[----:B------:R-:W-:Y:S02]  /*e610*/  ISETP.GE.AND P0, PT, R2, UR4, PT ;  /* 0x0000000402007c0c */ /* 0x000fe4000bf06270 */
[----:B------:R-:W-:Y:S02]  /*e620*/  LOP3.LUT R2, R10, 0x80, RZ, 0xfc, !PT ;  /* 0x000000800a027812 */ /* 0x000fe400078efcff */
[----:B------:R-:W-:Y:S02]  /*e630*/  LOP3.LUT R3, R3, 0x38, R0, 0xf8, !PT ;  /* 0x0000003803037812 */ /* 0x000fe400078ef800 */
[----:B------:R-:W-:Y:S02]  /*e640*/  ISETP.GE.AND P1, PT, R2, UR4, PT ;  /* 0x0000000402007c0c */ /* 0x000fe4000bf26270 */
[----:B------:R-:W-:-:S02]  /*e650*/  LOP3.LUT R2, R10, 0xc0, RZ, 0xfc, !PT ;  /* 0x000000c00a027812 */ /* 0x000fc400078efcff */
[----:B------:R-:W-:Y:S02]  /*e660*/  ISETP.GE.AND P3, PT, R10, UR4, PT ;  /* 0x000000040a007c0c */ /* 0x000fe4000bf66270 */
[----:B------:R-:W-:Y:S01]  /*e670*/  ISETP.GE.AND P2, PT, R2, UR4, PT ;  /* 0x0000000402007c0c */ /* 0x000fe2000bf46270 */
[----:B------:R-:W-:Y:S01]  /*e680*/  UMOV UR4, 0xffffffff ;  /* 0xffffffff00047882 */ /* 0x000fe20000000000 */
[----:B------:R-:W-:-:S04]  /*e690*/  LOP3.LUT R0, R3, 0x38, R12, 0x78, !PT ;  /* 0x0000003803007812 */ /* 0x000fc800078e780c */
[----:B------:R-:W-:Y:S01]  /*e6a0*/  LOP3.LUT R9, R0, 0x200, R9, 0xf8, !PT ;  /* 0x0000020000097812 */ /* 0x000fe200078ef809 */
[----:B------:R-:W-:Y:S06]  /*e6b0*/  BRA.DIV UR4, `(.L_x_50) ;  /* 0x0000003604a87947 */ /* 0x000fec000b800000 */
[----:B------:R-:W0:Y:S01]  /*e6c0*/  S2R R2, SR_CTAID.X ;  /* 0x0000000000027919 */ /* 0x000e220000002500 */
[----:B------:R-:W-:Y:S01]  /*e6d0*/  ULDC UR4, c[0x0][0x288] ;  /* 0x0000a20000047ab9 */ /* 0x000fe20000000800 */
[----:B------:R-:W-:Y:S01]  /*e6e0*/  ULDC.64 UR6, c[0x0][0x208] ;  /* 0x0000820000067ab9 */ /* 0x000fe20000000a00 */
[----:B------:R-:W-:Y:S01]  /*e6f0*/  IMAD R0, R20, UR4, RZ ;  /* 0x0000000414007c24 */ /* 0x000fe2000f8e02ff */
[----:B------:R-:W-:Y:S04]  /*e700*/  SHFL.IDX PT, R3, R7, RZ, 0x181f ;  /* 0x00181fff07037589 */ /* 0x000fe800000e0000 */
[----:B------:R-:W-:Y:S04]  /*e710*/  SHFL.IDX PT, R4, R7, 0x1, 0x181f ;  /* 0x00381f0007047f89 */ /* 0x000fe800000e0000 */
[----:B------:R-:W-:Y:S01]  /*e720*/  SHFL.IDX PT, R14, R7, 0x7, 0x181f ;  /* 0x00f81f00070e7f89 */ /* 0x000fe200000e0000 */
[----:B0-----:R-:W-:-:S03]  /*e730*/  IMAD R8, R2, 0x80, R8 ;  /* 0x0000008002087824 */ /* 0x001fc600078e0208 */
[----:B------:R-:W0:Y:S02]  /*e740*/  SHFL.IDX PT, R2, R6, RZ, 0x181f ;  /* 0x00181fff06027589 */ /* 0x000e2400000e0000 */
[C---:B------:R-:W-:Y:S02]  /*e750*/  ISETP.GE.AND P4, PT, R8.reuse, R0, PT ;  /* 0x000000000800720c */ /* 0x040fe40003f86270 */
[----:B------:R-:W-:-:S11]  /*e760*/  IADD3 R5, R8, 0x10, RZ ;  /* 0x0000001008057810 */ /* 0x000fd60007ffe0ff */
[----:B------:R-:W-:Y:S02]  /*e770*/  @!P4 LEA R21, R9, UR38, 0x1 ;  /* 0x000000260915cc11 */ /* 0x000fe4000f8e08ff */
[----:B0-----:R-:W-:-:S04]  /*e780*/  LOP3.LUT R3, R3, R2, RZ, 0x3c, !PT ;  /* 0x0000000203037212 */ /* 0x001fc800078e3cff */
[----:B------:R-:W-:-:S04]  /*e790*/  LOP3.LUT R2, R3, R2, RZ, 0x3c, !PT ;  /* 0x0000000203027212 */ /* 0x000fc800078e3cff */
[----:B------:R-:W-:-:S03]  /*e7a0*/  LOP3.LUT R3, R3, R2, RZ, 0x3c, !PT ;  /* 0x0000000203037212 */ /* 0x000fc600078e3cff */
[----:B------:R-:W-:-:S05]  /*e7b0*/  @!P4 IMAD.WIDE.U32 R2, R10, 0x2, R2 ;  /* 0x000000020a02c825 */ /* 0x000fca00078e0002 */
[----:B------:R-:W-:Y:S04]  /*e7c0*/  @!P4 LDGSTS.E.BYPASS.LTC128B.128 [R21+0x14400], desc[UR6][R2.64], !P3 ;  /* 0x144000000215cfae */ /* 0x000fe8000d901d46 */
[----:B------:R-:W-:Y:S04]  /*e7d0*/  @!P4 LDGSTS.E.BYPASS.LTC128B.128 [R21+0x18400], desc[UR6][R2.64+0x80], !P0 ;  /* 0x184000800215cfae */ /* 0x000fe8000c101d46 */
[----:B------:R-:W-:Y:S04]  /*e7e0*/  @!P4 LDGSTS.E.BYPASS.LTC128B.128 [R21+0x1c400], desc[UR6][R2.64+0x100], !P1 ;  /* 0x1c4001000215cfae */ /* 0x000fe8000c901d46 */
[----:B------:R0:W-:Y:S01]  /*e7f0*/  @!P4 LDGSTS.E.BYPASS.LTC128B.128 [R21+0x20400], desc[UR6][R2.64+0x180], !P2 ;  /* 0x204001800215cfae */ /* 0x0001e2000d101d46 */
[----:B------:R-:W-:-:S03]  /*e800*/  ISETP.GE.AND P4, PT, R5, R0, PT ;  /* 0x000000000500720c */ /* 0x000fc60003f86270 */
[----:B------:R-:W1:Y:S01]  /*e810*/  SHFL.IDX PT, R5, R6, 0x1, 0x181f ;  /* 0x00381f0006057f89 */ /* 0x000e6200000e0000 */
[----:B0-----:R-:W-:-:S03]  /*e820*/  VIADD R3, R8, 0x20 ;  /* 0x0000002008037836 */ /* 0x001fc60000000000 */
[----:B------:R-:W-:Y:S06]  /*e830*/  SHFL.IDX PT, R2, R7, 0x2, 0x181f ;  /* 0x00581f0007027f89 */ /* 0x000fec00000e0000 */
[----:B------:R-:W-:Y:S01]  /*e840*/  @!P4 LEA R20, R9, UR38, 0x1 ;  /* 0x000000260914cc11 */ /* 0x000fe2000f8e08ff */
[----:B-1----:R-:W-:-:S05]  /*e850*/  @!P4 IMAD.WIDE.U32 R4, R10, 0x2, R4 ;  /* 0x000000020a04c825 */ /* 0x002fca00078e0004 */
        /* <DEDUP_REMOVED lines=26> */
[----:B0-----:R-:W-:-:S03]  /*ea00*/  IADD3 R5, R8, 0x50, RZ ;  /* 0x0000005008057810 */ /* 0x001fc60007ffe0ff */
        /* <DEDUP_REMOVED lines=18> */
[----:B------:R-:W1:Y:S04]  /*eb30*/  SHFL.IDX PT, R3, R6, 0x6, 0x181f ;  /* 0x00d81f0006037f89 */ /* 0x000e6800000e0000 */
[----:B0-----:R0:W2:Y:S06]  /*eb40*/  SHFL.IDX PT, R4, R6, 0x7, 0x181f ;  /* 0x00f81f0006047f89 */ /* 0x0010ac00000e0000 */
[----:B------:R-:W-:Y:S01]  /*eb50*/  @!P4 LEA R21, R9, UR38, 0x1 ;  /* 0x000000260915cc11 */ /* 0x000fe2000f8e08ff */
[----:B-1----:R-:W-:-:S05]  /*eb60*/  @!P4 IMAD.WIDE.U32 R2, R10, 0x2, R2 ;  /* 0x000000020a02c825 */ /* 0x002fca00078e0002 */
[----:B------:R0:W-:Y:S04]  /*eb70*/  @!P4 LDGSTS.E.BYPASS.LTC128B.128 [R21+0x17400], desc[UR6][R2.64], !P3 ;  /* 0x174000000215cfae */ /* 0x0001e8000d901d46 */
[----:B------:R0:W-:Y:S04]  /*eb80*/  @!P4 LDGSTS.E.BYPASS.LTC128B.128 [R21+0x1b400], desc[UR6][R2.64+0x80], !P0 ;  /* 0x1b4000800215cfae */ /* 0x0001e8000c101d46 */
[----:B------:R0:W-:Y:S04]  /*eb90*/  @!P4 LDGSTS.E.BYPASS.LTC128B.128 [R21+0x1f400], desc[UR6][R2.64+0x100], !P1 ;  /* 0x1f4001000215cfae */ /* 0x0001e8000c901d46 */
[----:B--2---:R0:W-:Y:S02]  /*eba0*/  @!P4 LDGSTS.E.BYPASS.LTC128B.128 [R21+0x23400], desc[UR6][R2.64+0x180], !P2 ;  /* 0x234001800215cfae */ /* 0x0041e4000d101d46 */
.L_x_155:
[----:B0-----:R-:W-:Y:S01]  /*ebb0*/  VIADD R3, R8, 0x70 ;  /* 0x0000007008037836 */ /* 0x001fe20000000000 */
[----:B------:R-:W-:Y:S01]  /*ebc0*/  BSSY B0, `(.L_x_51) ;  /* 0x000000f000007945 */ /* 0x000fe20003800000 */
[----:B------:R-:W-:-:S03]  /*ebd0*/  IMAD.MOV.U32 R2, RZ, RZ, R14 ;  /* 0x000000ffff027224 */ /* 0x000fc600078e000e */
[----:B------:R-:W-:Y:S02]  /*ebe0*/  ISETP.GE.AND P4, PT, R3, R0, PT ;  /* 0x000000000300720c */ /* 0x000fe40003f86270 */
[----:B------:R-:W-:-:S11]  /*ebf0*/  MOV R3, R4 ;  /* 0x0000000400037202 */ /* 0x000fd60000000f00 */
[----:B------:R-:W-:Y:S05]  /*ec00*/  @P4 BRA `(.L_x_52) ;  /* 0x0000000000284947 */ /* 0x000fea0003800000 */
[----:B------:R-:W-:Y:S01]  /*ec10*/  IMAD.WIDE.U32 R10, R10, 0x2, R2 ;  /* 0x000000020a0a7825 */ /* 0x000fe200078e0002 */
[----:B------:R-:W-:Y:S01]  /*ec20*/  LEA R9, R9, UR38, 0x1 ;  /* 0x0000002609097c11 */ /* 0x000fe2000f8e08ff */
[----:B------:R-:W-:-:S04]  /*ec30*/  ULDC.64 UR4, c[0x0][0x208] ;  /* 0x0000820000047ab9 */ /* 0x000fc80000000a00 */
[----:B------:R-:W-:Y:S01]  /*ec40*/  @!PT LDS RZ, [RZ] ;  /* 0x00000000fffff984 */ /* 0x000fe20000000800 */
[----:B------:R-:W-:Y:S01]  /*ec50*/  @!PT LDS RZ, [RZ] ;  /* 0x00000000fffff984 */ /* 0x000fe20000000800 */
[----:B------:R-:W-:Y:S01]  /*ec60*/  @!PT LDS RZ, [RZ] ;  /* 0x00000000fffff984 */ /* 0x000fe20000000800 */
[----:B------:R0:W-:Y:S04]  /*ec70*/  LDGSTS.E.BYPASS.LTC128B.128 [R9+0x17c00], desc[UR4][R10.64], !P3 ;  /* 0x17c000000a097fae */ /* 0x0001e8000d901d44 */
[----:B------:R0:W-:Y:S04]  /*ec80*/  LDGSTS.E.BYPASS.LTC128B.128 [R9+0x1bc00], desc[UR4][R10.64+0x80], !P0 ;  /* 0x1bc000800a097fae */ /* 0x0001e8000c101d44 */
[----:B------:R0:W-:Y:S04]  /*ec90*/  LDGSTS.E.BYPASS.LTC128B.128 [R9+0x1fc00], desc[UR4][R10.64+0x100], !P1 ;  /* 0x1fc001000a097fae */ /* 0x0001e8000c901d44 */
[----:B------:R0:W-:Y:S02]  /*eca0*/  LDGSTS.E.BYPASS.LTC128B.128 [R9+0x23c00], desc[UR4][R10.64+0x180], !P2 ;  /* 0x23c001800a097fae */ /* 0x0001e4000d101d44 */
.L_x_52:
[----:B------:R-:W-:Y:S05]  /*ecb0*/  BSYNC B0 ;  /* 0x0000000000007941 */ /* 0x000fea0003800000 */
.L_x_51:
[----:B------:R-:W-:Y:S01]  /*ecc0*/  NOP ;  /* 0x0000000000007918 */ /* 0x000fe20000000000 */
[----:B------:R-:W-:Y:S01]  /*ecd0*/  SYNCS.ARRIVE.TRANS64.RED.A0T1 RZ, [UR38+0x38800], RZ ;  /* 0x038800ffffff79a7 */ /* 0x000fe20008200426 */
[----:B------:R-:W-:Y:S01]  /*ece0*/  IMAD.MOV.U32 R2, RZ, RZ, 0x1 ;  /* 0x00000001ff027424 */ /* 0x000fe200078e00ff */
[----:B------:R-:W-:Y:S04]  /*ecf0*/  ARRIVES.LDGSTSBAR.64.TRANSCNT [UR38+0x38800] ;  /* 0x03880000ff0079b0 */ /* 0x000fe80008000aa6 */
[----:B------:R-:W-:Y:S01]  /*ed00*/  SHF.L.U32 R2, R2, 0x1f, RZ ;  /* 0x0000001f02027819 */ /* 0x000fe200000006ff */
[----:B------:R-:W-:Y:S01]  /*ed10*/  NOP ;  /* 0x0000000000007918 */ /* 0x000fe20000000000 */
[----:B------:R-:W2:Y:S01]  /*ed20*/  LDL.LU R4, [R1+0x10] ;  /* 0x0000100001047983 */ /* 0x000ea20000300800 */
[----:B------:R-:W-:Y:S03]  /*ed30*/  SYNCS.ARRIVE.TRANS64.A1T0 RZ, [UR38+0x38800], RZ ;  /* 0x038800ffffff79a7 */ /* 0x000fe60008100026 */
[----:B------:R-:W3:Y:S01]  /*ed40*/  LDL R3, [R1+0x8] ;  /* 0x0000080001037983 */ /* 0x000ee20000100800 */
[----:B------:R-:W1:Y:S01]  /*ed50*/  SYNCS.PHASECHK.TRANS64.TRYWAIT P0, [UR38+0x38820], R2 ;  /* 0x03882002ff0075a7 */ /* 0x000e620008000166 */
[----:B--2---:R-:W-:-:S05]  /*ed60*/  VIADD R0, R4, 0xfffffffe ;  /* 0xfffffffe04007836 */ /* 0x004fca0000000000 */
[----:B---3--:R-:W-:Y:S01]  /*ed70*/  ISETP.GE.AND P1, PT, R0, R3, PT ;  /* 0x000000030000720c */ /* 0x008fe20003f26270 */
[----:B-1----:R-:W-:-:S12]  /*ed80*/  @!P0 BRA `(.L_x_53) ;  /* 0x0000003800c08947 */ /* 0x002fd80003800000 */
.L_x_156:
[----:B0-----:R-:W-:Y:S01]  /*ed90*/  IMAD.MOV.U32 R9, RZ, RZ, 0x1 ;  /* 0x00000001ff097424 */ /* 0x001fe200078e00ff */
[----:B------:R-:W-:Y:S01]  /*eda0*/  MOV R8, RZ ;  /* 0x000000ff00087202 */ /* 0x000fe20000000f00 */
[----:B------:R-:W-:Y:S06]  /*edb0*/  @!P1 BRA `(.L_x_54) ;  /* 0x0000002000e49947 */ /* 0x000fec0003800000 */
[----:B------:R-:W2:Y:S04]  /*edc0*/  LDL.LU R4, [R1+0xc] ;  /* 0x00000c0001047983 */ /* 0x000ea80000300800 */
[----:B-1----:R-:W3:Y:S01]  /*edd0*/  LDL.LU R3, [R1+0x8] ;  /* 0x0000080001037983 */ /* 0x002ee20000300800 */
[----:B------:R-:W-:Y:S01]  /*ede0*/  UIADD3 UR4, UR40, 0x1, URZ ;  /* 0x0000000128047890 */ /* 0x000fe2000fffe03f */
[----:B------:R-:W-:Y:S01]  /*edf0*/  MOV R9, 0x1 ;  /* 0x0000000100097802 */ /* 0x000fe20000000f00 */
[----:B------:R-:W0:Y:S02]  /*ee00*/  S2R R6, SR_TID.X ;  /* 0x0000000000067919 */ /* 0x000e240000002100 */
[----:B0-----:R-:W-:Y:S02]  /*ee10*/  LOP3.LUT R10, R6, 0x1f, RZ, 0xc0, !PT ;  /* 0x0000001f060a7812 */ /* 0x001fe400078ec0ff */
[----:B--2---:R-:W-:Y:S01]  /*ee20*/  IMAD R2, R4, UR4, RZ ;  /* 0x0000000404027c24 */ /* 0x004fe2000f8e02ff */
[----:B---3--:R-:W-:-:S04]  /*ee30*/  LOP3.LUT R3, RZ, R3, RZ, 0x33, !PT ;  /* 0x00000003ff037212 */ /* 0x008fc800078e33ff */
[----:B------:R-:W-:-:S05]  /*ee40*/  VIMNMX R2, R2, UR39, PT ;  /* 0x0000002702027c48 */ /* 0x000fca000bfe0100 */
[----:B------:R-:W-:-:S05]  /*ee50*/  IMAD.MOV R4, RZ, RZ, -R2 ;  /* 0x000000ffff047224 */ /* 0x000fca00078e0a02 */
[----:B------:R-:W-:Y:S02]  /*ee60*/  VIADDMNMX R5, R4, 0x1, R3, !PT ;  /* 0x0000000104057846 */ /* 0x000fe40007800103 */
[----:B------:R-:W-:-:S03]  /*ee70*/  LOP3.LUT R3, RZ, R2, RZ, 0x33, !PT ;  /* 0x00000002ff037212 */ /* 0x000fc600078e33ff */
[----:B------:R-:W-:Y:S02]  /*ee80*/  VIADD R4, R5, 0xfffffffe ;  /* 0xfffffffe05047836 */ /* 0x000fe40000000000 */
[----:B------:R-:W-:-:S03]  /*ee90*/  IMAD.IADD R5, R2, 0x1, R5 ;  /* 0x0000000102057824 */ /* 0x000fc600078e0205 */
[----:B------:R-:W-:Y:S01]  /*eea0*/  ISETP.NE.AND P0, PT, R4, R3, PT ;  /* 0x000000030400720c */ /* 0x000fe20003f05270 */
[----:B------:R-:W-:Y:S01]  /*eeb0*/  IMAD.MOV.U32 R4, RZ, RZ, R16 ;  /* 0x000000ffff047224 */ /* 0x000fe200078e0010 */
[----:B------:R-:W-:-:S11]  /*eec0*/  LOP3.LUT R12, R5, 0x1, RZ, 0xc0, !PT ;  /* 0x00000001050c7812 */ /* 0x000fd600078ec0ff */
[----:B------:R-:W-:Y:S05]  /*eed0*/  @!P0 BRA `(.L_x_55) ;  /* 0x0000001400c88947 */ /* 0x000fea0003800000 */
[----:B------:R-:W-:Y:S01]  /*eee0*/  BSSY B0, `(.L_x_55) ;  /* 0x0000171000007945 */ /* 0x000fe20003800000 */
[----:B------:R-:W-:Y:S01]  /*eef0*/  IMAD.IADD R6, R5, 0x1, -R12 ;  /* 0x0000000105067824 */ /* 0x000fe200078e0a0c */
[----:B------:R-:W-:Y:S01]  /*ef00*/  MOV R4, R16 ;  /* 0x0000001000047202 */ /* 0x000fe20000000f00 */
[----:B------:R-:W-:-:S07]  /*ef10*/  IMAD.MOV.U32 R7, RZ, RZ, 0x1 ;  /* 0x00000001ff077424 */ /* 0x000fce00078e00ff */
.L_x_94:
[----:B------:R-:W2:Y:S01]  /*ef20*/  LDL R2, [R1] ;  /* 0x0000000001027983 */ /* 0x000ea20000100800 */
[----:B------:R-:W-:Y:S01]  /*ef30*/  VIADD R6, R6, 0xfffffffe ;  /* 0xfffffffe06067836 */ /* 0x000fe20000000000 */
[----:B------:R-:W-:Y:S04]  /*ef40*/  BSSY B1, `(.L_x_56) ;  /* 0x00000b3000017945 */ /* 0x000fe80003800000 */
[----:B------:R-:W-:Y:S02]  /*ef50*/  ISETP.NE.AND P2, PT, R6, RZ, PT ;  /* 0x000000ff0600720c */ /* 0x000fe40003f45270 */
[----:B--2---:R-:W-:-:S13]  /*ef60*/  ISETP.NE.AND P0, PT, R2, RZ, PT ;  /* 0x000000ff0200720c */ /* 0x004fda0003f05270 */
[----:B------:R-:W-:Y:S05]  /*ef70*/  @!P0 BRA `(.L_x_57) ;  /* 0x0000000800bc8947 */ /* 0x000fea0003800000 */
[----:B------:R-:W2:Y:S01]  /*ef80*/  LDL R2, [R1+0x4] ;  /* 0x0000040001027983 */ /* 0x000ea20000100800 */
[----:B------:R-:W-:Y:S01]  /*ef90*/  IMAD.MOV.U32 R9, RZ, RZ, R0 ;  /* 0x000000ffff097224 */ /* 0x000fe200078e0000 */
[----:B--2---:R-:W-:-:S13]  /*efa0*/  ISETP.NE.AND P0, PT, R2, RZ, PT ;  /* 0x000000ff0200720c */ /* 0x004fda0003f05270 */
[----:B------:R-:W-:Y:S05]  /*efb0*/  @!P0 BRA `(.L_x_58) ;  /* 0x00000000004c8947 */ /* 0x000fea0003800000 */
[----:B------:R-:W0:Y:S01]  /*efc0*/  LDC R9, c[0x0][0x43c] ;  /* 0x00010f00ff097b82 */ /* 0x000e220000000800 */
[----:B------:R-:W-:Y:S01]  /*efd0*/  ULDC.64 UR4, c[0x0][0x428] ;  /* 0x00010a0000047ab9 */ /* 0x000fe20000000a00 */
[----:B------:R-:W-:Y:S01]  /*efe0*/  ULDC.64 UR6, c[0x0][0x208] ;  /* 0x0000820000067ab9 */ /* 0x000fe20000000a00 */
[----:B------:R-:W-:Y:S01]  /*eff0*/  IMAD R5, R19, UR4, RZ ;  /* 0x0000000413057c24 */ /* 0x000fe2000f8e02ff */
[----:B0-----:R-:W-:-:S13]  /*f000*/  ISETP.NE.AND P0, PT, R9, 0x1, PT ;  /* 0x000000010900780c */ /* 0x001fda0003f05270 */
[----:B------:R-:W0:Y:S02]  /*f010*/  @P0 LDC.64 R2, c[0x0][0x440] ;  /* 0x00011000ff020b82 */ /* 0x000e240000000a00 */
[----:B0-----:R-:W-:-:S04]  /*f020*/  @P0 IMAD.HI.U32 R4, R0, R2, RZ ;  /* 0x0000000200040227 */ /* 0x001fc800078e00ff */
[----:B------:R-:W-:Y:S01]  /*f030*/  IMAD.MOV.U32 R2, RZ, RZ, R0 ;  /* 0x000000ffff027224 */ /* 0x000fe200078e0000 */
[----:B------:R-:W-:Y:S01]  /*f040*/  @P0 SHF.R.U32.HI R2, RZ, R3, R4 ;  /* 0x00000003ff020219 */ /* 0x000fe20000011604 */
[----:B------:R-:W-:-:S03]  /*f050*/  IMAD R4, R18, UR5, R5 ;  /* 0x0000000512047c24 */ /* 0x000fc6000f8e0205 */
[----:B------:R-:W-:-:S05]  /*f060*/  IADD3 R3, -R2, RZ, RZ ;  /* 0x000000ff02037210 */ /* 0x000fca0007ffe1ff */
[----:B------:R-:W-:Y:S01]  /*f070*/  IMAD R9, R9, R3, R0 ;  /* 0x0000000309097224 */ /* 0x000fe200078e0200 */
[----:B------:R-:W-:-:S03]  /*f080*/  SHF.R.S32.HI R3, RZ, 0x1f, R2 ;  /* 0x0000001fff037819 */ /* 0x000fc60000011402 */
[----:B------:R-:W-:Y:S01]  /*f090*/  IMAD.WIDE.U32 R2, R18, UR4, R2 ;  /* 0x0000000412027c25 */ /* 0x000fe2000f8e0002 */
[----:B------:R-:W-:-:S03]  /*f0a0*/  ULDC.64 UR4, c[0x0][0x418] ;  /* 0x0001060000047ab9 */ /* 0x000fc60000000a00 */
[----:B------:R-:W-:Y:S01]  /*f0b0*/  IMAD.IADD R3, R4, 0x1, R3 ;  /* 0x0000000104037824 */ /* 0x000fe200078e0203 */
[----:B------:R-:W-:-:S04]  /*f0c0*/  LEA R4, P0, R2, UR4, 0x2 ;  /* 0x0000000402047c11 */ /* 0x000fc8000f8010ff */
[----:B------:R-:W-:-:S05]  /*f0d0*/  LEA.HI.X R5, R2, UR5, R3, 0x2, P0 ;  /* 0x0000000502057c11 */ /* 0x000fca00080f1403 */
[----:B------:R0:W5:Y:S04]  /*f0e0*/  LDG.E R4, desc[UR6][R4.64] ;  /* 0x0000000604047981 */ /* 0x000168000c1e1900 */
.L_x_58:
[----:B------:R-:W1:Y:S01]  /*f0f0*/  S2R R2, SR_TID.X ;  /* 0x0000000000027919 */ /* 0x000e620000002100 */
[----:B------:R-:W-:Y:S01]  /*f100*/  BSSY B2, `(.L_x_59) ;  /* 0x0000006000027945 */ /* 0x000fe20003800000 */
[----:B-1----:R-:W-:Y:S02]  /*f110*/  LOP3.LUT R3, R2, 0x7f, RZ, 0xc0, !PT ;  /* 0x0000007f02037812 */ /* 0x002fe400078ec0ff */
[----:B------:R-:W-:Y:S02]  /*f120*/  SHF.L.U32 R2, R7, 0x1f, RZ ;  /* 0x0000001f07027819 */ /* 0x000fe400000006ff */
[----:B------:R-:W-:Y:S02]  /*f130*/  ISETP.NE.AND P1, PT, R3, RZ, PT ;  /* 0x000000ff0300720c */ /* 0x000fe40003f25270 */
[----:B------:R-:W1:Y:S02]  /*f140*/  SYNCS.PHASECHK.TRANS64.TRYWAIT P0, [UR38+0x38848], R2 ;  /* 0x03884802ff0075a7 */ /* 0x000e640008000166 */
[----:B-1----:R-:W-:Y:S09]  /*f150*/  @!P0 BRA `(.L_x_60) ;  /* 0x0000003400e48947 */ /* 0x002ff20003800000 */
.L_x_157:
[----:B------:R-:W-:Y:S05]  /*f160*/  BSYNC B2 ;  /* 0x0000000000027941 */ /* 0x000fea0003800000 */
.L_x_59:
[----:B------:R-:W-:Y:S04]  /*f170*/  BSSY B2, `(.L_x_61) ;  /* 0x0000007000027945 */ /* 0x000fe80003800000 */
[----:B------:R-:W-:Y:S05]  /*f180*/  @P1 BRA `(.L_x_62) ;  /* 0x0000000000141947 */ /* 0x000fea0003800000 */
[----:B------:R-:W-:Y:S01]  /*f190*/  ISETP.NE.AND P0, PT, R10, RZ, PT ;  /* 0x000000ff0a00720c */ /* 0x000fe20003f05270 */
[----:B-1----:R-:W-:-:S04]  /*f1a0*/  IMAD.MOV.U32 R3, RZ, RZ, 0xa000 ;  /* 0x0000a000ff037424 */ /* 0x002fc800078e00ff */
[----:B------:R2:W-:Y:S08]  /*f1b0*/  SYNCS.ARRIVE.TRANS64 RZ, [UR38+0x38838], R3 ;  /* 0x03883803ffff79a7 */ /* 0x0005f00008000026 */
[----:B--2---:R-:W-:Y:S05]  /*f1c0*/  @!P0 BRA `(.L_x_62) ;  /* 0x0000000000048947 */ /* 0x004fea0003800000 */
[----:B------:R-:W-:Y:S01]  /*f1d0*/  BPT.TRAP 0x1 ;  /* 0x000000040000795c */ /* 0x000fe20000300000 */
.L_x_62:
[----:B------:R-:W-:Y:S05]  /*f1e0*/  BSYNC B2 ;  /* 0x0000000000027941 */ /* 0x000fea0003800000 */
.L_x_61:
[----:B------:R-:W-:Y:S01]  /*f1f0*/  IMAD.MOV.U32 R14, RZ, RZ, RZ ;  /* 0x000000ffff0e7224 */ /* 0x000fe200078e00ff */
[----:B------:R-:W-:Y:S01]  /*f200*/  ULDC.64 UR4, c[0x0][0x198] ;  /* 0x0000660000047ab9 */ /* 0x000fe20000000a00 */
[----:B------:R-:W-:Y:S01]  /*f210*/  PLOP3.LUT P0, PT, PT, PT, PT, 0x80, 0x0 ;  /* 0x000000000000781c */ /* 0x000fe20003f0f070 */
[----:B------:R-:W-:Y:S01]  /*f220*/  UIADD3 UR4, UP0, UR4, 0x370, URZ ;  /* 0x0000037004047890 */ /* 0x000fe2000ff1e03f */
[----:B-1----:R-:W-:Y:S01]  /*f230*/  IMAD R3, R9, 0x50, RZ ;  /* 0x0000005009037824 */ /* 0x002fe200078e02ff */
[----:B------:R-:W-:Y:S01]  /*f240*/  R2UR UR34, R14 ;  /* 0x000000000e2272ca */ /* 0x000fe200000e0000 */
[----:B------:R-:W-:Y:S02]  /*f250*/  UIADD3 UR32, UR38, 0x2e400, URZ ;  /* 0x0002e40026207890 */ /* 0x000fe4000fffe03f */
[----:B------:R-:W-:Y:S02]  /*f260*/  UIADD3 UR33, UR38, 0x38838, URZ ;  /* 0x0003883826217890 */ /* 0x000fe4000fffe03f */
[----:B------:R-:W-:Y:S01]  /*f270*/  UIADD3.X UR5, URZ, UR5, URZ, UP0, !UPT ;  /* 0x000000053f057290 */ /* 0x000fe200087fe43f */
[----:B------:R-:W-:Y:S01]  /*f280*/  UMOV UR6, 0x0 ;  /* 0x0000000000067882 */ /* 0x000fe20000000000 */
[----:B------:R-:W-:-:S10]  /*f290*/  UMOV UR7, 0x14f00000 ;  /* 0x14f0000000077882 */ /* 0x000fd40000000000 */
.L_x_63:
[----:B------:R-:W-:-:S13]  /*f2a0*/  @P0 ELECT P3, URZ, PT ;  /* 0x00000000003f082f */ /* 0x000fda0003860000 */
[----:B-----5:R-:W-:Y:S02]  /*f2b0*/  @P3 R2UR UR37, R4 ;  /* 0x00000000042532ca */ /* 0x020fe400000e0000 */
[----:B------:R-:W-:Y:S02]  /*f2c0*/  @P3 R2UR UR35, R3 ;  /* 0x00000000032332ca */ /* 0x000fe400000e0000 */
[----:B------:R-:W-:Y:S02]  /*f2d0*/  @P3 PLOP3.LUT P0, PT, P3, PT, PT, 0x8, 0x0 ;  /* 0x000000000000381c */ /* 0x000fe40001f0e170 */
[----:B------:R-:W-:-:S09]  /*f2e0*/  PLOP3.LUT P3, PT, PT, PT, PT, 0x8, 0x0 ;  /* 0x000000000000781c */ /* 0x000fd20003f6e170 */
[----:B------:R1:W-:Y:S02]  /*f2f0*/  UTMALDG.4D [UR32], [UR4], desc[UR6] ;  /* 0x00000620040075b4 */ /* 0x0003e40008019000 */
[----:B-1----:R-:W-:Y:S05]  /*f300*/  @P0 BRA.U.ANY `(.L_x_63) ;  /* 0xfffffffd00e40947 */ /* 0x002fea000393ffff */
[----:B0-----:R-:W-:Y:S01]  /*f310*/  MOV R5, 0x40 ;  /* 0x0000004000057802 */ /* 0x001fe20000000f00 */
[----:B------:R-:W-:Y:S01]  /*f320*/  UIADD3 UR8, UR38, 0x30c00, URZ ;  /* 0x00030c0026087890 */ /* 0x000fe2000fffe03f */
[----:B------:R-:W-:Y:S01]  /*f330*/  PLOP3.LUT P0, PT, PT, PT, PT, 0x80, 0x0 ;  /* 0x000000000000781c */ /* 0x000fe20003f0f070 */
[----:B------:R-:W-:Y:S01]  /*f340*/  UMOV UR6, 0x0 ;  /* 0x0000000000067882 */ /* 0x000fe20000000000 */
[----:B------:R-:W-:Y:S01]  /*f350*/  R2UR UR10, R5 ;  /* 0x00000000050a72ca */ /* 0x000fe200000e0000 */
[----:B------:R-:W-:-:S14]  /*f360*/  UMOV UR7, 0x14f00000 ;  /* 0x14f0000000077882 */ /* 0x000fdc0000000000 */
.L_x_64:
[----:B------:R-:W-:-:S13]  /*f370*/  @P0 ELECT P3, URZ, PT ;  /* 0x00000000003f082f */ /* 0x000fda0003860000 */
[----:B------:R-:W-:Y:S01]  /*f380*/  @P3 R2UR UR13, R4 ;  /* 0x00000000040d32ca */ /* 0x000fe200000e0000 */
[----:B------:R-:W-:Y:S01]  /*f390*/  UMOV UR9, UR33 ;  /* 0x0000002100097c82 */ /* 0x000fe20008000000 */
[----:B------:R-:W-:Y:S01]  /*f3a0*/  @P3 R2UR UR11, R3 ;  /* 0x00000000030b32ca */ /* 0x000fe200000e0000 */
[----:B------:R-:W-:Y:S01]  /*f3b0*/  UMOV UR12, UR36 ;  /* 0x00000024000c7c82 */ /* 0x000fe20008000000 */
[----:B------:R-:W-:Y:S02]  /*f3c0*/  @P3 PLOP3.LUT P0, PT, P3, PT, PT, 0x8, 0x0 ;  /* 0x000000000000381c */ /* 0x000fe40001f0e170 */
[----:B------:R-:W-:-:S09]  /*f3d0*/  PLOP3.LUT P3, PT, PT, PT, PT, 0x8, 0x0 ;  /* 0x000000000000781c */ /* 0x000fd20003f6e170 */
[----:B------:R0:W-:Y:S02]  /*f3e0*/  UTMALDG.4D [UR8], [UR4], desc[UR6] ;  /* 0x00000608040075b4 */ /* 0x0001e40008019000 */
[----:B0-----:R-:W-:Y:S05]  /*f3f0*/  @P0 BRA.U.ANY `(.L_x_64) ;  /* 0xfffffffd00dc0947 */ /* 0x001fea000393ffff */
[----:B------:R-:W-:Y:S01]  /*f400*/  IMAD.MOV.U32 R11, RZ, RZ, 0x80 ;  /* 0x00000080ff0b7424 */ /* 0x000fe200078e00ff */
[----:B------:R-:W-:Y:S01]  /*f410*/  PLOP3.LUT P0, PT, PT, PT, PT, 0x80, 0x0 ;  /* 0x000000000000781c */ /* 0x000fe20003f0f070 */
[----:B------:R-:W-:Y:S01]  /*f420*/  UIADD3 UR8, UR38, 0x33400, URZ ;  /* 0x0003340026087890 */ /* 0x000fe2000fffe03f */
[----:B------:R-:W-:Y:S02]  /*f430*/  UMOV UR6, 0x0 ;  /* 0x0000000000067882 */ /* 0x000fe40000000000 */
[----:B------:R-:W-:Y:S01]  /*f440*/  R2UR UR10, R11 ;  /* 0x000000000b0a72ca */ /* 0x000fe200000e0000 */
[----:B------:R-:W-:-:S14]  /*f450*/  UMOV UR7, 0x14f00000 ;  /* 0x14f0000000077882 */ /* 0x000fdc0000000000 */
.L_x_65:
        /* <DEDUP_REMOVED lines=15> */
.L_x_66:
        /* <DEDUP_REMOVED lines=9> */
[----:B------:R-:W0:Y:S01]  /*f5e0*/  SYNCS.PHASECHK.TRANS64.TRYWAIT P0, [UR38+0x38860], R2 ;  /* 0x03886002ff0075a7 */ /* 0x000e220008000166 */
[----:B------:R-:W-:Y:S04]  /*f5f0*/  BSSY B2, `(.L_x_67) ;  /* 0x0000002000027945 */ /* 0x000fe80003800000 */
[----:B0-----:R-:W-:Y:S05]  /*f600*/  @!P0 BRA `(.L_x_68) ;  /* 0x0000003000d08947 */ /* 0x001fea0003800000 */
.L_x_158:
[----:B------:R-:W-:Y:S05]  /*f610*/  BSYNC B2 ;  /* 0x0000000000027941 */ /* 0x000fea0003800000 */
.L_x_67:
[----:B------:R-:W-:Y:S01]  /*f620*/  BSSY B2, `(.L_x_69) ;  /* 0x0000009000027945 */ /* 0x000fe20003800000 */
[----:B0-----:R-:W-:Y:S01]  /*f630*/  IMAD.MOV.U32 R2, RZ, RZ, 0x0 ;  /* 0x00000000ff027424 */ /* 0x001fe200078e00ff */
[----:B------:R-:W-:Y:S02]  /*f640*/  MOV R3, 0x14f00000 ;  /* 0x14f0000000037802 */ /* 0x000fe40000000f00 */
[----:B------:R-:W-:Y:S05]  /*f650*/  @P1 BRA `(.L_x_70) ;  /* 0x0000000000141947 */ /* 0x000fea0003800000 */
[----:B------:R-:W-:Y:S01]  /*f660*/  ISETP.NE.AND P0, PT, R10, RZ, PT ;  /* 0x000000ff0a00720c */ /* 0x000fe20003f05270 */
[----:B------:R-:W-:-:S04]  /*f670*/  IMAD.MOV.U32 R15, RZ, RZ, 0xa000 ;  /* 0x0000a000ff0f7424 */ /* 0x000fc800078e00ff */
[----:B------:R0:W-:Y:S08]  /*f680*/  SYNCS.ARRIVE.TRANS64 RZ, [UR38+0x38850], R15 ;  /* 0x0388500fffff79a7 */ /* 0x0001f00008000026 */
[----:B0-----:R-:W-:Y:S05]  /*f690*/  @!P0 BRA `(.L_x_70) ;  /* 0x0000000000048947 */ /* 0x001fea0003800000 */
[----:B------:R-:W-:Y:S01]  /*f6a0*/  BPT.TRAP 0x1 ;  /* 0x000000040000795c */ /* 0x000fe20000300000 */
.L_x_70:
[----:B------:R-:W-:Y:S05]  /*f6b0*/  BSYNC B2 ;  /* 0x0000000000027941 */ /* 0x000fea0003800000 */
.L_x_69:
[----:B------:R-:W-:Y:S01]  /*f6c0*/  R2UR UR6, R2 ;  /* 0x00000000020672ca */ /* 0x000fe200000e0000 */
[----:B------:R-:W-:Y:S01]  /*f6d0*/  ULDC.64 UR4, c[0x0][0x198] ;  /* 0x0000660000047ab9 */ /* 0x000fe20000000a00 */
[----:B------:R-:W-:Y:S01]  /*f6e0*/  R2UR UR7, R3 ;  /* 0x00000000030772ca */ /* 0x000fe200000e0000 */
[----:B------:R-:W-:Y:S01]  /*f6f0*/  UIADD3 UR4, UP0, UR4, 0x470, URZ ;  /* 0x0000047004047890 */ /* 0x000fe2000ff1e03f */
[----:B------:R-:W-:Y:S01]  /*f700*/  R2UR UR10, R14 ;  /* 0x000000000e0a72ca */ /* 0x000fe200000e0000 */
[----:B------:R-:W-:Y:S01]  /*f710*/  IMAD R14, R17, 0x50, RZ ;  /* 0x00000050110e7824 */ /* 0x000fe200078e02ff */
[----:B------:R-:W-:Y:S01]  /*f720*/  PLOP3.LUT P0, PT, PT, PT, PT, 0x80, 0x0 ;  /* 0x000000000000781c */ /* 0x000fe20003f0f070 */
[----:B------:R-:W-:Y:S02]  /*f730*/  UIADD3 UR8, UR38, 0x400, URZ ;  /* 0x0000040026087890 */ /* 0x000fe4000fffe03f */
[----:B------:R-:W-:Y:S02]  /*f740*/  UIADD3 UR9, UR38, 0x38850, URZ ;  /* 0x0003885026097890 */ /* 0x000fe4000fffe03f */
[----:B------:R-:W-:-:S12]  /*f750*/  UIADD3.X UR5, URZ, UR5, URZ, UP0, !UPT ;  /* 0x000000053f057290 */ /* 0x000fd800087fe43f */
.L_x_71:
[----:B------:R-:W-:-:S13]  /*f760*/  @P0 ELECT P1, URZ, PT ;  /* 0x00000000003f082f */ /* 0x000fda0003820000 */
[----:B------:R-:W-:Y:S01]  /*f770*/  @P1 R2UR UR13, R16 ;  /* 0x00000000100d12ca */ /* 0x000fe200000e0000 */
[----:B------:R-:W-:Y:S01]  /*f780*/  UMOV UR12, UR36 ;  /* 0x00000024000c7c82 */ /* 0x000fe20008000000 */
[----:B------:R-:W-:Y:S02]  /*f790*/  @P1 R2UR UR11, R14 ;  /* 0x000000000e0b12ca */ /* 0x000fe400000e0000 */
[----:B------:R-:W-:Y:S02]  /*f7a0*/  @P1 PLOP3.LUT P0, PT, P1, PT, PT, 0x8, 0x0 ;  /* 0x000000000000181c */ /* 0x000fe40000f0e170 */
[----:B------:R-:W-:-:S09]  /*f7b0*/  PLOP3.LUT P1, PT, PT, PT, PT, 0x8, 0x0 ;  /* 0x000000000000781c */ /* 0x000fd20003f2e170 */
[----:B------:R0:W-:Y:S02]  /*f7c0*/  UTMALDG.4D [UR8], [UR4], desc[UR6] ;  /* 0x00000608040075b4 */ /* 0x0001e40008019000 */
[----:B0-----:R-:W-:Y:S05]  /*f7d0*/  @P0 BRA.U.ANY `(.L_x_71) ;  /* 0xfffffffd00e00947 */ /* 0x001fea000393ffff */
[----:B------:R-:W-:Y:S01]  /*f7e0*/  R2UR UR10, R5 ;  /* 0x00000000050a72ca */ /* 0x000fe200000e0000 */
[----:B------:R-:W-:Y:S01]  /*f7f0*/  UIADD3 UR8, UR38, 0x2c00, URZ ;  /* 0x00002c0026087890 */ /* 0x000fe2000fffe03f */
[----:B------:R-:W-:Y:S02]  /*f800*/  R2UR UR6, R2 ;  /* 0x00000000020672ca */ /* 0x000fe400000e0000 */
[----:B------:R-:W-:Y:S02]  /*f810*/  R2UR UR7, R3 ;  /* 0x00000000030772ca */ /* 0x000fe400000e0000 */
[----:B------:R-:W-:-:S13]  /*f820*/  PLOP3.LUT P0, PT, PT, PT, PT, 0x80, 0x0 ;  /* 0x000000000000781c */ /* 0x000fda0003f0f070 */
.L_x_72:
        /* <DEDUP_REMOVED lines=13> */
.L_x_73:
        /* <DEDUP_REMOVED lines=13> */
.L_x_74:
        /* <DEDUP_REMOVED lines=8> */
[----:B------:R-:W-:Y:S02]  /*fa50*/  IMAD.MOV.U32 R17, RZ, RZ, R9 ;  /* 0x000000ffff117224 */ /* 0x000fe400078e0009 */
[----:B------:R-:W-:-:S07]  /*fa60*/  IMAD.MOV.U32 R16, RZ, RZ, R4 ;  /* 0x000000ffff107224 */ /* 0x000fce00078e0004 */
.L_x_57:
[----:B------:R-:W-:Y:S05]  /*fa70*/  BSYNC B1 ;  /* 0x0000000000017941 */ /* 0x000fea0003800000 */
.L_x_56:
[----:B------:R-:W2:Y:S01]  /*fa80*/  LDL R2, [R1] ;  /* 0x0000000001027983 */ /* 0x000ea20000100800 */
[----:B------:R-:W-:Y:S01]  /*fa90*/  BSSY B1, `(.L_x_75) ;  /* 0x00000b2000017945 */ /* 0x000fe20003800000 */
[----:B------:R-:W-:Y:S02]  /*faa0*/  LOP3.LUT R9, R7, 0x1, RZ, 0x3c, !PT ;  /* 0x0000000107097812 */ /* 0x000fe400078e3cff */
[----:B--2---:R-:W-:-:S13]  /*fab0*/  ISETP.NE.AND P0, PT, R2, RZ, PT ;  /* 0x000000ff0200720c */ /* 0x004fda0003f05270 */
[----:B------:R-:W-:Y:S05]  /*fac0*/  @!P0 BRA `(.L_x_76) ;  /* 0x0000000800b88947 */ /* 0x000fea0003800000 */
[----:B------:R-:W2:Y:S01]  /*fad0*/  LDL R2, [R1+0x4] ;  /* 0x0000040001027983 */ /* 0x000ea20000100800 */
[----:B------:R-:W-:Y:S02]  /*fae0*/  IADD3 R11, R0, -0x1, RZ ;  /* 0xffffffff000b7810 */ /* 0x000fe40007ffe0ff */
[----:B--2---:R-:W-:-:S13]  /*faf0*/  ISETP.NE.AND P0, PT, R2, RZ, PT ;  /* 0x000000ff0200720c */ /* 0x004fda0003f05270 */
[----:B------:R-:W-:Y:S05]  /*fb00*/  @!P0 BRA `(.L_x_77) ;  /* 0x00000000004c8947 */ /* 0x000fea0003800000 */
[----:B------:R-:W0:Y:S01]  /*fb10*/  LDC R4, c[0x0][0x43c] ;  /* 0x00010f00ff047b82 */ /* 0x000e220000000800 */
[----:B------:R-:W-:Y:S01]  /*fb20*/  ULDC.64 UR4, c[0x0][0x428] ;  /* 0x00010a0000047ab9 */ /* 0x000fe20000000a00 */
[----:B------:R-:W-:Y:S01]  /*fb30*/  ULDC.64 UR6, c[0x0][0x208] ;  /* 0x0000820000067ab9 */ /* 0x000fe20000000a00 */
[----:B0-----:R-:W-:-:S13]  /*fb40*/  ISETP.NE.AND P0, PT, R4, 0x1, PT ;  /* 0x000000010400780c */ /* 0x001fda0003f05270 */
[----:B------:R-:W0:Y:S02]  /*fb50*/  @P0 LDC.64 R2, c[0x0][0x440] ;  /* 0x00011000ff020b82 */ /* 0x000e240000000a00 */
[----:B0-----:R-:W-:-:S04]  /*fb60*/  @P0 IMAD.HI.U32 R5, R11, R2, RZ ;  /* 0x000000020b050227 */ /* 0x001fc800078e00ff */
[----:B------:R-:W-:Y:S01]  /*fb70*/  IMAD.MOV.U32 R2, RZ, RZ, R11 ;  /* 0x000000ffff027224 */ /* 0x000fe200078e000b */
[----:B------:R-:W-:-:S05]  /*fb80*/  @P0 SHF.R.U32.HI R2, RZ, R3, R5 ;  /* 0x00000003ff020219 */ /* 0x000fca0000011605 */
[----:B------:R-:W-:-:S04]  /*fb90*/  IMAD.MOV R3, RZ, RZ, -R2 ;  /* 0x000000ffff037224 */ /* 0x000fc800078e0a02 */
[----:B------:R-:W-:Y:S01]  /*fba0*/  IMAD R11, R4, R3, R11 ;  /* 0x00000003040b7224 */ /* 0x000fe200078e020b */
[----:B------:R-:W-:Y:S01]  /*fbb0*/  SHF.R.S32.HI R3, RZ, 0x1f, R2 ;  /* 0x0000001fff037819 */ /* 0x000fe20000011402 */
[----:B------:R-:W-:-:S04]  /*fbc0*/  IMAD R4, R19, UR4, RZ ;  /* 0x0000000413047c24 */ /* 0x000fc8000f8e02ff */
[C---:B------:R-:W-:Y:S02]  /*fbd0*/  IMAD R4, R18.reuse, UR5, R4 ;  /* 0x0000000512047c24 */ /* 0x040fe4000f8e0204 */
[----:B------:R-:W-:Y:S01]  /*fbe0*/  IMAD.WIDE.U32 R2, R18, UR4, R2 ;  /* 0x0000000412027c25 */ /* 0x000fe2000f8e0002 */
[----:B------:R-:W-:-:S03]  /*fbf0*/  ULDC.64 UR4, c[0x0][0x418] ;  /* 0x0001060000047ab9 */ /* 0x000fc60000000a00 */
[----:B------:R-:W-:Y:S01]  /*fc00*/  IMAD.IADD R3, R4, 0x1, R3 ;  /* 0x0000000104037824 */ /* 0x000fe200078e0203 */
[----:B------:R-:W-:-:S04]  /*fc10*/  LEA R4, P0, R2, UR4, 0x2 ;  /* 0x0000000402047c11 */ /* 0x000fc8000f8010ff */
[----:B------:R-:W-:-:S05]  /*fc20*/  LEA.HI.X R5, R2, UR5, R3, 0x2, P0 ;  /* 0x0000000502057c11 */ /* 0x000fca00080f1403 */
[----:B------:R0:W5:Y:S04]  /*fc30*/  LDG.E R4, desc[UR6][R4.64] ;  /* 0x0000000604047981 */ /* 0x000168000c1e1900 */
.L_x_77:
[----:B------:R-:W1:Y:S01]  /*fc40*/  S2R R2, SR_TID.X ;  /* 0x0000000000027919 */ /* 0x000e620000002100 */
[----:B------:R-:W-:Y:S01]  /*fc50*/  BSSY B2, `(.L_x_78) ;  /* 0x0000006000027945 */ /* 0x000fe20003800000 */
[----:B-1----:R-:W-:Y:S02]  /*fc60*/  LOP3.LUT R3, R2, 0x7f, RZ, 0xc0, !PT ;  /* 0x0000007f02037812 */ /* 0x002fe400078ec0ff */
[----:B------:R-:W-:Y:S02]  /*fc70*/  SHF.L.U32 R2, R9, 0x1f, RZ ;  /* 0x0000001f09027819 */ /* 0x000fe400000006ff */
[----:B------:R-:W-:Y:S02]  /*fc80*/  ISETP.NE.AND P1, PT, R3, RZ, PT ;  /* 0x000000ff0300720c */ /* 0x000fe40003f25270 */
[----:B------:R-:W1:Y:S02]  /*fc90*/  SYNCS.PHASECHK.TRANS64.TRYWAIT P0, [UR38+0x38840], R2 ;  /* 0x03884002ff0075a7 */ /* 0x000e640008000166 */
[----:B-1----:R-:W-:Y:S09]  /*fca0*/  @!P0 BRA `(.L_x_79) ;  /* 0x0000002c00408947 */ /* 0x002ff20003800000 */
.L_x_159:
[----:B------:R-:W-:Y:S05]  /*fcb0*/  BSYNC B2 ;  /* 0x0000000000027941 */ /* 0x000fea0003800000 */
.L_x_78:
[----:B------:R-:W-:Y:S04]  /*fcc0*/  BSSY B2, `(.L_x_80) ;  /* 0x0000007000027945 */ /* 0x000fe80003800000 */
[----:B------:R-:W-:Y:S05]  /*fcd0*/  @P1 BRA `(.L_x_81) ;  /* 0x0000000000141947 */ /* 0x000fea0003800000 */
[----:B------:R-:W-:Y:S02]  /*fce0*/  ISETP.NE.AND P0, PT, R10, RZ, PT ;  /* 0x000000ff0a00720c */ /* 0x000fe40003f05270 */
[----:B-1----:R-:W-:-:S04]  /*fcf0*/  MOV R2, 0xa000 ;  /* 0x0000a00000027802 */ /* 0x002fc80000000f00 */
[----:B------:R2:W-:Y:S07]  /*fd00*/  SYNCS.ARRIVE.TRANS64 RZ, [UR38+0x38830], R2 ;  /* 0x03883002ffff79a7 */ /* 0x0005ee0008000026 */
[----:B------:R-:W-:Y:S05]  /*fd10*/  @!P0 BRA `(.L_x_81) ;  /* 0x0000000000048947 */ /* 0x000fea0003800000 */
[----:B------:R-:W-:Y:S01]  /*fd20*/  BPT.TRAP 0x1 ;  /* 0x000000040000795c */ /* 0x000fe20000300000 */
.L_x_81:
[----:B------:R-:W-:Y:S05]  /*fd30*/  BSYNC B2 ;  /* 0x0000000000027941 */ /* 0x000fea0003800000 */
.L_x_80:
[----:B------:R-:W-:Y:S01]  /*fd40*/  IMAD.MOV.U32 R15, RZ, RZ, RZ ;  /* 0x000000ffff0f7224 */ /* 0x000fe200078e00ff */
[----:B------:R-:W-:Y:S01]  /*fd50*/  ULDC.64 UR4, c[0x0][0x198] ;  /* 0x0000660000047ab9 */ /* 0x000fe20000000a00 */
[----:B------:R-:W-:Y:S01]  /*fd60*/  PLOP3.LUT P0, PT, PT, PT, PT, 0x80, 0x0 ;  /* 0x000000000000781c */ /* 0x000fe20003f0f070 */
[----:B------:R-:W-:Y:S01]  /*fd70*/  UIADD3 UR4, UP0, UR4, 0x370, URZ ;  /* 0x0000037004047890 */ /* 0x000fe2000ff1e03f */
[----:B-12---:R-:W-:Y:S01]  /*fd80*/  IMAD R2, R11, 0x50, RZ ;  /* 0x000000500b027824 */ /* 0x006fe200078e02ff */
[----:B------:R-:W-:Y:S01]  /*fd90*/  R2UR UR10, R15 ;  /* 0x000000000f0a72ca */ /* 0x000fe200000e0000 */
[----:B------:R-:W-:Y:S02]  /*fda0*/  UIADD3 UR8, UR38, 0x24400, URZ ;  /* 0x0002440026087890 */ /* 0x000fe4000fffe03f */
[----:B------:R-:W-:Y:S02]  /*fdb0*/  UIADD3 UR9, UR38, 0x38830, URZ ;  /* 0x0003883026097890 */ /* 0x000fe4000fffe03f */
[----:B------:R-:W-:Y:S01]  /*fdc0*/  UIADD3.X UR5, URZ, UR5, URZ, UP0, !UPT ;  /* 0x000000053f057290 */ /* 0x000fe200087fe43f */
[----:B------:R-:W-:Y:S01]  /*fdd0*/  UMOV UR6, 0x0 ;  /* 0x0000000000067882 */ /* 0x000fe20000000000 */
[----:B------:R-:W-:-:S10]  /*fde0*/  UMOV UR7, 0x14f00000 ;  /* 0x14f0000000077882 */ /* 0x000fd40000000000 */
.L_x_82:
[----:B------:R-:W-:-:S13]  /*fdf0*/  @P0 ELECT P3, URZ, PT ;  /* 0x00000000003f082f */ /* 0x000fda0003860000 */
[----:B-----5:R-:W-:Y:S01]  /*fe00*/  @P3 R2UR UR13, R4 ;  /* 0x00000000040d32ca */ /* 0x020fe200000e0000 */
[----:B------:R-:W-:Y:S01]  /*fe10*/  UMOV UR12, UR36 ;  /* 0x00000024000c7c82 */ /* 0x000fe20008000000 */
[----:B------:R-:W-:Y:S02]  /*fe20*/  @P3 R2UR UR11, R2 ;  /* 0x00000000020b32ca */ /* 0x000fe400000e0000 */
[----:B------:R-:W-:Y:S02]  /*fe30*/  @P3 PLOP3.LUT P0, PT, P3, PT, PT, 0x8, 0x0 ;  /* 0x000000000000381c */ /* 0x000fe40001f0e170 */
[----:B------:R-:W-:-:S09]  /*fe40*/  PLOP3.LUT P3, PT, PT, PT, PT, 0x8, 0x0 ;  /* 0x000000000000781c */ /* 0x000fd20003f6e170 */
[----:B------:R1:W-:Y:S02]  /*fe50*/  UTMALDG.4D [UR8], [UR4], desc[UR6] ;  /* 0x00000608040075b4 */ /* 0x0003e40008019000 */
[----:B-1----:R-:W-:Y:S05]  /*fe60*/  @P0 BRA.U.ANY `(.L_x_82) ;  /* 0xfffffffd00e00947 */ /* 0x002fea000393ffff */
[----:B------:R-:W-:Y:S01]  /*fe70*/  IMAD.MOV.U32 R14, RZ, RZ, 0x40 ;  /* 0x00000040ff0e7424 */ /* 0x000fe200078e00ff */
[----:B------:R-:W-:Y:S01]  /*fe80*/  PLOP3.LUT P0, PT, PT, PT, PT, 0x80, 0x0 ;  /* 0x000000000000781c */ /* 0x000fe20003f0f070 */
[----:B------:R-:W-:Y:S01]  /*fe90*/  UIADD3 UR8, UR38, 0x26c00, URZ ;  /* 0x00026c0026087890 */ /* 0x000fe2000fffe03f */
[----:B------:R-:W-:Y:S02]  /*fea0*/  UMOV UR6, 0x0 ;  /* 0x0000000000067882 */ /* 0x000fe40000000000 */
[----:B------:R-:W-:Y:S01]  /*feb0*/  R2UR UR10, R14 ;  /* 0x000000000e0a72ca */ /* 0x000fe200000e0000 */
[----:B------:R-:W-:-:S14]  /*fec0*/  UMOV UR7, 0x14f00000 ;  /* 0x14f0000000077882 */ /* 0x000fdc0000000000 */
.L_x_83:
[----:B------:R-:W-:-:S13]  /*fed0*/  @P0 ELECT P3, URZ, PT ;  /* 0x00000000003f082f */ /* 0x000fda0003860000 */
[----:B------:R-:W-:Y:S01]  /*fee0*/  @P3 R2UR UR13, R4 ;  /* 0x00000000040d32ca */ /* 0x000fe200000e0000 */
[----:B------:R-:W-:Y:S01]  /*fef0*/  UMOV UR12, UR36 ;  /* 0x00000024000c7c82 */ /* 0x000fe20008000000 */
[----:B------:R-:W-:Y:S02]  /*ff00*/  @P3 R2UR UR11, R2 ;  /* 0x00000000020b32ca */ /* 0x000fe400000e0000 */
[----:B------:R-:W-:Y:S02]  /*ff10*/  @P3 PLOP3.LUT P0, PT, P3, PT, PT, 0x8, 0x0 ;  /* 0x000000000000381c */ /* 0x000fe40001f0e170 */
[----:B------:R-:W-:-:S09]  /*ff20*/  PLOP3.LUT P3, PT, PT, PT, PT, 0x8, 0x0 ;  /* 0x000000000000781c */ /* 0x000fd20003f6e170 */
[----:B------:R1:W-:Y:S02]  /*ff30*/  UTMALDG.4D [UR8], [UR4], desc[UR6] ;  /* 0x00000608040075b4 */ /* 0x0003e40008019000 */
[----:B-1----:R-:W-:Y:S05]  /*ff40*/  @P0 BRA.U.ANY `(.L_x_83) ;  /* 0xfffffffd00e00947 */ /* 0x002fea000393ffff */
[----:B0-----:R-:W-:Y:S01]  /*ff50*/  IMAD.MOV.U32 R5, RZ, RZ, 0x80 ;  /* 0x00000080ff057424 */ /* 0x001fe200078e00ff */
[----:B------:R-:W-:Y:S01]  /*ff60*/  PLOP3.LUT P0, PT, PT, PT, PT, 0x80, 0x0 ;  /* 0x000000000000781c */ /* 0x000fe20003f0f070 */
[----:B------:R-:W-:Y:S01]  /*ff70*/  UIADD3 UR8, UR38, 0x29400, URZ ;  /* 0x0002940026087890 */ /* 0x000fe2000fffe03f */
[----:B------:R-:W-:Y:S02]  /*ff80*/  UMOV UR6, 0x0 ;  /* 0x0000000000067882 */ /* 0x000fe40000000000 */
[----:B------:R-:W-:Y:S01]  /*ff90*/  R2UR UR10, R5 ;  /* 0x00000000050a72ca */ /* 0x000fe200000e0000 */
[----:B------:R-:W-:-:S14]  /*ffa0*/  UMOV UR7, 0x14f00000 ;  /* 0x14f0000000077882 */ /* 0x000fdc0000000000 */
.L_x_84:
        /* <DEDUP_REMOVED lines=8> */
[----:B------:R-:W-:Y:S01]  /*10030*/  MOV R13, 0xc0 ;  /* 0x000000c0000d7802 */ /* 0x000fe20000000f00 */
[----:B------:R-:W-:Y:S01]  /*10040*/  UIADD3 UR8, UR38, 0x2bc00, URZ ;  /* 0x0002bc0026087890 */ /* 0x000fe2000fffe03f */
[----:B------:R-:W-:Y:S01]  /*10050*/  PLOP3.LUT P0, PT, PT, PT, PT, 0x80, 0x0 ;  /* 0x000000000000781c */ /* 0x000fe20003f0f070 */
[----:B------:R-:W-:Y:S01]  /*10060*/  UMOV UR6, 0x0 ;  /* 0x0000000000067882 */ /* 0x000fe20000000000 */
[----:B------:R-:W-:Y:S01]  /*10070*/  R2UR UR10, R13 ;  /* 0x000000000d0a72ca */ /* 0x000fe200000e0000 */
[----:B------:R-:W-:-:S14]  /*10080*/  UMOV UR7, 0x14f00000 ;  /* 0x14f0000000077882 */ /* 0x000fdc0000000000 */
.L_x_85:
        /* <DEDUP_REMOVED lines=8> */
[----:B------:R-:W-:Y:S01]  /*10110*/  SHF.L.U32 R2, R7, 0x1f, RZ ;  /* 0x0000001f07027819 */ /* 0x000fe200000006ff */
[----:B------:R-:W-:Y:S03]  /*10120*/  BSSY B2, `(.L_x_86) ;  /* 0x0000003000027945 */ /* 0x000fe60003800000 */
[----:B------:R-:W0:Y:S02]  /*10130*/  SYNCS.PHASECHK.TRANS64.TRYWAIT P0, [UR38+0x38868], R2 ;  /* 0x03886802ff0075a7 */ /* 0x000e240008000166 */
[----:B0-----:R-:W-:Y:S05]  /*10140*/  @!P0 BRA `(.L_x_87) ;  /* 0x0000002800308947 */ /* 0x001fea0003800000 */
.L_x_160:
[----:B------:R-:W-:Y:S05]  /*10150*/  BSYNC B2 ;  /* 0x0000000000027941 */ /* 0x000fea0003800000 */
.L_x_86:
[----:B------:R-:W-:Y:S01]  /*10160*/  BSSY B2, `(.L_x_88) ;  /* 0x0000009000027945 */ /* 0x000fe20003800000 */
[----:B0-----:R-:W-:Y:S02]  /*10170*/  IMAD.MOV.U32 R2, RZ, RZ, 0x0 ;  /* 0x00000000ff027424 */ /* 0x001fe400078e00ff */
[----:B------:R-:W-:Y:S01]  /*10180*/  IMAD.MOV.U32 R3, RZ, RZ, 0x14f00000 ;  /* 0x14f00000ff037424 */ /* 0x000fe200078e00ff */
[----:B------:R-:W-:Y:S06]  /*10190*/  @P1 BRA `(.L_x_89) ;  /* 0x0000000000141947 */ /* 0x000fec0003800000 */
[----:B------:R-:W-:Y:S01]  /*101a0*/  ISETP.NE.AND P0, PT, R10, RZ, PT ;  /* 0x000000ff0a00720c */ /* 0x000fe20003f05270 */
[----:B------:R-:W-:-:S04]  /*101b0*/  IMAD.MOV.U32 R7, RZ, RZ, 0xa000 ;  /* 0x0000a000ff077424 */ /* 0x000fc800078e00ff */
[----:B------:R0:W-:Y:S08]  /*101c0*/  SYNCS.ARRIVE.TRANS64 RZ, [UR38+0x38858], R7 ;  /* 0x03885807ffff79a7 */ /* 0x0001f00008000026 */
[----:B0-----:R-:W-:Y:S05]  /*101d0*/  @!P0 BRA `(.L_x_89) ;  /* 0x0000000000048947 */ /* 0x001fea0003800000 */
[----:B------:R-:W-:Y:S01]  /*101e0*/  BPT.TRAP 0x1 ;  /* 0x000000040000795c */ /* 0x000fe20000300000 */
.L_x_89:
[----:B------:R-:W-:Y:S05]  /*101f0*/  BSYNC B2 ;  /* 0x0000000000027941 */ /* 0x000fea0003800000 */
.L_x_88:
        /* <DEDUP_REMOVED lines=10> */
.L_x_90:
        /* <DEDUP_REMOVED lines=13> */
.L_x_91:
        /* <DEDUP_REMOVED lines=13> */
.L_x_92:
        /* <DEDUP_REMOVED lines=13> */
.L_x_93:
        /* <DEDUP_REMOVED lines=8> */
[----:B------:R-:W-:Y:S01]  /*10590*/  MOV R17, R11 ;  /* 0x0000000b00117202 */ /* 0x000fe20000000f00 */
[----:B------:R-:W-:-:S07]  /*105a0*/  IMAD.MOV.U32 R16, RZ, RZ, R4 ;  /* 0x000000ffff107224 */ /* 0x000fce00078e0004 */
.L_x_76:
[----:B------:R-:W-:Y:S05]  /*105b0*/  BSYNC B1 ;  /* 0x0000000000017941 */ /* 0x000fea0003800000 */
.L_x_75:
[----:B------:R-:W-:Y:S02]  /*105c0*/  VIADD R0, R0, 0xfffffffe ;  /* 0xfffffffe00007836 */ /* 0x000fe40000000000 */
[----:B------:R-:W-:Y:S01]  /*105d0*/  IMAD.MOV.U32 R7, RZ, RZ, R9 ;  /* 0x000000ffff077224 */ /* 0x000fe200078e0009 */
[----:B------:R-:W-:Y:S06]  /*105e0*/  @P2 BRA `(.L_x_94) ;  /* 0xffffffe8004c2947 */ /* 0x000fec000383ffff */
[----:B------:R-:W-:Y:S05]  /*105f0*/  BSYNC B0 ;  /* 0x0000000000007941 */ /* 0x000fea0003800000 */
.L_x_55:
[----:B------:R-:W-:Y:S01]  /*10600*/  ISETP.NE.AND P0, PT, R12, RZ, PT ;  /* 0x000000ff0c00720c */ /* 0x000fe20003f05270 */
[----:B------:R-:W-:-:S12]  /*10610*/  BSSY B0, `(.L_x_54) ;  /* 0x00000b3000007945 */ /* 0x000fd80003800000 */
[----:B------:R-:W-:Y:S05]  /*10620*/  @!P0 BRA `(.L_x_95) ;  /* 0x0000000800c48947 */ /* 0x000fea0003800000 */
[----:B------:R-:W2:Y:S01]  /*10630*/  LDL R2, [R1] ;  /* 0x0000000001027983 */ /* 0x000ea20000100800 */
[----:B------:R-:W-:Y:S02]  /*10640*/  MOV R8, 0x1 ;  /* 0x0000000100087802 */ /* 0x000fe40000000f00 */
[----:B--2---:R-:W-:-:S13]  /*10650*/  ISETP.NE.AND P1, PT, R2, RZ, PT ;  /* 0x000000ff0200720c */ /* 0x004fda0003f25270 */
[----:B------:R-:W-:Y:S05]  /*10660*/  @!P1 BRA `(.L_x_95) ;  /* 0x0000000800b49947 */ /* 0x000fea0003800000 */
[----:B------:R-:W2:Y:S02]  /*10670*/  LDL.LU R2, [R1+0x4] ;  /* 0x0000040001027983 */ /* 0x000ea40000300800 */
[----:B--2---:R-:W-:-:S13]  /*10680*/  ISETP.NE.AND P1, PT, R2, RZ, PT ;  /* 0x000000ff0200720c */ /* 0x004fda0003f25270 */
[----:B------:R-:W-:Y:S05]  /*10690*/  @!P1 BRA `(.L_x_96) ;  /* 0x0000000000509947 */ /* 0x000fea0003800000 */
[----:B------:R-:W0:Y:S01]  /*106a0*/  LDC R7, c[0x0][0x43c] ;  /* 0x00010f00ff077b82 */ /* 0x000e220000000800 */
[----:B------:R-:W-:Y:S01]  /*106b0*/  IMAD.MOV.U32 R6, RZ, RZ, R0 ;  /* 0x000000ffff067224 */ /* 0x000fe200078e0000 */
[----:B------:R-:W-:Y:S01]  /*106c0*/  ULDC.64 UR4, c[0x0][0x428] ;  /* 0x00010a0000047ab9 */ /* 0x000fe20000000a00 */
[----:B------:R-:W-:Y:S01]  /*106d0*/  ULDC.64 UR6, c[0x0][0x208] ;  /* 0x0000820000067ab9 */ /* 0x000fe20000000a00 */
[----:B------:R-:W-:-:S04]  /*106e0*/  IMAD R19, R19, UR4, RZ ;  /* 0x0000000413137c24 */ /* 0x000fc8000f8e02ff */
[----:B------:R-:W-:Y:S01]  /*106f0*/  IMAD R19, R18, UR5, R19 ;  /* 0x0000000512137c24 */ /* 0x000fe2000f8e0213 */
[----:B0-----:R-:W-:-:S13]  /*10700*/  ISETP.NE.AND P0, PT, R7, 0x1, PT ;  /* 0x000000010700780c */ /* 0x001fda0003f05270 */
[----:B------:R-:W0:Y:S02]  /*10710*/  @P0 LDC.64 R2, c[0x0][0x440] ;  /* 0x00011000ff020b82 */ /* 0x000e240000000a00 */
[----:B0-----:R-:W-:-:S05]  /*10720*/  @P0 IMAD.HI.U32 R2, R0, R2, RZ ;  /* 0x0000000200020227 */ /* 0x001fca00078e00ff */
[----:B------:R-:W-:-:S04]  /*10730*/  @P0 SHF.R.U32.HI R6, RZ, R3, R2 ;  /* 0x00000003ff060219 */ /* 0x000fc80000011602 */
[--C-:B------:R-:W-:Y:S01]  /*10740*/  SHF.R.S32.HI R3, RZ, 0x1f, R6.reuse ;  /* 0x0000001fff037819 */ /* 0x100fe20000011406 */
[----:B------:R-:W-:-:S04]  /*10750*/  IMAD.MOV.U32 R2, RZ, RZ, R6 ;  /* 0x000000ffff027224 */ /* 0x000fc800078e0006 */
[----:B------:R-:W-:Y:S01]  /*10760*/  IMAD.WIDE.U32 R2, R18, UR4, R2 ;  /* 0x0000000412027c25 */ /* 0x000fe2000f8e0002 */
[----:B------:R-:W-:-:S03]  /*10770*/  ULDC.64 UR4, c[0x0][0x418] ;  /* 0x0001060000047ab9 */ /* 0x000fc60000000a00 */
[----:B------:R-:W-:Y:S01]  /*10780*/  IMAD.IADD R3, R19, 0x1, R3 ;  /* 0x0000000113037824 */ /* 0x000fe200078e0203 */
[----:B------:R-:W-:-:S04]  /*10790*/  LEA R4, P0, R2, UR4, 0x2 ;  /* 0x0000000402047c11 */ /* 0x000fc8000f8010ff */
[----:B------:R-:W-:-:S05]  /*107a0*/  LEA.HI.X R5, R2, UR5, R3, 0x2, P0 ;  /* 0x0000000502057c11 */ /* 0x000fca00080f1403 */
[----:B------:R0:W5:Y:S01]  /*107b0*/  LDG.E R4, desc[UR6][R4.64] ;  /* 0x0000000604047981 */ /* 0x000162000c1e1900 */
[----:B------:R-:W-:-:S05]  /*107c0*/  IADD3 R2, -R6, RZ, RZ ;  /* 0x000000ff06027210 */ /* 0x000fca0007ffe1ff */
[----:B------:R-:W-:-:S07]  /*107d0*/  IMAD R0, R7, R2, R0 ;  /* 0x0000000207007224 */ /* 0x000fce00078e0200 */
.L_x_96:
[----:B------:R-:W1:Y:S01]  /*107e0*/  S2R R2, SR_TID.X ;  /* 0x0000000000027919 */ /* 0x000e620000002100 */
[----:B------:R-:W-:Y:S01]  /*107f0*/  BSSY B1, `(.L_x_97) ;  /* 0x0000006000017945 */ /* 0x000fe20003800000 */
[----:B-1----:R-:W-:Y:S02]  /*10800*/  LOP3.LUT R3, R2, 0x7f, RZ, 0xc0, !PT ;  /* 0x0000007f02037812 */ /* 0x002fe400078ec0ff */
[----:B------:R-:W-:Y:S02]  /*10810*/  SHF.L.U32 R2, R9, 0x1f, RZ ;  /* 0x0000001f09027819 */ /* 0x000fe400000006ff */
[----:B------:R-:W-:Y:S02]  /*10820*/  ISETP.NE.AND P1, PT, R3, RZ, PT ;  /* 0x000000ff0300720c */ /* 0x000fe40003f25270 */
[----:B------:R-:W1:Y:S02]  /*10830*/  SYNCS.PHASECHK.TRANS64.TRYWAIT P0, [UR38+0x38848], R2 ;  /* 0x03884802ff0075a7 */ /* 0x000e640008000166 */
[----:B-1----:R-:W-:Y:S09]  /*10840*/  @!P0 BRA `(.L_x_98) ;  /* 0x0000002000888947 */ /* 0x002ff20003800000 */
.L_x_161:
[----:B------:R-:W-:Y:S05]  /*10850*/  BSYNC B1 ;  /* 0x0000000000017941 */ /* 0x000fea0003800000 */
.L_x_97:
[----:B------:R-:W-:Y:S04]  /*10860*/  BSSY B1, `(.L_x_99) ;  /* 0x0000007000017945 */ /* 0x000fe80003800000 */
[----:B------:R-:W-:Y:S05]  /*10870*/  @P1 BRA `(.L_x_100) ;  /* 0x0000000000141947 */ /* 0x000fea0003800000 */
[----:B------:R-:W-:Y:S01]  /*10880*/  ISETP.NE.AND P0, PT, R10, RZ, PT ;  /* 0x000000ff0a00720c */ /* 0x000fe20003f05270 */
[----:B-1----:R-:W-:-:S04]  /*10890*/  IMAD.MOV.U32 R3, RZ, RZ, 0xa000 ;  /* 0x0000a000ff037424 */ /* 0x002fc800078e00ff */
[----:B------:R2:W-:Y:S08]  /*108a0*/  SYNCS.ARRIVE.TRANS64 RZ, [UR38+0x38838], R3 ;  /* 0x03883803ffff79a7 */ /* 0x0005f00008000026 */
[----:B--2---:R-:W-:Y:S05]  /*108b0*/  @!P0 BRA `(.L_x_100) ;  /* 0x0000000000048947 */ /* 0x004fea0003800000 */
[----:B------:R-:W-:Y:S01]  /*108c0*/  BPT.TRAP 0x1 ;  /* 0x000000040000795c */ /* 0x000fe20000300000 */
.L_x_100:
[----:B------:R-:W-:Y:S05]  /*108d0*/  BSYNC B1 ;  /* 0x0000000000017941 */ /* 0x000fea0003800000 */
.L_x_99:
[----:B0-----:R-:W-:Y:S01]  /*108e0*/  IMAD.MOV.U32 R5, RZ, RZ, RZ ;  /* 0x000000ffff057224 */ /* 0x001fe200078e00ff */
        /* <DEDUP_REMOVED lines=10> */
.L_x_101:
[----:B------:R-:W-:-:S13]  /*10990*/  @P0 ELECT P2, URZ, PT ;  /* 0x00000000003f082f */ /* 0x000fda0003840000 */
[----:B-----5:R-:W-:Y:S01]  /*109a0*/  @P2 R2UR UR13, R4 ;  /* 0x00000000040d22ca */ /* 0x020fe200000e0000 */
[----:B------:R-:W-:Y:S01]  /*109b0*/  UMOV UR12, UR36 ;  /* 0x00000024000c7c82 */ /* 0x000fe20008000000 */
[----:B------:R-:W-:Y:S02]  /*109c0*/  @P2 R2UR UR11, R3 ;  /* 0x00000000030b22ca */ /* 0x000fe400000e0000 */
        /* <DEDUP_REMOVED lines=10> */
.L_x_102:
        /* <DEDUP_REMOVED lines=14> */
.L_x_103:
        /* <DEDUP_REMOVED lines=14> */
.L_x_104:
        /* <DEDUP_REMOVED lines=8> */
[----:B------:R-:W0:Y:S01]  /*10cb0*/  SYNCS.PHASECHK.TRANS64.TRYWAIT P0, [UR38+0x38860], R2 ;  /* 0x03886002ff0075a7 */ /* 0x000e220008000166 */
[----:B------:R-:W-:Y:S04]  /*10cc0*/  BSSY B1, `(.L_x_105) ;  /* 0x0000002000017945 */ /* 0x000fe80003800000 */
[----:B0-----:R-:W-:Y:S05]  /*10cd0*/  @!P0 BRA `(.L_x_106) ;  /* 0x0000001c007c8947 */ /* 0x001fea0003800000 */
.L_x_162:
[----:B------:R-:W-:Y:S05]  /*10ce0*/  BSYNC B1 ;  /* 0x0000000000017941 */ /* 0x000fea0003800000 */
.L_x_105:
[----:B------:R-:W-:Y:S01]  /*10cf0*/  BSSY B1, `(.L_x_107) ;  /* 0x0000009000017945 */ /* 0x000fe20003800000 */
[----:B0-----:R-:W-:Y:S02]  /*10d00*/  IMAD.MOV.U32 R2, RZ, RZ, 0x0 ;  /* 0x00000000ff027424 */ /* 0x001fe400078e00ff */
[----:B------:R-:W-:Y:S01]  /*10d10*/  IMAD.MOV.U32 R3, RZ, RZ, 0x14f00000 ;  /* 0x14f00000ff037424 */ /* 0x000fe200078e00ff */
[----:B------:R-:W-:Y:S06]  /*10d20*/  @P1 BRA `(.L_x_108) ;  /* 0x0000000000141947 */ /* 0x000fec0003800000 */
[----:B------:R-:W-:Y:S02]  /*10d30*/  ISETP.NE.AND P0, PT, R10, RZ, PT ;  /* 0x000000ff0a00720c */ /* 0x000fe40003f05270 */
[----:B------:R-:W-:-:S04]  /*10d40*/  MOV R12, 0xa000 ;  /* 0x0000a000000c7802 */ /* 0x000fc80000000f00 */
[----:B------:R0:W-:Y:S07]  /*10d50*/  SYNCS.ARRIVE.TRANS64 RZ, [UR38+0x38850], R12 ;  /* 0x0388500cffff79a7 */ /* 0x0001ee0008000026 */
[----:B------:R-:W-:Y:S05]  /*10d60*/  @!P0 BRA `(.L_x_108) ;  /* 0x0000000000048947 */ /* 0x000fea0003800000 */
[----:B------:R-:W-:Y:S01]  /*10d70*/  BPT.TRAP 0x1 ;  /* 0x000000040000795c */ /* 0x000fe20000300000 */
.L_x_108:
[----:B------:R-:W-:Y:S05]  /*10d80*/  BSYNC B1 ;  /* 0x0000000000017941 */ /* 0x000fea0003800000 */
.L_x_107:
        /* <DEDUP_REMOVED lines=10> */
.L_x_109:
        /* <DEDUP_REMOVED lines=8> */
[----:B------:R-:W-:Y:S01]  /*10eb0*/  R2UR UR10, R6 ;  /* 0x00000000060a72ca */ /* 0x000fe200000e0000 */
[----:B------:R-:W-:Y:S01]  /*10ec0*/  UIADD3 UR8, UR38, 0x2c00, URZ ;  /* 0x00002c0026087890 */ /* 0x000fe2000fffe03f */
[----:B------:R-:W-:Y:S02]  /*10ed0*/  R2UR UR6, R2 ;  /* 0x00000000020672ca */ /* 0x000fe400000e0000 */
[----:B------:R-:W-:Y:S02]  /*10ee0*/  R2UR UR7, R3 ;  /* 0x00000000030772ca */ /* 0x000fe400000e0000 */
[----:B------:R-:W-:-:S13]  /*10ef0*/  PLOP3.LUT P0, PT, PT, PT, PT, 0x80, 0x0 ;  /* 0x000000000000781c */ /* 0x000fda0003f0f070 */
.L_x_110:
        /* <DEDUP_REMOVED lines=13> */
.L_x_111:
        /* <DEDUP_REMOVED lines=13> */
.L_x_112:
        /* <DEDUP_REMOVED lines=8> */
[----:B------:R-:W-:Y:S02]  /*11120*/  IMAD.MOV.U32 R17, RZ, RZ, R0 ;  /* 0x000000ffff117224 */ /* 0x000fe400078e0000 */
[----:B------:R-:W-:-:S07]  /*11130*/  IMAD.MOV.U32 R16, RZ, RZ, R4 ;  /* 0x000000ffff107224 */ /* 0x000fce00078e0004 */
.L_x_95:
[----:B------:R-:W-:Y:S05]  /*11140*/  BSYNC B0 ;  /* 0x0000000000007941 */ /* 0x000fea0003800000 */
.L_x_54:
[----:B------:R-:W2:Y:S01]  /*11150*/  LDL.LU R0, [R1] ;  /* 0x0000000001007983 */ /* 0x000ea20000300800 */
[----:B------:R-:W-:Y:S01]  /*11160*/  BSSY B0, `(.L_x_113) ;  /* 0x0000051000007945 */ /* 0x000fe20003800000 */
[----:B--2---:R-:W-:-:S13]  /*11170*/  ISETP.NE.AND P0, PT, R0, RZ, PT ;  /* 0x000000ff0000720c */ /* 0x004fda0003f05270 */
[----:B------:R-:W-:Y:S05]  /*11180*/  @!P0 BRA `(.L_x_114) ;  /* 0x0000000400388947 */ /* 0x000fea0003800000 */
[----:B------:R-:W2:Y:S01]  /*11190*/  S2R R0, SR_TID.X ;  /* 0x0000000000007919 */ /* 0x000ea20000002100 */
[----:B-1----:R-:W-:Y:S01]  /*111a0*/  LEA R3, R8, UR38, 0x3 ;  /* 0x0000002608037c11 */ /* 0x002fe2000f8e18ff */
[----:B------:R-:W-:Y:S01]  /*111b0*/  BSSY B1, `(.L_x_115) ;  /* 0x0000006000017945 */ /* 0x000fe20003800000 */
[----:B--2---:R-:W-:Y:S02]  /*111c0*/  LOP3.LUT R2, R0, 0x7f, RZ, 0xc0, !PT ;  /* 0x0000007f00027812 */ /* 0x004fe400078ec0ff */
[----:B------:R-:W-:Y:S02]  /*111d0*/  SHF.L.U32 R0, R9, 0x1f, RZ ;  /* 0x0000001f09007819 */ /* 0x000fe400000006ff */
[----:B------:R-:W-:Y:S02]  /*111e0*/  ISETP.NE.AND P1, PT, R2, RZ, PT ;  /* 0x000000ff0200720c */ /* 0x000fe40003f25270 */
[----:B------:R-:W1:Y:S02]  /*111f0*/  SYNCS.PHASECHK.TRANS64.TRYWAIT P0, [R3+URZ+0x38860], R0 ;  /* 0x03886000030075a7 */ /* 0x000e64000800017f */
[----:B-1----:R-:W-:Y:S09]  /*11200*/  @!P0 BRA `(.L_x_116) ;  /* 0x0000001800488947 */ /* 0x002ff20003800000 */
.L_x_163:
[----:B------:R-:W-:Y:S05]  /*11210*/  BSYNC B1 ;  /* 0x0000000000017941 */ /* 0x000fea0003800000 */
.L_x_115:
[----:B------:R-:W-:Y:S04]  /*11220*/  BSSY B1, `(.L_x_117) ;  /* 0x0000008000017945 */ /* 0x000fe80003800000 */
[----:B------:R-:W-:Y:S05]  /*11230*/  @P1 BRA `(.L_x_118) ;  /* 0x0000000000181947 */ /* 0x000fea0003800000 */
[----:B------:R-:W2:Y:S01]  /*11240*/  S2R R2, SR_TID.X ;  /* 0x0000000000027919 */ /* 0x000ea20000002100 */
[----:B-1----:R-:W-:-:S04]  /*11250*/  IMAD.MOV.U32 R0, RZ, RZ, 0xa000 ;  /* 0x0000a000ff007424 */ /* 0x002fc800078e00ff */
[----:B------:R3:W-:Y:S01]  /*11260*/  SYNCS.ARRIVE.TRANS64 RZ, [R3+URZ+0x38850], R0 ;  /* 0x0388500003ff79a7 */ /* 0x0007e2000800003f */
[----:B--2---:R-:W-:-:S13]  /*11270*/  LOP3.LUT P0, RZ, R2, 0x1f, RZ, 0xc0, !PT ;  /* 0x0000001f02ff7812 */ /* 0x004fda000780c0ff */
[----:B---3--:R-:W-:Y:S05]  /*11280*/  @!P0 BRA `(.L_x_118) ;  /* 0x0000000000048947 */ /* 0x008fea0003800000 */
[----:B------:R-:W-:Y:S01]  /*11290*/  BPT.TRAP 0x1 ;  /* 0x000000040000795c */ /* 0x000fe20000300000 */
.L_x_118:
[----:B------:R-:W-:Y:S05]  /*112a0*/  BSYNC B1 ;  /* 0x0000000000017941 */ /* 0x000fea0003800000 */
.L_x_117:
[----:B------:R-:W-:Y:S01]  /*112b0*/  R2UR UR4, R8 ;  /* 0x00000000080472ca */ /* 0x000fe200000e0000 */
[----:B------:R-:W-:Y:S01]  /*112c0*/  ULDC.64 UR6, c[0x0][0x198] ;  /* 0x0000660000067ab9 */ /* 0x000fe20000000a00 */
[----:B------:R-:W-:Y:S01]  /*112d0*/  R2UR UR9, R3 ;  /* 0x00000000030972ca */ /* 0x000fe200000e0000 */
[----:B------:R-:W-:Y:S01]  /*112e0*/  UIADD3 UR6, UP0, UR6, 0x470, URZ ;  /* 0x0000047006067890 */ /* 0x000fe2000ff1e03f */
[----:B------:R-:W-:Y:S01]  /*112f0*/  PLOP3.LUT P0, PT, PT, PT, PT, 0x80, 0x0 ;  /* 0x000000000000781c */ /* 0x000fe20003f0f070 */
[----:B------:R-:W-:Y:S01]  /*11300*/  IMAD R17, R17, 0x50, RZ ;  /* 0x0000005011117824 */ /* 0x000fe200078e02ff */
[----:B------:R-:W-:Y:S01]  /*11310*/  UMOV UR14, 0x0 ;  /* 0x00000000000e7882 */ /* 0x000fe20000000000 */
[----:B------:R-:W-:Y:S01]  /*11320*/  UIADD3.X UR7, URZ, UR7, URZ, UP0, !UPT ;  /* 0x000000073f077290 */ /* 0x000fe200087fe43f */
[----:B------:R-:W-:Y:S01]  /*11330*/  UMOV UR15, 0x14f00000 ;  /* 0x14f00000000f7882 */ /* 0x000fe20000000000 */
[----:B------:R-:W-:-:S04]  /*11340*/  UMOV UR10, URZ ;  /* 0x0000003f000a7c82 */ /* 0x000fc80008000000 */
[----:B------:R-:W-:Y:S02]  /*11350*/  UIMAD UR4, UR4, 0xa000, UR38 ;  /* 0x0000a000040478a4 */ /* 0x000fe4000f8e0226 */
[----:B------:R-:W-:Y:S02]  /*11360*/  UIADD3 UR9, UR9, 0x38850, URZ ;  /* 0x0003885009097890 */ /* 0x000fe4000fffe03f */
[----:B------:R-:W-:-:S12]  /*11370*/  UIADD3 UR8, UR4, 0x400, URZ ;  /* 0x0000040004087890 */ /* 0x000fd8000fffe03f */
.L_x_119:
[----:B------:R-:W-:-:S13]  /*11380*/  @P0 ELECT P1, URZ, PT ;  /* 0x00000000003f082f */ /* 0x000fda0003820000 */
[----:B------:R-:W-:Y:S01]  /*11390*/  @P1 R2UR UR13, R16 ;  /* 0x00000000100d12ca */ /* 0x000fe200000e0000 */
[----:B------:R-:W-:Y:S01]  /*113a0*/  UMOV UR12, UR36 ;  /* 0x00000024000c7c82 */ /* 0x000fe20008000000 */
[----:B------:R-:W-:Y:S02]  /*113b0*/  @P1 R2UR UR11, R17 ;  /* 0x00000000110b12ca */ /* 0x000fe400000e0000 */
[----:B------:R-:W-:Y:S02]  /*113c0*/  @P1 PLOP3.LUT P0, PT, P1, PT, PT, 0x8, 0x0 ;  /* 0x000000000000181c */ /* 0x000fe40000f0e170 */
[----:B------:R-:W-:-:S09]  /*113d0*/  PLOP3.LUT P1, PT, PT, PT, PT, 0x8, 0x0 ;  /* 0x000000000000781c */ /* 0x000fd20003f2e170 */
[----:B------:R2:W-:Y:S02]  /*113e0*/  UTMALDG.4D [UR8], [UR6], desc[UR14] ;  /* 0x00000e08060075b4 */ /* 0x0005e40008019000 */
[----:B--2---:R-:W-:Y:S05]  /*113f0*/  @P0 BRA.U.ANY `(.L_x_119) ;  /* 0xfffffffd00e00947 */ /* 0x004fea000393ffff */
[----:B------:R-:W-:Y:S01]  /*11400*/  PLOP3.LUT P0, PT, PT, PT, PT, 0x80, 0x0 ;  /* 0x000000000000781c */ /* 0x000fe20003f0f070 */
[----:B------:R-:W-:Y:S01]  /*11410*/  UIADD3 UR8, UR4, 0x2c00, URZ ;  /* 0x00002c0004087890 */ /* 0x000fe2000fffe03f */
[----:B------:R-:W-:Y:S01]  /*11420*/  UMOV UR14, 0x0 ;  /* 0x00000000000e7882 */ /* 0x000fe20000000000 */
[----:B------:R-:W-:Y:S01]  /*11430*/  UMOV UR15, 0x14f00000 ;  /* 0x14f00000000f7882 */ /* 0x000fe20000000000 */
[----:B------:R-:W-:-:S09]  /*11440*/  UMOV UR10, 0x40 ;  /* 0x00000040000a7882 */ /* 0x000fd20000000000 */
.L_x_120:
        /* <DEDUP_REMOVED lines=13> */
.L_x_121:
        /* <DEDUP_REMOVED lines=10> */
[----:B------:R-:W-:Y:S02]  /*115c0*/  UMOV UR5, 0x14f00000 ;  /* 0x14f0000000057882 */ /* 0x000fe40000000000 */
[----:B------:R-:W-:Y:S01]  /*115d0*/  UMOV UR4, 0x0 ;  /* 0x0000000000047882 */ /* 0x000fe20000000000 */
[----:B------:R-:W-:-:S08]  /*115e0*/  UMOV UR10, 0xc0 ;  /* 0x000000c0000a7882 */ /* 0x000fd00000000000 */
.L_x_122:
        /* <DEDUP_REMOVED lines=8> */
.L_x_114:
[----:B------:R-:W-:Y:S05]  /*11670*/  BSYNC B0 ;  /* 0x0000000000007941 */ /* 0x000fea0003800000 */
.L_x_113:
[----:B-1----:R-:W-:Y:S01]  /*11680*/  IADD3 R0, R8, 0x1, RZ ;  /* 0x0000000108007810 */ /* 0x002fe20007ffe0ff */
[----:B------:R-:W-:-:S03]  /*11690*/  IMAD.MOV.U32 R3, RZ, RZ, RZ ;  /* 0x000000ffff037224 */ /* 0x000fc600078e00ff */
[----:B------:R-:W-:-:S04]  /*116a0*/  ISETP.NE.AND P0, PT, R0, 0x2, PT ;  /* 0x000000020000780c */ /* 0x000fc80003f05270 */
[----:B------:R-:W-:Y:S02]  /*116b0*/  SEL R2, RZ, 0x1, P0 ;  /* 0x00000001ff027807 */ /* 0x000fe40000000000 */
[----:B------:R-:W-:Y:S02]  /*116c0*/  SEL R0, R0, RZ, P0 ;  /* 0x000000ff00007207 */ /* 0x000fe40000000000 */
[----:B------:R-:W-:-:S07]  /*116d0*/  LOP3.LUT R9, R9, R2, RZ, 0x3c, !PT ;  /* 0x0000000209097212 */ /* 0x000fce00078e3cff */
.L_x_38:
[----:B------:R-:W1:Y:S01]  /*116e0*/  S2R R5, SR_CgaCtaId ;  /* 0x0000000000057919 */ /* 0x000e620000008800 */
[----:B------:R-:W-:Y:S02]  /*116f0*/  MOV R2, 0x400 ;  /* 0x0000040000027802 */ /* 0x000fe40000000f00 */
[----:B------:R-:W-:Y:S02]  /*11700*/  SHF.L.U32 R3, R3, 0x1f, RZ ;  /* 0x0000001f03037819 */ /* 0x000fe400000006ff */
[----:B-1----:R-:W-:-:S04]  /*11710*/  LEA R2, R5, R2, 0x18 ;  /* 0x0000000205027211 */ /* 0x002fc800078ec0ff */
[----:B------:R-:W1:Y:S02]  /*11720*/  SYNCS.PHASECHK.TRANS64.TRYWAIT P0, [R2+URZ+0x38820], R3 ;  /* 0x03882003020075a7 */ /* 0x000e64000800017f */
[----:B-1----:R-:W-:Y:S05]  /*11730*/  @!P0 BRA `(.L_x_123) ;  /* 0x0000001400108947 */ /* 0x002fea0003800000 */
.L_x_164:
[----:B------:R-:W-:-:S03]  /*11740*/  UMOV UR4, 0xffffffff ;  /* 0xffffffff00047882 */ /* 0x000fc60000000000 */
[----:B------:R-:W-:Y:S05]  /*11750*/  BRA.DIV UR4, `(.L_x_124) ;  /* 0x00000016041c7947 */ /* 0x000fea000b800000 */
[----:B-1----:R-:W1:Y:S02]  /*11760*/  S2R R3, SR_TID.X ;  /* 0x0000000000037919 */ /* 0x002e640000002100 */
[----:B-1----:R-:W-:-:S04]  /*11770*/  SHF.R.U32.HI R3, RZ, 0x5, R3 ;  /* 0x00000005ff037819 */ /* 0x002fc80000011603 */
[----:B------:R-:W-:-:S05]  /*11780*/  LOP3.LUT R3, R3, 0x3, RZ, 0xc0, !PT ;  /* 0x0000000303037812 */ /* 0x000fca00078ec0ff */
[----:B------:R1:W2:Y:S02]  /*11790*/  SHFL.IDX PT, R14, R3, RZ, 0x1f ;  /* 0x00001fff030e7589 */ /* 0x0002a400000e0000 */
.L_x_167:
[----:B--2---:R-:W-:-:S13]  /*117a0*/  ISETP.NE.AND P0, PT, R14, RZ, PT ;  /* 0x000000ff0e00720c */ /* 0x004fda0003f05270 */
[----:B------:R-:W-:Y:S05]  /*117b0*/  @P0 BRA `(.L_x_10) ;  /* 0x0000000000880947 */ /* 0x000fea0003800000 */
[----:B------:R-:W-:-:S03]  /*117c0*/  UMOV UR4, 0xffffffff ;  /* 0xffffffff00047882 */ /* 0x000fc60000000000 */
[----:B------:R-:W-:Y:S05]  /*117d0*/  BRA.DIV UR4, `(.L_x_125) ;  /* 0x0000001604307947 */ /* 0x000fea000b800000 */
[----:B------:R-:W-:-:S13]  /*117e0*/  ELECT P6, URZ, PT ;  /* 0x00000000003f782f */ /* 0x000fda00038c0000 */
.L_x_170:
[----:B------:R-:W-:Y:S05]  /*117f0*/  @!P6 BRA `(.L_x_10) ;  /* 0x000000000078e947 */ /* 0x000fea0003800000 */
[----:B-1----:R-:W2:Y:S02]  /*11800*/  LDL.LU R3, [R1+0x14] ;  /* 0x0000140001037983 */ /* 0x002ea40000300800 */
[----:B--2---:R-:W-:-:S04]  /*11810*/  LOP3.LUT R3, R3, 0x2, RZ, 0xfc, !PT ;  /* 0x0000000203037812 */ /* 0x004fc800078efcff */
[----:B------:R-:W-:-:S13]  /*11820*/  ISETP.NE.AND P2, PT, R3, 0x3, PT ;  /* 0x000000030300780c */ /* 0x000fda0003f45270 */
[----:B------:R-:W-:Y:S05]  /*11830*/  @!P2 BRA `(.L_x_126) ;  /* 0x000000000004a947 */ /* 0x000fea0003800000 */
[----:B------:R-:W-:Y:S01]  /*11840*/  BPT.TRAP 0x1 ;  /* 0x000000040000795c */ /* 0x000fe20000300000 */
.L_x_126:
[----:B------:R-:W-:Y:S01]  /*11850*/  VIADD R7, R2, 0x38840 ;  /* 0x0003884002077836 */ /* 0x000fe20000000000 */
[----:B------:R-:W-:Y:S02]  /*11860*/  SHF.L.U32 R5, R9, 0x1f, RZ ;  /* 0x0000001f09057819 */ /* 0x000fe400000006ff */
[C---:B------:R-:W-:Y:S01]  /*11870*/  IADD3 R3, R0.reuse, 0x1, RZ ;  /* 0x0000000100037810 */ /* 0x040fe20007ffe0ff */
[----:B------:R-:W-:-:S03]  /*11880*/  IMAD R6, R0, 0x8, R7 ;  /* 0x0000000800067824 */ /* 0x000fc600078e0207 */
[C---:B------:R-:W-:Y:S01]  /*11890*/  ISETP.NE.AND P1, PT, R3.reuse, 0x2, PT ;  /* 0x000000020300780c */ /* 0x040fe20003f25270 */
[----:B------:R-:W1:Y:S03]  /*118a0*/  SYNCS.PHASECHK.TRANS64.TRYWAIT P0, [R6+URZ], R5 ;  /* 0x00000005060075a7 */ /* 0x000e66000800017f */
[----:B------:R-:W-:Y:S02]  /*118b0*/  SEL R4, RZ, 0x1, P1 ;  /* 0x00000001ff047807 */ /* 0x000fe40000800000 */
[----:B------:R-:W-:Y:S02]  /*118c0*/  SEL R8, R3, RZ, P1 ;  /* 0x000000ff03087207 */ /* 0x000fe40000800000 */
[----:B------:R-:W-:-:S03]  /*118d0*/  LOP3.LUT R4, R9, R4, RZ, 0x3c, !PT ;  /* 0x0000000409047212 */ /* 0x000fc600078e3cff */
[----:B------:R-:W-:Y:S01]  /*118e0*/  IMAD R3, R8, 0x8, R7 ;  /* 0x0000000808037824 */ /* 0x000fe200078e0207 */
[----:B------:R-:W-:Y:S01]  /*118f0*/  SHF.L.U32 R4, R4, 0x1f, RZ ;  /* 0x0000001f04047819 */ /* 0x000fe200000006ff */
[----:B-1----:R-:W-:Y:S06]  /*11900*/  @!P0 BRA `(.L_x_127) ;  /* 0x0000001400048947 */ /* 0x002fec0003800000 */
.L_x_171:
[----:B------:R-:W2:Y:S02]  /*11910*/  SYNCS.PHASECHK.TRANS64.TRYWAIT P0, [R3+URZ], R4 ;  /* 0x00000004030075a7 */ /* 0x000ea4000800017f */
[----:B--2---:R-:W-:Y:S05]  /*11920*/  @!P0 BRA `(.L_x_128) ;  /* 0x0000001400108947 */ /* 0x004fea0003800000 */
.L_x_172:
[----:B------:R-:W-:Y:S05]  /*11930*/  @!P2 BRA `(.L_x_129) ;  /* 0x000000000004a947 */ /* 0x000fea0003800000 */
[----:B------:R-:W-:Y:S01]  /*11940*/  BPT.TRAP 0x1 ;  /* 0x000000040000795c */ /* 0x000fe20000300000 */
.L_x_129:
[----:B--2---:R-:W-:-:S04]  /*11950*/  VIADD R3, R2, 0x38860 ;  /* 0x0003886002037836 */ /* 0x004fc80000000000 */
[----:B------:R-:W-:-:S04]  /*11960*/  IMAD R0, R0, 0x8, R3 ;  /* 0x0000000800007824 */ /* 0x000fc800078e0203 */
[----:B------:R-:W2:Y:S02]  /*11970*/  SYNCS.PHASECHK.TRANS64.TRYWAIT P0, [R0+URZ], R5 ;  /* 0x00000005000075a7 */ /* 0x000ea4000800017f */
[----:B--2---:R-:W-:Y:S05]  /*11980*/  @!P0 BRA `(.L_x_130) ;  /* 0x00000014000c8947 */ /* 0x004fea0003800000 */
.L_x_173:
[----:B------:R-:W-:-:S07]  /*11990*/  LEA R3, R8, R3, 0x3 ;  /* 0x0000000308037211 */ /* 0x000fce00078e18ff */
.L_x_131:
[----:B---3--:R3:W4:Y:S02]  /*119a0*/  SYNCS.PHASECHK.TRANS64.TRYWAIT P0, [R3+URZ], R4 ;  /* 0x00000004030075a7 */ /* 0x008724000800017f */
[----:B----4-:R-:W-:Y:S05]  /*119b0*/  @!P0 NANOSLEEP.SYNCS 0x989680 ;  /* 0x009896800000895d */ /* 0x010fea0003900000 */
[----:B------:R-:W4:Y:S02]  /*119c0*/  @!P0 SYNCS.PHASECHK.TRANS64 P0, [R3+URZ], R4 ;  /* 0x00000004030085a7 */ /* 0x000f24000800007f */
[----:B----4-:R-:W-:Y:S05]  /*119d0*/  @!P0 BRA `(.L_x_131) ;  /* 0xfffffffc00f08947 */ /* 0x010fea000383ffff */
.L_x_10:
[----:B------:R-:W-:Y:S05]  /*119e0*/  BSYNC B6 ;  /* 0x0000000000067941 */ /* 0x000fea0003800000 */
.L_x_7:
[----:B------:R-:W-:Y:S05]  /*119f0*/  EXIT ;  /* 0x000000000000794d */ /* 0x000fea0003800000 */
.L_x_14:
[----:B------:R-:W-:-:S13]  /*11a00*/  R2UR UR4, R16 ;  /* 0x00000000100472ca */ /* 0x000fda00000e0000 */
[----:B0-----:R-:W-:-:S04]  /*11a10*/  IMAD.U32 R3, RZ, RZ, UR4 ;  /* 0x00000004ff037e24 */ /* 0x001fc8000f8e00ff */
[----:B------:R0:W1:Y:S03]  /*11a20*/  SYNCS.PHASECHK.TRANS64.TRYWAIT P1, [R3+URZ+0x38800], R2 ;  /* 0x03880002030075a7 */ /* 0x000066000802017f */
[----:B-1----:R-:W-:Y:S05]  /*11a30*/  @!P1 NANOSLEEP.SYNCS 0x989680 ;  /* 0x009896800000995d */ /* 0x002fea0003900000 */
[----:B------:R-:W1:Y:S02]  /*11a40*/  @!P1 SYNCS.PHASECHK.TRANS64 P1, [R3+URZ+0x38800], R2 ;  /* 0x03880002030095a7 */ /* 0x000e64000802007f */
[----:B-1----:R-:W-:Y:S05]  /*11a50*/  @!P1 BRA `(.L_x_14) ;  /* 0xfffffffc00e89947 */ /* 0x002fea000383ffff */
[----:B------:R-:W-:Y:S05]  /*11a60*/  BRA `(.L_x_132) ;  /* 0xfffffef800847947 */ /* 0x000fea000383ffff */
.L_x_18:
[----:B------:R-:W-:-:S13]  /*11a70*/  R2UR UR4, R16 ;  /* 0x00000000100472ca */ /* 0x000fda00000e0000 */
[----:B0-----:R-:W-:-:S04]  /*11a80*/  IMAD.U32 R3, RZ, RZ, UR4 ;  /* 0x00000004ff037e24 */ /* 0x001fc8000f8e00ff */
[----:B------:R0:W2:Y:S03]  /*11a90*/  SYNCS.PHASECHK.TRANS64.TRYWAIT P2, [R3+URZ+0x38830], R2 ;  /* 0x03883002030075a7 */ /* 0x0000a6000804017f */
[----:B--2---:R-:W-:Y:S05]  /*11aa0*/  @!P2 NANOSLEEP.SYNCS 0x989680 ;  /* 0x009896800000a95d */ /* 0x004fea0003900000 */
[----:B------:R-:W2:Y:S02]  /*11ab0*/  @!P2 SYNCS.PHASECHK.TRANS64 P2, [R3+URZ+0x38830], R2 ;  /* 0x038830020300a5a7 */ /* 0x000ea4000804007f */
[----:B--2---:R-:W-:Y:S05]  /*11ac0*/  @!P2 BRA `(.L_x_18) ;  /* 0xfffffffc00e8a947 */ /* 0x004fea000383ffff */
[----:B------:R-:W-:Y:S05]  /*11ad0*/  BRA `(.L_x_17) ;  /* 0xfffffef800a07947 */ /* 0x000fea000383ffff */
.L_x_23:
[----:B------:R-:W-:-:S13]  /*11ae0*/  R2UR UR6, R215 ;  /* 0x00000000d70672ca */ /* 0x000fda00000e0000 */
[----:B-1----:R-:W-:-:S04]  /*11af0*/  IMAD.U32 R7, RZ, RZ, UR6 ;  /* 0x00000006ff077e24 */ /* 0x002fc8000f8e00ff */
[----:B------:R1:W2:Y:S03]  /*11b00*/  SYNCS.PHASECHK.TRANS64.TRYWAIT P2, [R7+URZ+0x38830], R2 ;  /* 0x03883002070075a7 */ /* 0x0002a6000804017f */
[----:B--2---:R-:W-:Y:S05]  /*11b10*/  @!P2 NANOSLEEP.SYNCS 0x989680 ;  /* 0x009896800000a95d */ /* 0x004fea0003900000 */
[----:B------:R-:W2:Y:S02]  /*11b20*/  @!P2 SYNCS.PHASECHK.TRANS64 P2, [R7+URZ+0x38830], R2 ;  /* 0x038830020700a5a7 */ /* 0x000ea4000804007f */
[----:B--2---:R-:W-:Y:S05]  /*11b30*/  @!P2 BRA `(.L_x_23) ;  /* 0xfffffffc00e8a947 */ /* 0x004fea000383ffff */
[----:B------:R-:W-:Y:S05]  /*11b40*/  BRA `(.L_x_22) ;  /* 0xffffff3c00ec7947 */ /* 0x000fea000383ffff */
.L_x_27:
[----:B-1----:R-:W-:-:S04]  /*11b50*/  MOV R3, UR7 ;  /* 0x0000000700037c02 */ /* 0x002fc80008000f00 */
[----:B------:R1:W2:Y:S03]  /*11b60*/  SYNCS.PHASECHK.TRANS64.TRYWAIT P2, [R3+URZ+0x38850], R0 ;  /* 0x03885000030075a7 */ /* 0x0002a6000804017f */
[----:B--2---:R-:W-:Y:S05]  /*11b70*/  @!P2 NANOSLEEP.SYNCS 0x989680 ;  /* 0x009896800000a95d */ /* 0x004fea0003900000 */
[----:B------:R-:W2:Y:S02]  /*11b80*/  @!P2 SYNCS.PHASECHK.TRANS64 P2, [R3+URZ+0x38850], R0 ;  /* 0x038850000300a5a7 */ /* 0x000ea4000804007f */
[----:B--2---:R-:W-:Y:S05]  /*11b90*/  @!P2 BRA `(.L_x_27) ;  /* 0xfffffffc00eca947 */ /* 0x004fea000383ffff */
[----:B------:R-:W-:Y:S05]  /*11ba0*/  BRA `(.L_x_26) ;  /* 0xffffff6800247947 */ /* 0x000fea000383ffff */
.L_x_32:
[----:B-1----:R1:W2:Y:S02]  /*11bb0*/  SYNCS.PHASECHK.TRANS64.TRYWAIT P0, [R11+URZ+0x38850], R8 ;  /* 0x038850080b0075a7 */ /* 0x0022a4000800017f */
[----:B--2---:R-:W-:Y:S05]  /*11bc0*/  @!P0 NANOSLEEP.SYNCS 0x989680 ;  /* 0x009896800000895d */ /* 0x004fea0003900000 */
[----:B------:R-:W2:Y:S02]  /*11bd0*/  @!P0 SYNCS.PHASECHK.TRANS64 P0, [R11+URZ+0x38850], R8 ;  /* 0x038850080b0085a7 */ /* 0x000ea4000800007f */
[----:B--2---:R-:W-:Y:S05]  /*11be0*/  @!P0 BRA `(.L_x_32) ;  /* 0xfffffffc00f08947 */ /* 0x004fea000383ffff */
[----:B------:R-:W-:Y:S05]  /*11bf0*/  BRA `(.L_x_31) ;  /* 0xffffff84005c7947 */ /* 0x000fea000383ffff */
.L_x_43:
[----:B------:R-:W-:Y:S01]  /*11c00*/  IMAD.MOV.U32 R13, RZ, RZ, R0 ;  /* 0x000000ffff0d7224 */ /* 0x000fe200078e0000 */
[----:B------:R-:W-:Y:S01]  /*11c10*/  MOV R15, 0xffffffff ;  /* 0xffffffff000f7802 */ /* 0x000fe20000000f00 */
[----:B------:R-:W-:Y:S02]  /*11c20*/  IMAD.MOV.U32 R12, RZ, RZ, RZ ;  /* 0x000000ffff0c7224 */ /* 0x000fe400078e00ff */
[----:B------:R-:W-:-:S07]  /*11c30*/  IMAD.MOV.U32 R11, RZ, RZ, 0x1f ;  /* 0x0000001fff0b7424 */ /* 0x000fce00078e00ff */
[----:B------:R-:W-:Y:S05]  /*11c40*/  WARPSYNC.COLLECTIVE R15, `(.L_x_133) ;  /* 0x000000000f087348 */ /* 0x000fea0003c00000 */
[----:B------:R0:W1:Y:S02]  /*11c50*/  SHFL.IDX P6, R14, R13, R12, R11 ;  /* 0x0000000c0d0e7389 */ /* 0x00006400000c000b */
[----:B01----:R-:W-:Y:S01]  /*11c60*/  ENDCOLLECTIVE ;  /* 0x000000000000791b */ /* 0x003fe20003800000 */
.L_x_133:
[----:B------:R-:W-:Y:S05]  /*11c70*/  BRA `(.L_x_134) ;  /* 0xffffffc000047947 */ /* 0x000fea000383ffff */
.L_x_45:
[----:B------:R-:W-:Y:S01]  /*11c80*/  BSSY B0, `(.L_x_135) ;  /* 0x0000006000007945 */ /* 0x000fe20003800000 */
[----:B------:R-:W-:-:S07]  /*11c90*/  IMAD.MOV.U32 R15, RZ, RZ, -0x1 ;  /* 0xffffffffff0f7424 */ /* 0x000fce00078e00ff */
[----:B0-----:R-:W-:Y:S05]  /*11ca0*/  WARPSYNC.COLLECTIVE R15, `(.L_x_136) ;  /* 0x000000000f0c7348 */ /* 0x001fea0003c00000 */
[----:B------:R-:W-:Y:S02]  /*11cb0*/  ELECT P6, UR62, PT ;  /* 0x00000000003e782f */ /* 0x000fe400038c0000 */
[----:B------:R-:W-:Y:S01]  /*11cc0*/  MOV R14, UR62 ;  /* 0x0000003e000e7c02 */ /* 0x000fe20008000f00 */
[----:B0-----:R-:W-:Y:S10]  /*11cd0*/  ENDCOLLECTIVE ;  /* 0x000000000000791b */ /* 0x001ff40003800000 */
.L_x_136:
[----:B------:R-:W-:Y:S05]  /*11ce0*/  BSYNC B0 ;  /* 0x0000000000007941 */ /* 0x000fea0003800000 */
.L_x_135:
[----:B------:R-:W-:Y:S05]  /*11cf0*/  BRA `(.L_x_137) ;  /* 0xffffffc000047947 */ /* 0x000fea000383ffff */
.L_x_47:
[----:B0-----:R-:W-:-:S04]  /*11d00*/  IMAD.U32 R3, RZ, RZ, UR38 ;  /* 0x00000026ff037e24 */ /* 0x001fc8000f8e00ff */
[----:B------:R0:W1:Y:S03]  /*11d10*/  SYNCS.PHASECHK.TRANS64.TRYWAIT P0, [R3+URZ+0x38840], R0 ;  /* 0x03884000030075a7 */ /* 0x000066000800017f */
[----:B-1----:R-:W-:Y:S05]  /*11d20*/  @!P0 NANOSLEEP.SYNCS 0x989680 ;  /* 0x009896800000895d */ /* 0x002fea0003900000 */
[----:B------:R-:W1:Y:S02]  /*11d30*/  @!P0 SYNCS.PHASECHK.TRANS64 P0, [R3+URZ+0x38840], R0 ;  /* 0x03884000030085a7 */ /* 0x000e64000800007f */
[----:B-1----:R-:W-:Y:S05]  /*11d40*/  @!P0 BRA `(.L_x_47) ;  /* 0xfffffffc00ec8947 */ /* 0x002fea000383ffff */
[----:B------:R-:W-:Y:S05]  /*11d50*/  BRA `(.L_x_138) ;  /* 0xffffffc0005c7947 */ /* 0x000fea000383ffff */
.L_x_50:
[----:B------:R-:W-:Y:S01]  /*11d60*/  IMAD R8, R11, 0x80, R8 ;  /* 0x000000800b087824 */ /* 0x000fe200078e0208 */
[----:B------:R-:W-:Y:S01]  /*11d70*/  MOV R13, R6 ;  /* 0x00000006000d7202 */ /* 0x000fe20000000f00 */
[----:B------:R-:W-:Y:S02]  /*11d80*/  IMAD.MOV.U32 R12, RZ, RZ, RZ ;  /* 0x000000ffff0c7224 */ /* 0x000fe400078e00ff */
[----:B------:R-:W-:Y:S02]  /*11d90*/  IMAD.MOV.U32 R11, RZ, RZ, 0x181f ;  /* 0x0000181fff0b7424 */ /* 0x000fe400078e00ff */
[----:B------:R-:W-:Y:S02]  /*11da0*/  IMAD.MOV.U32 R15, RZ, RZ, -0x1 ;  /* 0xffffffffff0f7424 */ /* 0x000fe400078e00ff */
[----:B------:R-:W-:-:S07]  /*11db0*/  VIADD R5, R8, 0x10 ;  /* 0x0000001008057836 */ /* 0x000fce0000000000 */
[----:B------:R-:W-:Y:S05]  /*11dc0*/  WARPSYNC.COLLECTIVE R15, `(.L_x_139) ;  /* 0x000000000f087348 */ /* 0x000fea0003c00000 */
[----:B------:R0:W1:Y:S02]  /*11dd0*/  SHFL.IDX P6, R14, R13, R12, R11 ;  /* 0x0000000c0d0e7389 */ /* 0x00006400000c000b */
[----:B01----:R-:W-:Y:S01]  /*11de0*/  ENDCOLLECTIVE ;  /* 0x000000000000791b */ /* 0x003fe20003800000 */
.L_x_139:
[----:B------:R-:W-:Y:S01]  /*11df0*/  IMAD.MOV.U32 R13, RZ, RZ, R7 ;  /* 0x000000ffff0d7224 */ /* 0x000fe200078e0007 */
[----:B------:R-:W-:-:S07]  /*11e00*/  MOV R2, R14 ;  /* 0x0000000e00027202 */ /* 0x000fce0000000f00 */
[----:B------:R-:W-:Y:S05]  /*11e10*/  WARPSYNC.COLLECTIVE R15, `(.L_x_140) ;  /* 0x000000000f087348 */ /* 0x000fea0003c00000 */
[----:B------:R0:W1:Y:S02]  /*11e20*/  SHFL.IDX P6, R14, R13, R12, R11 ;  /* 0x0000000c0d0e7389 */ /* 0x00006400000c000b */
[----:B01----:R-:W-:Y:S01]  /*11e30*/  ENDCOLLECTIVE ;  /* 0x000000000000791b */ /* 0x003fe20003800000 */
.L_x_140:
[----:B------:R-:W-:Y:S01]  /*11e40*/  ULDC UR4, c[0x0][0x288] ;  /* 0x0000a20000047ab9 */ /* 0x000fe20000000800 */
[----:B------:R-:W-:Y:S01]  /*11e50*/  ULDC.64 UR6, c[0x0][0x208] ;  /* 0x0000820000067ab9 */ /* 0x000fe20000000a00 */
[----:B------:R-:W-:-:S05]  /*11e60*/  IMAD R0, R20, UR4, RZ ;  /* 0x0000000414007c24 */ /* 0x000fca000f8e02ff */
[----:B------:R-:W-:Y:S02]  /*11e70*/  ISETP.GE.AND P4, PT, R8, R0, PT ;  /* 0x000000000800720c */ /* 0x000fe40003f86270 */
[----:B------:R-:W-:Y:S01]  /*11e80*/  MOV R13, R6 ;  /* 0x00000006000d7202 */ /* 0x000fe20000000f00 */
[----:B------:R-:W-:-:S10]  /*11e90*/  IMAD.MOV.U32 R12, RZ, RZ, 0x1 ;  /* 0x00000001ff0c7424 */ /* 0x000fd400078e00ff */
[----:B------:R-:W-:Y:S01]  /*11ea0*/  @!P4 LEA R21, R9, UR38, 0x1 ;  /* 0x000000260915cc11 */ /* 0x000fe2000f8e08ff */
[----:B------:R-:W-:-:S05]  /*11eb0*/  IMAD.MOV.U32 R3, RZ, RZ, R14 ;  /* 0x000000ffff037224 */ /* 0x000fca00078e000e */
[----:B------:R-:W-:-:S04]  /*11ec0*/  LOP3.LUT R3, R3, R2, RZ, 0x3c, !PT ;  /* 0x0000000203037212 */ /* 0x000fc800078e3cff */
[----:B------:R-:W-:-:S04]  /*11ed0*/  LOP3.LUT R2, R3, R2, RZ, 0x3c, !PT ;  /* 0x0000000203027212 */ /* 0x000fc800078e3cff */
[----:B------:R-:W-:-:S03]  /*11ee0*/  LOP3.LUT R3, R3, R2, RZ, 0x3c, !PT ;  /* 0x0000000203037212 */ /* 0x000fc600078e3cff */
[----:B------:R-:W-:-:S05]  /*11ef0*/  @!P4 IMAD.WIDE.U32 R2, R10, 0x2, R2 ;  /* 0x000000020a02c825 */ /* 0x000fca00078e0002 */
[----:B------:R-:W-:Y:S01]  /*11f00*/  @!PT LDS RZ, [RZ] ;  /* 0x00000000fffff984 */ /* 0x000fe20000000800 */
[----:B------:R-:W-:Y:S01]  /*11f10*/  @!PT LDS RZ, [RZ] ;  /* 0x00000000fffff984 */ /* 0x000fe20000000800 */
[----:B------:R-:W-:Y:S01]  /*11f20*/  @!PT LDS RZ, [RZ] ;  /* 0x00000000fffff984 */ /* 0x000fe20000000800 */
[----:B------:R0:W-:Y:S04]  /*11f30*/  @!P4 LDGSTS.E.BYPASS.LTC128B.128 [R21+0x14400], desc[UR6][R2.64], !P3 ;  /* 0x144000000215cfae */ /* 0x0001e8000d901d46 */
[----:B------:R0:W-:Y:S04]  /*11f40*/  @!P4 LDGSTS.E.BYPASS.LTC128B.128 [R21+0x18400], desc[UR6][R2.64+0x80], !P0 ;  /* 0x184000800215cfae */ /* 0x0001e8000c101d46 */
[----:B------:R0:W-:Y:S04]  /*11f50*/  @!P4 LDGSTS.E.BYPASS.LTC128B.128 [R21+0x1c400], desc[UR6][R2.64+0x100], !P1 ;  /* 0x1c4001000215cfae */ /* 0x0001e8000c901d46 */
[----:B------:R0:W-:Y:S01]  /*11f60*/  @!P4 LDGSTS.E.BYPASS.LTC128B.128 [R21+0x20400], desc[UR6][R2.64+0x180], !P2 ;  /* 0x204001800215cfae */ /* 0x0001e2000d101d46 */
[----:B------:R-:W-:-:S13]  /*11f70*/  ISETP.GE.AND P4, PT, R5, R0, PT ;  /* 0x000000000500720c */ /* 0x000fda0003f86270 */
[----:B0-----:R-:W-:Y:S05]  /*11f80*/  WARPSYNC.COLLECTIVE R15, `(.L_x_141) ;  /* 0x000000000f087348 */ /* 0x001fea0003c00000 */
[----:B------:R1:W2:Y:S02]  /*11f90*/  SHFL.IDX P6, R14, R13, R12, R11 ;  /* 0x0000000c0d0e7389 */ /* 0x0002a400000c000b */
[----:B012---:R-:W-:Y:S01]  /*11fa0*/  ENDCOLLECTIVE ;  /* 0x000000000000791b */ /* 0x007fe20003800000 */
.L_x_141:
[----:B------:R-:W-:Y:S01]  /*11fb0*/  VIADD R3, R8, 0x20 ;  /* 0x0000002008037836 */ /* 0x000fe20000000000 */
[----:B------:R-:W-:Y:S01]  /*11fc0*/  @!P4 LEA R20, R9, UR38, 0x1 ;  /* 0x000000260914cc11 */ /* 0x000fe2000f8e08ff */
[----:B------:R-:W-:Y:S02]  /*11fd0*/  IMAD.MOV.U32 R13, RZ, RZ, R7 ;  /* 0x000000ffff0d7224 */ /* 0x000fe400078e0007 */
[----:B------:R-:W-:-:S07]  /*11fe0*/  IMAD.MOV.U32 R5, RZ, RZ, R14 ;  /* 0x000000ffff057224 */ /* 0x000fce00078e000e */
[----:B------:R-:W-:Y:S05]  /*11ff0*/  WARPSYNC.COLLECTIVE R15, `(.L_x_142) ;  /* 0x000000000f087348 */ /* 0x000fea0003c00000 */
[----:B------:R0:W1:Y:S02]  /*12000*/  SHFL.IDX P6, R14, R13, R12, R11 ;  /* 0x0000000c0d0e7389 */ /* 0x00006400000c000b */
[----:B01----:R-:W-:Y:S01]  /*12010*/  ENDCOLLECTIVE ;  /* 0x000000000000791b */ /* 0x003fe20003800000 */
.L_x_142:
[----:B------:R-:W-:Y:S01]  /*12020*/  ULDC.64 UR4, c[0x0][0x208] ;  /* 0x0000820000047ab9 */ /* 0x000fe20000000a00 */
[----:B------:R-:W-:Y:S02]  /*12030*/  IMAD.MOV.U32 R13, RZ, RZ, R6 ;  /* 0x000000ffff0d7224 */ /* 0x000fe400078e0006 */
[----:B------:R-:W-:Y:S01]  /*12040*/  IMAD.MOV.U32 R12, RZ, RZ, 0x2 ;  /* 0x00000002ff0c7424 */ /* 0x000fe200078e00ff */
[----:B------:R-:W-:-:S05]  /*12050*/  MOV R4, R14 ;  /* 0x0000000e00047202 */ /* 0x000fca0000000f00 */
        /* <DEDUP_REMOVED lines=12> */
.L_x_143:
[----:B------:R-:W-:Y:S01]  /*12120*/  VIADD R5, R8, 0x30 ;  /* 0x0000003008057836 */ /* 0x000fe20000000000 */
[----:B------:R-:W-:Y:S01]  /*12130*/  @!P4 LEA R21, R9, UR38, 0x1 ;  /* 0x000000260915cc11 */ /* 0x000fe2000f8e08ff */
[----:B------:R-:W-:Y:S01]  /*12140*/  IMAD.MOV.U32 R13, RZ, RZ, R7 ;  /* 0x000000ffff0d7224 */ /* 0x000fe200078e0007 */
[----:B------:R-:W-:-:S07]  /*12150*/  MOV R3, R14 ;  /* 0x0000000e00037202 */ /* 0x000fce0000000f00 */
[----:B------:R-:W-:Y:S05]  /*12160*/  WARPSYNC.COLLECTIVE R15, `(.L_x_144) ;  /* 0x000000000f087348 */ /* 0x000fea0003c00000 */
[----:B------:R0:W1:Y:S02]  /*12170*/  SHFL.IDX P6, R14, R13, R12, R11 ;  /* 0x0000000c0d0e7389 */ /* 0x00006400000c000b */
[----:B01----:R-:W-:Y:S01]  /*12180*/  ENDCOLLECTIVE ;  /* 0x000000000000791b */ /* 0x003fe20003800000 */
.L_x_144:
[----:B------:R-:W-:Y:S01]  /*12190*/  ULDC.64 UR4, c[0x0][0x208] ;  /* 0x0000820000047ab9 */ /* 0x000fe20000000a00 */
[----:B------:R-:W-:Y:S01]  /*121a0*/  MOV R13, R6 ;  /* 0x00000006000d7202 */ /* 0x000fe20000000f00 */
[----:B------:R-:W-:Y:S02]  /*121b0*/  IMAD.MOV.U32 R12, RZ, RZ, 0x3 ;  /* 0x00000003ff0c7424 */ /* 0x000fe400078e00ff */
[----:B------:R-:W-:-:S04]  /*121c0*/  IMAD.MOV.U32 R2, RZ, RZ, R14 ;  /* 0x000000ffff027224 */ /* 0x000fc800078e000e */
        /* <DEDUP_REMOVED lines=12> */
.L_x_145:
[----:B------:R-:W-:Y:S01]  /*12290*/  VIADD R3, R8, 0x40 ;  /* 0x0000004008037836 */ /* 0x000fe20000000000 */
[----:B------:R-:W-:Y:S01]  /*122a0*/  @!P4 LEA R20, R9, UR38, 0x1 ;  /* 0x000000260914cc11 */ /* 0x000fe2000f8e08ff */
[----:B------:R-:W-:Y:S02]  /*122b0*/  IMAD.MOV.U32 R13, RZ, RZ, R7 ;  /* 0x000000ffff0d7224 */ /* 0x000fe400078e0007 */
[----:B------:R-:W-:-:S07]  /*122c0*/  IMAD.MOV.U32 R5, RZ, RZ, R14 ;  /* 0x000000ffff057224 */ /* 0x000fce00078e000e */
[----:B------:R-:W-:Y:S05]  /*122d0*/  WARPSYNC.COLLECTIVE R15, `(.L_x_146) ;  /* 0x000000000f087348 */ /* 0x000fea0003c00000 */
[----:B------:R0:W1:Y:S02]  /*122e0*/  SHFL.IDX P6, R14, R13, R12, R11 ;  /* 0x0000000c0d0e7389 */ /* 0x00006400000c000b */
[----:B01----:R-:W-:Y:S01]  /*122f0*/  ENDCOLLECTIVE ;  /* 0x000000000000791b */ /* 0x003fe20003800000 */
.L_x_146:
        /* <DEDUP_REMOVED lines=16> */
.L_x_147:
[----:B------:R-:W-:Y:S01]  /*12400*/  VIADD R5, R8, 0x50 ;  /* 0x0000005008057836 */ /* 0x000fe20000000000 */
[----:B------:R-:W-:Y:S01]  /*12410*/  @!P4 LEA R21, R9, UR38, 0x1 ;  /* 0x000000260915cc11 */ /* 0x000fe2000f8e08ff */
[----:B------:R-:W-:Y:S01]  /*12420*/  IMAD.MOV.U32 R13, RZ, RZ, R7 ;  /* 0x000000ffff0d7224 */ /* 0x000fe200078e0007 */
[----:B------:R-:W-:-:S07]  /*12430*/  MOV R3, R14 ;  /* 0x0000000e00037202 */ /* 0x000fce0000000f00 */
[----:B------:R-:W-:Y:S05]  /*12440*/  WARPSYNC.COLLECTIVE R15, `(.L_x_148) ;  /* 0x000000000f087348 */ /* 0x000fea0003c00000 */
[----:B------:R0:W1:Y:S02]  /*12450*/  SHFL.IDX P6, R14, R13, R12, R11 ;  /* 0x0000000c0d0e7389 */ /* 0x00006400000c000b */
[----:B01----:R-:W-:Y:S01]  /*12460*/  ENDCOLLECTIVE ;  /* 0x000000000000791b */ /* 0x003fe20003800000 */
.L_x_148:
        /* <DEDUP_REMOVED lines=16> */
.L_x_149:
[----:B------:R-:W-:Y:S01]  /*12570*/  VIADD R3, R8, 0x60 ;  /* 0x0000006008037836 */ /* 0x000fe20000000000 */
[----:B------:R-:W-:Y:S01]  /*12580*/  @!P4 LEA R20, R9, UR38, 0x1 ;  /* 0x000000260914cc11 */ /* 0x000fe2000f8e08ff */
[----:B------:R-:W-:Y:S02]  /*12590*/  IMAD.MOV.U32 R13, RZ, RZ, R7 ;  /* 0x000000ffff0d7224 */ /* 0x000fe400078e0007 */
[----:B------:R-:W-:-:S07]  /*125a0*/  IMAD.MOV.U32 R5, RZ, RZ, R14 ;  /* 0x000000ffff057224 */ /* 0x000fce00078e000e */
[----:B------:R-:W-:Y:S05]  /*125b0*/  WARPSYNC.COLLECTIVE R15, `(.L_x_150) ;  /* 0x000000000f087348 */ /* 0x000fea0003c00000 */
[----:B------:R0:W1:Y:S02]  /*125c0*/  SHFL.IDX P6, R14, R13, R12, R11 ;  /* 0x0000000c0d0e7389 */ /* 0x00006400000c000b */
[----:B01----:R-:W-:Y:S01]  /*125d0*/  ENDCOLLECTIVE ;  /* 0x000000000000791b */ /* 0x003fe20003800000 */
.L_x_150:
        /* <DEDUP_REMOVED lines=16> */
.L_x_151:
[----:B------:R-:W-:Y:S01]  /*126e0*/  @!P4 LEA R21, R9, UR38, 0x1 ;  /* 0x000000260915cc11 */ /* 0x000fe2000f8e08ff */
[----:B------:R-:W-:Y:S01]  /*126f0*/  IMAD.MOV.U32 R13, RZ, RZ, R7 ;  /* 0x000000ffff0d7224 */ /* 0x000fe200078e0007 */
[----:B------:R-:W-:-:S07]  /*12700*/  MOV R3, R14 ;  /* 0x0000000e00037202 */ /* 0x000fce0000000f00 */
[----:B------:R-:W-:Y:S05]  /*12710*/  WARPSYNC.COLLECTIVE R15, `(.L_x_152) ;  /* 0x000000000f087348 */ /* 0x000fea0003c00000 */
[----:B------:R0:W1:Y:S02]  /*12720*/  SHFL.IDX P6, R14, R13, R12, R11 ;  /* 0x0000000c0d0e7389 */ /* 0x00006400000c000b */
[----:B01----:R-:W-:Y:S01]  /*12730*/  ENDCOLLECTIVE ;  /* 0x000000000000791b */ /* 0x003fe20003800000 */
.L_x_152:
[----:B------:R-:W-:Y:S01]  /*12740*/  ULDC.64 UR4, c[0x0][0x208] ;  /* 0x0000820000047ab9 */ /* 0x000fe20000000a00 */
[----:B------:R-:W-:Y:S01]  /*12750*/  IMAD.MOV.U32 R13, RZ, RZ, R6 ;  /* 0x000000ffff0d7224 */ /* 0x000fe200078e0006 */
[----:B------:R-:W-:Y:S01]  /*12760*/  MOV R12, 0x7 ;  /* 0x00000007000c7802 */ /* 0x000fe20000000f00 */
        /* <DEDUP_REMOVED lines=8> */
[----:B------:R0:W-:Y:S02]  /*127f0*/  @!P4 LDGSTS.E.BYPASS.LTC128B.128 [R21+0x23400], desc[UR4][R2.64+0x180], !P2 ;  /* 0x234001800215cfae */ /* 0x0001e4000d101d44 */
[----:B0-----:R-:W-:Y:S05]  /*12800*/  WARPSYNC.COLLECTIVE R15, `(.L_x_153) ;  /* 0x000000000f087348 */ /* 0x001fea0003c00000 */
[----:B------:R1:W2:Y:S02]  /*12810*/  SHFL.IDX P6, R14, R13, R12, R11 ;  /* 0x0000000c0d0e7389 */ /* 0x0002a400000c000b */
[----:B012---:R-:W-:Y:S01]  /*12820*/  ENDCOLLECTIVE ;  /* 0x000000000000791b */ /* 0x007fe20003800000 */
.L_x_153:
[----:B------:R-:W-:Y:S02]  /*12830*/  IMAD.MOV.U32 R13, RZ, RZ, R7 ;  /* 0x000000ffff0d7224 */ /* 0x000fe400078e0007 */
[----:B------:R-:W-:-:S07]  /*12840*/  IMAD.MOV.U32 R4, RZ, RZ, R14 ;  /* 0x000000ffff047224 */ /* 0x000fce00078e000e */
[----:B------:R-:W-:Y:S05]  /*12850*/  WARPSYNC.COLLECTIVE R15, `(.L_x_154) ;  /* 0x000000000f087348 */ /* 0x000fea0003c00000 */
[----:B------:R0:W1:Y:S02]  /*12860*/  SHFL.IDX P6, R14, R13, R12, R11 ;  /* 0x0000000c0d0e7389 */ /* 0x00006400000c000b */
[----:B01----:R-:W-:Y:S01]  /*12870*/  ENDCOLLECTIVE ;  /* 0x000000000000791b */ /* 0x003fe20003800000 */
.L_x_154:
[----:B------:R-:W-:Y:S05]  /*12880*/  BRA `(.L_x_155) ;  /* 0xffffffc000c87947 */ /* 0x000fea000383ffff */
.L_x_53:
[----:B-1----:R-:W-:-:S04]  /*12890*/  IMAD.U32 R3, RZ, RZ, UR38 ;  /* 0x00000026ff037e24 */ /* 0x002fc8000f8e00ff */
[----:B------:R1:W2:Y:S03]  /*128a0*/  SYNCS.PHASECHK.TRANS64.TRYWAIT P0, [R3+URZ+0x38820], R2 ;  /* 0x03882002030075a7 */ /* 0x0002a6000800017f */
[----:B--2---:R-:W-:Y:S05]  /*128b0*/  @!P0 NANOSLEEP.SYNCS 0x989680 ;  /* 0x009896800000895d */ /* 0x004fea0003900000 */
[----:B------:R-:W2:Y:S02]  /*128c0*/  @!P0 SYNCS.PHASECHK.TRANS64 P0, [R3+URZ+0x38820], R2 ;  /* 0x03882002030085a7 */ /* 0x000ea4000800007f */
[----:B--2---:R-:W-:Y:S05]  /*128d0*/  @!P0 BRA `(.L_x_53) ;  /* 0xfffffffc00ec8947 */ /* 0x004fea000383ffff */
[----:B------:R-:W-:Y:S05]  /*128e0*/  BRA `(.L_x_156) ;  /* 0xffffffc400287947 */ /* 0x000fea000383ffff */
.L_x_60:
[----:B-1----:R-:W-:-:S04]  /*128f0*/  MOV R3, UR38 ;  /* 0x0000002600037c02 */ /* 0x002fc80008000f00 */
[----:B------:R1:W2:Y:S03]  /*12900*/  SYNCS.PHASECHK.TRANS64.TRYWAIT P0, [R3+URZ+0x38848], R2 ;  /* 0x03884802030075a7 */ /* 0x0002a6000800017f */
[----:B--2---:R-:W-:Y:S05]  /*12910*/  @!P0 NANOSLEEP.SYNCS 0x989680 ;  /* 0x009896800000895d */ /* 0x004fea0003900000 */
[----:B------:R-:W2:Y:S02]  /*12920*/  @!P0 SYNCS.PHASECHK.TRANS64 P0, [R3+URZ+0x38848], R2 ;  /* 0x03884802030085a7 */ /* 0x000ea4000800007f */
[----:B--2---:R-:W-:Y:S05]  /*12930*/  @!P0 BRA `(.L_x_60) ;  /* 0xfffffffc00ec8947 */ /* 0x004fea000383ffff */
[----:B------:R-:W-:Y:S05]  /*12940*/  BRA `(.L_x_157) ;  /* 0xffffffc800047947 */ /* 0x000fea000383ffff */
.L_x_68:
[----:B0-----:R-:W-:-:S04]  /*12950*/  IMAD.U32 R3, RZ, RZ, UR38 ;  /* 0x00000026ff037e24 */ /* 0x001fc8000f8e00ff */
[----:B------:R0:W1:Y:S03]  /*12960*/  SYNCS.PHASECHK.TRANS64.TRYWAIT P0, [R3+URZ+0x38860], R2 ;  /* 0x03886002030075a7 */ /* 0x000066000800017f */
[----:B-1----:R-:W-:Y:S05]  /*12970*/  @!P0 NANOSLEEP.SYNCS 0x989680 ;  /* 0x009896800000895d */ /* 0x002fea0003900000 */
[----:B------:R-:W1:Y:S02]  /*12980*/  @!P0 SYNCS.PHASECHK.TRANS64 P0, [R3+URZ+0x38860], R2 ;  /* 0x03886002030085a7 */ /* 0x000e64000800007f */
[----:B-1----:R-:W-:Y:S05]  /*12990*/  @!P0 BRA `(.L_x_68) ;  /* 0xfffffffc00ec8947 */ /* 0x002fea000383ffff */
[----:B------:R-:W-:Y:S05]  /*129a0*/  BRA `(.L_x_158) ;  /* 0xffffffcc00187947 */ /* 0x000fea000383ffff */
.L_x_79:
[----:B-1----:R-:W-:-:S04]  /*129b0*/  IMAD.U32 R3, RZ, RZ, UR38 ;  /* 0x00000026ff037e24 */ /* 0x002fc8000f8e00ff */
[----:B------:R1:W2:Y:S03]  /*129c0*/  SYNCS.PHASECHK.TRANS64.TRYWAIT P0, [R3+URZ+0x38840], R2 ;  /* 0x03884002030075a7 */ /* 0x0002a6000800017f */
[----:B--2---:R-:W-:Y:S05]  /*129d0*/  @!P0 NANOSLEEP.SYNCS 0x989680 ;  /* 0x009896800000895d */ /* 0x004fea0003900000 */
[----:B------:R-:W2:Y:S02]  /*129e0*/  @!P0 SYNCS.PHASECHK.TRANS64 P0, [R3+URZ+0x38840], R2 ;  /* 0x03884002030085a7 */ /* 0x000ea4000800007f */
[----:B--2---:R-:W-:Y:S05]  /*129f0*/  @!P0 BRA `(.L_x_79) ;  /* 0xfffffffc00ec8947 */ /* 0x004fea000383ffff */
[----:B------:R-:W-:Y:S05]  /*12a00*/  BRA `(.L_x_159) ;  /* 0xffffffd000a87947 */ /* 0x000fea000383ffff */
.L_x_87:
[----:B0-----:R-:W-:-:S04]  /*12a10*/  IMAD.U32 R3, RZ, RZ, UR38 ;  /* 0x00000026ff037e24 */ /* 0x001fc8000f8e00ff */
[----:B------:R0:W1:Y:S03]  /*12a20*/  SYNCS.PHASECHK.TRANS64.TRYWAIT P0, [R3+URZ+0x38868], R2 ;  /* 0x03886802030075a7 */ /* 0x000066000800017f */
[----:B-1----:R-:W-:Y:S05]  /*12a30*/  @!P0 NANOSLEEP.SYNCS 0x989680 ;  /* 0x009896800000895d */ /* 0x002fea0003900000 */
[----:B------:R-:W1:Y:S02]  /*12a40*/  @!P0 SYNCS.PHASECHK.TRANS64 P0, [R3+URZ+0x38868], R2 ;  /* 0x03886802030085a7 */ /* 0x000e64000800007f */
[----:B-1----:R-:W-:Y:S05]  /*12a50*/  @!P0 BRA `(.L_x_87) ;  /* 0xfffffffc00ec8947 */ /* 0x002fea000383ffff */
[----:B------:R-:W-:Y:S05]  /*12a60*/  BRA `(.L_x_160) ;  /* 0xffffffd400b87947 */ /* 0x000fea000383ffff */
.L_x_98:
[----:B-1----:R-:W-:-:S04]  /*12a70*/  MOV R3, UR38 ;  /* 0x0000002600037c02 */ /* 0x002fc80008000f00 */
[----:B------:R1:W2:Y:S03]  /*12a80*/  SYNCS.PHASECHK.TRANS64.TRYWAIT P0, [R3+URZ+0x38848], R2 ;  /* 0x03884802030075a7 */ /* 0x0002a6000800017f */
[----:B--2---:R-:W-:Y:S05]  /*12a90*/  @!P0 NANOSLEEP.SYNCS 0x989680 ;  /* 0x009896800000895d */ /* 0x004fea0003900000 */
[----:B------:R-:W2:Y:S02]  /*12aa0*/  @!P0 SYNCS.PHASECHK.TRANS64 P0, [R3+URZ+0x38848], R2 ;  /* 0x03884802030085a7 */ /* 0x000ea4000800007f */
[----:B--2---:R-:W-:Y:S05]  /*12ab0*/  @!P0 BRA `(.L_x_98) ;  /* 0xfffffffc00ec8947 */ /* 0x004fea000383ffff */
[----:B------:R-:W-:Y:S05]  /*12ac0*/  BRA `(.L_x_161) ;  /* 0xffffffdc00607947 */ /* 0x000fea000383ffff */
.L_x_106:
[----:B0-----:R-:W-:-:S04]  /*12ad0*/  IMAD.U32 R3, RZ, RZ, UR38 ;  /* 0x00000026ff037e24 */ /* 0x001fc8000f8e00ff */
[----:B------:R0:W1:Y:S03]  /*12ae0*/  SYNCS.PHASECHK.TRANS64.TRYWAIT P0, [R3+URZ+0x38860], R2 ;  /* 0x03886002030075a7 */ /* 0x000066000800017f */
[----:B-1----:R-:W-:Y:S05]  /*12af0*/  @!P0 NANOSLEEP.SYNCS 0x989680 ;  /* 0x009896800000895d */ /* 0x002fea0003900000 */
[----:B------:R-:W1:Y:S02]  /*12b00*/  @!P0 SYNCS.PHASECHK.TRANS64 P0, [R3+URZ+0x38860], R2 ;  /* 0x03886002030085a7 */ /* 0x000e64000800007f */
[----:B-1----:R-:W-:Y:S05]  /*12b10*/  @!P0 BRA `(.L_x_106) ;  /* 0xfffffffc00ec8947 */ /* 0x002fea000383ffff */
[----:B------:R-:W-:Y:S05]  /*12b20*/  BRA `(.L_x_162) ;  /* 0xffffffe0006c7947 */ /* 0x000fea000383ffff */
.L_x_116:
[----:B-1----:R1:W2:Y:S02]  /*12b30*/  SYNCS.PHASECHK.TRANS64.TRYWAIT P0, [R3+URZ+0x38860], R0 ;  /* 0x03886000030075a7 */ /* 0x0022a4000800017f */
[----:B--2---:R-:W-:Y:S05]  /*12b40*/  @!P0 NANOSLEEP.SYNCS 0x989680 ;  /* 0x009896800000895d */ /* 0x004fea0003900000 */
[----:B------:R-:W2:Y:S02]  /*12b50*/  @!P0 SYNCS.PHASECHK.TRANS64 P0, [R3+URZ+0x38860], R0 ;  /* 0x03886000030085a7 */ /* 0x000ea4000800007f */
[----:B--2---:R-:W-:Y:S05]  /*12b60*/  @!P0 BRA `(.L_x_116) ;  /* 0xfffffffc00f08947 */ /* 0x004fea000383ffff */
[----:B------:R-:W-:Y:S05]  /*12b70*/  BRA `(.L_x_163) ;  /* 0xffffffe400a47947 */ /* 0x000fea000383ffff */
.L_x_123:
[----:B-1----:R1:W2:Y:S02]  /*12b80*/  SYNCS.PHASECHK.TRANS64.TRYWAIT P0, [R2+URZ+0x38820], R3 ;  /* 0x03882003020075a7 */ /* 0x0022a4000800017f */
[----:B--2---:R-:W-:Y:S05]  /*12b90*/  @!P0 NANOSLEEP.SYNCS 0x989680 ;  /* 0x009896800000895d */ /* 0x004fea0003900000 */
[----:B------:R-:W2:Y:S02]  /*12ba0*/  @!P0 SYNCS.PHASECHK.TRANS64 P0, [R2+URZ+0x38820], R3 ;  /* 0x03882003020085a7 */ /* 0x000ea4000800007f */
[----:B--2---:R-:W-:Y:S05]  /*12bb0*/  @!P0 BRA `(.L_x_123) ;  /* 0xfffffffc00f08947 */ /* 0x004fea000383ffff */
[----:B------:R-:W-:Y:S05]  /*12bc0*/  BRA `(.L_x_164) ;  /* 0xffffffe800dc7947 */ /* 0x000fea000383ffff */
.L_x_124:
[----:B------:R-:W2:Y:S01]  /*12bd0*/  S2R R4, SR_TID.X ;  /* 0x0000000000047919 */ /* 0x000ea20000002100 */
[----:B------:R-:W-:Y:S01]  /*12be0*/  BSSY B0, `(.L_x_165) ;  /* 0x000000a000007945 */ /* 0x000fe20003800000 */
[----:B0-----:R-:W-:Y:S01]  /*12bf0*/  IMAD.MOV.U32 R12, RZ, RZ, RZ ;  /* 0x000000ffff0c7224 */ /* 0x001fe200078e00ff */
[----:B------:R-:W-:Y:S01]  /*12c00*/  MOV R11, 0x1f ;  /* 0x0000001f000b7802 */ /* 0x000fe20000000f00 */
[----:B------:R-:W-:Y:S01]  /*12c10*/  IMAD.MOV.U32 R15, RZ, RZ, -0x1 ;  /* 0xffffffffff0f7424 */ /* 0x000fe200078e00ff */
[----:B--2---:R-:W-:-:S04]  /*12c20*/  SHF.R.U32.HI R4, RZ, 0x5, R4 ;  /* 0x00000005ff047819 */ /* 0x004fc80000011604 */
[----:B------:R-:W-:-:S05]  /*12c30*/  LOP3.LUT R4, R4, 0x3, RZ, 0xc0, !PT ;  /* 0x0000000304047812 */ /* 0x000fca00078ec0ff */
[----:B------:R-:W-:-:S07]  /*12c40*/  IMAD.MOV.U32 R13, RZ, RZ, R4 ;  /* 0x000000ffff0d7224 */ /* 0x000fce00078e0004 */
[----:B-1----:R-:W-:Y:S05]  /*12c50*/  WARPSYNC.COLLECTIVE R15, `(.L_x_166) ;  /* 0x000000000f087348 */ /* 0x002fea0003c00000 */
[----:B------:R0:W2:Y:S02]  /*12c60*/  SHFL.IDX P6, R14, R13, R12, R11 ;  /* 0x0000000c0d0e7389 */ /* 0x0000a400000c000b */
[----:B012---:R-:W-:Y:S01]  /*12c70*/  ENDCOLLECTIVE ;  /* 0x000000000000791b */ /* 0x007fe20003800000 */
.L_x_166:
[----:B------:R-:W-:Y:S05]  /*12c80*/  BSYNC B0 ;  /* 0x0000000000007941 */ /* 0x000fea0003800000 */
.L_x_165:
[----:B------:R-:W-:Y:S05]  /*12c90*/  BRA `(.L_x_167) ;  /* 0xffffffe800c07947 */ /* 0x000fea000383ffff */
.L_x_125:
[----:B------:R-:W-:Y:S01]  /*12ca0*/  BSSY B0, `(.L_x_168) ;  /* 0x0000006000007945 */ /* 0x000fe20003800000 */
[----:B------:R-:W-:-:S07]  /*12cb0*/  IMAD.MOV.U32 R15, RZ, RZ, -0x1 ;  /* 0xffffffffff0f7424 */ /* 0x000fce00078e00ff */
[----:B01----:R-:W-:Y:S05]  /*12cc0*/  WARPSYNC.COLLECTIVE R15, `(.L_x_169) ;  /* 0x000000000f0c7348 */ /* 0x003fea0003c00000 */
[----:B------:R-:W-:Y:S02]  /*12cd0*/  ELECT P6, UR62, PT ;  /* 0x00000000003e782f */ /* 0x000fe400038c0000 */
[----:B------:R-:W-:Y:S01]  /*12ce0*/  MOV R14, UR62 ;  /* 0x0000003e000e7c02 */ /* 0x000fe20008000f00 */
[----:B01----:R-:W-:Y:S10]  /*12cf0*/  ENDCOLLECTIVE ;  /* 0x000000000000791b */ /* 0x003ff40003800000 */
.L_x_169:
[----:B------:R-:W-:Y:S05]  /*12d00*/  BSYNC B0 ;  /* 0x0000000000007941 */ /* 0x000fea0003800000 */
.L_x_168:
[----:B------:R-:W-:Y:S05]  /*12d10*/  BRA `(.L_x_170) ;  /* 0xffffffe800b47947 */ /* 0x000fea000383ffff */
.L_x_127:
[----:B-1----:R1:W2:Y:S02]  /*12d20*/  SYNCS.PHASECHK.TRANS64.TRYWAIT P0, [R6+URZ], R5 ;  /* 0x00000005060075a7 */ /* 0x0022a4000800017f */
[----:B--2---:R-:W-:Y:S05]  /*12d30*/  @!P0 NANOSLEEP.SYNCS 0x989680 ;  /* 0x009896800000895d */ /* 0x004fea0003900000 */
[----:B------:R-:W2:Y:S02]  /*12d40*/  @!P0 SYNCS.PHASECHK.TRANS64 P0, [R6+URZ], R5 ;  /* 0x00000005060085a7 */ /* 0x000ea4000800007f */
[----:B--2---:R-:W-:Y:S05]  /*12d50*/  @!P0 BRA `(.L_x_127) ;  /* 0xfffffffc00f08947 */ /* 0x004fea000383ffff */
[----:B------:R-:W-:Y:S05]  /*12d60*/  BRA `(.L_x_171) ;  /* 0xffffffe800e87947 */ /* 0x000fea000383ffff */
.L_x_128:
[----:B--2---:R2:W3:Y:S02]  /*12d70*/  SYNCS.PHASECHK.TRANS64.TRYWAIT P0, [R3+URZ], R4 ;  /* 0x00000004030075a7 */ /* 0x0044e4000800017f */
[----:B---3--:R-:W-:Y:S05]  /*12d80*/  @!P0 NANOSLEEP.SYNCS 0x989680 ;  /* 0x009896800000895d */ /* 0x008fea0003900000 */
[----:B------:R-:W3:Y:S02]  /*12d90*/  @!P0 SYNCS.PHASECHK.TRANS64 P0, [R3+URZ], R4 ;  /* 0x00000004030085a7 */ /* 0x000ee4000800007f */
[----:B---3--:R-:W-:Y:S05]  /*12da0*/  @!P0 BRA `(.L_x_128) ;  /* 0xfffffffc00f08947 */ /* 0x008fea000383ffff */
[----:B------:R-:W-:Y:S05]  /*12db0*/  BRA `(.L_x_172) ;  /* 0xffffffe800dc7947 */ /* 0x000fea000383ffff */
.L_x_130:
[----:B--2---:R2:W3:Y:S02]  /*12dc0*/  SYNCS.PHASECHK.TRANS64.TRYWAIT P0, [R0+URZ], R5 ;  /* 0x00000005000075a7 */ /* 0x0044e4000800017f */
[----:B---3--:R-:W-:Y:S05]  /*12dd0*/  @!P0 NANOSLEEP.SYNCS 0x989680 ;  /* 0x009896800000895d */ /* 0x008fea0003900000 */
[----:B------:R-:W3:Y:S02]  /*12de0*/  @!P0 SYNCS.PHASECHK.TRANS64 P0, [R0+URZ], R5 ;  /* 0x00000005000085a7 */ /* 0x000ee4000800007f */
[----:B---3--:R-:W-:Y:S05]  /*12df0*/  @!P0 BRA `(.L_x_130) ;  /* 0xfffffffc00f08947 */ /* 0x008fea000383ffff */
[----:B------:R-:W-:Y:S05]  /*12e00*/  BRA `(.L_x_173) ;  /* 0xffffffe800e07947 */ /* 0x000fea000383ffff */
.L_x_174:
[----:B------:R-:W-:-:S00]  /*12e10*/  BRA `(.L_x_174) ;  /* 0xfffffffc00fc7947 */ /* 0x000fc0000383ffff */
[----:B------:R-:W-:-:S00]  /*12e20*/  NOP ;  /* 0x0000000000007918 */ /* 0x000fc00000000000 */
        /* <DEDUP_REMOVED lines=13> */
.L_x_3200:


//--------------------- .text._ZN7cutlass13device_kernelIN5flash11enable_sm90INS1_16FlashAttnFwdSm90INS1_25CollectiveMainloopFwdSm90ILi2EN4cute5tupleIJNS5_1CILi1EEES8_S8_EEENS6_IJNS7_ILi128EEENS7_ILi80EEENS7_ILi256EEEEEELi256ENS_10bfloat16_tEfNS_4arch4Sm90ELb0ELb0ELb1ELb1ELb0ELb0ELb0ELb1ELb1ELb1ELb1ELb0EEENS1_21CollectiveEpilogueFwdINS6_IJSA_SC_SB_EEES9_SE_SG_Li256ELb1ELb1ELb1ELb0EEENS1_36VarlenDynamicPersistentTileSchedulerILi128ELi80ELi256ELi128ELb1ELb1ELb1ELb0ELb1ELb1EEEEEEEEEvNT_6ParamsE --------------------------
	.section	.text._ZN7cutlass13device_kernelIN5flash11enable_sm90INS1_16FlashAttnFwdSm90INS1_25CollectiveMainloopFwdSm90ILi2EN4cute5tupleIJNS5_1CILi1EEES8_S8_EEENS6_IJNS7_ILi128EEENS7_ILi80EEENS7_ILi256EEEEEELi256ENS_10bfloat16_tEfNS_4arch4Sm90ELb0ELb0ELb1ELb1ELb0ELb0ELb0ELb1ELb1ELb1ELb1ELb0EEENS1_21CollectiveEpilogueFwdINS6_IJSA_SC_SB_EEES9_SE_SG_Li256ELb1ELb1ELb1ELb0EEENS1_36VarlenDynamicPersistentTileSchedulerILi128ELi80ELi256ELi128ELb1ELb1ELb1ELb0ELb1ELb1EEEEEEEEEvNT_6ParamsE,"ax",@progbits
	.align	128
.text._ZN7cutlass13device_kernelIN5flash11enable_sm90INS1_16FlashAttnFwdSm90INS1_25CollectiveMainloopFwdSm90ILi2EN4cute5tupleIJNS5_1CILi1EEES8_S8_EEENS6_IJNS7_ILi128EEENS7_ILi80EEENS7_ILi256EEEEEELi256ENS_10bfloat16_tEfNS_4arch4Sm90ELb0ELb0ELb1ELb1ELb0ELb0ELb0ELb1ELb1ELb1ELb1ELb0EEENS1_21CollectiveEpilogueFwdINS6_IJSA_SC_SB_EEES9_SE_SG_Li256ELb1ELb1ELb1ELb0EEENS1_36VarlenDynamicPersistentTileSchedulerILi128ELi80ELi256ELi128ELb1ELb1ELb1ELb0ELb1ELb1EEEEEEEEEvNT_6ParamsE:
        .type           _ZN7cutlass13device_kernelIN5flash11enable_sm90INS1_16FlashAttnFwdSm90INS1_25CollectiveMainloopFwdSm90ILi2EN4cute5tupleIJNS5_1CILi1EEES8_S8_EEENS6_IJNS7_ILi128EEENS7_ILi80EEENS7_ILi256EEEEEELi256ENS_10bfloat16_tEfNS_4arch4Sm90ELb0ELb0ELb1ELb1ELb0ELb0ELb0ELb1ELb1ELb1ELb1ELb0EEENS1_21CollectiveEpilogueFwdINS6_IJSA_SC_SB_EEES9_SE_SG_Li256ELb1ELb1ELb1ELb0EEENS1_36VarlenDynamicPersistentTileSchedulerILi128ELi80ELi256ELi128ELb1ELb1ELb1ELb0ELb1ELb1EEEEEEEEEvNT_6ParamsE,@function
        .size           _ZN7cutlass13device_kernelIN5flash11enable_sm90INS1_16FlashAttnFwdSm90INS1_25CollectiveMainloopFwdSm90ILi2EN4cute5tupleIJNS5_1CILi1EEES8_S8_EEENS6_IJNS7_ILi128EEENS7_ILi80EEENS7_ILi256EEEEEELi256ENS_10bfloat16_tEfNS_4arch4Sm90ELb0ELb0ELb1ELb1ELb0ELb0ELb0ELb1ELb1ELb1ELb1ELb0EEENS1_21CollectiveEpilogueFwdINS6_IJSA_SC_SB_EEES9_SE_SG_Li256ELb1ELb1ELb1ELb0EEENS1_36VarlenDynamicPersistentTileSchedulerILi128ELi80ELi256ELi128ELb1ELb1ELb1ELb0ELb1ELb1EEEEEEEEEvNT_6ParamsE,(.L_x_3201 - _ZN7cutlass13device_kernelIN5flash11enable_sm90INS1_16FlashAttnFwdSm90INS1_25CollectiveMainloopFwdSm90ILi2EN4cute5tupleIJNS5_1CILi1EEES8_S8_EEENS6_IJNS7_ILi128EEENS7_ILi80EEENS7_ILi256EEEEEELi256ENS_10bfloat16_tEfNS_4arch4Sm90ELb0ELb0ELb1ELb1ELb0ELb0ELb0ELb1ELb1ELb1ELb1ELb0EEENS1_21CollectiveEpilogueFwdINS6_IJSA_SC_SB_EEES9_SE_SG_Li256ELb1ELb1ELb1ELb0EEENS1_36VarlenDynamicPersistentTileSchedulerILi128ELi80ELi256ELi128ELb1ELb1ELb1ELb0ELb1ELb1EEEEEEEEEvNT_6ParamsE)
        .other          _ZN7cutlass13device_kernelIN5flash11enable_sm90INS1_16FlashAttnFwdSm90INS1_25CollectiveMainloopFwdSm90ILi2EN4cute5tupleIJNS5_1CILi1EEES8_S8_EEENS6_IJNS7_ILi128EEENS7_ILi80EEENS7_ILi256EEEEEELi256ENS_10bfloat16_tEfNS_4arch4Sm90ELb0ELb0ELb1ELb1ELb0ELb0ELb0ELb1ELb1ELb1ELb1ELb0EEENS1_21CollectiveEpilogueFwdINS6_IJSA_SC_SB_EEES9_SE_SG_Li256ELb1ELb1ELb1ELb0EEENS1_36VarlenDynamicPersistentTileSchedulerILi128ELi80ELi256ELi128ELb1ELb1ELb1ELb0ELb1ELb1EEEEEEEEEvNT_6ParamsE,@"STO_CUDA_ENTRY STV_DEFAULT"
_ZN7cutlass13device_kernelIN5flash11enable_sm90INS1_16FlashAttnFwdSm90INS1_25CollectiveMainloopFwdSm90ILi2EN4cute5tupleIJNS5_1CILi1EEES8_S8_EEENS6_IJNS7_ILi128EEENS7_ILi80EEENS7_ILi256EEEEEELi256ENS_10bfloat16_tEfNS_4arch4Sm90ELb0ELb0ELb1ELb1ELb0ELb0ELb0ELb1ELb1ELb1ELb1ELb0EEENS1_21CollectiveEpilogueFwdINS6_IJSA_SC_SB_EEES9_SE_SG_Li256ELb1ELb1ELb1ELb0EEENS1_36VarlenDynamicPersistentTileSchedulerILi128ELi80ELi256ELi128ELb1ELb1ELb1ELb0ELb1ELb1EEEEEEEEEvNT_6ParamsE:
[----:B------:R-:W0:Y:S02]  /*0000*/  LDC R1, c[0x0][0x28] ;  /* 0x00000a00ff017b82 */ /* 0x000e240000000800 */
[----:B0-----:R-:W-:Y:S01]  /*0010*/  VIADD R1, R1, 0xffffff88 ;  /* 0xffffff8801017836 */ /* 0x001fe20000000000 */
[----:B------:R-:W0:Y:S01]  /*0020*/  S2R R6, SR_TID.X ;  /* 0x0000000000067919 */ /* 0x000e220000002100 */
[----:B------:R-:W-:Y:S01]  /*0030*/  ELECT P0, URZ, PT ;  /* 0x00000000003f782f */ /* 0x000fe20003800000 */
[----:B------:R-:W-:Y:S01]  /*0040*/  BSSY B0, `(.L_x_175) ;  /* 0x000000e000007945 */ /* 0x000fe20003800000 */
[----:B0-----:R-:W-:-:S05]  /*0050*/  SHF.R.U32.HI R0, RZ, 0x5, R6 ;  /* 0x00000005ff007819 */ /* 0x001fca0000011606 */
[----:B------:R-:W0:Y:S02]  /*0060*/  SHFL.IDX PT, R2, R0, RZ, 0x1f ;  /* 0x00001fff00027589 */ /* 0x000e2400000e0000 */
[----:B0-----:R-:W-:Y:S02]  /*0070*/  ISETP.EQ.AND P0, PT, R2, RZ, P0 ;  /* 0x000000ff0200720c */ /* 0x001fe40000702270 */
[----:B------:R-:W-:-:S11]  /*0080*/  SHF.R.U32.HI R2, RZ, 0x7, R6 ;  /* 0x00000007ff027819 */ /* 0x000fd60000011606 */
        /* <DEDUP_REMOVED lines=9> */
.L_x_176:
[----:B------:R-:W-:Y:S05]  /*0120*/  BSYNC B0 ;  /* 0x0000000000007941 */ /* 0x000fea0003800000 */
.L_x_175:
[----:B------:R-:W-:Y:S01]  /*0130*/  VOTEU.ANY UP0, P0 ;  /* 0x00000000003f7886 */ /* 0x000fe20000000100 */
[----:B------:R-:W0:Y:S01]  /*0140*/  SHFL.IDX PT, R2, R2, RZ, 0x1f ;  /* 0x00001fff02027589 */ /* 0x000e2200000e0000 */
[----:B------:R-:W-:Y:S01]  /*0150*/  UMOV UR4, 0x80 ;  /* 0x0000008000047882 */ /* 0x000fe20000000000 */
[----:B------:R-:W-:Y:S01]  /*0160*/  UMOV UR7, 0x100 ;  /* 0x0000010000077882 */ /* 0x000fe20000000000 */
[----:B------:R-:W-:Y:S01]  /*0170*/  VOTEU.ANY UP1, P0 ;  /* 0x00000000003f7886 */ /* 0x000fe20000020100 */
[----:B------:R-:W1:Y:S01]  /*0180*/  @UP0 S2UR UR8, SR_CgaCtaId ;  /* 0x00000000000809c3 */ /* 0x000e620000008800 */
[----:B------:R-:W2:Y:S01]  /*0190*/  SHFL.IDX PT, R3, R0, RZ, 0x1f ;  /* 0x00001fff00037589 */ /* 0x000ea200000e0000 */
[----:B------:R-:W-:Y:S01]  /*01a0*/  @UP0 UMOV UR6, 0x400 ;  /* 0x0000040000060882 */ /* 0x000fe20000000000 */
[----:B------:R-:W-:-:S04]  /*01b0*/  @UP0 UIADD3 UR4, -UR4, 0x100000, URZ ;  /* 0x0010000004040890 */ /* 0x000fc8000fffe13f */
[----:B------:R-:W-:Y:S02]  /*01c0*/  @UP0 USHF.L.U32 UR5, UR4, 0xb, URZ ;  /* 0x0000000b04050899 */ /* 0x000fe4000800063f */
[----:B------:R-:W-:Y:S01]  /*01d0*/  @UP0 USHF.L.U32 UR4, UR4, 0x1, URZ ;  /* 0x0000000104040899 */ /* 0x000fe2000800063f */
[----:B------:R-:W-:Y:S01]  /*01e0*/  VOTEU.ANY UP2, P0 ;  /* 0x00000000003f7886 */ /* 0x000fe20000040100 */
[----:B0-----:R-:W-:Y:S01]  /*01f0*/  R2UR UR9, R2 ;  /* 0x00000000020972ca */ /* 0x001fe200000e0000 */
[----:B-1----:R-:W-:Y:S01]  /*0200*/  @UP0 ULEA UR8, UR8, UR6, 0x18 ;  /* 0x0000000608080291 */ /* 0x002fe2000f8ec03f */
[----:B--2---:R-:W-:Y:S01]  /*0210*/  ISETP.NE.AND P1, PT, R3, RZ, PT ;  /* 0x000000ff0300720c */ /* 0x004fe20003f25270 */
[----:B------:R-:W-:-:S04]  /*0220*/  @UP0 UIADD3 UR6, -UR7, 0x100000, URZ ;  /* 0x0010000007060890 */ /* 0x000fc8000fffe13f */
[----:B------:R-:W-:Y:S02]  /*0230*/  @UP0 USHF.L.U32 UR7, UR6, 0xb, URZ ;  /* 0x0000000b06070899 */ /* 0x000fe4000800063f */
[----:B------:R-:W-:-:S04]  /*0240*/  @UP0 USHF.L.U32 UR6, UR6, 0x1, URZ ;  /* 0x0000000106060899 */ /* 0x000fc8000800063f */
[----:B------:R-:W-:Y:S01]  /*0250*/  UISETP.NE.AND UP0, UPT, UR9, URZ, UPT ;  /* 0x0000003f0900728c */ /* 0x000fe2000bf05270 */
[----:B------:R-:W0:Y:S02]  /*0260*/  FENCE.VIEW.ASYNC.S ;  /* 0x00000000000073c6 */ /* 0x000e240000000000 */
[----:B0-----:R0:W1:Y:S05]  /*0270*/  @UP1 SYNCS.EXCH.64 URZ, [UR8+0x38800], UR4 ;  /* 0x03880004083f15b2 */ /* 0x00106a0008000100 */
[----:B------:R0:W2:Y:S01]  /*0280*/  @UP2 SYNCS.EXCH.64 URZ, [UR8+0x38820], UR6 ;  /* 0x03882006083f25b2 */ /* 0x0000a20008000100 */
[----:B------:R-:W-:Y:S05]  /*0290*/  @P1 BRA `(.L_x_177) ;  /* 0x0000000000481947 */ /* 0x000fea0003800000 */
[----:B0-----:R-:W0:Y:S01]  /*02a0*/  S2UR UR5, SR_CgaCtaId ;  /* 0x00000000000579c3 */ /* 0x001e220000008800 */
[----:B------:R-:W-:Y:S01]  /*02b0*/  UMOV UR4, 0x400 ;  /* 0x0000040000047882 */ /* 0x000fe20000000000 */
[----:B------:R-:W-:Y:S01]  /*02c0*/  UMOV UR6, 0x1 ;  /* 0x0000000100067882 */ /* 0x000fe20000000000 */
[----:B------:R-:W-:Y:S01]  /*02d0*/  UMOV UR7, 0x2 ;  /* 0x0000000200077882 */ /* 0x000fe20000000000 */
[----:B------:R-:W-:Y:S01]  /*02e0*/  ELECT P0, URZ, PT ;  /* 0x00000000003f782f */ /* 0x000fe20003800000 */
[----:B0-----:R-:W-:Y:S02]  /*02f0*/  ULEA UR8, UR5, UR4, 0x18 ;  /* 0x0000000405087291 */ /* 0x001fe4000f8ec03f */
[----:B------:R-:W-:-:S04]  /*0300*/  UIADD3 UR4, -UR6, 0x100000, URZ ;  /* 0x0010000006047890 */ /* 0x000fc8000fffe13f */
[----:B------:R-:W-:Y:S02]  /*0310*/  USHF.L.U32 UR5, UR4, 0xb, URZ ;  /* 0x0000000b04057899 */ /* 0x000fe4000800063f */
[----:B------:R-:W-:Y:S02]  /*0320*/  USHF.L.U32 UR4, UR4, 0x1, URZ ;  /* 0x0000000104047899 */ /* 0x000fe4000800063f */
[----:B------:R-:W-:-:S04]  /*0330*/  UIADD3 UR6, -UR7, 0x100000, URZ ;  /* 0x0010000007067890 */ /* 0x000fc8000fffe13f */
[----:B------:R-:W-:Y:S02]  /*0340*/  USHF.L.U32 UR7, UR6, 0xb, URZ ;  /* 0x0000000b06077899 */ /* 0x000fe4000800063f */
[----:B------:R-:W-:Y:S01]  /*0350*/  USHF.L.U32 UR6, UR6, 0x1, URZ ;  /* 0x0000000106067899 */ /* 0x000fe2000800063f */
[----:B------:R-:W0:Y:S03]  /*0360*/  FENCE.VIEW.ASYNC.S ;  /* 0x00000000000073c6 */ /* 0x000e260000000000 */
[----:B0-----:R3:W4:Y:S08]  /*0370*/  SYNCS.EXCH.64 URZ, [UR8+0x38830], UR4 ;  /* 0x03883004083f75b2 */ /* 0x0017300008000100 */
[----:B------:R3:W0:Y:S01]  /*0380*/  SYNCS.EXCH.64 URZ, [UR8+0x38840], UR6 ;  /* 0x03884006083f75b2 */ /* 0x0006220008000100 */
[----:B------:R3:W0:Y:S01]  /*0390*/  SYNCS.EXCH.64 URZ, [UR8+0x38838], UR4 ;  /* 0x03883804083f75b2 */ /* 0x0006220008000100 */
[----:B------:R3:W0:Y:S02]  /*03a0*/  SYNCS.EXCH.64 URZ, [UR8+0x38848], UR6 ;  /* 0x03884806083f75b2 */ /* 0x0006240008000100 */
[----:B---3--:R-:W-:Y:S01]  /*03b0*/  NOP ;  /* 0x0000000000007918 */ /* 0x008fe20000000000 */
.L_x_177:
[----:B------:R-:W3:Y:S01]  /*03c0*/  SHFL.IDX PT, R2, R0, RZ, 0x1f ;  /* 0x00001fff00027589 */ /* 0x000ee200000e0000 */
[----:B------:R-:W-:Y:S01]  /*03d0*/  NOP ;  /* 0x0000000000007918 */ /* 0x000fe20000000000 */
[----:B---3--:R-:W-:-:S13]  /*03e0*/  ISETP.NE.AND P0, PT, R2, RZ, PT ;  /* 0x000000ff0200720c */ /* 0x008fda0003f05270 */
        /* <DEDUP_REMOVED lines=14> */
[----:B0-----:R3:W0:Y:S08]  /*04d0*/  SYNCS.EXCH.64 URZ, [UR8+0x38850], UR4 ;  /* 0x03885004083f75b2 */ /* 0x0016300008000100 */
[----:B------:R3:W0:Y:S01]  /*04e0*/  SYNCS.EXCH.64 URZ, [UR8+0x38860], UR6 ;  /* 0x03886006083f75b2 */ /* 0x0006220008000100 */
[----:B------:R3:W0:Y:S01]  /*04f0*/  SYNCS.EXCH.64 URZ, [UR8+0x38858], UR4 ;  /* 0x03885804083f75b2 */ /* 0x0006220008000100 */
[----:B------:R3:W0:Y:S02]  /*0500*/  SYNCS.EXCH.64 URZ, [UR8+0x38868], UR6 ;  /* 0x03886806083f75b2 */ /* 0x0006240008000100 */
[----:B---3--:R-:W-:Y:S01]  /*0510*/  NOP ;  /* 0x0000000000007918 */ /* 0x008fe20000000000 */
.L_x_178:
[----:B------:R-:W3:Y:S01]  /*0520*/  SHFL.IDX PT, R2, R0, RZ, 0x1f ;  /* 0x00001fff00027589 */ /* 0x000ee200000e0000 */
[----:B------:R-:W-:Y:S01]  /*0530*/  NOP ;  /* 0x0000000000007918 */ /* 0x000fe20000000000 */
[----:B---3--:R-:W-:-:S13]  /*0540*/  ISETP.NE.AND P0, PT, R2, RZ, PT ;  /* 0x000000ff0200720c */ /* 0x008fda0003f05270 */
[----:B------:R-:W-:Y:S05]  /*0550*/  @P0 BRA `(.L_x_179) ;  /* 0x0000000000380947 */ /* 0x000fea0003800000 */
[----:B0-----:R-:W0:Y:S01]  /*0560*/  S2UR UR5, SR_CgaCtaId ;  /* 0x00000000000579c3 */ /* 0x001e220000008800 */
[----:B------:R-:W-:Y:S01]  /*0570*/  UMOV UR4, 0x400 ;  /* 0x0000040000047882 */ /* 0x000fe20000000000 */
[----:B------:R-:W-:Y:S01]  /*0580*/  UMOV UR7, 0x1 ;  /* 0x0000000100077882 */ /* 0x000fe20000000000 */
[----:B------:R-:W-:Y:S01]  /*0590*/  ELECT P0, URZ, PT ;  /* 0x00000000003f782f */ /* 0x000fe20003800000 */
[----:B0-----:R-:W-:Y:S02]  /*05a0*/  ULEA UR6, UR5, UR4, 0x18 ;  /* 0x0000000405067291 */ /* 0x001fe4000f8ec03f */
[----:B------:R-:W-:-:S04]  /*05b0*/  UIADD3 UR4, -UR7, 0x100000, URZ ;  /* 0x0010000007047890 */ /* 0x000fc8000fffe13f */
[----:B------:R-:W-:Y:S02]  /*05c0*/  USHF.L.U32 UR5, UR4, 0xb, URZ ;  /* 0x0000000b04057899 */ /* 0x000fe4000800063f */
[----:B------:R-:W-:Y:S01]  /*05d0*/  USHF.L.U32 UR4, UR4, 0x1, URZ ;  /* 0x0000000104047899 */ /* 0x000fe2000800063f */
[----:B------:R-:W0:Y:S11]  /*05e0*/  FENCE.VIEW.ASYNC.S ;  /* 0x00000000000073c6 */ /* 0x000e360000000000 */
[----:B0-----:R3:W0:Y:S01]  /*05f0*/  SYNCS.EXCH.64 URZ, [UR6+0x38870], UR4 ;  /* 0x03887004063f75b2 */ /* 0x0016220008000100 */
[----:B------:R3:W0:Y:S01]  /*0600*/  SYNCS.EXCH.64 URZ, [UR6+0x38880], UR4 ;  /* 0x03888004063f75b2 */ /* 0x0006220008000100 */
[----:B------:R3:W0:Y:S01]  /*0610*/  SYNCS.EXCH.64 URZ, [UR6+0x38878], UR4 ;  /* 0x03887804063f75b2 */ /* 0x0006220008000100 */
[----:B------:R3:W0:Y:S02]  /*0620*/  SYNCS.EXCH.64 URZ, [UR6+0x38888], UR4 ;  /* 0x03888804063f75b2 */ /* 0x0006240008000100 */
[----:B---3--:R-:W-:Y:S01]  /*0630*/  NOP ;  /* 0x0000000000007918 */ /* 0x008fe20000000000 */
.L_x_179:
        /* <DEDUP_REMOVED lines=22> */
.L_x_180:
        /* <DEDUP_REMOVED lines=22> */
.L_x_181:
[----:B0-----:R-:W-:Y:S01]  /*0900*/  UMOV UR4, 0x1 ;  /* 0x0000000100047882 */ /* 0x001fe20000000000 */
[----:B------:R-:W-:Y:S01]  /*0910*/  PLOP3.LUT P0, PT, PT, PT, UP0, 0x80, 0x0 ;  /* 0x000000000000781c */ /* 0x000fe20003f0f008 */
[----:B------:R-:W-:Y:S01]  /*0920*/  USEL UR4, UR4, 0x2, !UP0 ;  /* 0x0000000204047887 */ /* 0x000fe2000c000000 */
[----:B------:R-:W-:-:S05]  /*0930*/  NOP ;  /* 0x0000000000007918 */ /* 0x000fca0000000000 */
[----:B------:R-:W-:-:S05]  /*0940*/  IMAD.U32 R2, RZ, RZ, UR4 ;  /* 0x00000004ff027e24 */ /* 0x000fca000f8e00ff */
[----:B------:R0:W-:Y:S01]  /*0950*/  STL [R1+0x70], R2 ;  /* 0x0000700201007387 */ /* 0x0001e20000100800 */
[----:B-12-4-:R-:W-:Y:S06]  /*0960*/  BAR.SYNC.DEFER_BLOCKING 0x0 ;  /* 0x0000000000007b1d */ /* 0x016fec0000010000 */
[----:B------:R-:W-:Y:S05]  /*0970*/  @!P0 BRA `(.L_x_182) ;  /* 0x000000fc00b08947 */ /* 0x000fea0003800000 */
.L_x_183:
[----:B------:R-:W-:-:S08]  /*0980*/  NOP ;  /* 0x0000000000007918 */ /* 0x000fd00000000000 */
[----:B------:R-:W1:Y:S02]  /*0990*/  USETMAXREG.TRY_ALLOC.CTAPOOL UP0, 0xf0 ;  /* 0x000000f0000079c8 */ /* 0x000e640008000600 */
[----:B-1----:R-:W-:-:S13]  /*09a0*/  PLOP3.LUT P0, PT, PT, PT, UP0, 0x80, 0x0 ;  /* 0x000000000000781c */ /* 0x002fda0003f0f008 */
[----:B------:R-:W-:Y:S05]  /*09b0*/  @!P0 BRA `(.L_x_183) ;  /* 0xfffffffc00f08947 */ /* 0x000fea000383ffff */
[----:B------:R-:W1:Y:S08]  /*09c0*/  S2UR UR5, SR_CgaCtaId ;  /* 0x00000000000579c3 */ /* 0x000e700000008800 */
[----:B------:R-:W-:Y:S06]  /*09d0*/  BAR.ARV 0x8, 0x180 ;  /* 0x0206000000007b1d */ /* 0x000fec0000002000 */
[----:B------:R-:W-:-:S02]  /*09e0*/  UMOV UR4, 0x400 ;  /* 0x0000040000047882 */ /* 0x000fc40000000000 */
[----:B------:R-:W-:Y:S01]  /*09f0*/  BAR.SYNC.DEFER_BLOCKING 0x5, 0x180 ;  /* 0x0146000000007b1d */ /* 0x000fe20000010000 */
[----:B-1----:R-:W-:-:S09]  /*0a00*/  ULEA UR4, UR5, UR4, 0x18 ;  /* 0x0000000405047291 */ /* 0x002fd2000f8ec03f */
[----:B------:R-:W1:Y:S01]  /*0a10*/  LDS.128 R8, [UR4+0x388d0] ;  /* 0x0388d004ff087984 */ /* 0x000e620008000c00 */
[----:B------:R-:W-:Y:S01]  /*0a20*/  ULDC UR4, c[0x0][0xc3c] ;  /* 0x00030f0000047ab9 */ /* 0x000fe20000000800 */
[----:B------:R-:W-:Y:S06]  /*0a30*/  BAR.ARV 0x4, 0x180 ;  /* 0x0106000000007b1d */ /* 0x000fec0000002000 */
[----:B-1----:R-:W-:-:S13]  /*0a40*/  ISETP.GE.AND P0, PT, R11, UR4, PT ;  /* 0x000000040b007c0c */ /* 0x002fda000bf06270 */
[----:B------:R-:W-:Y:S05]  /*0a50*/  @P0 EXIT ;  /* 0x000000000000094d */ /* 0x000fea0003800000 */
[----:B------:R-:W2:Y:S01]  /*0a60*/  LDL R0, [R1+0x70] ;  /* 0x0000700001007983 */ /* 0x000ea20000100800 */
[----:B------:R-:W-:Y:S01]  /*0a70*/  VIADD R6, R6, 0xffffff80 ;  /* 0xffffff8006067836 */ /* 0x000fe20000000000 */
[----:B------:R-:W-:Y:S02]  /*0a80*/  R2UR UR6, R9 ;  /* 0x00000000090672ca */ /* 0x000fe400000e0000 */
[----:B------:R-:W-:Y:S02]  /*0a90*/  CS2R R16, SRZ ;  /* 0x0000000000107805 */ /* 0x000fe4000001ff00 */
[----:B------:R-:W-:Y:S02]  /*0aa0*/  R2UR UR5, R10 ;  /* 0x000000000a0572ca */ /* 0x000fe400000e0000 */
[----:B------:R-:W-:Y:S02]  /*0ab0*/  SHF.R.S32.HI R3, RZ, 0x1f, R6 ;  /* 0x0000001fff037819 */ /* 0x000fe40000011406 */
[----:B------:R-:W-:-:S02]  /*0ac0*/  R2UR UR7, R11 ;  /* 0x000000000b0772ca */ /* 0x000fc400000e0000 */
[CC--:B0-----:R-:W-:Y:S02]  /*0ad0*/  LEA.HI R2, R3.reuse, R6.reuse, RZ, 0x4 ;  /* 0x0000000603027211 */ /* 0x0c1fe400078f20ff */
[----:B------:R-:W-:-:S04]  /*0ae0*/  LEA.HI R4, R3, R6, RZ, 0x2 ;  /* 0x0000000603047211 */ /* 0x000fc800078f10ff */
[----:B------:R-:W-:-:S05]  /*0af0*/  LOP3.LUT R7, R4, 0xfffffffc, RZ, 0xc0, !PT ;  /* 0xfffffffc04077812 */ /* 0x000fca00078ec0ff */
[----:B------:R-:W-:Y:S01]  /*0b00*/  IMAD.IADD R10, R6, 0x1, -R7 ;  /* 0x00000001060a7824 */ /* 0x000fe200078e0a07 */
[----:B------:R-:W-:Y:S02]  /*0b10*/  SHF.R.S32.HI R7, RZ, 0x4, R2 ;  /* 0x00000004ff077819 */ /* 0x000fe40000011402 */
[----:B--2---:R-:W-:Y:S02]  /*0b20*/  R2UR UR4, R0 ;  /* 0x00000000000472ca */ /* 0x004fe400000e0000 */
[CC--:B------:R-:W-:Y:S02]  /*0b30*/  LEA.HI R0, R3.reuse, R6.reuse, RZ, 0x7 ;  /* 0x0000000603007211 */ /* 0x0c0fe400078f38ff */
[----:B------:R-:W-:Y:S02]  /*0b40*/  LEA.HI R3, R3, R6, RZ, 0x5 ;  /* 0x0000000603037211 */ /* 0x000fe400078f28ff */
[----:B------:R-:W-:-:S03]  /*0b50*/  LOP3.LUT R5, R0, 0xffffff80, RZ, 0xc0, !PT ;  /* 0xffffff8000057812 */ /* 0x000fc600078ec0ff */
[----:B------:R-:W-:Y:S02]  /*0b60*/  IMAD.SHL.U32 R3, R3, 0x20, RZ ;  /* 0x0000002003037824 */ /* 0x000fe400078e00ff */
[----:B------:R-:W-:Y:S01]  /*0b70*/  IMAD.IADD R12, R6, 0x1, -R5 ;  /* 0x00000001060c7824 */ /* 0x000fe200078e0a05 */
[----:B------:R-:W-:Y:S01]  /*0b80*/  LOP3.LUT R5, R2, 0x3fffff0, RZ, 0xc0, !PT ;  /* 0x03fffff002057812 */ /* 0x000fe200078ec0ff */
[----:B------:R-:W-:Y:S01]  /*0b90*/  ULOP3.LUT UR4, UR4, 0x1, URZ, 0xfc, !UPT ;  /* 0x0000000104047892 */ /* 0x000fe2000f8efc3f */
[----:B------:R-:W-:Y:S02]  /*0ba0*/  LOP3.LUT R4, R3, 0xfffffc00, RZ, 0xc0, !PT ;  /* 0xfffffc0003047812 */ /* 0x000fe400078ec0ff */
[----:B------:R-:W-:Y:S01]  /*0bb0*/  SHF.R.S32.HI R8, RZ, 0x1f, R12 ;  /* 0x0000001fff087819 */ /* 0x000fe2000001140c */
[----:B------:R-:W-:Y:S01]  /*0bc0*/  IMAD.IADD R5, R6, 0x1, -R5 ;  /* 0x0000000106057824 */ /* 0x000fe200078e0a05 */
[----:B------:R-:W-:Y:S01]  /*0bd0*/  SHF.R.S32.HI R3, RZ, 0x7, R0 ;  /* 0x00000007ff037819 */ /* 0x000fe20000011400 */
[----:B------:R-:W-:Y:S01]  /*0be0*/  STL [R1+0x20], R12 ;  /* 0x0000200c01007387 */ /* 0x000fe20000100800 */
[----:B------:R-:W-:Y:S01]  /*0bf0*/  LEA.HI R9, R8, R12, RZ, 0x2 ;  /* 0x0000000c08097211 */ /* 0x000fe200078f10ff */
[----:B------:R-:W-:Y:S01]  /*0c00*/  IMAD R5, R5, 0x40, R4 ;  /* 0x0000004005057824 */ /* 0x000fe200078e0204 */
[----:B------:R-:W-:-:S02]  /*0c10*/  LEA.HI R2, R2, R7, RZ, 0x1 ;  /* 0x0000000702027211 */ /* 0x000fc400078f08ff */
[--C-:B------:R-:W-:Y:S02]  /*0c20*/  SHF.R.S32.HI R6, RZ, 0x2, R9.reuse ;  /* 0x00000002ff067819 */ /* 0x100fe40000011409 */
[----:B------:R-:W-:Y:S02]  /*0c30*/  SHF.R.S32.HI R11, RZ, 0x1f, R9 ;  /* 0x0000001fff0b7819 */ /* 0x000fe40000011409 */
[----:B------:R-:W-:Y:S02]  /*0c40*/  LEA.HI R0, R0, R3, RZ, 0x1 ;  /* 0x0000000300007211 */ /* 0x000fe400078f08ff */
[----:B------:R-:W-:Y:S02]  /*0c50*/  LEA.HI R11, R11, R6, RZ, 0x3 ;  /* 0x000000060b0b7211 */ /* 0x000fe400078f18ff */
[----:B------:R-:W-:Y:S02]  /*0c60*/  LEA.HI R8, R8, R12, RZ, 0x5 ;  /* 0x0000000c08087211 */ /* 0x000fe400078f28ff */
[----:B------:R-:W-:-:S02]  /*0c70*/  LOP3.LUT R11, R11, 0xfffffff8, RZ, 0xc0, !PT ;  /* 0xfffffff80b0b7812 */ /* 0x000fc400078ec0ff */
[----:B------:R-:W-:Y:S02]  /*0c80*/  LOP3.LUT R2, R2, 0x1ffffffe, RZ, 0xc0, !PT ;  /* 0x1ffffffe02027812 */ /* 0x000fe400078ec0ff */
[----:B------:R-:W-:Y:S01]  /*0c90*/  LOP3.LUT R0, R0, 0x3fffffe, RZ, 0xc0, !PT ;  /* 0x03fffffe00007812 */ /* 0x000fe200078ec0ff */
[----:B------:R-:W-:Y:S01]  /*0ca0*/  IMAD.IADD R11, R6, 0x1, -R11 ;  /* 0x00000001060b7824 */ /* 0x000fe200078e0a0b */
[----:B------:R-:W-:Y:S01]  /*0cb0*/  SHF.R.S32.HI R8, RZ, 0x5, R8 ;  /* 0x00000005ff087819 */ /* 0x000fe20000011408 */
[----:B------:R-:W-:Y:S01]  /*0cc0*/  IMAD.IADD R2, R7, 0x1, -R2 ;  /* 0x0000000107027824 */ /* 0x000fe200078e0a02 */
[----:B------:R-:W-:Y:S01]  /*0cd0*/  LEA.HI R4, R10, R10, RZ, 0x1 ;  /* 0x0000000a0a047211 */ /* 0x000fe200078f08ff */
[----:B------:R-:W-:Y:S01]  /*0ce0*/  IMAD.IADD R0, R3, 0x1, -R0 ;  /* 0x0000000103007824 */ /* 0x000fe200078e0a00 */
[----:B------:R-:W-:Y:S01]  /*0cf0*/  LOP3.LUT R9, R9, 0x7ffffffc, RZ, 0xc0, !PT ;  /* 0x7ffffffc09097812 */ /* 0x000fe200078ec0ff */
[----:B------:R-:W-:Y:S01]  /*0d00*/  IMAD R11, R8, 0x10, R11 ;  /* 0x00000010080b7824 */ /* 0x000fe200078e020b */
[----:B------:R-:W-:Y:S01]  /*0d10*/  LOP3.LUT R3, R4, 0x1ffffffe, RZ, 0xc0, !PT ;  /* 0x1ffffffe04037812 */ /* 0x000fe200078ec0ff */
[----:B------:R-:W-:-:S02]  /*0d20*/  IMAD R2, R2, 0x8, R5 ;  /* 0x0000000802027824 */ /* 0x000fc400078e0205 */
[----:B------:R-:W-:Y:S02]  /*0d30*/  IMAD R0, R0, 0x40, R11 ;  /* 0x0000004000007824 */ /* 0x000fe400078e020b */
[----:B------:R-:W-:Y:S01]  /*0d40*/  IMAD.IADD R3, R10, 0x1, -R3 ;  /* 0x000000010a037824 */ /* 0x000fe200078e0a03 */
[----:B------:R0:W-:Y:S01]  /*0d50*/  STL [R1+0x68], R2 ;  /* 0x0000680201007387 */ /* 0x0001e20000100800 */
[----:B------:R-:W-:-:S03]  /*0d60*/  IMAD.IADD R9, R12, 0x1, -R9 ;  /* 0x000000010c097824 */ /* 0x000fc600078e0a09 */
[----:B------:R-:W-:Y:S01]  /*0d70*/  STL [R1+0x18], RZ ;  /* 0x000018ff01007387 */ /* 0x000fe20000100800 */
[----:B------:R-:W-:-:S03]  /*0d80*/  IMAD.SHL.U32 R19, R9, 0x2, RZ ;  /* 0x0000000209137824 */ /* 0x000fc600078e00ff */
[----:B------:R1:W-:Y:S01]  /*0d90*/  STL [R1+0x60], R0 ;  /* 0x0000600001007387 */ /* 0x0003e20000100800 */
[C---:B------:R-:W-:Y:S02]  /*0da0*/  VIADD R6, R19.reuse, 0x8 ;  /* 0x0000000813067836 */ /* 0x040fe40000000000 */
[----:B0-----:R-:W-:Y:S02]  /*0db0*/  IMAD.U32 R2, RZ, RZ, UR4 ;  /* 0x00000004ff027e24 */ /* 0x001fe4000f8e00ff */
[C---:B------:R-:W-:Y:S01]  /*0dc0*/  VIADD R5, R19.reuse, 0x10 ;  /* 0x0000001013057836 */ /* 0x040fe20000000000 */
[----:B------:R-:W-:Y:S01]  /*0dd0*/  SHF.R.S32.HI R8, RZ, 0x1f, R6 ;  /* 0x0000001fff087819 */ /* 0x000fe20000011406 */
[C---:B------:R-:W-:Y:S01]  /*0de0*/  VIADD R4, R19.reuse, 0x18 ;  /* 0x0000001813047836 */ /* 0x040fe20000000000 */
[----:B------:R0:W-:Y:S01]  /*0df0*/  STL [R1+0x6c], R2 ;  /* 0x00006c0201007387 */ /* 0x0001e20000100800 */
[----:B------:R-:W-:Y:S01]  /*0e00*/  VIADD R236, R19, 0x28 ;  /* 0x0000002813ec7836 */ /* 0x000fe20000000000 */
[----:B------:R-:W-:Y:S01]  /*0e10*/  SHF.R.S32.HI R7, RZ, 0x1f, R5 ;  /* 0x0000001fff077819 */ /* 0x000fe20000011405 */
[----:B-1----:R-:W-:Y:S01]  /*0e20*/  IMAD R0, R3, 0x8, R0 ;  /* 0x0000000803007824 */ /* 0x002fe200078e0200 */
[----:B------:R-:W-:Y:S01]  /*0e30*/  SHF.R.S32.HI R6, RZ, 0x1f, R4 ;  /* 0x0000001fff067819 */ /* 0x000fe20000011404 */
[C---:B------:R-:W-:Y:S01]  /*0e40*/  VIADD R235, R19.reuse, 0x30 ;  /* 0x0000003013eb7836 */ /* 0x040fe20000000000 */
[----:B------:R-:W-:Y:S01]  /*0e50*/  SHF.R.S32.HI R4, RZ, 0x1f, R236 ;  /* 0x0000001fff047819 */ /* 0x000fe200000114ec */
[C---:B------:R-:W-:Y:S01]  /*0e60*/  VIADD R234, R19.reuse, 0x38 ;  /* 0x0000003813ea7836 */ /* 0x040fe20000000000 */
[----:B------:R1:W-:Y:S01]  /*0e70*/  STL [R1+0x64], R0 ;  /* 0x0000640001007387 */ /* 0x0003e20000100800 */
[----:B------:R-:W-:-:S02]  /*0e80*/  VIADD R233, R19, 0x40 ;  /* 0x0000004013e97836 */ /* 0x000fc40000000000 */
[C---:B0-----:R-:W-:Y:S02]  /*0e90*/  VIADD R2, R19.reuse, 0x20 ;  /* 0x0000002013027836 */ /* 0x041fe40000000000 */
[C---:B------:R-:W-:Y:S01]  /*0ea0*/  VIADD R232, R19.reuse, 0x48 ;  /* 0x0000004813e87836 */ /* 0x040fe20000000000 */
[----:B------:R-:W-:Y:S01]  /*0eb0*/  SHF.R.S32.HI R4, RZ, 0x1f, R233 ;  /* 0x0000001fff047819 */ /* 0x000fe200000114e9 */
        /* <DEDUP_REMOVED lines=36> */
[----:B------:R-:W-:Y:S01]  /*1100*/  VIADD R23, R19, 0xe0 ;  /* 0x000000e013177836 */ /* 0x000fe20000000000 */
[----:B------:R-:W-:-:S02]  /*1110*/  SHF.R.S32.HI R2, RZ, 0x1f, R217 ;  /* 0x0000001fff027819 */ /* 0x000fc400000114d9 */
[----:B------:R-:W-:Y:S02]  /*1120*/  SHF.R.S32.HI R5, RZ, 0x1f, R216 ;  /* 0x0000001fff057819 */ /* 0x000fe400000114d8 */
[----:B------:R-:W-:Y:S02]  /*1130*/  SHF.R.S32.HI R4, RZ, 0x1f, R215 ;  /* 0x0000001fff047819 */ /* 0x000fe400000114d7 */
[----:B-1----:R-:W-:-:S07]  /*1140*/  SHF.R.S32.HI R2, RZ, 0x1f, R214 ;  /* 0x0000001fff027819 */ /* 0x002fce00000114d6 */
.L_x_230:
[----:B------:R-:W-:Y:S01]  /*1150*/  ULDC.64 UR8, c[0x0][0xc88] ;  /* 0x0003220000087ab9 */ /* 0x000fe20000000a00 */
[----:B------:R-:W-:Y:S01]  /*1160*/  ULDC.64 UR12, c[0x0][0x208] ;  /* 0x00008200000c7ab9 */ /* 0x000fe20000000a00 */
[----:B------:R-:W-:Y:S01]  /*1170*/  UIMAD.WIDE UR8, UR7, 0x4, UR8 ;  /* 0x00000004070878a5 */ /* 0x000fe2000f8e0208 */
[----:B------:R-:W-:Y:S02]  /*1180*/  ULDC.64 UR10, c[0x0][0xa20] ;  /* 0x00028800000a7ab9 */ /* 0x000fe40000000a00 */
[----:B------:R-:W-:-:S03]  /*1190*/  ULDC UR7, c[0x0][0x2f0] ;  /* 0x0000bc0000077ab9 */ /* 0x000fc60000000800 */
[----:B0-23--:R-:W-:Y:S02]  /*11a0*/  IMAD.U32 R2, RZ, RZ, UR8 ;  /* 0x00000008ff027e24 */ /* 0x00dfe4000f8e00ff */
[----:B-1----:R-:W-:Y:S01]  /*11b0*/  IMAD.U32 R3, RZ, RZ, UR9 ;  /* 0x00000009ff037e24 */ /* 0x002fe2000f8e00ff */
[----:B------:R-:W-:-:S04]  /*11c0*/  ULDC.64 UR8, c[0x0][0xa28] ;  /* 0x00028a0000087ab9 */ /* 0x000fc80000000a00 */
[----:B------:R-:W2:Y:S01]  /*11d0*/  LDG.E R2, desc[UR12][R2.64] ;  /* 0x0000000c02027981 */ /* 0x000ea2000c1e1900 */
[----:B------:R-:W-:Y:S02]  /*11e0*/  UISETP.NE.U32.AND UP0, UPT, UR8, URZ, UPT ;  /* 0x0000003f0800728c */ /* 0x000fe4000bf05070 */
[----:B------:R-:W-:Y:S02]  /*11f0*/  UISETP.NE.U32.AND UP1, UPT, UR10, URZ, UPT ;  /* 0x0000003f0a00728c */ /* 0x000fe4000bf25070 */
[----:B------:R-:W-:Y:S02]  /*1200*/  UISETP.NE.AND.EX UP0, UPT, UR9, URZ, UPT, UP0 ;  /* 0x0000003f0900728c */ /* 0x000fe4000bf05300 */
[----:B------:R-:W-:-:S04]  /*1210*/  UISETP.NE.AND.EX UP1, UPT, UR11, URZ, UPT, UP1 ;  /* 0x0000003f0b00728c */ /* 0x000fc8000bf25310 */
[----:B------:R-:W-:Y:S02]  /*1220*/  PLOP3.LUT P0, PT, PT, PT, UP0, 0x80, 0x0 ;  /* 0x000000000000781c */ /* 0x000fe40003f0f008 */
[----:B------:R-:W-:Y:S02]  /*1230*/  PLOP3.LUT P1, PT, PT, PT, UP1, 0x80, 0x0 ;  /* 0x000000000000781c */ /* 0x000fe40003f2f018 */
[----:B--2---:R-:W-:-:S13]  /*1240*/  R2UR UR4, R2 ;  /* 0x00000000020472ca */ /* 0x004fda00000e0000 */
[----:B------:R-:W-:Y:S02]  /*1250*/  USHF.R.S32.HI UR14, URZ, 0x1f, UR4 ;  /* 0x0000001f3f0e7899 */ /* 0x000fe40008011404 */
[----:B-----5:R-:W-:Y:S01]  /*1260*/  IMAD.U32 R0, RZ, RZ, UR4 ;  /* 0x00000004ff007e24 */ /* 0x020fe2000f8e00ff */
[----:B------:R-:W-:-:S04]  /*1270*/  @UP0 ULEA UR8, UP2, UR4, UR8, 0x2 ;  /* 0x0000000804080291 */ /* 0x000fc8000f84103f */
[----:B------:R-:W-:Y:S02]  /*1280*/  @UP0 ULEA.HI.X UR9, UR4, UR9, UR14, 0x2, UP2 ;  /* 0x0000000904090291 */ /* 0x000fe400090f140e */
[----:B------:R-:W-:Y:S01]  /*1290*/  IMAD.U32 R2, RZ, RZ, UR14 ;  /* 0x0000000eff027e24 */ /* 0x000fe2000f8e00ff */
[----:B------:R-:W-:Y:S01]  /*12a0*/  @UP1 ULEA UR10, UP0, UR4, UR10, 0x2 ;  /* 0x0000000a040a1291 */ /* 0x000fe2000f80103f */
[----:B------:R-:W-:Y:S03]  /*12b0*/  STL [R1+0x14], R0 ;  /* 0x0000140001007387 */ /* 0x000fe60000100800 */
[----:B------:R-:W-:Y:S01]  /*12c0*/  @UP1 ULEA.HI.X UR11, UR4, UR11, UR14, 0x2, UP0 ;  /* 0x0000000b040b1291 */ /* 0x000fe200080f140e */
[----:B------:R0:W-:Y:S01]  /*12d0*/  STL [R1+0x1c], R2 ;  /* 0x00001c0201007387 */ /* 0x0001e20000100800 */
[----:B------:R-:W-:Y:S01]  /*12e0*/  IMAD.U32 R4, RZ, RZ, UR10 ;  /* 0x0000000aff047e24 */ /* 0x000fe2000f8e00ff */
[----:B------:R-:W-:Y:S01]  /*12f0*/  ULDC UR4, c[0x0][0x424] ;  /* 0x0001090000047ab9 */ /* 0x000fe20000000800 */
[----:B------:R-:W-:-:S02]  /*1300*/  IMAD.U32 R3, RZ, RZ, UR9 ;  /* 0x00000009ff037e24 */ /* 0x000fc4000f8e00ff */
[----:B------:R-:W-:Y:S02]  /*1310*/  IMAD.U32 R5, RZ, RZ, UR11 ;  /* 0x0000000bff057e24 */ /* 0x000fe4000f8e00ff */
[----:B0-----:R-:W-:-:S03]  /*1320*/  IMAD.U32 R2, RZ, RZ, UR8 ;  /* 0x00000008ff027e24 */ /* 0x001fc6000f8e00ff */
[----:B------:R-:W2:Y:S01]  /*1330*/  @P1 LDG.E R4, desc[UR12][R4.64] ;  /* 0x0000000c04041981 */ /* 0x000ea2000c1e1900 */
[----:B------:R-:W-:-:S03]  /*1340*/  ULDC.64 UR8, c[0x0][0x418] ;  /* 0x0001060000087ab9 */ /* 0x000fc60000000a00 */
[----:B------:R0:W3:Y:S01]  /*1350*/  @P0 LDG.E R2, desc[UR12][R2.64] ;  /* 0x0000000c02020981 */ /* 0x0000e2000c1e1900 */
[----:B------:R-:W-:Y:S01]  /*1360*/  UISETP.NE.U32.AND UP0, UPT, UR8, URZ, UPT ;  /* 0x0000003f0800728c */ /* 0x000fe2000bf05070 */
[----:B0-----:R-:W-:-:S03]  /*1370*/  IMAD.U32 R3, RZ, RZ, UR6 ;  /* 0x00000006ff037e24 */ /* 0x001fc6000f8e00ff */
[----:B------:R-:W-:Y:S02]  /*1380*/  UISETP.NE.AND.EX UP0, UPT, UR9, URZ, UPT, UP0 ;  /* 0x0000003f0900728c */ /* 0x000fe4000bf05300 */
[----:B------:R0:W-:Y:S02]  /*1390*/  STL [R1+0x10], R3 ;  /* 0x0000100301007387 */ /* 0x0001e40000100800 */
[----:B------:R-:W-:Y:S02]  /*13a0*/  USEL UR4, UR4, 0x1, UP0 ;  /* 0x0000000104047887 */ /* 0x000fe40008000000 */
[----:B------:R-:W-:Y:S02]  /*13b0*/  ULOP3.LUT UR6, UR5, 0xffff, URZ, 0xc0, !UPT ;  /* 0x0000ffff05067892 */ /* 0x000fe4000f8ec03f */
[----:B------:R-:W-:Y:S01]  /*13c0*/  UIMAD UR4, UR4, UR7, URZ ;  /* 0x00000007040472a4 */ /* 0x000fe2000f8e023f */
[----:B------:R-:W-:Y:S01]  /*13d0*/  UMOV UR54, URZ ;  /* 0x0000003f00367c82 */ /* 0x000fe20008000000 */
[----:B------:R-:W-:-:S02]  /*13e0*/  ULOP3.LUT UR7, UR5, 0xff000000, URZ, 0xc0, !UPT ;  /* 0xff00000005077892 */ /* 0x000fc4000f8ec03f */
[----:B------:R-:W-:Y:S01]  /*13f0*/  IMAD.U32 R213, RZ, RZ, UR6 ;  /* 0x00000006ffd57e24 */ /* 0x000fe2000f8e00ff */
[----:B------:R-:W-:Y:S02]  /*1400*/  ULOP3.LUT UR6, UR5, 0xff0000, URZ, 0xc0, !UPT ;  /* 0x00ff000005067892 */ /* 0x000fe4000f8ec03f */
[----:B--2---:R-:W-:Y:S02]  /*1410*/  @P1 R2UR UR4, R4 ;  /* 0x00000000040412ca */ /* 0x004fe400000e0000 */
[----:B---3--:R-:W-:Y:S01]  /*1420*/  @P0 R2UR UR54, R2 ;  /* 0x00000000023602ca */ /* 0x008fe200000e0000 */
[----:B0---4-:R-:W-:-:S14]  /*1430*/  @P1 BRA `(.L_x_184) ;  /* 0x00000000003c1947 */ /* 0x011fdc0003800000 */
[----:B------:R-:W-:Y:S02]  /*1440*/  ULDC.64 UR8, c[0x0][0xa08] ;  /* 0x0002820000087ab9 */ /* 0x000fe40000000a00 */
[----:B------:R-:W-:-:S04]  /*1450*/  ISETP.NE.U32.AND P0, PT, RZ, UR8, PT ;  /* 0x00000008ff007c0c */ /* 0x000fc8000bf05070 */
[----:B------:R-:W-:-:S13]  /*1460*/  ISETP.NE.AND.EX P0, PT, RZ, UR9, PT, P0 ;  /* 0x00000009ff007c0c */ /* 0x000fda000bf05300 */
[----:B------:R-:W-:Y:S05]  /*1470*/  @!P0 BRA `(.L_x_184) ;  /* 0x00000000002c8947 */ /* 0x000fea0003800000 */
[----:B------:R-:W-:Y:S01]  /*1480*/  R2UR UR10, R0 ;  /* 0x00000000000a72ca */ /* 0x000fe200000e0000 */
[----:B------:R-:W-:Y:S01]  /*1490*/  ULDC.64 UR4, c[0x0][0xa08] ;  /* 0x0002820000047ab9 */ /* 0x000fe20000000a00 */
[----:B------:R-:W-:-:S11]  /*14a0*/  ULDC.64 UR8, c[0x0][0x208] ;  /* 0x0000820000087ab9 */ /* 0x000fd60000000a00 */
[----:B------:R-:W-:-:S06]  /*14b0*/  UIMAD.WIDE UR4, UR10, 0x4, UR4 ;  /* 0x000000040a0478a5 */ /* 0x000fcc000f8e0204 */
[----:B------:R-:W-:Y:S02]  /*14c0*/  IMAD.U32 R2, RZ, RZ, UR4 ;  /* 0x00000004ff027e24 */ /* 0x000fe4000f8e00ff */
[----:B------:R-:W-:-:S05]  /*14d0*/  IMAD.U32 R3, RZ, RZ, UR5 ;  /* 0x00000005ff037e24 */ /* 0x000fca000f8e00ff */
[----:B------:R-:W2:Y:S04]  /*14e0*/  LDG.E R4, desc[UR8][R2.64] ;  /* 0x0000000802047981 */ /* 0x000ea8000c1e1900 */
[----:B------:R-:W3:Y:S01]  /*14f0*/  LDG.E R0, desc[UR8][R2.64+0x4] ;  /* 0x0000040802007981 */ /* 0x000ee2000c1e1900 */
[----:B--2---:R-:W-:Y:S02]  /*1500*/  R2UR UR4, R4 ;  /* 0x00000000040472ca */ /* 0x004fe400000e0000 */
[----:B---3--:R-:W-:-:S13]  /*1510*/  R2UR UR5, R0 ;  /* 0x00000000000572ca */ /* 0x008fda00000e0000 */
[----:B------:R-:W-:-:S12]  /*1520*/  UIADD3 UR4, -UR4, UR5, URZ ;  /* 0x0000000504047290 */ /* 0x000fd8000fffe13f */
.L_x_184:
[----:B------:R-:W-:Y:S02]  /*1530*/  UIADD3 UR54, -UR54, UR4, URZ ;  /* 0x0000000436367290 */ /* 0x000fe4000fffe13f */
[----:B------:R-:W-:Y:S02]  /*1540*/  USHF.R.U32.HI UR7, URZ, 0x8, UR7 ;  /* 0x000000083f077899 */ /* 0x000fe40008011607 */
[----:B------:R-:W-:Y:S02]  /*1550*/  UISETP.GE.AND UP0, UPT, UR54, 0x1, UPT ;  /* 0x000000013600788c */ /* 0x000fe4000bf06270 */
[----:B------:R-:W-:Y:S02]  /*1560*/  UIADD3 UR4, UR54, 0x4f, URZ ;  /* 0x0000004f36047890 */ /* 0x000fe4000fffe03f */
[----:B------:R-:W-:Y:S02]  /*1570*/  ULEA.HI UR7, UR6, UR7, URZ, 0x10 ;  /* 0x0000000706077291 */ /* 0x000fe4000f8f803f */
[----:B------:R-:W-:Y:S01]  /*1580*/  PLOP3.LUT P0, PT, PT, PT, UP0, 0x80, 0x0 ;  /* 0x000000000000781c */ /* 0x000fe20003f0f008 */
[----:B------:R-:W-:-:S02]  /*1590*/  UIMAD.WIDE UR4, UR4, 0x66666667, URZ ;  /* 0x66666667040478a5 */ /* 0x000fc4000f8e023f */
[----:B------:R-:W-:Y:S02]  /*15a0*/  ULOP3.LUT UR8, UR7, 0xff, URZ, 0xc0, !UPT ;  /* 0x000000ff07087892 */ /* 0x000fe4000f8ec03f */
[----:B------:R-:W-:Y:S02]  /*15b0*/  USHF.R.U32.HI UR7, URZ, 0x10, UR7 ;  /* 0x000000103f077899 */ /* 0x000fe40008011607 */
[----:B------:R-:W-:Y:S02]  /*15c0*/  USHF.R.U32.HI UR6, URZ, 0x1f, UR5 ;  /* 0x0000001f3f067899 */ /* 0x000fe40008011605 */
[----:B------:R-:W-:Y:S01]  /*15d0*/  IMAD.U32 R212, RZ, RZ, UR8 ;  /* 0x00000008ffd47e24 */ /* 0x000fe2000f8e00ff */
[----:B------:R-:W-:Y:S01]  /*15e0*/  UMOV UR4, URZ ;  /* 0x0000003f00047c82 */ /* 0x000fe20008000000 */
[----:B------:R-:W-:Y:S01]  /*15f0*/  ULEA.HI.SX32 UR9, UR5, UR6, 0x1b ;  /* 0x0000000605097291 */ /* 0x000fe2000f8fda3f */
[----:B------:R-:W-:Y:S01]  /*1600*/  IMAD.U32 R22, RZ, RZ, UR7 ;  /* 0x00000007ff167e24 */ /* 0x000fe2000f8e00ff */
[----:B------:R-:W-:Y:S10]  /*1610*/  @!P0 BRA `(.L_x_185) ;  /* 0x0000000000948947 */ /* 0x000ff40003800000 */
[----:B------:R-:W-:Y:S01]  /*1620*/  R2UR UR5, R22 ;  /* 0x00000000160572ca */ /* 0x000fe200000e0000 */
[----:B------:R-:W-:-:S12]  /*1630*/  ULDC UR4, c[0x0][0x9f0] ;  /* 0x00027c0000047ab9 */ /* 0x000fd80000000800 */
[----:B------:R-:W-:-:S04]  /*1640*/  UISETP.NE.AND UP0, UPT, UR5, URZ, UPT ;  /* 0x0000003f0500728c */ /* 0x000fc8000bf05270 */
[----:B------:R-:W-:-:S03]  /*1650*/  USEL UR10, UR5, UR4, UP0 ;  /* 0x00000004050a7287 */ /* 0x000fc60008000000 */
[----:B------:R-:W-:Y:S01]  /*1660*/  UMOV UR4, URZ ;  /* 0x0000003f00047c82 */ /* 0x000fe20008000000 */
[----:B------:R-:W-:Y:S02]  /*1670*/  UIADD3 UR6, UR9, -0x1, UR10 ;  /* 0xffffffff09067890 */ /* 0x000fe4000fffe00a */
[----:B------:R-:W-:-:S04]  /*1680*/  IMAD.U32 R3, RZ, RZ, UR10 ;  /* 0x0000000aff037e24 */ /* 0x000fc8000f8e00ff */
[----:B------:R-:W-:Y:S01]  /*1690*/  IMAD.U32 R4, RZ, RZ, UR6 ;  /* 0x00000006ff047e24 */ /* 0x000fe2000f8e00ff */
[-C--:B------:R-:W-:Y:S01]  /*16a0*/  IABS R0, R3.reuse ;  /* 0x0000000300007213 */ /* 0x080fe20000000000 */
[----:B------:R-:W-:Y:S01]  /*16b0*/  ULOP3.LUT UR6, UR6, UR10, URZ, 0x3c, !UPT ;  /* 0x0000000a06067292 */ /* 0x000fe2000f8e3c3f */
[----:B------:R-:W-:Y:S02]  /*16c0*/  IABS R5, R3 ;  /* 0x0000000300057213 */ /* 0x000fe40000000000 */
[----:B------:R-:W-:Y:S02]  /*16d0*/  R2UR UR11, R0 ;  /* 0x00000000000b72ca */ /* 0x000fe400000e0000 */
[----:B------:R-:W-:-:S05]  /*16e0*/  IABS R4, R4 ;  /* 0x0000000400047213 */ /* 0x000fca0000000000 */
[----:B------:R-:W-:-:S05]  /*16f0*/  IMAD.MOV.U32 R3, RZ, RZ, R4 ;  /* 0x000000ffff037224 */ /* 0x000fca00078e0004 */
[----:B------:R-:W-:Y:S01]  /*1700*/  R2UR UR8, R3 ;  /* 0x00000000030872ca */ /* 0x000fe200000e0000 */
[----:B------:R-:W0:Y:S08]  /*1710*/  I2F.RP R0, UR11 ;  /* 0x0000000b00007d06 */ /* 0x000e300008209400 */
[----:B0-----:R-:W0:Y:S02]  /*1720*/  MUFU.RCP R0, R0 ;  /* 0x0000000000007308 */ /* 0x001e240000001000 */
[----:B0-----:R-:W-:-:S02]  /*1730*/  VIADD R2, R0, 0xffffffe ;  /* 0x0ffffffe00027836 */ /* 0x001fc40000000000 */
[----:B------:R-:W-:-:S04]  /*1740*/  IMAD.MOV R0, RZ, RZ, -R5 ;  /* 0x000000ffff007224 */ /* 0x000fc800078e0a05 */
[----:B------:R-:W0:Y:S02]  /*1750*/  F2I.FTZ.U32.TRUNC.NTZ R2, R2 ;  /* 0x0000000200027305 */ /* 0x000e24000021f000 */
[----:B0-----:R-:W-:-:S13]  /*1760*/  R2UR UR5, R2 ;  /* 0x00000000020572ca */ /* 0x001fda00000e0000 */
[----:B------:R-:W-:-:S04]  /*1770*/  UIADD3 UR7, URZ, -UR5, URZ ;  /* 0x800000053f077290 */ /* 0x000fc8000fffe03f */
[----:B------:R-:W-:-:S04]  /*1780*/  UIMAD UR7, UR7, UR11, URZ ;  /* 0x0000000b070772a4 */ /* 0x000fc8000f8e023f */
[----:B------:R-:W-:-:S03]  /*1790*/  UIMAD.WIDE.U32 UR4, UR5, UR7, UR4 ;  /* 0x00000007050472a5 */ /* 0x000fc6000f8e0004 */
[----:B------:R-:W-:Y:S01]  /*17a0*/  R2UR UR7, R0 ;  /* 0x00000000000772ca */ /* 0x000fe200000e0000 */
[----:B------:R-:W-:-:S12]  /*17b0*/  UIMAD.WIDE.U32 UR4, UR5, UR8, URZ ;  /* 0x00000008050472a5 */ /* 0x000fd8000f8e003f */
[----:B------:R-:W-:-:S04]  /*17c0*/  UIMAD UR4, UR5, UR7, UR8 ;  /* 0x00000007050472a4 */ /* 0x000fc8000f8e0208 */
[----:B------:R-:W-:-:S11]  /*17d0*/  UISETP.GT.U32.AND UP1, UPT, UR11, UR4, UPT ;  /* 0x000000040b00728c */ /* 0x000fd6000bf24070 */
[----:B------:R-:W-:Y:S02]  /*17e0*/  @!UP1 UIADD3 UR4, UR4, -UR11, URZ ;  /* 0x8000000b04049290 */ /* 0x000fe4000fffe03f */
[----:B------:R-:W-:Y:S02]  /*17f0*/  @!UP1 UIADD3 UR5, UR5, 0x1, URZ ;  /* 0x0000000105059890 */ /* 0x000fe4000fffe03f */
[----:B------:R-:W-:Y:S02]  /*1800*/  UISETP.GE.U32.AND UP0, UPT, UR4, UR11, UPT ;  /* 0x0000000b0400728c */ /* 0x000fe4000bf06070 */
[----:B------:R-:W-:-:S09]  /*1810*/  UISETP.GE.AND UP1, UPT, UR6, URZ, UPT ;  /* 0x0000003f0600728c */ /* 0x000fd2000bf26270 */
[----:B------:R-:W-:Y:S02]  /*1820*/  @UP0 UIADD3 UR5, UR5, 0x1, URZ ;  /* 0x0000000105050890 */ /* 0x000fe4000fffe03f */
[----:B------:R-:W-:-:S05]  /*1830*/  UISETP.NE.AND UP0, UPT, UR10, URZ, UPT ;  /* 0x0000003f0a00728c */ /* 0x000fca000bf05270 */
[----:B------:R-:W-:Y:S02]  /*1840*/  UMOV UR4, UR5 ;  /* 0x0000000500047c82 */ /* 0x000fe40008000000 */
[----:B------:R-:W-:-:S04]  /*1850*/  @!UP1 UIADD3 UR4, -UR4, URZ, URZ ;  /* 0x0000003f04049290 */ /* 0x000fc8000fffe13f */
[----:B------:R-:W-:-:S12]  /*1860*/  @!UP0 ULOP3.LUT UR4, URZ, UR10, URZ, 0x33, !UPT ;  /* 0x0000000a3f048292 */ /* 0x000fd8000f8e333f */
.L_x_185:
[----:B------:R-:W-:Y:S01]  /*1870*/  R2UR UR5, R212 ;  /* 0x00000000d40572ca */ /* 0x000fe200000e0000 */
[----:B------:R-:W-:Y:S01]  /*1880*/  IMAD.U32 R0, RZ, RZ, UR9 ;  /* 0x00000009ff007e24 */ /* 0x000fe2000f8e00ff */
[----:B------:R-:W-:Y:S01]  /*1890*/  PLOP3.LUT P0, PT, PT, PT, PT, 0x80, 0x0 ;  /* 0x000000000000781c */ /* 0x000fe20003f0f070 */
[----:B------:R-:W-:Y:S01]  /*18a0*/  IMAD.U32 R3, RZ, RZ, UR4 ;  /* 0x00000004ff037e24 */ /* 0x000fe2000f8e00ff */
[----:B------:R-:W-:Y:S01]  /*18b0*/  CS2R R150, SRZ ;  /* 0x0000000000967805 */ /* 0x000fe2000001ff00 */
[----:B------:R-:W-:Y:S01]  /*18c0*/  IMAD.MOV.U32 R2, RZ, RZ, RZ ;  /* 0x000000ffff027224 */ /* 0x000fe200078e00ff */
[----:B------:R-:W-:Y:S02]  /*18d0*/  CS2R R148, SRZ ;  /* 0x0000000000947805 */ /* 0x000fe4000001ff00 */
[----:B------:R-:W-:Y:S02]  /*18e0*/  CS2R R146, SRZ ;  /* 0x0000000000927805 */ /* 0x000fe4000001ff00 */
[----:B------:R-:W-:-:S02]  /*18f0*/  CS2R R144, SRZ ;  /* 0x0000000000907805 */ /* 0x000fc4000001ff00 */
[----:B------:R-:W-:Y:S02]  /*1900*/  CS2R R142, SRZ ;  /* 0x00000000008e7805 */ /* 0x000fe4000001ff00 */
[----:B------:R-:W-:Y:S02]  /*1910*/  CS2R R140, SRZ ;  /* 0x00000000008c7805 */ /* 0x000fe4000001ff00 */
[----:B------:R-:W-:Y:S02]  /*1920*/  CS2R R138, SRZ ;  /* 0x00000000008a7805 */ /* 0x000fe4000001ff00 */
[----:B------:R-:W-:Y:S01]  /*1930*/  CS2R R136, SRZ ;  /* 0x0000000000887805 */ /* 0x000fe2000001ff00 */
[----:B------:R-:W-:Y:S01]  /*1940*/  UIMAD UR5, UR5, UR4, URZ ;  /* 0x00000004050572a4 */ /* 0x000fe2000f8e023f */
[----:B------:R-:W-:Y:S02]  /*1950*/  CS2R R134, SRZ ;  /* 0x0000000000867805 */ /* 0x000fe4000001ff00 */
[----:B------:R-:W-:-:S02]  /*1960*/  CS2R R132, SRZ ;  /* 0x0000000000847805 */ /* 0x000fc4000001ff00 */
[----:B------:R-:W-:Y:S02]  /*1970*/  CS2R R130, SRZ ;  /* 0x0000000000827805 */ /* 0x000fe4000001ff00 */
[----:B------:R-:W-:Y:S02]  /*1980*/  CS2R R128, SRZ ;  /* 0x0000000000807805 */ /* 0x000fe4000001ff00 */
[----:B------:R-:W-:Y:S02]  /*1990*/  CS2R R126, SRZ ;  /* 0x00000000007e7805 */ /* 0x000fe4000001ff00 */
[----:B------:R-:W-:Y:S01]  /*19a0*/  VIADDMNMX R3, R3, UR5, R0, PT ;  /* 0x0000000503037c46 */ /* 0x000fe2000b800100 */
[----:B------:R-:W-:Y:S01]  /*19b0*/  IMAD.U32 R18, RZ, RZ, UR5 ;  /* 0x00000005ff127e24 */ /* 0x000fe2000f8e00ff */
[----:B------:R-:W-:Y:S01]  /*19c0*/  CS2R R124, SRZ ;  /* 0x00000000007c7805 */ /* 0x000fe2000001ff00 */
[----:B------:R-:W-:Y:S01]  /*19d0*/  IMAD.MOV.U32 R0, RZ, RZ, RZ ;  /* 0x000000ffff007224 */ /* 0x000fe200078e00ff */
[----:B------:R-:W-:-:S02]  /*19e0*/  R2UR UR60, R3 ;  /* 0x00000000033c72ca */ /* 0x000fc400000e0000 */
        /* <DEDUP_REMOVED lines=12> */
[----:B------:R-:W-:Y:S01]  /*1ab0*/  UISETP.GT.AND UP0, UPT, UR60, UR5, UPT ;  /* 0x000000053c00728c */ /* 0x000fe2000bf04270 */
[----:B------:R-:W-:-:S02]  /*1ac0*/  CS2R R98, SRZ ;  /* 0x0000000000627805 */ /* 0x000fc4000001ff00 */
[----:B------:R-:W-:Y:S02]  /*1ad0*/  CS2R R96, SRZ ;  /* 0x0000000000607805 */ /* 0x000fe4000001ff00 */
[----:B------:R-:W-:Y:S02]  /*1ae0*/  CS2R R94, SRZ ;  /* 0x00000000005e7805 */ /* 0x000fe4000001ff00 */
[----:B------:R-:W-:Y:S02]  /*1af0*/  CS2R R92, SRZ ;  /* 0x00000000005c7805 */ /* 0x000fe4000001ff00 */
[----:B------:R-:W-:Y:S02]  /*1b00*/  CS2R R90, SRZ ;  /* 0x00000000005a7805 */ /* 0x000fe4000001ff00 */
[----:B------:R-:W-:Y:S02]  /*1b10*/  PLOP3.LUT P1, PT, PT, PT, UP0, 0x80, 0x0 ;  /* 0x000000000000781c */ /* 0x000fe40003f2f008 */
        /* <DEDUP_REMOVED lines=34> */
[----:B------:R-:W0:Y:S01]  /*1d40*/  S2R R0, SR_TID.X ;  /* 0x0000000000007919 */ /* 0x000e220000002100 */
[----:B------:R-:W1:Y:S01]  /*1d50*/  S2UR UR7, SR_CgaCtaId ;  /* 0x00000000000779c3 */ /* 0x000e620000008800 */
[----:B------:R-:W-:Y:S02]  /*1d60*/  UMOV UR6, 0x400 ;  /* 0x0000040000067882 */ /* 0x000fe40000000000 */
[----:B-1----:R-:W-:-:S04]  /*1d70*/  ULEA UR6, UR7, UR6, 0x18 ;  /* 0x0000000607067291 */ /* 0x002fc8000f8ec03f */
[----:B------:R-:W-:Y:S01]  /*1d80*/  UIADD3 UR6, UR6, 0x14400, URZ ;  /* 0x0001440006067890 */ /* 0x000fe2000fffe03f */
[----:B0-----:R-:W-:-:S03]  /*1d90*/  VIADD R0, R0, 0xffffff80 ;  /* 0xffffff8000007836 */ /* 0x001fc60000000000 */
[----:B------:R-:W-:Y:S02]  /*1da0*/  ULOP3.LUT UP0, URZ, UR6, 0x9f, URZ, 0xc0, !UPT ;  /* 0x0000009f063f7892 */ /* 0x000fe4000f80c03f */
[----:B------:R-:W-:-:S04]  /*1db0*/  SHF.R.S32.HI R3, RZ, 0x1f, R0 ;  /* 0x0000001fff037819 */ /* 0x000fc80000011400 */
[----:B------:R-:W-:Y:S02]  /*1dc0*/  PLOP3.LUT P0, PT, PT, PT, UP0, 0x80, 0x0 ;  /* 0x000000000000781c */ /* 0x000fe40003f0f008 */
[----:B------:R-:W-:-:S04]  /*1dd0*/  LEA.HI R3, R3, R0, RZ, 0x7 ;  /* 0x0000000003037211 */ /* 0x000fc800078f38ff */
[----:B------:R-:W-:-:S06]  /*1de0*/  SHF.R.S32.HI R3, RZ, 0x7, R3 ;  /* 0x00000007ff037819 */ /* 0x000fcc0000011403 */
[----:B------:R-:W0:Y:S02]  /*1df0*/  SHFL.IDX PT, R3, R3, RZ, 0x1f ;  /* 0x00001fff03037589 */ /* 0x000e2400000e0000 */
[----:B0-----:R-:W-:-:S13]  /*1e00*/  R2UR UR4, R3 ;  /* 0x00000000030472ca */ /* 0x001fda00000e0000 */
        /* <DEDUP_REMOVED lines=14> */
[----:B------:R-:W-:Y:S02]  /*1ef0*/  IMAD.U32 R10, RZ, RZ, UR6 ;  /* 0x00000006ff0a7e24 */ /* 0x000fe4000f8e00ff */
        /* <DEDUP_REMOVED lines=8> */
.L_x_187:
[----:B------:R-:W2:Y:S04]  /*1f80*/  LDL R2, [R1+0x18] ;  /* 0x0000180001027983 */ /* 0x000ea80000100800 */
[----:B------:R-:W3:Y:S01]  /*1f90*/  LDL R20, [R1+0x6c] ;  /* 0x00006c0001147983 */ /* 0x000ee20000100800 */
[----:B------:R-:W0:Y:S01]  /*1fa0*/  S2UR UR5, SR_CgaCtaId ;  /* 0x00000000000579c3 */ /* 0x000e220000008800 */
[----:B------:R-:W-:Y:S02]  /*1fb0*/  UMOV UR4, 0x400 ;  /* 0x0000040000047882 */ /* 0x000fe40000000000 */
[----:B0-----:R-:W-:-:S06]  /*1fc0*/  ULEA UR4, UR5, UR4, 0x18 ;  /* 0x0000000405047291 */ /* 0x001fcc000f8ec03f */
[----:B------:R-:W-:Y:S01]  /*1fd0*/  IMAD.U32 R5, RZ, RZ, UR4 ;  /* 0x00000004ff057e24 */ /* 0x000fe2000f8e00ff */
[----:B------:R-:W-:Y:S01]  /*1fe0*/  BSSY B0, `(.L_x_188) ;  /* 0x000000a000007945 */ /* 0x000fe20003800000 */
[----:B--2---:R-:W-:-:S04]  /*1ff0*/  LEA.HI R0, R2, R2, RZ, 0x1 ;  /* 0x0000000202007211 */ /* 0x004fc800078f08ff */
[----:B------:R-:W-:-:S05]  /*2000*/  LOP3.LUT R0, R0, 0xfffffffe, RZ, 0xc0, !PT ;  /* 0xfffffffe00007812 */ /* 0x000fca00078ec0ff */
[----:B------:R-:W-:-:S05]  /*2010*/  IMAD.IADD R0, R2, 0x1, -R0 ;  /* 0x0000000102007824 */ /* 0x000fca00078e0a00 */
[----:B------:R-:W-:-:S04]  /*2020*/  SHF.L.U32 R0, R0, 0x1f, RZ ;  /* 0x0000001f00007819 */ /* 0x000fc800000006ff */
[----:B------:R-:W0:Y:S01]  /*2030*/  SYNCS.PHASECHK.TRANS64.TRYWAIT P1, [R5+URZ+0x38800], R0 ;  /* 0x03880000050075a7 */ /* 0x000e22000802017f */
[----:B---3--:R-:W-:-:S13]  /*2040*/  R2UR UR6, R20 ;  /* 0x00000000140672ca */ /* 0x008fda00000e0000 */
[----:B------:R-:W-:-:S05]  /*2050*/  IMAD.U32 R2, RZ, RZ, UR6 ;  /* 0x00000006ff027e24 */ /* 0x000fca000f8e00ff */
[----:B------:R-:W-:Y:S01]  /*2060*/  ISETP.NE.AND P0, PT, R2, 0x3, PT ;  /* 0x000000030200780c */ /* 0x000fe20003f05270 */
[----:B0-----:R-:W-:-:S12]  /*2070*/  @!P1 BRA `(.L_x_189) ;  /* 0x0000015c00089947 */ /* 0x001fd80003800000 */
.L_x_364:
[----:B------:R-:W-:Y:S05]  /*2080*/  BSYNC B0 ;  /* 0x0000000000007941 */ /* 0x000fea0003800000 */
.L_x_188:
[----:B------:R-:W-:Y:S05]  /*2090*/  @!P0 BRA `(.L_x_190) ;  /* 0x0000000000048947 */ /* 0x000fea0003800000 */
[----:B------:R-:W-:Y:S01]  /*20a0*/  BPT.TRAP 0x1 ;  /* 0x000000040000795c */ /* 0x000fe20000300000 */
.L_x_190:
[----:B0-----:R-:W-:Y:S01]  /*20b0*/  IMAD R0, R16, 0x8, R5 ;  /* 0x0000000810007824 */ /* 0x001fe200078e0205 */
[----:B------:R-:W-:-:S04]  /*20c0*/  SHF.L.U32 R3, R17, 0x1f, RZ ;  /* 0x0000001f11037819 */ /* 0x000fc800000006ff */
[----:B------:R0:W1:Y:S01]  /*20d0*/  SYNCS.PHASECHK.TRANS64.TRYWAIT P2, [R0+URZ+0x38830], R3 ;  /* 0x03883003000075a7 */ /* 0x000062000804017f */
[----:B------:R-:W-:Y:S05]  /*20e0*/  @!P0 BRA `(.L_x_191) ;  /* 0x0000000000048947 */ /* 0x000fea0003800000 */
[----:B------:R-:W-:Y:S01]  /*20f0*/  BPT.TRAP 0x1 ;  /* 0x000000040000795c */ /* 0x000fe20000300000 */
.L_x_191:
[----:B------:R-:W2:Y:S01]  /*2100*/  S2R R2, SR_TID.X ;  /* 0x0000000000027919 */ /* 0x000ea20000002100 */
[----:B------:R-:W-:Y:S01]  /*2110*/  IMAD.MOV.U32 R151, RZ, RZ, RZ ;  /* 0x000000ffff977224 */ /* 0x000fe200078e00ff */
[----:B--2---:R-:W-:-:S04]  /*2120*/  LOP3.LUT R2, R2, 0x7f, RZ, 0xc0, !PT ;  /* 0x0000007f02027812 */ /* 0x004fc800078ec0ff */
[----:B------:R-:W-:Y:S01]  /*2130*/  ISETP.NE.AND P1, PT, R2, RZ, PT ;  /* 0x000000ff0200720c */ /* 0x000fe20003f25270 */
[----:B-1----:R-:W-:-:S12]  /*2140*/  @P2 BRA `(.L_x_192) ;  /* 0x0000000000082947 */ /* 0x002fd80003800000 */
[----:B------:R-:W1:Y:S02]  /*2150*/  SYNCS.PHASECHK.TRANS64.TRYWAIT P2, [R0+URZ+0x38830], R3 ;  /* 0x03883003000075a7 */ /* 0x000e64000804017f */
[----:B-1----:R-:W-:Y:S05]  /*2160*/  @!P2 BRA `(.L_x_193) ;  /* 0x0000015800e0a947 */ /* 0x002fea0003800000 */
.L_x_192:
[----:B------:R-:W-:Y:S05]  /*2170*/  WARPSYNC.ALL ;  /* 0x0000000000007948 */ /* 0x000fea0003800000 */
[----:B------:R-:W-:Y:S01]  /*2180*/  R2UR UR4, R5 ;  /* 0x00000000050472ca */ /* 0x000fe200000e0000 */
[----:B------:R-:W-:Y:S01]  /*2190*/  ULOP3.LUT UR53, UR53, 0x10000, URZ, 0xfc, !UPT ;  /* 0x0001000035357892 */ /* 0x000fe2000f8efc3f */
[----:B------:R-:W-:Y:S01]  /*21a0*/  R2UR UR52, R16 ;  /* 0x00000000103472ca */ /* 0x000fe200000e0000 */
[----:B------:R-:W-:Y:S01]  /*21b0*/  WARPGROUP.ARRIVE ;  /* 0x00000000000079c5 */ /* 0x000fe20000000000 */
[----:B------:R-:W-:Y:S01]  /*21c0*/  UMOV UR57, 0x40000040 ;  /* 0x4000004000397882 */ /* 0x000fe20000000000 */
[----:B------:R-:W-:Y:S01]  /*21d0*/  UMOV UR59, 0x40000040 ;  /* 0x40000040003b7882 */ /* 0x000fe20000000000 */
[----:B------:R-:W-:Y:S01]  /*21e0*/  UMOV UR7, 0x40000040 ;  /* 0x4000004000077882 */ /* 0x000fe20000000000 */
[----:B------:R-:W-:Y:S01]  /*21f0*/  UMOV UR9, UR57 ;  /* 0x0000003900097c82 */ /* 0x000fe20008000000 */
[----:B------:R-:W-:Y:S01]  /*2200*/  UMOV UR56, UR53 ;  /* 0x0000003500387c82 */ /* 0x000fe20008000000 */
[----:B------:R-:W-:Y:S01]  /*2210*/  UMOV UR11, 0x40000040 ;  /* 0x40000040000b7882 */ /* 0x000fe20000000000 */
[----:B------:R-:W-:Y:S01]  /*2220*/  UMOV UR8, UR56 ;  /* 0x0000003800087c82 */ /* 0x000fe20008000000 */
[----:B------:R-:W-:Y:S01]  /*2230*/  UMOV UR12, UR56 ;  /* 0x00000038000c7c82 */ /* 0x000fe20008000000 */
[----:B------:R-:W-:Y:S01]  /*2240*/  UMOV UR13, UR57 ;  /* 0x00000039000d7c82 */ /* 0x000fe20008000000 */
[----:B------:R-:W-:Y:S01]  /*2250*/  UIADD3 UR4, UR4, 0x24400, URZ ;  /* 0x0002440004047890 */ /* 0x000fe2000fffe03f */
[----:B------:R-:W-:Y:S01]  /*2260*/  MOV R4, UR57 ;  /* 0x0000003900047c02 */ /* 0x000fe20008000f00 */
[----:B------:R-:W-:Y:S01]  /*2270*/  UMOV UR15, 0x40000040 ;  /* 0x40000040000f7882 */ /* 0x000fe20000000000 */
[----:B------:R-:W-:Y:S01]  /*2280*/  UIADD3 UR16, UR53, 0x2, URZ ;  /* 0x0000000235107890 */ /* 0x000fe2000fffe03f */
[----:B------:R-:W-:Y:S01]  /*2290*/  MOV R65, UR56 ;  /* 0x0000003800417c02 */ /* 0x000fe20008000f00 */
[----:B------:R-:W-:Y:S01]  /*22a0*/  USHF.R.U32.HI UR4, URZ, 0x4, UR4 ;  /* 0x000000043f047899 */ /* 0x000fe20008011604 */
[----:B------:R-:W-:Y:S01]  /*22b0*/  P2R R64, PR, RZ, 0x1 ;  /* 0x00000001ff407803 */ /* 0x000fe20000000000 */
[----:B------:R-:W-:Y:S01]  /*22c0*/  UMOV UR21, 0x40000040 ;  /* 0x4000004000157882 */ /* 0x000fe20000000000 */
[----:B------:R-:W-:Y:S01]  /*22d0*/  UMOV UR23, 0x40000040 ;  /* 0x4000004000177882 */ /* 0x000fe20000000000 */
[----:B------:R-:W-:Y:S01]  /*22e0*/  ULOP3.LUT UR4, UR4, 0x3fff, URZ, 0xc0, !UPT ;  /* 0x00003fff04047892 */ /* 0x000fe2000f8ec03f */
[----:B------:R-:W-:Y:S01]  /*22f0*/  IMAD.U32 R11, RZ, RZ, UR21 ;  /* 0x00000015ff0b7e24 */ /* 0x000fe2000f8e00ff */
[----:B------:R-:W-:Y:S01]  /*2300*/  UMOV UR20, UR16 ;  /* 0x0000001000147c82 */ /* 0x000fe20008000000 */
[----:B------:R-:W-:Y:S01]  /*2310*/  UMOV UR19, UR21 ;  /* 0x0000001500137c82 */ /* 0x000fe20008000000 */
[----:B------:R-:W-:Y:S01]  /*2320*/  ULOP3.LUT UR5, UR4, 0x10000, URZ, 0xfc, !UPT ;  /* 0x0001000004057892 */ /* 0x000fe2000f8efc3f */
[----:B------:R-:W-:Y:S01]  /*2330*/  IMAD.U32 R10, RZ, RZ, UR20 ;  /* 0x00000014ff0a7e24 */ /* 0x000fe2000f8e00ff */
[----:B------:R-:W-:Y:S01]  /*2340*/  UMOV UR18, UR20 ;  /* 0x0000001400127c82 */ /* 0x000fe20008000000 */
[----:B------:R-:W-:Y:S01]  /*2350*/  UMOV UR4, UR56 ;  /* 0x0000003800047c82 */ /* 0x000fe20008000000 */
[----:B------:R-:W-:Y:S01]  /*2360*/  UIMAD UR52, UR52, 0xa00, UR5 ;  /* 0x00000a00343478a4 */ /* 0x000fe2000f8e0205 */
[----:B01----:R-:W-:Y:S01]  /*2370*/  @!P1 VIADD R0, R0, 0x38840 ;  /* 0x0003884000009836 */ /* 0x003fe20000000000 */
[----:B------:R-:W-:Y:S01]  /*2380*/  UIADD3 UR16, UR53, 0x4, URZ ;  /* 0x0000000435107890 */ /* 0x000fe2000fffe03f */
[----:B------:R-:W-:Y:S01]  /*2390*/  IMAD.U32 R14, RZ, RZ, UR5 ;  /* 0x00000005ff0e7e24 */ /* 0x000fe2000f8e00ff */
[----:B------:R-:W-:Y:S01]  /*23a0*/  UIADD3 UR6, UR52, 0x80, URZ ;  /* 0x0000008034067890 */ /* 0x000fe2000fffe03f */
[--C-:B------:R-:W-:Y:S01]  /*23b0*/  IMAD.MOV.U32 R150, RZ, RZ, R151.reuse ;  /* 0x000000ffff967224 */ /* 0x100fe200078e0097 */
[----:B------:R-:W-:Y:S01]  /*23c0*/  UMOV UR5, UR57 ;  /* 0x0000003900057c82 */ /* 0x000fe20008000000 */
[----:B------:R-:W-:Y:S01]  /*23d0*/  UMOV UR58, UR52 ;  /* 0x00000034003a7c82 */ /* 0x000fe20008000000 */
[----:B------:R-:W-:Y:S01]  /*23e0*/  UIADD3 UR10, UR52, 0x100, URZ ;  /* 0x00000100340a7890 */ /* 0x000fe2000fffe03f */
[----:B------:R-:W-:Y:S01]  /*23f0*/  HGMMA.64x16x16.F32.BF16 R56, gdesc[UR56], RZ, !UPT, gsb0 ;  /* 0x00200000383879f0 */ /* 0x000fe2000c0018ff */
[----:B------:R-:W-:Y:S01]  /*2400*/  UIADD3 UR14, UR52, 0x180, URZ ;  /* 0x00000180340e7890 */ /* 0x000fe2000fffe03f */
[----:B------:R-:W-:Y:S01]  /*2410*/  @!P1 PRMT R0, RZ, 0x654, R0 ;  /* 0x00000654ff009816 */ /* 0x000fe20000000000 */
[----:B------:R-:W-:Y:S01]  /*2420*/  UIADD3 UR26, UR52, 0x404, URZ ;  /* 0x00000404341a7890 */ /* 0x000fe2000fffe03f */
[--C-:B------:R-:W-:Y:S01]  /*2430*/  IMAD.MOV.U32 R149, RZ, RZ, R151.reuse ;  /* 0x000000ffff957224 */ /* 0x100fe200078e0097 */
[----:B------:R-:W-:Y:S01]  /*2440*/  UMOV UR27, 0x40000040 ;  /* 0x40000040001b7882 */ /* 0x000fe20000000000 */
        /* <DEDUP_REMOVED lines=32> */
[----:B------:R-:W-:Y:S01]  /*2650*/  IMAD.MOV.U32 R130, RZ, RZ, R151 ;  /* 0x000000ffff827224 */ /* 0x000fe200078e0097 */
[----:B------:R-:W-:-:S02]  /*2660*/  WARPGROUP.DEPBAR.LE gsb0, 0x0 ;  /* 0x00008000000079c5 */ /* 0x000fc40000010000 */
[----:B------:R-:W-:Y:S01]  /*2670*/  WARPGROUP.ARRIVE ;  /* 0x00000000000079c5 */ /* 0x000fe20000000000 */
[--C-:B------:R-:W-:Y:S02]  /*2680*/  IMAD.MOV.U32 R129, RZ, RZ, R151.reuse ;  /* 0x000000ffff817224 */ /* 0x100fe400078e0097 */
[--C-:B------:R-:W-:Y:S02]  /*2690*/  IMAD.MOV.U32 R128, RZ, RZ, R151.reuse ;  /* 0x000000ffff807224 */ /* 0x100fe400078e0097 */
[--C-:B------:R-:W-:Y:S01]  /*26a0*/  IMAD.MOV.U32 R127, RZ, RZ, R151.reuse ;  /* 0x000000ffff7f7224 */ /* 0x100fe200078e0097 */
[----:B------:R-:W-:Y:S01]  /*26b0*/  HGMMA.64x16x16.F32.BF16 R48, gdesc[UR4], RZ, !UPT, gsb0 ;  /* 0x00200000043079f0 */ /* 0x000fe2000c0018ff */
[----:B------:R-:W-:Y:S01]  /*26c0*/  UIADD3 UR6, UR52, 0x200, URZ ;  /* 0x0000020034067890 */ /* 0x000fe2000fffe03f */
[--C-:B------:R-:W-:Y:S01]  /*26d0*/  IMAD.MOV.U32 R126, RZ, RZ, R151.reuse ;  /* 0x000000ffff7e7224 */ /* 0x100fe200078e0097 */
[----:B------:R-:W-:Y:S01]  /*26e0*/  UMOV UR4, UR56 ;  /* 0x0000003800047c82 */ /* 0x000fe20008000000 */
[----:B------:R-:W-:Y:S01]  /*26f0*/  UMOV UR5, UR57 ;  /* 0x0000003900057c82 */ /* 0x000fe20008000000 */
        /* <DEDUP_REMOVED lines=28> */
[--C-:B------:R-:W-:Y:S01]  /*28c0*/  IMAD.MOV.U32 R100, RZ, RZ, R151.reuse ;  /* 0x000000ffff647224 */ /* 0x100fe200078e0097 */
[----:B------:R-:W-:Y:S01]  /*28d0*/  HGMMA.64x16x16.F32.BF16 R40, gdesc[UR8], RZ, !UPT, gsb0 ;  /* 0x00200000082879f0 */ /* 0x000fe2000c0018ff */
[----:B------:R-:W-:Y:S01]  /*28e0*/  UIADD3 UR8, UR52, 0x2, URZ ;  /* 0x0000000234087890 */ /* 0x000fe2000fffe03f */
[--C-:B------:R-:W-:Y:S01]  /*28f0*/  IMAD.MOV.U32 R99, RZ, RZ, R151.reuse ;  /* 0x000000ffff637224 */ /* 0x100fe200078e0097 */
[----:B------:R-:W-:Y:S01]  /*2900*/  UIADD3 UR10, UR52, 0x102, URZ ;  /* 0x00000102340a7890 */ /* 0x000fe2000fffe03f */
[--C-:B------:R-:W-:Y:S01]  /*2910*/  IMAD.MOV.U32 R98, RZ, RZ, R151.reuse ;  /* 0x000000ffff627224 */ /* 0x100fe200078e0097 */
[----:B------:R-:W-:Y:S01]  /*2920*/  UMOV UR9, UR19 ;  /* 0x0000001300097c82 */ /* 0x000fe20008000000 */
[----:B------:R-:W-:Y:S01]  /*2930*/  UMOV UR11, 0x40000040 ;  /* 0x40000040000b7882 */ /* 0x000fe20000000000 */
[--C-:B------:R-:W-:Y:S01]  /*2940*/  IMAD.MOV.U32 R97, RZ, RZ, R151.reuse ;  /* 0x000000ffff617224 */ /* 0x100fe200078e0097 */
[----:B------:R-:W-:Y:S01]  /*2950*/  UMOV UR22, UR8 ;  /* 0x0000000800167c82 */ /* 0x000fe20008000000 */
[----:B------:R-:W-:Y:S01]  /*2960*/  UMOV UR8, UR18 ;  /* 0x0000001200087c82 */ /* 0x000fe20008000000 */
        /* <DEDUP_REMOVED lines=37> */
[----:B------:R-:W-:Y:S01]  /*2bc0*/  IMAD.MOV.U32 R66, RZ, RZ, R151 ;  /* 0x000000ffff427224 */ /* 0x000fe200078e0097 */
[----:B------:R-:W-:Y:S02]  /*2bd0*/  WARPGROUP.DEPBAR.LE gsb0, 0x0 ;  /* 0x00008000000079c5 */ /* 0x000fe40000010000 */
        /* <DEDUP_REMOVED lines=21> */
[----:B------:R-:W-:Y:S02]  /*2d30*/  UIADD3 UR8, UR52, 0x4, URZ ;  /* 0x0000000434087890 */ /* 0x000fe4000fffe03f */
[----:B------:R-:W-:Y:S01]  /*2d40*/  UIADD3 UR10, UR52, 0x104, URZ ;  /* 0x00000104340a7890 */ /* 0x000fe2000fffe03f */
[----:B------:R-:W-:Y:S01]  /*2d50*/  UMOV UR11, 0x40000040 ;  /* 0x40000040000b7882 */ /* 0x000fe20000000000 */
[----:B------:R-:W-:Y:S02]  /*2d60*/  WARPGROUP.DEPBAR.LE gsb0, 0x0 ;  /* 0x00008000000079c5 */ /* 0x000fe40000010000 */
[----:B------:R-:W-:-:S06]  /*2d70*/  WARPGROUP.ARRIVE ;  /* 0x00000000000079c5 */ /* 0x000fcc0000000000 */
[----:B------:R-:W-:Y:S01]  /*2d80*/  HGMMA.64x16x16.F32.BF16 R32, gdesc[UR12], R32, gsb0 ;  /* 0x002000000c2079f0 */ /* 0x000fe20008001820 */
[----:B------:R-:W-:Y:S01]  /*2d90*/  UMOV UR12, UR16 ;  /* 0x00000010000c7c82 */ /* 0x000fe20008000000 */
[----:B------:R-:W-:Y:S01]  /*2da0*/  UMOV UR13, 0x40000040 ;  /* 0x40000040000d7882 */ /* 0x000fe20000000000 */
[----:B------:R-:W-:Y:S01]  /*2db0*/  UMOV UR14, UR8 ;  /* 0x00000008000e7c82 */ /* 0x000fe20008000000 */
[----:B------:R-:W-:Y:S01]  /*2dc0*/  UMOV UR15, 0x40000040 ;  /* 0x40000040000f7882 */ /* 0x000fe20000000000 */
[----:B------:R-:W-:Y:S01]  /*2dd0*/  UMOV UR18, UR12 ;  /* 0x0000000c00127c82 */ /* 0x000fe20008000000 */
[----:B------:R-:W-:Y:S01]  /*2de0*/  UMOV UR19, UR13 ;  /* 0x0000000d00137c82 */ /* 0x000fe20008000000 */
[----:B------:R-:W-:Y:S01]  /*2df0*/  UMOV UR8, UR18 ;  /* 0x0000001200087c82 */ /* 0x000fe20008000000 */
[----:B------:R-:W-:Y:S01]  /*2e00*/  UMOV UR9, UR19 ;  /* 0x0000001300097c82 */ /* 0x000fe20008000000 */
[----:B------:R-:W-:Y:S01]  /*2e10*/  IMAD.U32 R8, RZ, RZ, UR12 ;  /* 0x0000000cff087e24 */ /* 0x000fe2000f8e00ff */
[----:B------:R-:W-:Y:S01]  /*2e20*/  UIADD3 UR16, UR53, 0x6, URZ ;  /* 0x0000000635107890 */ /* 0x000fe2000fffe03f */
[----:B------:R-:W-:Y:S01]  /*2e30*/  IMAD.U32 R9, RZ, RZ, UR13 ;  /* 0x0000000dff097e24 */ /* 0x000fe2000f8e00ff */
[----:B------:R-:W-:-:S02]  /*2e40*/  WARPGROUP.DEPBAR.LE gsb0, 0x0 ;  /* 0x00008000000079c5 */ /* 0x000fc40000010000 */
        /* <DEDUP_REMOVED lines=20> */
[----:B------:R-:W-:Y:S01]  /*2f90*/  UIADD3 UR18, UR52, 0x400, URZ ;  /* 0x0000040034127890 */ /* 0x000fe2000fffe03f */
        /* <DEDUP_REMOVED lines=39> */
[----:B------:R-:W-:Y:S01]  /*3210*/  UMOV UR9, 0x40000040 ;  /* 0x4000004000097882 */ /* 0x000fe20000000000 */
[----:B------:R-:W-:Y:S01]  /*3220*/  UMOV UR11, 0x40000040 ;  /* 0x40000040000b7882 */ /* 0x000fe20000000000 */
[----:B------:R-:W-:Y:S01]  /*3230*/  UMOV UR16, UR8 ;  /* 0x0000000800107c82 */ /* 0x000fe20008000000 */
[----:B------:R-:W-:Y:S01]  /*3240*/  UMOV UR17, UR9 ;  /* 0x0000000900117c82 */ /* 0x000fe20008000000 */
        /* <DEDUP_REMOVED lines=31> */
[----:B------:R-:W-:Y:S01]  /*3440*/  UIADD3 UR6, UR53, 0x404, URZ ;  /* 0x0000040435067890 */ /* 0x000fe2000fffe03f */
[----:B------:R-:W-:Y:S02]  /*3450*/  MOV R2, UR13 ;  /* 0x0000000d00027c02 */ /* 0x000fe40008000f00 */
[----:B------:R-:W-:Y:S01]  /*3460*/  MOV R3, UR12 ;  /* 0x0000000c00037c02 */ /* 0x000fe20008000f00 */
        /* <DEDUP_REMOVED lines=41> */
[----:B------:R-:W-:Y:S02]  /*3700*/  UMOV UR15, 0x40000040 ;  /* 0x40000040000f7882 */ /* 0x000fe40000000000 */
        /* <DEDUP_REMOVED lines=177> */
[----:B------:R-:W-:Y:S02]  /*4220*/  UIADD3 UR6, UR53, 0xc02, URZ ;  /* 0x00000c0235067890 */ /* 0x000fe4000fffe03f */
[----:B------:R-:W-:Y:S01]  /*4230*/  UIADD3 UR10, UR52, 0x884, URZ ;  /* 0x00000884340a7890 */ /* 0x000fe2000fffe03f */
[----:B------:R-:W-:-:S02]  /*4240*/  WARPGROUP.DEPBAR.LE gsb0, 0x0 ;  /* 0x00008000000079c5 */ /* 0x000fc40000010000 */
        /* <DEDUP_REMOVED lines=77> */
[----:B------:R-:W-:Y:S02]  /*4720*/  R2UR UR12, R3 ;  /* 0x00000000030c72ca */ /* 0x000fe400000e0000 */
[----:B------:R-:W-:Y:S01]  /*4730*/  R2UR UR13, R2 ;  /* 0x00000000020d72ca */ /* 0x000fe200000e0000 */
        /* <DEDUP_REMOVED lines=8> */
[----:B------:R-:W-:Y:S01]  /*47c0*/  IMAD.U32 R6, RZ, RZ, UR56 ;  /* 0x00000038ff067e24 */ /* 0x000fe2000f8e00ff */
[----:B------:R-:W-:Y:S01]  /*47d0*/  UMOV UR10, UR56 ;  /* 0x00000038000a7c82 */ /* 0x000fe20008000000 */
[----:B------:R-:W-:Y:S01]  /*47e0*/  UMOV UR11, UR57 ;  /* 0x00000039000b7c82 */ /* 0x000fe20008000000 */
[----:B------:R-:W-:Y:S01]  /*47f0*/  IMAD.U32 R7, RZ, RZ, UR57 ;  /* 0x00000039ff077e24 */ /* 0x000fe2000f8e00ff */
[----:B------:R-:W-:Y:S01]  /*4800*/  UMOV UR53, UR11 ;  /* 0x0000000b00357c82 */ /* 0x000fe20008000000 */
[----:B------:R-:W-:-:S02]  /*4810*/  WARPGROUP.DEPBAR.LE gsb0, 0x0 ;  /* 0x00008000000079c5 */ /* 0x000fc40000010000 */
        /* <DEDUP_REMOVED lines=14> */
[----:B------:R-:W-:Y:S01]  /*4900*/  UMOV UR59, 0x40000040 ;  /* 0x40000040003b7882 */ /* 0x000fe20000000000 */
[----:B------:R-:W-:Y:S01]  /*4910*/  ULDC UR6, c[0x0][0x9d8] ;  /* 0x0002760000067ab9 */ /* 0x000fe20000000800 */
        /* <DEDUP_REMOVED lines=8> */
[----:B------:R-:W-:Y:S01]  /*49a0*/  UMOV UR56, UR10 ;  /* 0x0000000a00387c82 */ /* 0x000fe20008000000 */
[----:B------:R-:W-:Y:S01]  /*49b0*/  UMOV UR57, UR11 ;  /* 0x0000000b00397c82 */ /* 0x000fe20008000000 */
[----:B------:R-:W-:Y:S01]  /*49c0*/  UMOV UR58, UR7 ;  /* 0x00000007003a7c82 */ /* 0x000fe20008000000 */
[----:B------:R-:W-:Y:S01]  /*49d0*/  UMOV UR59, 0x40000040 ;  /* 0x40000040003b7882 */ /* 0x000fe20000000000 */
[----:B------:R-:W-:Y:S01]  /*49e0*/  UIADD3 UR7, UR52, 0x906, URZ ;  /* 0x0000090634077890 */ /* 0x000fe2000fffe03f */
[----:B------:R-:W0:Y:S01]  /*49f0*/  MUFU.TANH R56, R56 ;  /* 0x0000003800387308 */ /* 0x000e220000002400 */
[----:B------:R-:W-:Y:S01]  /*4a00*/  FMUL.FTZ R62, R62, UR6 ;  /* 0x000000063e3e7c20 */ /* 0x000fe20008410000 */
[----:B------:R-:W-:Y:S01]  /*4a10*/  FMUL.FTZ R59, R59, UR6 ;  /* 0x000000063b3b7c20 */ /* 0x000fe20008410000 */
[----:B------:R-:W-:-:S05]  /*4a20*/  FMUL.FTZ R63, R63, UR6 ;  /* 0x000000063f3f7c20 */ /* 0x000fca0008410000 */
[----:B------:R-:W1:Y:S08]  /*4a30*/  MUFU.TANH R57, R57 ;  /* 0x0000003900397308 */ /* 0x000e700000002400 */
[----:B------:R-:W2:Y:S08]  /*4a40*/  MUFU.TANH R60, R60 ;  /* 0x0000003c003c7308 */ /* 0x000eb00000002400 */
[----:B------:R-:W3:Y:S08]  /*4a50*/  MUFU.TANH R61, R61 ;  /* 0x0000003d003d7308 */ /* 0x000ef00000002400 */
[----:B------:R-:W4:Y:S08]  /*4a60*/  MUFU.TANH R2, R58 ;  /* 0x0000003a00027308 */ /* 0x000f300000002400 */
[----:B------:R-:W-:Y:S01]  /*4a70*/  MUFU.TANH R12, R62 ;  /* 0x0000003e000c7308 */ /* 0x000fe20000002400 */
[----:B------:R-:W-:-:S02]  /*4a80*/  WARPGROUP.DEPBAR.LE gsb0, 0x0 ;  /* 0x00008000000079c5 */ /* 0x000fc40000010000 */
[----:B------:R-:W-:Y:S01]  /*4a90*/  WARPGROUP.ARRIVE ;  /* 0x00000000000079c5 */ /* 0x000fe20000000000 */
[----:B------:R-:W-:Y:S01]  /*4aa0*/  FMUL.FTZ R50, R50, UR6 ;  /* 0x0000000632327c20 */ /* 0x000fe20008410000 */
[----:B------:R-:W-:Y:S01]  /*4ab0*/  FMUL.FTZ R51, R51, UR6 ;  /* 0x0000000633337c20 */ /* 0x000fe20008410000 */
[----:B------:R-:W-:Y:S01]  /*4ac0*/  FMUL.FTZ R48, R48, UR6 ;  /* 0x0000000630307c20 */ /* 0x000fe20008410000 */
[----:B------:R-:W-:Y:S01]  /*4ad0*/  FMUL.FTZ R49, R49, UR6 ;  /* 0x0000000631317c20 */ /* 0x000fe20008410000 */
[----:B------:R5:W-:Y:S01]  /*4ae0*/  MUFU.TANH R20, R50 ;  /* 0x0000003200147308 */ /* 0x000be20000002400 */
[----:B------:R-:W-:Y:S01]  /*4af0*/  HGMMA.64x16x16.F32.BF16 R40, gdesc[UR56], R40, gsb0 ;  /* 0x00200000382879f0 */ /* 0x000fe20008001828 */
[----:B------:R-:W-:Y:S01]  /*4b00*/  UMOV UR56, UR10 ;  /* 0x0000000a00387c82 */ /* 0x000fe20008000000 */
[----:B------:R-:W-:Y:S01]  /*4b10*/  UMOV UR57, UR11 ;  /* 0x0000000b00397c82 */ /* 0x000fe20008000000 */
[----:B------:R-:W-:Y:S01]  /*4b20*/  UMOV UR58, UR7 ;  /* 0x00000007003a7c82 */ /* 0x000fe20008000000 */
[----:B------:R-:W-:Y:S01]  /*4b30*/  UMOV UR59, 0x40000040 ;  /* 0x40000040003b7882 */ /* 0x000fe20000000000 */
[----:B------:R-:W-:Y:S01]  /*4b40*/  FMUL.FTZ R55, R55, UR6 ;  /* 0x0000000637377c20 */ /* 0x000fe20008410000 */
[----:B------:R-:W-:Y:S01]  /*4b50*/  FMUL.FTZ R52, R52, UR6 ;  /* 0x0000000634347c20 */ /* 0x000fe20008410000 */
[----:B------:R-:W-:Y:S01]  /*4b60*/  MUFU.TANH R21, R51 ;  /* 0x0000003300157308 */ /* 0x000fe20000002400 */
[----:B-----5:R-:W-:-:S02]  /*4b70*/  IMAD.U32 R50, RZ, RZ, UR60 ;  /* 0x0000003cff327e24 */ /* 0x020fc4000f8e00ff */
[----:B------:R-:W-:Y:S01]  /*4b80*/  FMUL.FTZ R53, R53, UR6 ;  /* 0x0000000635357c20 */ /* 0x000fe20008410000 */
[----:B------:R-:W-:Y:S01]  /*4b90*/  FMUL.FTZ R54, R54, UR6 ;  /* 0x0000000636367c20 */ /* 0x000fe20008410000 */
[----:B------:R-:W-:Y:S01]  /*4ba0*/  R2UR UR7, R18 ;  /* 0x00000000120772ca */ /* 0x000fe200000e0000 */
[--C-:B------:R-:W-:Y:S02]  /*4bb0*/  IMAD.MOV.U32 R62, RZ, RZ, R151.reuse ;  /* 0x000000ffff3e7224 */ /* 0x100fe400078e0097 */
[----:B------:R-:W5:Y:S08]  /*4bc0*/  MUFU.TANH R48, R48 ;  /* 0x0000003000307308 */ /* 0x000f700000002400 */
[----:B------:R0:W5:Y:S08]  /*4bd0*/  MUFU.TANH R13, R59 ;  /* 0x0000003b000d7308 */ /* 0x0001700000002400 */
[----:B------:R-:W5:Y:S01]  /*4be0*/  MUFU.TANH R49, R49 ;  /* 0x0000003100317308 */ /* 0x000f620000002400 */
[----:B0-----:R-:W-:-:S07]  /*4bf0*/  IMAD.MOV.U32 R59, RZ, RZ, R151 ;  /* 0x000000ffff3b7224 */ /* 0x001fce00078e0097 */
[----:B------:R-:W-:Y:S08]  /*4c00*/  MUFU.TANH R55, R55 ;  /* 0x0000003700377308 */ /* 0x000ff00000002400 */
[----:B------:R-:W0:Y:S01]  /*4c10*/  MUFU.TANH R52, R52 ;  /* 0x0000003400347308 */ /* 0x000e220000002400 */
[----:B------:R-:W-:Y:S02]  /*4c20*/  WARPGROUP.DEPBAR.LE gsb0, 0x0 ;  /* 0x00008000000079c5 */ /* 0x000fe40000010000 */
[----:B------:R-:W-:Y:S01]  /*4c30*/  WARPGROUP.ARRIVE ;  /* 0x00000000000079c5 */ /* 0x000fe20000000000 */
[----:B------:R-:W-:-:S04]  /*4c40*/  FMUL.FTZ R42, R42, UR6 ;  /* 0x000000062a2a7c20 */ /* 0x000fc80008410000 */
[----:B------:R1:W0:Y:S01]  /*4c50*/  MUFU.TANH R15, R63 ;  /* 0x0000003f000f7308 */ /* 0x0002220000002400 */
[----:B------:R-:W-:Y:S01]  /*4c60*/  FMUL.FTZ R40, R40, UR6 ;  /* 0x0000000628287c20 */ /* 0x000fe20008410000 */
[----:B------:R-:W-:Y:S01]  /*4c70*/  FMUL.FTZ R43, R43, UR6 ;  /* 0x000000062b2b7c20 */ /* 0x000fe20008410000 */
[----:B------:R-:W-:Y:S01]  /*4c80*/  FMUL.FTZ R41, R41, UR6 ;  /* 0x0000000629297c20 */ /* 0x000fe20008410000 */
[----:B------:R-:W-:Y:S01]  /*4c90*/  HGMMA.64x16x16.F32.BF16 R32, gdesc[UR56], R32, gsb0 ;  /* 0x00200000382079f0 */ /* 0x000fe20008001820 */
[----:B------:R-:W-:Y:S01]  /*4ca0*/  R2UR UR57, R4 ;  /* 0x00000000043972ca */ /* 0x000fe200000e0000 */
[----:B------:R-:W-:Y:S01]  /*4cb0*/  IMAD.U32 R4, RZ, RZ, UR54 ;  /* 0x00000036ff047e24 */ /* 0x000fe2000f8e00ff */
[----:B------:R-:W-:Y:S01]  /*4cc0*/  UIADD3 UR54, UR52, 0x986, URZ ;  /* 0x0000098634367890 */ /* 0x000fe2000fffe03f */
[----:B------:R-:W0:Y:S01]  /*4cd0*/  MUFU.TANH R53, R53 ;  /* 0x0000003500357308 */ /* 0x000e220000002400 */
[----:B------:R-:W-:Y:S01]  /*4ce0*/  FMUL.FTZ R44, R44, UR6 ;  /* 0x000000062c2c7c20 */ /* 0x000fe20008410000 */
[----:B------:R-:W-:Y:S01]  /*4cf0*/  UMOV UR52, UR10 ;  /* 0x0000000a00347c82 */ /* 0x000fe20008000000 */
[----:B------:R-:W-:Y:S01]  /*4d00*/  IADD3 R3, R4, 0x50, -R19 ;  /* 0x0000005004037810 */ /* 0x000fe20007ffe813 */
[----:B------:R-:W-:Y:S01]  /*4d10*/  FMUL.FTZ R45, R45, UR6 ;  /* 0x000000062d2d7c20 */ /* 0x000fe20008410000 */
[----:B------:R-:W-:Y:S01]  /*4d20*/  FMUL.FTZ R46, R46, UR6 ;  /* 0x000000062e2e7c20 */ /* 0x000fe20008410000 */
[----:B------:R-:W-:Y:S01]  /*4d30*/  FMUL.FTZ R47, R47, UR6 ;  /* 0x000000062f2f7c20 */ /* 0x000fe20008410000 */
[----:B------:R-:W-:Y:S01]  /*4d40*/  ULDC UR10, c[0x0][0x988] ;  /* 0x00026200000a7ab9 */ /* 0x000fe20000000800 */
[----:B------:R-:W-:Y:S01]  /*4d50*/  IMAD R51, R50, -0x50, R3 ;  /* 0xffffffb032337824 */ /* 0x000fe200078e0203 */
[----:B------:R-:W-:Y:S01]  /*4d60*/  MUFU.TANH R42, R42 ;  /* 0x0000002a002a7308 */ /* 0x000fe20000002400 */
[----:B------:R-:W-:Y:S01]  /*4d70*/  R2UR UR56, R65 ;  /* 0x00000000413872ca */ /* 0x000fe200000e0000 */
[----:B------:R-:W-:-:S02]  /*4d80*/  IMAD.MOV.U32 R65, RZ, RZ, R151 ;  /* 0x000000ffff417224 */ /* 0x000fc400078e0097 */
[C---:B------:R-:W-:Y:S01]  /*4d90*/  ISETP.GT.AND P6, PT, R51.reuse, RZ, PT ;  /* 0x000000ff3300720c */ /* 0x040fe20003fc4270 */
[----:B-1----:R-:W-:Y:S01]  /*4da0*/  IMAD.MOV.U32 R63, RZ, RZ, R151 ;  /* 0x000000ffff3f7224 */ /* 0x002fe200078e0097 */
[C---:B------:R-:W-:Y:S02]  /*4db0*/  ISETP.GT.AND P5, PT, R51.reuse, 0x1, PT ;  /* 0x000000013300780c */ /* 0x040fe40003fa4270 */
[----:B------:R-:W-:Y:S01]  /*4dc0*/  ISETP.GT.AND P4, PT, R51, 0x8, PT ;  /* 0x000000083300780c */ /* 0x000fe20003f84270 */
[----:B------:R-:W-:Y:S01]  /*4dd0*/  MUFU.TANH R40, R40 ;  /* 0x0000002800287308 */ /* 0x000fe20000002400 */
[----:B------:R-:W-:Y:S02]  /*4de0*/  FSEL R56, R56, -INF , P6 ;  /* 0xff80000038387808 */ /* 0x000fe40003000000 */
[----:B------:R-:W-:Y:S02]  /*4df0*/  FSEL R57, R57, -INF , P5 ;  /* 0xff80000039397808 */ /* 0x000fe40002800000 */
[----:B------:R-:W-:-:S02]  /*4e00*/  ISETP.GT.AND P2, PT, R51, 0x9, PT ;  /* 0x000000093300780c */ /* 0x000fc40003f44270 */
[----:B--2---:R-:W-:Y:S01]  /*4e10*/  FSEL R60, R60, -INF , P4 ;  /* 0xff8000003c3c7808 */ /* 0x004fe20002000000 */
[----:B------:R-:W-:Y:S01]  /*4e20*/  MUFU.TANH R54, R54 ;  /* 0x0000003600367308 */ /* 0x000fe20000002400 */
[----:B------:R-:W-:Y:S02]  /*4e30*/  ISETP.GT.AND P3, PT, R51, 0x10, PT ;  /* 0x000000103300780c */ /* 0x000fe40003f64270 */
[----:B---3--:R-:W-:Y:S02]  /*4e40*/  FSEL R61, R61, -INF , P2 ;  /* 0xff8000003d3d7808 */ /* 0x008fe40001000000 */
[----:B----4-:R-:W-:Y:S02]  /*4e50*/  FSEL R2, R2, -INF , P6 ;  /* 0xff80000002027808 */ /* 0x010fe40003000000 */
[----:B------:R-:W-:Y:S01]  /*4e60*/  ISETP.GT.AND P6, PT, R51, 0x11, PT ;  /* 0x000000113300780c */ /* 0x000fe20003fc4270 */
[----:B------:R-:W-:Y:S01]  /*4e70*/  MUFU.TANH R43, R43 ;  /* 0x0000002b002b7308 */ /* 0x000fe20000002400 */
[----:B-----5:R-:W-:-:S02]  /*4e80*/  FSEL R58, R48, -INF , P3 ;  /* 0xff800000303a7808 */ /* 0x020fc40001800000 */
[----:B------:R-:W-:Y:S02]  /*4e90*/  FSEL R12, R12, -INF , P4 ;  /* 0xff8000000c0c7808 */ /* 0x000fe40002000000 */
[----:B------:R-:W-:Y:S02]  /*4ea0*/  FSEL R13, R13, -INF , P5 ;  /* 0xff8000000d0d7808 */ /* 0x000fe40002800000 */
[C---:B------:R-:W-:Y:S01]  /*4eb0*/  ISETP.GT.AND P4, PT, R51.reuse, 0x19, PT ;  /* 0x000000193300780c */ /* 0x040fe20003f84270 */
[----:B------:R-:W-:Y:S01]  /*4ec0*/  MUFU.TANH R41, R41 ;  /* 0x0000002900297308 */ /* 0x000fe20000002400 */
[----:B------:R-:W-:Y:S02]  /*4ed0*/  ISETP.GT.AND P5, PT, R51, 0x18, PT ;  /* 0x000000183300780c */ /* 0x000fe40003fa4270 */
[----:B------:R-:W-:Y:S02]  /*4ee0*/  FSEL R49, R49, -INF , P6 ;  /* 0xff80000031317808 */ /* 0x000fe40003000000 */
[----:B0-----:R-:W-:Y:S01]  /*4ef0*/  FSEL R52, R52, -INF , P5 ;  /* 0xff80000034347808 */ /* 0x001fe20002800000 */
[----:B------:R-:W-:-:S02]  /*4f00*/  WARPGROUP.DEPBAR.LE gsb0, 0x0 ;  /* 0x00008000000079c5 */ /* 0x000fc40000010000 */
[----:B------:R-:W-:Y:S01]  /*4f10*/  WARPGROUP.ARRIVE ;  /* 0x00000000000079c5 */ /* 0x000fe20000000000 */
[----:B------:R-:W-:Y:S01]  /*4f20*/  FMUL.FTZ R33, R33, UR6 ;  /* 0x0000000621217c20 */ /* 0x000fe20008410000 */
[----:B------:R-:W-:Y:S01]  /*4f30*/  FMUL.FTZ R32, R32, UR6 ;  /* 0x0000000620207c20 */ /* 0x000fe20008410000 */
[----:B------:R-:W-:Y:S01]  /*4f40*/  FMUL.FTZ R34, R34, UR6 ;  /* 0x0000000622227c20 */ /* 0x000fe20008410000 */
[----:B------:R-:W0:Y:S01]  /*4f50*/  MUFU.TANH R44, R44 ;  /* 0x0000002c002c7308 */ /* 0x000e220000002400 */
[----:B------:R-:W-:Y:S01]  /*4f60*/  FSEL R15, R15, -INF , P2 ;  /* 0xff8000000f0f7808 */ /* 0x000fe20001000000 */
[----:B------:R-:W-:Y:S01]  /*4f70*/  HGMMA.64x16x16.F32.BF16 R24, gdesc[UR52], R24, gsb0 ;  /* 0x00200000341879f0 */ /* 0x000fe20008001818 */
[----:B------:R-:W-:Y:S01]  /*4f80*/  ISETP.GT.AND P2, PT, R51, 0x20, PT ;  /* 0x000000203300780c */ /* 0x000fe20003f44270 */
[----:B------:R-:W-:Y:S01]  /*4f90*/  FMUL.FTZ R36, R36, UR6 ;  /* 0x0000000624247c20 */ /* 0x000fe20008410000 */
[----:B------:R-:W-:Y:S01]  /*4fa0*/  FSEL R53, R53, -INF , P4 ;  /* 0xff80000035357808 */ /* 0x000fe20002000000 */
[----:B------:R-:W-:Y:S01]  /*4fb0*/  FMUL.FTZ R37, R37, UR6 ;  /* 0x0000000625257c20 */ /* 0x000fe20008410000 */
[----:B------:R-:W-:Y:S01]  /*4fc0*/  FSEL R20, R20, -INF , P3 ;  /* 0xff80000014147808 */ /* 0x000fe20001800000 */
[----:B------:R1:W-:Y:S01]  /*4fd0*/  MUFU.TANH R4, R33 ;  /* 0x0000002100047308 */ /* 0x0003e20000002400 */
[----:B------:R-:W-:Y:S01]  /*4fe0*/  ISETP.GT.AND P3, PT, R51, 0x21, PT ;  /* 0x000000213300780c */ /* 0x000fe20003f64270 */
[----:B------:R-:W-:Y:S01]  /*4ff0*/  FMUL.FTZ R35, R35, UR6 ;  /* 0x0000000623237c20 */ /* 0x000fe20008410000 */
[----:B------:R-:W-:Y:S01]  /*5000*/  FSEL R21, R21, -INF , P6 ;  /* 0xff80000015157808 */ /* 0x000fe20003000000 */
[----:B------:R-:W-:Y:S01]  /*5010*/  FMUL.FTZ R38, R38, UR6 ;  /* 0x0000000626267c20 */ /* 0x000fe20008410000 */
[----:B------:R-:W-:Y:S01]  /*5020*/  ISETP.GT.AND P6, PT, R51, 0x28, PT ;  /* 0x000000283300780c */ /* 0x000fe20003fc4270 */
[----:B------:R-:W-:-:S02]  /*5030*/  FMUL.FTZ R39, R39, UR6 ;  /* 0x0000000627277c20 */ /* 0x000fc40008410000 */
[----:B------:R2:W-:Y:S01]  /*5040*/  MUFU.TANH R3, R32 ;  /* 0x0000002000037308 */ /* 0x0005e20000002400 */
[----:B-1----:R-:W-:Y:S02]  /*5050*/  FMNMX.FTZ R33, R56, R57, !PT ;  /* 0x0000003938217209 */ /* 0x002fe40007810000 */
[----:B0-----:R-:W-:-:S05]  /*5060*/  FSEL R44, R44, -INF , P6 ;  /* 0xff8000002c2c7808 */ /* 0x001fca0003000000 */
[----:B------:R0:W-:Y:S01]  /*5070*/  MUFU.TANH R50, R34 ;  /* 0x0000002200327308 */ /* 0x0001e20000002400 */
[----:B--2---:R-:W-:-:S04]  /*5080*/  FMNMX.FTZ R32, R60, R33, !PT ;  /* 0x000000213c207209 */ /* 0x004fc80007810000 */
[----:B------:R-:W-:Y:S02]  /*5090*/  FMNMX.FTZ R33, R61, R32, !PT ;  /* 0x000000203d217209 */ /* 0x000fe40007810000 */
[----:B------:R-:W-:Y:S01]  /*50a0*/  FSEL R32, R54, -INF , P5 ;  /* 0xff80000036207808 */ /* 0x000fe20002800000 */
[----:B------:R-:W1:Y:S01]  /*50b0*/  MUFU.TANH R45, R45 ;  /* 0x0000002d002d7308 */ /* 0x000e620000002400 */
[----:B0-----:R-:W-:Y:S02]  /*50c0*/  FMNMX.FTZ R34, R58, R33, !PT ;  /* 0x000000213a227209 */ /* 0x001fe40007810000 */
[----:B------:R-:W-:Y:S02]  /*50d0*/  FSEL R33, R55, -INF , P4 ;  /* 0xff80000037217808 */ /* 0x000fe40002000000 */
[----:B------:R-:W-:Y:S02]  /*50e0*/  FMNMX.FTZ R55, R49, R34, !PT ;  /* 0x0000002231377209 */ /* 0x000fe40007810000 */
[----:B------:R-:W-:Y:S01]  /*50f0*/  ISETP.GT.AND P5, PT, R51, 0x29, PT ;  /* 0x000000293300780c */ /* 0x000fe20003fa4270 */
[----:B------:R-:W-:Y:S01]  /*5100*/  MUFU.TANH R46, R46 ;  /* 0x0000002e002e7308 */ /* 0x000fe20000002400 */
[----:B------:R-:W-:-:S02]  /*5110*/  FMNMX.FTZ R34, R52, R55, !PT ;  /* 0x0000003734227209 */ /* 0x000fc40007810000 */
[----:B------:R-:W-:Y:S02]  /*5120*/  ISETP.GT.AND P4, PT, R51, 0x30, PT ;  /* 0x000000303300780c */ /* 0x000fe40003f84270 */
[----:B------:R-:W-:Y:S02]  /*5130*/  FMNMX.FTZ R55, R53, R34, !PT ;  /* 0x0000002235377209 */ /* 0x000fe40007810000 */
[----:B------:R-:W-:Y:S01]  /*5140*/  FSEL R34, R43, -INF , P3 ;  /* 0xff8000002b227808 */ /* 0x000fe20001800000 */
[----:B------:R-:W0:Y:S01]  /*5150*/  MUFU.TANH R47, R47 ;  /* 0x0000002f002f7308 */ /* 0x000e220000002400 */
[----:B------:R-:W-:Y:S02]  /*5160*/  FSEL R43, R41, -INF , P3 ;  /* 0xff800000292b7808 */ /* 0x000fe40001800000 */
[----:B-1----:R-:W-:Y:S02]  /*5170*/  FSEL R45, R45, -INF , P5 ;  /* 0xff8000002d2d7808 */ /* 0x002fe40002800000 */
[----:B------:R-:W-:Y:S01]  /*5180*/  ISETP.GT.AND P3, PT, R51, 0x31, PT ;  /* 0x000000313300780c */ /* 0x000fe20003f64270 */
[----:B------:R-:W-:-:S02]  /*5190*/  WARPGROUP.DEPBAR.LE gsb0, 0x0 ;  /* 0x00008000000079c5 */ /* 0x000fc40000010000 */
[----:B------:R-:W-:Y:S01]  /*51a0*/  FMUL.FTZ R48, R24, UR6 ;  /* 0x0000000618307c20 */ /* 0x000fe20008410000 */
[----:B------:R-:W-:Y:S01]  /*51b0*/  FSEL R24, R42, -INF , P2 ;  /* 0xff8000002a187808 */ /* 0x000fe20001000000 */
[----:B------:R-:W1:Y:S01]  /*51c0*/  MUFU.TANH R36, R36 ;  /* 0x0000002400247308 */ /* 0x000e620000002400 */
[----:B------:R-:W-:Y:S01]  /*51d0*/  FSEL R42, R40, -INF , P2 ;  /* 0xff800000282a7808 */ /* 0x000fe20001000000 */
[----:B------:R-:W-:Y:S01]  /*51e0*/  FMUL.FTZ R40, R25, UR6 ;  /* 0x0000000619287c20 */ /* 0x000fe20008410000 */
[----:B------:R-:W-:Y:S01]  /*51f0*/  FMUL.FTZ R41, R28, UR6 ;  /* 0x000000061c297c20 */ /* 0x000fe20008410000 */
[----:B------:R-:W-:Y:S01]  /*5200*/  ISETP.GT.AND P2, PT, R51, 0x38, PT ;  /* 0x000000383300780c */ /* 0x000fe20003f44270 */
[----:B------:R-:W-:Y:S01]  /*5210*/  FMUL.FTZ R27, R27, UR6 ;  /* 0x000000061b1b7c20 */ /* 0x000fe20008410000 */
[----:B------:R-:W-:Y:S01]  /*5220*/  FMNMX.FTZ R54, R42, R55, !PT ;  /* 0x000000372a367209 */ /* 0x000fe20007810000 */
[----:B------:R-:W-:Y:S01]  /*5230*/  FMUL.FTZ R26, R26, UR6 ;  /* 0x000000061a1a7c20 */ /* 0x000fe20008410000 */
[----:B------:R-:W2:Y:S01]  /*5240*/  MUFU.TANH R37, R37 ;  /* 0x0000002500257308 */ /* 0x000ea20000002400 */
[----:B0-----:R-:W-:Y:S01]  /*5250*/  FSEL R28, R47, -INF , P5 ;  /* 0xff8000002f1c7808 */ /* 0x001fe20002800000 */
[----:B------:R-:W-:Y:S01]  /*5260*/  FMUL.FTZ R30, R30, UR6 ;  /* 0x000000061e1e7c20 */ /* 0x000fe20008410000 */
[----:B------:R-:W-:Y:S01]  /*5270*/  FMNMX.FTZ R25, R43, R54, !PT ;  /* 0x000000362b197209 */ /* 0x000fe20007810000 */
[----:B------:R-:W-:Y:S01]  /*5280*/  FMUL.FTZ R31, R31, UR6 ;  /* 0x000000061f1f7c20 */ /* 0x000fe20008410000 */
[----:B------:R-:W-:Y:S01]  /*5290*/  ISETP.GT.AND P5, PT, R51, 0x40, PT ;  /* 0x000000403300780c */ /* 0x000fe20003fa4270 */
[----:B------:R0:W-:Y:S01]  /*52a0*/  @!P1 SYNCS.ARRIVE.TRANS64.RED.A1T0 RZ, [R0+URZ], RZ ;  /* 0x000000ff00ff99a7 */ /* 0x0001e2000810043f */
[----:B------:R-:W-:Y:S01]  /*52b0*/  FMNMX.FTZ R54, R44, R25, !PT ;  /* 0x000000192c367209 */ /* 0x000fe20007810000 */
[----:B------:R-:W3:Y:S01]  /*52c0*/  MUFU.TANH R48, R48 ;  /* 0x0000003000307308 */ /* 0x000ee20000002400 */
[----:B------:R-:W-:-:S02]  /*52d0*/  FSEL R25, R46, -INF , P6 ;  /* 0xff8000002e197808 */ /* 0x000fc40003000000 */
[----:B------:R-:W-:Y:S02]  /*52e0*/  FSEL R46, R3, -INF , P4 ;  /* 0xff800000032e7808 */ /* 0x000fe40002000000 */
[----:B------:R-:W-:Y:S02]  /*52f0*/  FMNMX.FTZ R3, R45, R54, !PT ;  /* 0x000000362d037209 */ /* 0x000fe40007810000 */
[----:B------:R-:W-:Y:S01]  /*5300*/  FSEL R54, R4, -INF , P3 ;  /* 0xff80000004367808 */ /* 0x000fe20001800000 */
[----:B------:R-:W4:Y:S01]  /*5310*/  MUFU.TANH R35, R35 ;  /* 0x0000002300237308 */ /* 0x000f220000002400 */
[----:B------:R-:W-:Y:S01]  /*5320*/  FMNMX.FTZ R55, R46, R3, !PT ;  /* 0x000000032e377209 */ /* 0x000fe20007810000 */
[----:B------:R-:W-:Y:S01]  /*5330*/  FMUL.FTZ R3, R29, UR6 ;  /* 0x000000061d037c20 */ /* 0x000fe20008410000 */
[----:B------:R-:W-:Y:S01]  /*5340*/  ISETP.GT.AND P6, PT, R51, 0x39, PT ;  /* 0x000000393300780c */ /* 0x000fe20003fc4270 */
[----:B------:R-:W-:Y:S01]  /*5350*/  UIADD3 UR6, UR60, -0x2, URZ ;  /* 0xfffffffe3c067890 */ /* 0x000fe2000fffe03f */
[----:B-1----:R-:W-:-:S02]  /*5360*/  FSEL R47, R36, -INF , P2 ;  /* 0xff800000242f7808 */ /* 0x002fc40001000000 */
[----:B------:R-:W-:Y:S01]  /*5370*/  FMNMX.FTZ R4, R54, R55, !PT ;  /* 0x0000003736047209 */ /* 0x000fe20007810000 */
[----:B------:R-:W1:Y:S01]  /*5380*/  MUFU.TANH R40, R40 ;  /* 0x0000002800287308 */ /* 0x000e620000002400 */
[----:B--2---:R-:W-:Y:S01]  /*5390*/  FSEL R37, R37, -INF , P6 ;  /* 0xff80000025257808 */ /* 0x004fe20003000000 */
[----:B------:R-:W-:Y:S01]  /*53a0*/  UISETP.GE.AND UP0, UPT, UR6, UR7, UPT ;  /* 0x000000070600728c */ /* 0x000fe2000bf06270 */
[----:B------:R-:W-:Y:S02]  /*53b0*/  FMNMX.FTZ R4, R47, R4, !PT ;  /* 0x000000042f047209 */ /* 0x000fe40007810000 */
[----:B------:R-:W-:Y:S02]  /*53c0*/  FSEL R29, R50, -INF , P4 ;  /* 0xff800000321d7808 */ /* 0x000fe40002000000 */
[----:B------:R-:W-:Y:S01]  /*53d0*/  ISETP.GT.AND P4, PT, R51, 0x41, PT ;  /* 0x000000413300780c */ /* 0x000fe20003f84270 */
[----:B------:R-:W2:Y:S01]  /*53e0*/  MUFU.TANH R38, R38 ;  /* 0x0000002600267308 */ /* 0x000ea20000002400 */
[----:B---3--:R-:W-:-:S02]  /*53f0*/  FSEL R48, R48, -INF , P5 ;  /* 0xff80000030307808 */ /* 0x008fc40002800000 */
[----:B------:R-:W-:Y:S02]  /*5400*/  FMNMX.FTZ R55, R37, R4, !PT ;  /* 0x0000000425377209 */ /* 0x000fe40007810000 */
[----:B----4-:R-:W-:Y:S02]  /*5410*/  FSEL R35, R35, -INF , P3 ;  /* 0xff80000023237808 */ /* 0x010fe40001800000 */
[----:B------:R-:W-:Y:S01]  /*5420*/  ISETP.GT.AND P3, PT, R51, 0x48, PT ;  /* 0x000000483300780c */ /* 0x000fe20003f64270 */
[----:B------:R-:W3:Y:S01]  /*5430*/  MUFU.TANH R41, R41 ;  /* 0x0000002900297308 */ /* 0x000ee20000002400 */
[----:B-1----:R-:W-:Y:S02]  /*5440*/  FSEL R40, R40, -INF , P4 ;  /* 0xff80000028287808 */ /* 0x002fe40002000000 */
[----:B------:R-:W-:-:S04]  /*5450*/  FMNMX.FTZ R55, R48, R55, !PT ;  /* 0x0000003730377209 */ /* 0x000fc80007810000 */
[----:B------:R-:W-:Y:S01]  /*5460*/  FMNMX.FTZ R4, R40, R55, !PT ;  /* 0x0000003728047209 */ /* 0x000fe20007810000 */
[----:B------:R-:W1:Y:S01]  /*5470*/  MUFU.TANH R3, R3 ;  /* 0x0000000300037308 */ /* 0x000e620000002400 */
[----:B--2---:R-:W-:Y:S02]  /*5480*/  FSEL R36, R38, -INF , P2 ;  /* 0xff80000026247808 */ /* 0x004fe40001000000 */
[----:B------:R-:W-:-:S05]  /*5490*/  ISETP.GT.AND P2, PT, R51, 0x49, PT ;  /* 0x000000493300780c */ /* 0x000fca0003f44270 */
[----:B------:R-:W2:Y:S01]  /*54a0*/  MUFU.TANH R39, R39 ;  /* 0x0000002700277308 */ /* 0x000ea20000002400 */
[----:B---3--:R-:W-:-:S07]  /*54b0*/  FSEL R41, R41, -INF , P3 ;  /* 0xff80000029297808 */ /* 0x008fce0001800000 */
[----:B------:R-:W3:Y:S01]  /*54c0*/  MUFU.TANH R26, R26 ;  /* 0x0000001a001a7308 */ /* 0x000ee20000002400 */
[----:B-1----:R-:W-:Y:S02]  /*54d0*/  FSEL R50, R3, -INF , P2 ;  /* 0xff80000003327808 */ /* 0x002fe40001000000 */
[----:B------:R-:W-:-:S04]  /*54e0*/  FMNMX.FTZ R3, R41, R4, !PT ;  /* 0x0000000429037209 */ /* 0x000fc80007810000 */
[----:B------:R-:W-:Y:S01]  /*54f0*/  FMNMX.FTZ R3, R50, R3, !PT ;  /* 0x0000000332037209 */ /* 0x000fe20007810000 */
[----:B------:R-:W1:Y:S01]  /*5500*/  MUFU.TANH R30, R30 ;  /* 0x0000001e001e7308 */ /* 0x000e620000002400 */
[----:B--2---:R-:W-:-:S03]  /*5510*/  FSEL R39, R39, -INF , P6 ;  /* 0xff80000027277808 */ /* 0x004fc60003000000 */
[----:B------:R-:W2:Y:S04]  /*5520*/  SHFL.BFLY PT, R4, R3, 0x2, 0x1f ;  /* 0x0c401f0003047f89 */ /* 0x000ea800000e0000 */
[----:B------:R-:W4:Y:S01]  /*5530*/  MUFU.TANH R31, R31 ;  /* 0x0000001f001f7308 */ /* 0x000f220000002400 */
[----:B---3--:R-:W-:Y:S02]  /*5540*/  FSEL R26, R26, -INF , P5 ;  /* 0xff8000001a1a7808 */ /* 0x008fe40002800000 */
[----:B-1----:R-:W-:Y:S02]  /*5550*/  FSEL R30, R30, -INF , P3 ;  /* 0xff8000001e1e7808 */ /* 0x002fe40001800000 */
[----:B----4-:R-:W-:Y:S02]  /*5560*/  FSEL R31, R31, -INF , P2 ;  /* 0xff8000001f1f7808 */ /* 0x010fe40001000000 */
[----:B--2---:R-:W-:-:S02]  /*5570*/  FMNMX.FTZ R38, R3, R4, !PT ;  /* 0x0000000403267209 */ /* 0x004fc40007810000 */
[----:B------:R1:W2:Y:S03]  /*5580*/  MUFU.TANH R3, R27 ;  /* 0x0000001b00037308 */ /* 0x0002a60000002400 */
[----:B------:R-:W3:Y:S02]  /*5590*/  SHFL.BFLY PT, R51, R38, 0x1, 0x1f ;  /* 0x0c201f0026337f89 */ /* 0x000ee400000e0000 */
[----:B---3--:R-:W-:-:S04]  /*55a0*/  FMNMX.FTZ R4, R38, R51, !PT ;  /* 0x0000003326047209 */ /* 0x008fc80007810000 */
[C---:B------:R-:W-:Y:S01]  /*55b0*/  FSETP.NEU.FTZ.AND P0, PT, R4.reuse, -INF , PT ;  /* 0xff8000000400780b */ /* 0x040fe20003f1d000 */
[----:B------:R-:W-:-:S05]  /*55c0*/  FMUL.FTZ R51, R4, UR10 ;  /* 0x0000000a04337c20 */ /* 0x000fca0008410000 */
[----:B------:R-:W-:Y:S02]  /*55d0*/  FSEL R55, R51, RZ, P0 ;  /* 0x000000ff33377208 */ /* 0x000fe40000000000 */
[----:B------:R-:W-:Y:S02]  /*55e0*/  FMNMX.FTZ R51, R2, R13, !PT ;  /* 0x0000000d02337209 */ /* 0x000fe40007810000 */
[----:B------:R-:W-:Y:S01]  /*55f0*/  ISETP.NE.AND P0, PT, R64, RZ, PT ;  /* 0x000000ff4000720c */ /* 0x000fe20003f05270 */
[--C-:B------:R-:W-:Y:S01]  /*5600*/  FFMA.FTZ R208, R56, UR10, -R55.reuse ;  /* 0x0000000a38d07c23 */ /* 0x100fe20008010837 */
[----:B------:R-:W-:Y:S01]  /*5610*/  FMNMX.FTZ R38, R12, R51, !PT ;  /* 0x000000330c267209 */ /* 0x000fe20007810000 */
[--C-:B------:R-:W-:Y:S01]  /*5620*/  FFMA.FTZ R57, R57, UR10, -R55.reuse ;  /* 0x0000000a39397c23 */ /* 0x100fe20008010837 */
[--C-:B------:R-:W-:Y:S01]  /*5630*/  FFMA.FTZ R37, R37, UR10, -R55.reuse ;  /* 0x0000000a25257c23 */ /* 0x100fe20008010837 */
[--C-:B------:R-:W-:Y:S01]  /*5640*/  FFMA.FTZ R210, R60, UR10, -R55.reuse ;  /* 0x0000000a3cd27c23 */ /* 0x100fe20008010837 */
[----:B------:R-:W-:Y:S01]  /*5650*/  FMNMX.FTZ R51, R15, R38, !PT ;  /* 0x000000260f337209 */ /* 0x000fe20007810000 */
[----:B------:R-:W-:Y:S01]  /*5660*/  MUFU.EX2 R208, R208 ;  /* 0x000000d000d07308 */ /* 0x000fe20000000800 */
[--C-:B------:R-:W-:Y:S01]  /*5670*/  FFMA.FTZ R61, R61, UR10, -R55.reuse ;  /* 0x0000000a3d3d7c23 */ /* 0x100fe20008010837 */
        /* <DEDUP_REMOVED lines=13> */
[----:B-1----:R-:W-:Y:S01]  /*5750*/  FMNMX.FTZ R27, R33, R38, !PT ;  /* 0x00000026211b7209 */ /* 0x002fe20007810000 */
[----:B------:R-:W-:Y:S01]  /*5760*/  MUFU.EX2 R210, R210 ;  /* 0x000000d200d27308 */ /* 0x000fe20000000800 */
[--C-:B------:R-:W-:Y:S01]  /*5770*/  FFMA.FTZ R54, R54, UR10, -R55.reuse ;  /* 0x0000000a36367c23 */ /* 0x100fe20008010837 */
[--C-:B------:R-:W-:Y:S01]  /*5780*/  FFMA.FTZ R47, R47, UR10, -R55.reuse ;  /* 0x0000000a2f2f7c23 */ /* 0x100fe20008010837 */
[----:B------:R-:W-:Y:S01]  /*5790*/  FMNMX.FTZ R27, R24, R27, !PT ;  /* 0x0000001b181b7209 */ /* 0x000fe20007810000 */
[--C-:B------:R-:W-:Y:S01]  /*57a0*/  FFMA.FTZ R48, R48, UR10, -R55.reuse ;  /* 0x0000000a30307c23 */ /* 0x100fe20008010837 */
[--C-:B------:R-:W-:Y:S01]  /*57b0*/  FFMA.FTZ R41, R41, UR10, -R55.reuse ;  /* 0x0000000a29297c23 */ /* 0x100fe20008010837 */
[----:B------:R-:W-:Y:S01]  /*57c0*/  FFMA.FTZ R50, R50, UR10, -R55 ;  /* 0x0000000a32327c23 */ /* 0x000fe20008010837 */
[----:B------:R-:W-:Y:S01]  /*57d0*/  FMNMX.FTZ R38, R34, R27, !PT ;  /* 0x0000001b22267209 */ /* 0x000fe20007810000 */
[----:B------:R-:W-:Y:S01]  /*57e0*/  MUFU.EX2 R61, R61 ;  /* 0x0000003d003d7308 */ /* 0x000fe20000000800 */
[----:B------:R-:W-:-:S02]  /*57f0*/  IMAD.MOV.U32 R64, RZ, RZ, R151 ;  /* 0x000000ffff407224 */ /* 0x000fc400078e0097 */
[----:B------:R-:W-:Y:S01]  /*5800*/  FMNMX.FTZ R51, R25, R38, !PT ;  /* 0x0000002619337209 */ /* 0x000fe20007810000 */
[----:B------:R-:W-:-:S03]  /*5810*/  IMAD.MOV.U32 R60, RZ, RZ, R151 ;  /* 0x000000ffff3c7224 */ /* 0x000fc600078e0097 */
[----:B------:R-:W-:Y:S01]  /*5820*/  FMNMX.FTZ R38, R28, R51, !PT ;  /* 0x000000331c267209 */ /* 0x000fe20007810000 */
[----:B------:R-:W-:Y:S03]  /*5830*/  MUFU.EX2 R27, R57 ;  /* 0x00000039001b7308 */ /* 0x000fe60000000800 */
[----:B------:R-:W-:-:S04]  /*5840*/  FMNMX.FTZ R38, R29, R38, !PT ;  /* 0x000000261d267209 */ /* 0x000fc80007810000 */
[----:B------:R-:W-:Y:S01]  /*5850*/  FMNMX.FTZ R51, R35, R38, !PT ;  /* 0x0000002623337209 */ /* 0x000fe20007810000 */
[----:B------:R-:W-:Y:S03]  /*5860*/  MUFU.EX2 R58, R58 ;  /* 0x0000003a003a7308 */ /* 0x000fe60000000800 */
[----:B------:R-:W-:-:S04]  /*5870*/  FMNMX.FTZ R38, R36, R51, !PT ;  /* 0x0000003324267209 */ /* 0x000fc80007810000 */
[----:B------:R-:W-:Y:S01]  /*5880*/  FMNMX.FTZ R51, R39, R38, !PT ;  /* 0x0000002627337209 */ /* 0x000fe20007810000 */
[----:B------:R-:W1:Y:S01]  /*5890*/  MUFU.EX2 R49, R49 ;  /* 0x0000003100317308 */ /* 0x000e620000000800 */
[----:B--2---:R-:W-:Y:S02]  /*58a0*/  FSEL R38, R3, -INF , P4 ;  /* 0xff80000003267808 */ /* 0x004fe40002000000 */
[----:B------:R-:W-:-:S04]  /*58b0*/  FMNMX.FTZ R51, R26, R51, !PT ;  /* 0x000000331a337209 */ /* 0x000fc80007810000 */
[----:B------:R-:W-:Y:S01]  /*58c0*/  FMNMX.FTZ R51, R38, R51, !PT ;  /* 0x0000003326337209 */ /* 0x000fe20007810000 */
[----:B------:R-:W-:Y:S03]  /*58d0*/  MUFU.EX2 R200, R43 ;  /* 0x0000002b00c87308 */ /* 0x000fe60000000800 */
[----:B------:R-:W-:Y:S01]  /*58e0*/  FMNMX.FTZ R56, R30, R51, !PT ;  /* 0x000000331e387209 */ /* 0x000fe20007810000 */
[----:B------:R-:W-:-:S03]  /*58f0*/  FFMA.FTZ R51, R42, UR10, -R55 ;  /* 0x0000000a2a337c23 */ /* 0x000fc60008010837 */
[----:B------:R-:W-:Y:S01]  /*5900*/  FMNMX.FTZ R56, R31, R56, !PT ;  /* 0x000000381f387209 */ /* 0x000fe20007810000 */
[----:B------:R-:W-:Y:S01]  /*5910*/  MUFU.EX2 R52, R52 ;  /* 0x0000003400347308 */ /* 0x000fe20000000800 */
[----:B-1----:R-:W-:-:S03]  /*5920*/  F2FP.BF16.F32.PACK_AB R204, R49, R58 ;  /* 0x0000003a31cc723e */ /* 0x002fc600000010ff */
[----:B------:R-:W1:Y:S04]  /*5930*/  SHFL.BFLY PT, R3, R56, 0x2, 0x1f ;  /* 0x0c401f0038037f89 */ /* 0x000e6800000e0000 */
[----:B------:R-:W-:Y:S08]  /*5940*/  MUFU.EX2 R43, R40 ;  /* 0x00000028002b7308 */ /* 0x000ff00000000800 */
[----:B------:R-:W2:Y:S08]  /*5950*/  MUFU.EX2 R53, R53 ;  /* 0x0000003500357308 */ /* 0x000eb00000000800 */
[----:B------:R-:W-:Y:S01]  /*5960*/  MUFU.EX2 R51, R51 ;  /* 0x0000003300337308 */ /* 0x000fe20000000800 */
[----:B-1----:R-:W-:Y:S01]  /*5970*/  FMNMX.FTZ R42, R56, R3, !PT ;  /* 0x00000003382a7209 */ /* 0x002fe20007810000 */
[----:B------:R-:W-:-:S06]  /*5980*/  IMAD.MOV.U32 R56, RZ, RZ, R151 ;  /* 0x000000ffff387224 */ /* 0x000fcc00078e0097 */
[----:B------:R-:W-:Y:S01]  /*5990*/  MUFU.EX2 R44, R44 ;  /* 0x0000002c002c7308 */ /* 0x000fe20000000800 */
[----:B------:R-:W1:Y:S01]  /*59a0*/  SHFL.BFLY PT, R3, R42, 0x1, 0x1f ;  /* 0x0c201f002a037f89 */ /* 0x000e6200000e0000 */
[----:B--2---:R-:W-:-:S06]  /*59b0*/  F2FP.BF16.F32.PACK_AB R206, R53, R52 ;  /* 0x0000003435ce723e */ /* 0x004fcc00000010ff */
[----:B------:R-:W2:Y:S08]  /*59c0*/  MUFU.EX2 R45, R45 ;  /* 0x0000002d002d7308 */ /* 0x000eb00000000800 */
[----:B------:R-:W-:Y:S08]  /*59d0*/  MUFU.EX2 R46, R46 ;  /* 0x0000002e002e7308 */ /* 0x000ff00000000800 */
[----:B------:R3:W-:Y:S01]  /*59e0*/  MUFU.EX2 R57, R54 ;  /* 0x0000003600397308 */ /* 0x0007e20000000800 */
[----:B-1----:R-:W-:-:S02]  /*59f0*/  FMNMX.FTZ R3, R42, R3, !PT ;  /* 0x000000032a037209 */ /* 0x002fc40007810000 */
[----:B--2---:R-:W-:Y:S02]  /*5a00*/  F2FP.BF16.F32.PACK_AB R202, R45, R44 ;  /* 0x0000002c2dca723e */ /* 0x004fe400000010ff */
[C---:B------:R-:W-:Y:S01]  /*5a10*/  FSETP.NEU.FTZ.AND P2, PT, R3.reuse, -INF , PT ;  /* 0xff8000000300780b */ /* 0x040fe20003f5d000 */
[----:B------:R-:W-:Y:S02]  /*5a20*/  FMUL.FTZ R42, R3, UR10 ;  /* 0x0000000a032a7c20 */ /* 0x000fe40008410000 */
[----:B------:R-:W-:Y:S01]  /*5a30*/  MUFU.EX2 R47, R47 ;  /* 0x0000002f002f7308 */ /* 0x000fe20000000800 */
[----:B---3--:R-:W-:Y:S02]  /*5a40*/  IMAD.MOV.U32 R54, RZ, RZ, R151 ;  /* 0x000000ffff367224 */ /* 0x008fe400078e0097 */
[----:B------:R-:W-:Y:S02]  /*5a50*/  FSEL R37, R42, RZ, P2 ;  /* 0x000000ff2a257208 */ /* 0x000fe40001000000 */
[----:B------:R-:W-:-:S03]  /*5a60*/  PLOP3.LUT P2, PT, PT, PT, UP0, 0x80, 0x0 ;  /* 0x000000000000781c */ /* 0x000fc60003f4f008 */
[--C-:B------:R-:W-:Y:S01]  /*5a70*/  FFMA.FTZ R2, R2, UR10, -R37.reuse ;  /* 0x0000000a02027c23 */ /* 0x100fe20008010825 */
[--C-:B------:R-:W-:Y:S01]  /*5a80*/  FFMA.FTZ R13, R13, UR10, -R37.reuse ;  /* 0x0000000a0d0d7c23 */ /* 0x100fe20008010825 */
[--C-:B------:R-:W-:Y:S01]  /*5a90*/  FFMA.FTZ R12, R12, UR10, -R37.reuse ;  /* 0x0000000a0c0c7c23 */ /* 0x100fe20008010825 */
[--C-:B------:R-:W-:Y:S01]  /*5aa0*/  FFMA.FTZ R15, R15, UR10, -R37.reuse ;  /* 0x0000000a0f0f7c23 */ /* 0x100fe20008010825 */
[--C-:B------:R-:W-:Y:S01]  /*5ab0*/  FFMA.FTZ R20, R20, UR10, -R37.reuse ;  /* 0x0000000a14147c23 */ /* 0x100fe20008010825 */
[----:B------:R1:W-:Y:S01]  /*5ac0*/  MUFU.EX2 R209, R13 ;  /* 0x0000000d00d17308 */ /* 0x0003e20000000800 */
[--C-:B------:R-:W-:Y:S01]  /*5ad0*/  FFMA.FTZ R21, R21, UR10, -R37.reuse ;  /* 0x0000000a15157c23 */ /* 0x100fe20008010825 */
[--C-:B------:R-:W-:Y:S01]  /*5ae0*/  FFMA.FTZ R32, R32, UR10, -R37.reuse ;  /* 0x0000000a20207c23 */ /* 0x100fe20008010825 */
[--C-:B------:R-:W-:Y:S01]  /*5af0*/  FFMA.FTZ R33, R33, UR10, -R37.reuse ;  /* 0x0000000a21217c23 */ /* 0x100fe20008010825 */
[--C-:B------:R-:W-:Y:S01]  /*5b00*/  FFMA.FTZ R24, R24, UR10, -R37.reuse ;  /* 0x0000000a18187c23 */ /* 0x100fe20008010825 */
[--C-:B------:R-:W-:Y:S01]  /*5b10*/  FFMA.FTZ R34, R34, UR10, -R37.reuse ;  /* 0x0000000a22227c23 */ /* 0x100fe20008010825 */
[--C-:B------:R-:W-:Y:S01]  /*5b20*/  FFMA.FTZ R25, R25, UR10, -R37.reuse ;  /* 0x0000000a19197c23 */ /* 0x100fe20008010825 */
[----:B------:R-:W-:Y:S01]  /*5b30*/  FFMA.FTZ R28, R28, UR10, -R37 ;  /* 0x0000000a1c1c7c23 */ /* 0x000fe20008010825 */
[----:B------:R-:W2:Y:S01]  /*5b40*/  MUFU.EX2 R2, R2 ;  /* 0x0000000200027308 */ /* 0x000ea20000000800 */
[----:B-1----:R-:W-:Y:S01]  /*5b50*/  FADD.FTZ R13, R208, R27 ;  /* 0x0000001bd00d7221 */ /* 0x002fe20000010000 */
[--C-:B------:R-:W-:Y:S01]  /*5b60*/  FFMA.FTZ R29, R29, UR10, -R37.reuse ;  /* 0x0000000a1d1d7c23 */ /* 0x100fe20008010825 */
[--C-:B------:R-:W-:Y:S01]  /*5b70*/  FFMA.FTZ R35, R35, UR10, -R37.reuse ;  /* 0x0000000a23237c23 */ /* 0x100fe20008010825 */
[----:B------:R-:W-:Y:S01]  /*5b80*/  FFMA.FTZ R36, R36, UR10, -R37 ;  /* 0x0000000a24247c23 */ /* 0x000fe20008010825 */
[----:B------:R-:W-:Y:S01]  /*5b90*/  FADD.FTZ R40, R210, R13 ;  /* 0x0000000dd2287221 */ /* 0x000fe20000010000 */
[--C-:B------:R-:W-:Y:S01]  /*5ba0*/  FFMA.FTZ R39, R39, UR10, -R37.reuse ;  /* 0x0000000a27277c23 */ /* 0x100fe20008010825 */
[--C-:B------:R-:W-:Y:S01]  /*5bb0*/  FFMA.FTZ R26, R26, UR10, -R37.reuse ;  /* 0x0000000a1a1a7c23 */ /* 0x100fe20008010825 */
[----:B------:R-:W1:Y:S01]  /*5bc0*/  MUFU.EX2 R12, R12 ;  /* 0x0000000c000c7308 */ /* 0x000e620000000800 */
[----:B------:R-:W-:Y:S01]  /*5bd0*/  FADD.FTZ R13, R61, R40 ;  /* 0x000000283d0d7221 */ /* 0x000fe20000010000 */
[----:B------:R-:W-:Y:S01]  /*5be0*/  F2FP.BF16.F32.PACK_AB R208, R27, R208 ;  /* 0x000000d01bd0723e */ /* 0x000fe200000010ff */
[--C-:B------:R-:W-:Y:S01]  /*5bf0*/  FFMA.FTZ R38, R38, UR10, -R37.reuse ;  /* 0x0000000a26267c23 */ /* 0x100fe20008010825 */
[----:B------:R-:W-:Y:S01]  /*5c00*/  FFMA.FTZ R30, R30, UR10, -R37 ;  /* 0x0000000a1e1e7c23 */ /* 0x000fe20008010825 */
[----:B------:R-:W-:Y:S01]  /*5c10*/  FADD.FTZ R40, R58, R13 ;  /* 0x0000000d3a287221 */ /* 0x000fe20000010000 */
[----:B------:R-:W-:Y:S01]  /*5c20*/  FFMA.FTZ R31, R31, UR10, -R37 ;  /* 0x0000000a1f1f7c23 */ /* 0x000fe20008010825 */
[----:B------:R-:W-:Y:S01]  /*5c30*/  F2FP.BF16.F32.PACK_AB R210, R61, R210 ;  /* 0x000000d23dd2723e */ /* 0x000fe200000010ff */
[----:B------:R-:W3:Y:S01]  /*5c40*/  MUFU.EX2 R15, R15 ;  /* 0x0000000f000f7308 */ /* 0x000ee20000000800 */
[----:B--2---:R-:W-:Y:S01]  /*5c50*/  FADD.FTZ R13, R2, R209 ;  /* 0x000000d1020d7221 */ /* 0x004fe20000010000 */
[----:B------:R-:W-:Y:S01]  /*5c60*/  FADD.FTZ R55, R49, R40 ;  /* 0x0000002831377221 */ /* 0x000fe20000010000 */
[----:B------:R-:W-:Y:S01]  /*5c70*/  F2FP.BF16.F32.PACK_AB R196, R57, R46 ;  /* 0x0000002e39c4723e */ /* 0x000fe200000010ff */
[----:B------:R-:W-:Y:S01]  /*5c80*/  IMAD.MOV.U32 R61, RZ, RZ, R151 ;  /* 0x000000ffff3d7224 */ /* 0x000fe200078e0097 */
[----:B------:R-:W-:Y:S01]  /*5c90*/  F2FP.BF16.F32.PACK_AB R209, R209, R2 ;  /* 0x00000002d1d1723e */ /* 0x000fe200000010ff */
[----:B------:R-:W-:Y:S01]  /*5ca0*/  FADD.FTZ R42, R52, R55 ;  /* 0x00000037342a7221 */ /* 0x000fe20000010000 */
[----:B------:R-:W-:Y:S01]  /*5cb0*/  IMAD.MOV.U32 R2, RZ, RZ, 0x3f800000 ;  /* 0x3f800000ff027424 */ /* 0x000fe200078e00ff */
[----:B------:R-:W2:Y:S01]  /*5cc0*/  MUFU.EX2 R20, R20 ;  /* 0x0000001400147308 */ /* 0x000ea20000000800 */
[----:B-1----:R-:W-:Y:S01]  /*5cd0*/  FADD.FTZ R40, R12, R13 ;  /* 0x0000000d0c287221 */ /* 0x002fe20000010000 */
[----:B------:R-:W-:Y:S01]  /*5ce0*/  FADD.FTZ R42, R53, R42 ;  /* 0x0000002a352a7221 */ /* 0x000fe20000010000 */
[----:B------:R-:W-:-:S02]  /*5cf0*/  IMAD.MOV.U32 R58, RZ, RZ, R151 ;  /* 0x000000ffff3a7224 */ /* 0x000fc400078e0097 */
[--C-:B------:R-:W-:Y:S02]  /*5d00*/  IMAD.MOV.U32 R53, RZ, RZ, R151.reuse ;  /* 0x000000ffff357224 */ /* 0x100fe400078e0097 */
[----:B------:R-:W-:Y:S01]  /*5d10*/  FADD.FTZ R55, R51, R42 ;  /* 0x0000002a33377221 */ /* 0x000fe20000010000 */
[----:B------:R-:W-:Y:S01]  /*5d20*/  IMAD.MOV.U32 R52, RZ, RZ, R151 ;  /* 0x000000ffff347224 */ /* 0x000fe200078e0097 */
[----:B------:R-:W1:Y:S01]  /*5d30*/  MUFU.EX2 R21, R21 ;  /* 0x0000001500157308 */ /* 0x000e620000000800 */
[C---:B---3--:R-:W-:Y:S01]  /*5d40*/  FADD.FTZ R13, R15.reuse, R40 ;  /* 0x000000280f0d7221 */ /* 0x048fe20000010000 */
[C---:B------:R-:W-:Y:S01]  /*5d50*/  FADD.FTZ R55, R200.reuse, R55 ;  /* 0x00000037c8377221 */ /* 0x040fe20000010000 */
[----:B------:R-:W-:Y:S01]  /*5d60*/  F2FP.BF16.F32.PACK_AB R211, R15, R12 ;  /* 0x0000000c0fd3723e */ /* 0x000fe200000010ff */
[----:B------:R-:W-:Y:S01]  /*5d70*/  IMAD.MOV.U32 R49, RZ, RZ, R151 ;  /* 0x000000ffff317224 */ /* 0x000fe200078e0097 */
[----:B------:R-:W-:Y:S01]  /*5d80*/  F2FP.BF16.F32.PACK_AB R200, R200, R51 ;  /* 0x00000033c8c8723e */ /* 0x000fe200000010ff */
[----:B0-----:R-:W-:Y:S01]  /*5d90*/  FADD.FTZ R0, R44, R55 ;  /* 0x000000372c007221 */ /* 0x001fe20000010000 */
[----:B------:R-:W-:Y:S01]  /*5da0*/  IMAD.MOV.U32 R55, RZ, RZ, R151 ;  /* 0x000000ffff377224 */ /* 0x000fe200078e0097 */
[----:B------:R-:W0:Y:S01]  /*5db0*/  MUFU.EX2 R32, R32 ;  /* 0x0000002000207308 */ /* 0x000e220000000800 */
[----:B--2---:R-:W-:Y:S01]  /*5dc0*/  FADD.FTZ R40, R20, R13 ;  /* 0x0000000d14287221 */ /* 0x004fe20000010000 */
[----:B------:R-:W-:-:S02]  /*5dd0*/  IMAD.MOV.U32 R51, RZ, RZ, R151 ;  /* 0x000000ffff337224 */ /* 0x000fc400078e0097 */
[--C-:B------:R-:W-:Y:S02]  /*5de0*/  IMAD.MOV.U32 R44, RZ, RZ, R151.reuse ;  /* 0x000000ffff2c7224 */ /* 0x100fe400078e0097 */
[--C-:B------:R-:W-:Y:S02]  /*5df0*/  IMAD.MOV.U32 R42, RZ, RZ, R151.reuse ;  /* 0x000000ffff2a7224 */ /* 0x100fe400078e0097 */
[----:B------:R-:W2:Y:S01]  /*5e00*/  MUFU.EX2 R33, R33 ;  /* 0x0000002100217308 */ /* 0x000ea20000000800 */
[C---:B-1----:R-:W-:Y:S01]  /*5e10*/  FADD.FTZ R13, R21.reuse, R40 ;  /* 0x00000028150d7221 */ /* 0x042fe20000010000 */
[----:B------:R-:W-:Y:S01]  /*5e20*/  F2FP.BF16.F32.PACK_AB R205, R21, R20 ;  /* 0x0000001415cd723e */ /* 0x000fe200000010ff */
[----:B------:R-:W-:-:S05]  /*5e30*/  IMAD.MOV.U32 R37, RZ, RZ, R151 ;  /* 0x000000ffff257224 */ /* 0x000fca00078e0097 */
[----:B------:R-:W1:Y:S01]  /*5e40*/  MUFU.EX2 R24, R24 ;  /* 0x0000001800187308 */ /* 0x000e620000000800 */
[----:B0-----:R-:W-:-:S07]  /*5e50*/  FADD.FTZ R40, R32, R13 ;  /* 0x0000000d20287221 */ /* 0x001fce0000010000 */
[----:B------:R-:W-:Y:S01]  /*5e60*/  MUFU.EX2 R201, R34 ;  /* 0x0000002200c97308 */ /* 0x000fe20000000800 */
[C---:B--2---:R-:W-:Y:S01]  /*5e70*/  FADD.FTZ R13, R33.reuse, R40 ;  /* 0x00000028210d7221 */ /* 0x044fe20000010000 */
[----:B------:R-:W-:Y:S01]  /*5e80*/  F2FP.BF16.F32.PACK_AB R207, R33, R32 ;  /* 0x0000002021cf723e */ /* 0x000fe200000010ff */
[--C-:B------:R-:W-:Y:S02]  /*5e90*/  IMAD.MOV.U32 R33, RZ, RZ, R151.reuse ;  /* 0x000000ffff217224 */ /* 0x100fe400078e0097 */
[----:B------:R-:W-:-:S03]  /*5ea0*/  IMAD.MOV.U32 R32, RZ, RZ, R151 ;  /* 0x000000ffff207224 */ /* 0x000fc600078e0097 */
[----:B------:R-:W-:Y:S08]  /*5eb0*/  MUFU.EX2 R25, R25 ;  /* 0x0000001900197308 */ /* 0x000ff00000000800 */
[----:B------:R-:W0:Y:S08]  /*5ec0*/  MUFU.EX2 R28, R28 ;  /* 0x0000001c001c7308 */ /* 0x000e300000000800 */
[----:B------:R2:W-:Y:S08]  /*5ed0*/  MUFU.EX2 R34, R35 ;  /* 0x0000002300227308 */ /* 0x0005f00000000800 */
[----:B------:R-:W3:Y:S01]  /*5ee0*/  MUFU.EX2 R29, R29 ;  /* 0x0000001d001d7308 */ /* 0x000ee20000000800 */
[----:B--2---:R-:W-:Y:S01]  /*5ef0*/  FADD.FTZ R35, R45, R0 ;  /* 0x000000002d237221 */ /* 0x004fe20000010000 */
[----:B-1----:R-:W-:Y:S01]  /*5f00*/  FADD.FTZ R0, R24, R13 ;  /* 0x0000000d18007221 */ /* 0x002fe20000010000 */
[----:B0-----:R-:W-:Y:S01]  /*5f10*/  F2FP.BF16.F32.PACK_AB R203, R28, R25 ;  /* 0x000000191ccb723e */ /* 0x001fe200000010ff */
[----:B------:R-:W-:-:S02]  /*5f20*/  IMAD.MOV.U32 R45, RZ, RZ, R151 ;  /* 0x000000ffff2d7224 */ /* 0x000fc400078e0097 */
[----:B------:R-:W-:Y:S01]  /*5f30*/  FADD.FTZ R40, R46, R35 ;  /* 0x000000232e287221 */ /* 0x000fe20000010000 */
[C---:B------:R-:W-:Y:S01]  /*5f40*/  FADD.FTZ R0, R201.reuse, R0 ;  /* 0x00000000c9007221 */ /* 0x040fe20000010000 */
[----:B------:R-:W-:Y:S01]  /*5f50*/  F2FP.BF16.F32.PACK_AB R201, R201, R24 ;  /* 0x00000018c9c9723e */ /* 0x000fe200000010ff */
[----:B------:R-:W0:Y:S01]  /*5f60*/  MUFU.EX2 R48, R48 ;  /* 0x0000003000307308 */ /* 0x000e220000000800 */
[----:B------:R-:W-:Y:S01]  /*5f70*/  FADD.FTZ R40, R57, R40 ;  /* 0x0000002839287221 */ /* 0x000fe20000010000 */
[----:B------:R-:W-:Y:S01]  /*5f80*/  FADD.FTZ R13, R25, R0 ;  /* 0x00000000190d7221 */ /* 0x000fe20000010000 */
[----:B------:R-:W-:Y:S02]  /*5f90*/  IMAD.MOV.U32 R57, RZ, RZ, R151 ;  /* 0x000000ffff397224 */ /* 0x000fe400078e0097 */
[----:B------:R-:W-:Y:S01]  /*5fa0*/  FADD.FTZ R27, R47, R40 ;  /* 0x000000282f1b7221 */ /* 0x000fe20000010000 */
[----:B------:R-:W-:Y:S01]  /*5fb0*/  FADD.FTZ R0, R28, R13 ;  /* 0x0000000d1c007221 */ /* 0x000fe20000010000 */
[----:B------:R-:W-:Y:S01]  /*5fc0*/  IMAD.MOV.U32 R46, RZ, RZ, R151 ;  /* 0x000000ffff2e7224 */ /* 0x000fe200078e0097 */
[----:B------:R-:W-:Y:S01]  /*5fd0*/  MUFU.EX2 R36, R36 ;  /* 0x0000002400247308 */ /* 0x000fe20000000800 */
[C---:B------:R-:W-:Y:S01]  /*5fe0*/  FADD.FTZ R27, R198.reuse, R27 ;  /* 0x0000001bc61b7221 */ /* 0x040fe20000010000 */
[----:B---3--:R-:W-:Y:S01]  /*5ff0*/  FADD.FTZ R13, R29, R0 ;  /* 0x000000001d0d7221 */ /* 0x008fe20000010000 */
[----:B------:R-:W-:Y:S01]  /*6000*/  F2FP.BF16.F32.PACK_AB R198, R198, R47 ;  /* 0x0000002fc6c6723e */ /* 0x000fe200000010ff */
[----:B------:R-:W-:Y:S01]  /*6010*/  IMAD.MOV.U32 R47, RZ, RZ, R151 ;  /* 0x000000ffff2f7224 */ /* 0x000fe200078e0097 */
[C---:B------:R-:W-:Y:S01]  /*6020*/  F2FP.BF16.F32.PACK_AB R197, R34.reuse, R29 ;  /* 0x0000001d22c5723e */ /* 0x040fe200000010ff */
[----:B------:R-:W-:Y:S01]  /*6030*/  FADD.FTZ R13, R34, R13 ;  /* 0x0000000d220d7221 */ /* 0x000fe20000010000 */
[----:B------:R-:W-:Y:S01]  /*6040*/  IMAD.MOV.U32 R40, RZ, RZ, R151 ;  /* 0x000000ffff287224 */ /* 0x000fe200078e0097 */
[----:B------:R-:W1:Y:S01]  /*6050*/  MUFU.EX2 R39, R39 ;  /* 0x0000002700277308 */ /* 0x000e620000000800 */
[----:B0-----:R-:W-:Y:S01]  /*6060*/  FADD.FTZ R0, R48, R27 ;  /* 0x0000001b30007221 */ /* 0x001fe20000010000 */
[----:B------:R-:W-:Y:S01]  /*6070*/  F2FP.BF16.F32.PACK_AB R192, R43, R48 ;  /* 0x000000302bc0723e */ /* 0x000fe200000010ff */
[----:B------:R-:W-:-:S02]  /*6080*/  IMAD.MOV.U32 R48, RZ, RZ, R151 ;  /* 0x000000ffff307224 */ /* 0x000fc400078e0097 */
[--C-:B------:R-:W-:Y:S02]  /*6090*/  IMAD.MOV.U32 R35, RZ, RZ, R151.reuse ;  /* 0x000000ffff237224 */ /* 0x100fe400078e0097 */
[--C-:B------:R-:W-:Y:S01]  /*60a0*/  IMAD.MOV.U32 R34, RZ, RZ, R151.reuse ;  /* 0x000000ffff227224 */ /* 0x100fe200078e0097 */
[----:B------:R-:W0:Y:S01]  /*60b0*/  MUFU.EX2 R26, R26 ;  /* 0x0000001a001a7308 */ /* 0x000e220000000800 */
[--C-:B------:R-:W-:Y:S02]  /*60c0*/  IMAD.MOV.U32 R29, RZ, RZ, R151.reuse ;  /* 0x000000ffff1d7224 */ /* 0x100fe400078e0097 */
[--C-:B------:R-:W-:Y:S02]  /*60d0*/  IMAD.MOV.U32 R28, RZ, RZ, R151.reuse ;  /* 0x000000ffff1c7224 */ /* 0x100fe400078e0097 */
[--C-:B------:R-:W-:Y:S02]  /*60e0*/  IMAD.MOV.U32 R25, RZ, RZ, R151.reuse ;  /* 0x000000ffff197224 */ /* 0x100fe400078e0097 */
[----:B------:R-:W-:Y:S01]  /*60f0*/  IMAD.MOV.U32 R24, RZ, RZ, R151 ;  /* 0x000000ffff187224 */ /* 0x000fe200078e0097 */
[----:B------:R2:W3:Y:S01]  /*6100*/  MUFU.EX2 R193, R38 ;  /* 0x0000002600c17308 */ /* 0x0004e20000000800 */
[----:B-1----:R-:W-:-:S07]  /*6110*/  F2FP.BF16.F32.PACK_AB R199, R39, R36 ;  /* 0x0000002427c7723e */ /* 0x002fce00000010ff */
[----:B------:R-:W1:Y:S01]  /*6120*/  MUFU.EX2 R41, R41 ;  /* 0x0000002900297308 */ /* 0x000e620000000800 */
[----:B--2---:R-:W-:Y:S01]  /*6130*/  FADD.FTZ R38, R43, R0 ;  /* 0x000000002b267221 */ /* 0x004fe20000010000 */
[----:B------:R-:W-:Y:S01]  /*6140*/  FADD.FTZ R0, R36, R13 ;  /* 0x0000000d24007221 */ /* 0x000fe20000010000 */
[--C-:B------:R-:W-:Y:S02]  /*6150*/  IMAD.MOV.U32 R43, RZ, RZ, R151.reuse ;  /* 0x000000ffff2b7224 */ /* 0x100fe400078e0097 */
[--C-:B------:R-:W-:Y:S02]  /*6160*/  IMAD.MOV.U32 R36, RZ, RZ, R151.reuse ;  /* 0x000000ffff247224 */ /* 0x100fe400078e0097 */
[----:B------:R-:W-:Y:S01]  /*6170*/  FADD.FTZ R27, R39, R0 ;  /* 0x00000000271b7221 */ /* 0x000fe20000010000 */
[----:B------:R-:W-:Y:S01]  /*6180*/  IMAD.MOV.U32 R39, RZ, RZ, R151 ;  /* 0x000000ffff277224 */ /* 0x000fe200078e0097 */
[----:B------:R-:W2:Y:S02]  /*6190*/  MUFU.EX2 R30, R30 ;  /* 0x0000001e001e7308 */ /* 0x000ea40000000800 */
[----:B0-----:R-:W-:Y:S01]  /*61a0*/  FADD.FTZ R0, R26, R27 ;  /* 0x0000001b1a007221 */ /* 0x001fe20000010000 */
[----:B------:R-:W-:-:S03]  /*61b0*/  IMAD.MOV.U32 R27, RZ, RZ, R151 ;  /* 0x000000ffff1b7224 */ /* 0x000fc600078e0097 */
[C---:B---3--:R-:W-:Y:S01]  /*61c0*/  FADD.FTZ R15, R193.reuse, R0 ;  /* 0x00000000c10f7221 */ /* 0x048fe20000010000 */
[----:B------:R-:W-:Y:S01]  /*61d0*/  F2FP.BF16.F32.PACK_AB R193, R193, R26 ;  /* 0x0000001ac1c1723e */ /* 0x000fe200000010ff */
[----:B------:R-:W0:Y:S01]  /*61e0*/  MUFU.EX2 R50, R50 ;  /* 0x0000003200327308 */ /* 0x000e220000000800 */
[----:B-1----:R-:W-:Y:S01]  /*61f0*/  FADD.FTZ R13, R41, R38 ;  /* 0x00000026290d7221 */ /* 0x002fe20000010000 */
[----:B------:R-:W-:Y:S02]  /*6200*/  IMAD.MOV.U32 R0, RZ, RZ, 0x3f800000 ;  /* 0x3f800000ff007424 */ /* 0x000fe400078e00ff */
[--C-:B------:R-:W-:Y:S02]  /*6210*/  IMAD.MOV.U32 R38, RZ, RZ, R151.reuse ;  /* 0x000000ffff267224 */ /* 0x100fe400078e0097 */
[----:B------:R-:W-:Y:S02]  /*6220*/  IMAD.MOV.U32 R26, RZ, RZ, R151 ;  /* 0x000000ffff1a7224 */ /* 0x000fe400078e0097 */
[----:B------:R-:W1:Y:S01]  /*6230*/  MUFU.EX2 R31, R31 ;  /* 0x0000001f001f7308 */ /* 0x000e620000000800 */
[----:B--2---:R-:W-:Y:S01]  /*6240*/  FADD.FTZ R12, R30, R15 ;  /* 0x0000000f1e0c7221 */ /* 0x004fe20000010000 */
[C---:B0-----:R-:W-:Y:S01]  /*6250*/  FADD.FTZ R13, R50.reuse, R13 ;  /* 0x0000000d320d7221 */ /* 0x041fe20000010000 */
[----:B------:R-:W-:Y:S01]  /*6260*/  F2FP.BF16.F32.PACK_AB R194, R50, R41 ;  /* 0x0000002932c2723e */ /* 0x000fe200000010ff */
[----:B------:R-:W-:-:S02]  /*6270*/  IMAD.MOV.U32 R50, RZ, RZ, R151 ;  /* 0x000000ffff327224 */ /* 0x000fc400078e0097 */
[--C-:B------:R-:W-:Y:S02]  /*6280*/  IMAD.MOV.U32 R41, RZ, RZ, R151.reuse ;  /* 0x000000ffff297224 */ /* 0x100fe400078e0097 */
[C---:B-1----:R-:W-:Y:S01]  /*6290*/  FADD.FTZ R12, R31.reuse, R12 ;  /* 0x0000000c1f0c7221 */ /* 0x042fe20000010000 */
[----:B------:R-:W-:Y:S01]  /*62a0*/  F2FP.BF16.F32.PACK_AB R195, R31, R30 ;  /* 0x0000001e1fc3723e */ /* 0x000fe200000010ff */
[--C-:B------:R-:W-:Y:S02]  /*62b0*/  IMAD.MOV.U32 R31, RZ, RZ, R151.reuse ;  /* 0x000000ffff1f7224 */ /* 0x100fe400078e0097 */
[----:B------:R-:W-:Y:S01]  /*62c0*/  IMAD.MOV.U32 R30, RZ, RZ, R151 ;  /* 0x000000ffff1e7224 */ /* 0x000fe200078e0097 */
[----:B------:R-:W-:Y:S06]  /*62d0*/  @!P2 BRA `(.L_x_194) ;  /* 0x0000004000d4a947 */ /* 0x000fec0003800000 */
[----:B------:R-:W-:Y:S01]  /*62e0*/  R2UR UR60, R16 ;  /* 0x00000000103c72ca */ /* 0x000fe200000e0000 */
[----:B------:R-:W-:Y:S01]  /*62f0*/  IMAD.U32 R15, RZ, RZ, UR6 ;  /* 0x00000006ff0f7e24 */ /* 0x000fe2000f8e00ff */
[----:B------:R-:W-:Y:S01]  /*6300*/  CS2R R150, SRZ ;  /* 0x0000000000967805 */ /* 0x000fe2000001ff00 */
[----:B------:R-:W-:Y:S01]  /*6310*/  IMAD.MOV.U32 R20, RZ, RZ, R3 ;  /* 0x000000ffff147224 */ /* 0x000fe200078e0003 */
[----:B------:R-:W-:Y:S01]  /*6320*/  CS2R R146, SRZ ;  /* 0x0000000000927805 */ /* 0x000fe2000001ff00 */
[----:B------:R-:W-:Y:S01]  /*6330*/  IMAD.MOV.U32 R21, RZ, RZ, R4 ;  /* 0x000000ffff157224 */ /* 0x000fe200078e0004 */
[----:B------:R-:W-:Y:S01]  /*6340*/  CS2R R142, SRZ ;  /* 0x00000000008e7805 */ /* 0x000fe2000001ff00 */
[----:B------:R-:W-:Y:S01]  /*6350*/  IMAD.MOV.U32 R237, RZ, RZ, R17 ;  /* 0x000000ffffed7224 */ /* 0x000fe200078e0011 */
[----:B------:R-:W-:Y:S01]  /*6360*/  CS2R R138, SRZ ;  /* 0x00000000008a7805 */ /* 0x000fe2000001ff00 */
[----:B------:R-:W-:Y:S01]  /*6370*/  IMAD.MOV.U32 R0, RZ, RZ, 0x3f800000 ;  /* 0x3f800000ff007424 */ /* 0x000fe200078e00ff */
        /* <DEDUP_REMOVED lines=60> */
[----:B------:R-:W-:-:S06]  /*6740*/  ULDC UR7, c[0x0][0x9d8] ;  /* 0x0002760000077ab9 */ /* 0x000fcc0000000800 */
.L_x_203:
        /* <DEDUP_REMOVED lines=8> */
.L_x_195:
[----:B------:R-:W0:Y:S01]  /*67d0*/  S2UR UR11, SR_CgaCtaId ;  /* 0x00000000000b79c3 */ /* 0x000e220000008800 */
[----:B------:R-:W-:Y:S01]  /*67e0*/  UMOV UR10, 0x400 ;  /* 0x00000400000a7882 */ /* 0x000fe20000000000 */
[----:B------:R-:W-:Y:S01]  /*67f0*/  SHF.L.U32 R3, R17, 0x1f, RZ ;  /* 0x0000001f11037819 */ /* 0x000fe200000006ff */
[----:B0-----:R-:W-:-:S06]  /*6800*/  ULEA UR10, UR11, UR10, 0x18 ;  /* 0x0000000a0b0a7291 */ /* 0x001fcc000f8ec03f */
[----:B------:R-:W-:-:S05]  /*6810*/  IMAD.U32 R5, RZ, RZ, UR10 ;  /* 0x0000000aff057e24 */ /* 0x000fca000f8e00ff */
[----:B------:R-:W-:-:S13]  /*6820*/  R2UR UR61, R5 ;  /* 0x00000000053d72ca */ /* 0x000fda00000e0000 */
[----:B------:R-:W-:-:S09]  /*6830*/  ULEA UR61, UR6, UR61, 0x3 ;  /* 0x0000003d063d7291 */ /* 0x000fd2000f8e183f */
[----:B------:R0:W1:Y:S01]  /*6840*/  SYNCS.PHASECHK.TRANS64.TRYWAIT P2, [UR61+0x38830], R3 ;  /* 0x03883003ff0075a7 */ /* 0x000062000804017d */
[----:B------:R-:W-:Y:S05]  /*6850*/  @!P0 BRA `(.L_x_196) ;  /* 0x0000000000048947 */ /* 0x000fea0003800000 */
[----:B------:R-:W-:Y:S01]  /*6860*/  BPT.TRAP 0x1 ;  /* 0x000000040000795c */ /* 0x000fe20000300000 */
.L_x_196:
[----:B-1----:R-:W-:Y:S05]  /*6870*/  @P2 BRA `(.L_x_197) ;  /* 0x0000000000082947 */ /* 0x002fea0003800000 */
[----:B------:R-:W1:Y:S02]  /*6880*/  SYNCS.PHASECHK.TRANS64.TRYWAIT P2, [UR61+0x38830], R3 ;  /* 0x03883003ff0075a7 */ /* 0x000e64000804017d */
[----:B-1----:R-:W-:Y:S05]  /*6890*/  @!P2 BRA `(.L_x_198) ;  /* 0x000001140028a947 */ /* 0x002fea0003800000 */
.L_x_197:
[----:B------:R-:W-:Y:S01]  /*68a0*/  R2UR UR10, R14 ;  /* 0x000000000e0a72ca */ /* 0x000fe200000e0000 */
[----:B------:R-:W-:Y:S01]  /*68b0*/  WARPGROUP.ARRIVE ;  /* 0x00000000000079c5 */ /* 0x000fe20000000000 */
[----:B------:R-:W-:Y:S01]  /*68c0*/  R2UR UR6, R16 ;  /* 0x00000000100672ca */ /* 0x000fe200000e0000 */
[----:B------:R-:W-:Y:S01]  /*68d0*/  UMOV UR52, UR56 ;  /* 0x0000003800347c82 */ /* 0x000fe20008000000 */
[----:B------:R-:W-:Y:S01]  /*68e0*/  UMOV UR53, UR57 ;  /* 0x0000003900357c82 */ /* 0x000fe20008000000 */
[----:B------:R-:W-:Y:S01]  /*68f0*/  UMOV UR55, 0x40000040 ;  /* 0x4000004000377882 */ /* 0x000fe20000000000 */
[----:B------:R-:W-:Y:S01]  /*6900*/  UMOV UR59, 0x40000040 ;  /* 0x40000040003b7882 */ /* 0x000fe20000000000 */
[----:B------:R-:W-:Y:S01]  /*6910*/  R2UR UR18, R10 ;  /* 0x000000000a1272ca */ /* 0x000fe200000e0000 */
[----:B------:R-:W-:Y:S01]  /*6920*/  UMOV UR23, 0x40000040 ;  /* 0x4000004000177882 */ /* 0x000fe20000000000 */
[----:B------:R-:W-:Y:S01]  /*6930*/  R2UR UR19, R11 ;  /* 0x000000000b1372ca */ /* 0x000fe200000e0000 */
[----:B------:R-:W-:Y:S01]  /*6940*/  UMOV UR27, 0x40000040 ;  /* 0x40000040001b7882 */ /* 0x000fe20000000000 */
[----:B------:R-:W-:Y:S01]  /*6950*/  R2UR UR14, R8 ;  /* 0x00000000080e72ca */ /* 0x000fe200000e0000 */
[----:B------:R-:W-:Y:S01]  /*6960*/  UMOV UR31, 0x40000040 ;  /* 0x40000040001f7882 */ /* 0x000fe20000000000 */
[----:B------:R-:W-:Y:S01]  /*6970*/  R2UR UR15, R9 ;  /* 0x00000000090f72ca */ /* 0x000fe200000e0000 */
[----:B------:R-:W-:Y:S01]  /*6980*/  UMOV UR35, 0x40000040 ;  /* 0x4000004000237882 */ /* 0x000fe20000000000 */
[----:B------:R-:W-:Y:S01]  /*6990*/  UIMAD UR6, UR6, 0xa00, UR10 ;  /* 0x00000a00060678a4 */ /* 0x000fe2000f8e020a */
[-C--:B------:R-:W-:Y:S01]  /*69a0*/  FMUL.FTZ R24, R24, R2.reuse ;  /* 0x0000000218187220 */ /* 0x080fe20000410000 */
[----:B------:R-:W-:Y:S01]  /*69b0*/  UMOV UR39, 0x40000040 ;  /* 0x4000004000277882 */ /* 0x000fe20000000000 */
[----:B------:R-:W-:Y:S01]  /*69c0*/  UMOV UR43, 0x40000040 ;  /* 0x40000040002b7882 */ /* 0x000fe20000000000 */
[----:B------:R-:W-:Y:S01]  /*69d0*/  UIADD3 UR58, UR6, 0x80, URZ ;  /* 0x00000080063a7890 */ /* 0x000fe2000fffe03f */
[-C--:B------:R-:W-:Y:S01]  /*69e0*/  FMUL.FTZ R25, R25, R2.reuse ;  /* 0x0000000219197220 */ /* 0x080fe20000410000 */
[----:B------:R-:W-:Y:S01]  /*69f0*/  UIADD3 UR10, UR6, 0x180, URZ ;  /* 0x00000180060a7890 */ /* 0x000fe2000fffe03f */
[-C--:B------:R-:W-:Y:S01]  /*6a00*/  FMUL.FTZ R28, R28, R2.reuse ;  /* 0x000000021c1c7220 */ /* 0x080fe20000410000 */
[----:B------:R-:W-:Y:S01]  /*6a10*/  UMOV UR54, UR6 ;  /* 0x0000000600367c82 */ /* 0x000fe20008000000 */
[----:B------:R-:W-:Y:S01]  /*6a20*/  UIADD3 UR11, UR6, 0x200, URZ ;  /* 0x00000200060b7890 */ /* 0x000fe2000fffe03f */
[----:B------:R-:W-:Y:S01]  /*6a30*/  HGMMA.64x16x16.F32.BF16 R184, gdesc[UR52], RZ, !UPT, gsb0 ;  /* 0x0020000034b879f0 */ /* 0x000fe2000c0018ff */
[----:B------:R-:W-:Y:S01]  /*6a40*/  UIADD3 UR54, UR6, 0x100, URZ ;  /* 0x0000010006367890 */ /* 0x000fe2000fffe03f */
[-C--:B------:R-:W-:Y:S01]  /*6a50*/  FMUL.FTZ R29, R29, R2.reuse ;  /* 0x000000021d1d7220 */ /* 0x080fe20000410000 */
[----:B------:R-:W-:Y:S01]  /*6a60*/  UMOV UR52, UR56 ;  /* 0x0000003800347c82 */ /* 0x000fe20008000000 */
[----:B------:R-:W-:Y:S01]  /*6a70*/  UMOV UR53, UR57 ;  /* 0x0000003900357c82 */ /* 0x000fe20008000000 */
[----:B------:R-:W-:Y:S01]  /*6a80*/  UMOV UR55, 0x40000040 ;  /* 0x4000004000377882 */ /* 0x000fe20000000000 */
[----:B------:R-:W-:Y:S01]  /*6a90*/  UIADD3 UR22, UR6, 0x286, URZ ;  /* 0x0000028606167890 */ /* 0x000fe2000fffe03f */
[-C--:B------:R-:W-:Y:S01]  /*6aa0*/  FMUL.FTZ R32, R32, R2.reuse ;  /* 0x0000000220207220 */ /* 0x080fe20000410000 */
        /* <DEDUP_REMOVED lines=52> */
[----:B------:R-:W-:Y:S01]  /*6df0*/  UMOV UR58, UR10 ;  /* 0x0000000a003a7c82 */ /* 0x000fe20008000000 */
[----:B------:R-:W-:Y:S01]  /*6e00*/  UMOV UR59, 0x40000040 ;  /* 0x40000040003b7882 */ /* 0x000fe20000000000 */
[----:B------:R-:W-:Y:S01]  /*6e10*/  UIADD3 UR10, UR6, 0x102, URZ ;  /* 0x00000102060a7890 */ /* 0x000fe2000fffe03f */
        /* <DEDUP_REMOVED lines=57> */
[----:B------:R-:W-:Y:S01]  /*71b0*/  UMOV UR53, UR57 ;  /* 0x0000003900357c82 */ /* 0x000fe20008000000 */
        /* <DEDUP_REMOVED lines=34> */
[----:B------:R-:W-:-:S06]  /*73e0*/  WARPGROUP.ARRIVE ;  /* 0x00000000000079c5 */ /* 0x000fcc0000000000 */
[----:B------:R-:W-:Y:S01]  /*73f0*/  HGMMA.64x16x16.F32.BF16 R160, gdesc[UR56], RZ, !UPT, gsb0 ;  /* 0x0020000038a079f0 */ /* 0x000fe2000c0018ff */
[----:B------:R-:W-:Y:S02]  /*7400*/  R2UR UR58, R6 ;  /* 0x00000000063a72ca */ /* 0x000fe400000e0000 */
[----:B------:R-:W-:Y:S01]  /*7410*/  R2UR UR59, R7 ;  /* 0x00000000073b72ca */ /* 0x000fe200000e0000 */
        /* <DEDUP_REMOVED lines=463> */
.L_x_199:
[----:B------:R-:W-:Y:S02]  /*9110*/  R2UR UR6, R5 ;  /* 0x00000000050672ca */ /* 0x000fe400000e0000 */
[----:B------:R-:W-:-:S11]  /*9120*/  SHF.L.U32 R0, R237, 0x1f, RZ ;  /* 0x0000001fed007819 */ /* 0x000fd600000006ff */
[----:B------:R-:W-:-:S09]  /*9130*/  ULEA UR6, UR60, UR6, 0x3 ;  /* 0x000000063c067291 */ /* 0x000fd2000f8e183f */
[----:B------:R2:W3:Y:S01]  /*9140*/  SYNCS.PHASECHK.TRANS64.TRYWAIT P2, [UR6+0x38850], R0 ;  /* 0x03885000ff0075a7 */ /* 0x0004e20008040146 */
[----:B------:R-:W-:Y:S05]  /*9150*/  @!P0 BRA `(.L_x_200) ;  /* 0x0000000000048947 */ /* 0x000fea0003800000 */
[----:B------:R-:W-:Y:S01]  /*9160*/  BPT.TRAP 0x1 ;  /* 0x000000040000795c */ /* 0x000fe20000300000 */
.L_x_200:
[----:B---3--:R-:W-:Y:S05]  /*9170*/  @P2 BRA `(.L_x_201) ;  /* 0x0000000000082947 */ /* 0x008fea0003800000 */
[----:B------:R-:W3:Y:S02]  /*9180*/  SYNCS.PHASECHK.TRANS64.TRYWAIT P2, [UR6+0x38850], R0 ;  /* 0x03885000ff0075a7 */ /* 0x000ee40008040146 */
[----:B---3--:R-:W-:Y:S05]  /*9190*/  @!P2 BRA `(.L_x_202) ;  /* 0x000000ec0000a947 */ /* 0x008fea0003800000 */
.L_x_201:
[----:B------:R-:W-:Y:S01]  /*91a0*/  R2UR UR10, R5 ;  /* 0x00000000050a72ca */ /* 0x000fe200000e0000 */
[----:B------:R-:W-:Y:S01]  /*91b0*/  WARPGROUP.ARRIVE ;  /* 0x00000000000079c5 */ /* 0x000fe20000000000 */
[----:B------:R-:W-:Y:S01]  /*91c0*/  UMOV UR11, 0x40000040 ;  /* 0x40000040000b7882 */ /* 0x000fe20000000000 */
[----:B--23--:R-:W-:Y:S01]  /*91d0*/  FMUL.FTZ R0, R184, UR7 ;  /* 0x00000007b8007c20 */ /* 0x00cfe20008410000 */
[----:B01----:R-:W-:Y:S01]  /*91e0*/  FMUL.FTZ R3, R185, UR7 ;  /* 0x00000007b9037c20 */ /* 0x003fe20008410000 */
[----:B------:R-:W-:Y:S01]  /*91f0*/  FMUL.FTZ R185, R187, UR7 ;  /* 0x00000007bbb97c20 */ /* 0x000fe20008410000 */
[----:B------:R-:W-:Y:S01]  /*9200*/  FMUL.FTZ R187, R188, UR7 ;  /* 0x00000007bcbb7c20 */ /* 0x000fe20008410000 */
[----:B------:R-:W-:Y:S01]  /*9210*/  FMUL.FTZ R188, R189, UR7 ;  /* 0x00000007bdbc7c20 */ /* 0x000fe20008410000 */
[----:B------:R-:W-:Y:S01]  /*9220*/  FMUL.FTZ R184, R186, UR7 ;  /* 0x00000007bab87c20 */ /* 0x000fe20008410000 */
[----:B------:R-:W0:Y:S01]  /*9230*/  MUFU.TANH R0, R0 ;  /* 0x0000000000007308 */ /* 0x000e220000002400 */
[----:B------:R-:W-:Y:S01]  /*9240*/  FMUL.FTZ R186, R190, UR7 ;  /* 0x00000007beba7c20 */ /* 0x000fe20008410000 */
        /* <DEDUP_REMOVED lines=15> */
[----:B------:R-:W2:Y:S01]  /*9340*/  MUFU.TANH R187, R187 ;  /* 0x000000bb00bb7308 */ /* 0x000ea20000002400 */
[----:B0-----:R-:W-:Y:S01]  /*9350*/  FMNMX.FTZ R2, R0, R21, !PT ;  /* 0x0000001500027209 */ /* 0x001fe20007810000 */
[----:B------:R-:W-:Y:S01]  /*9360*/  FMUL.FTZ R164, R164, UR7 ;  /* 0x00000007a4a47c20 */ /* 0x000fe20008410000 */
[----:B------:R-:W-:Y:S01]  /*9370*/  UIMAD UR60, UR60, 0xa00, UR10 ;  /* 0x00000a003c3c78a4 */ /* 0x000fe2000f8e020a */
[----:B------:R-:W-:Y:S01]  /*9380*/  FMUL.FTZ R165, R165, UR7 ;  /* 0x00000007a5a57c20 */ /* 0x000fe20008410000 */
[----:B------:R-:W-:Y:S01]  /*9390*/  FMUL.FTZ R152, R152, UR7 ;  /* 0x0000000798987c20 */ /* 0x000fe20008410000 */
[----:B------:R-:W-:Y:S01]  /*93a0*/  FMUL.FTZ R176, R178, UR7 ;  /* 0x00000007b2b07c20 */ /* 0x000fe20008410000 */
[----:B------:R-:W-:Y:S01]  /*93b0*/  FMUL.FTZ R178, R179, UR7 ;  /* 0x00000007b3b27c20 */ /* 0x000fe20008410000 */
[----:B------:R-:W0:Y:S01]  /*93c0*/  MUFU.TANH R188, R188 ;  /* 0x000000bc00bc7308 */ /* 0x000e220000002400 */
[----:B-1----:R-:W-:Y:S01]  /*93d0*/  FMNMX.FTZ R2, R3, R2, !PT ;  /* 0x0000000203027209 */ /* 0x002fe20007810000 */
[----:B------:R-:W-:Y:S01]  /*93e0*/  UMOV UR10, UR60 ;  /* 0x0000003c000a7c82 */ /* 0x000fe20008000000 */
[----:B------:R-:W-:Y:S01]  /*93f0*/  FMUL.FTZ R179, R182, UR7 ;  /* 0x00000007b6b37c20 */ /* 0x000fe20008410000 */
[----:B------:R-:W-:Y:S01]  /*9400*/  HGMMA.64x256x16.F32.BF16 R24, R208, gdesc[UR8].tnspB, R24, gsb0 ;  /* 0x43e00008d0187df0 */ /* 0x000fe20008001818 */
[----:B------:R-:W-:Y:S01]  /*9410*/  UIADD3 UR10, UR60, 0x80, URZ ;  /* 0x000000803c0a7890 */ /* 0x000fe2000fffe03f */
[----:B------:R-:W-:Y:S01]  /*9420*/  FMUL.FTZ R182, R153, UR7 ;  /* 0x0000000799b67c20 */ /* 0x000fe20008410000 */
[----:B------:R-:W-:Y:S01]  /*9430*/  UMOV UR11, 0x40000040 ;  /* 0x40000040000b7882 */ /* 0x000fe20000000000 */
[----:B------:R-:W1:Y:S01]  /*9440*/  MUFU.TANH R190, R190 ;  /* 0x000000be00be7308 */ /* 0x000e620000002400 */
[----:B--2---:R-:W-:Y:S01]  /*9450*/  FMNMX.FTZ R2, R187, R2, !PT ;  /* 0x00000002bb027209 */ /* 0x004fe20007810000 */
[----:B------:R-:W-:Y:S01]  /*9460*/  FMUL.FTZ R153, R156, UR7 ;  /* 0x000000079c997c20 */ /* 0x000fe20008410000 */
[----:B------:R-:W-:Y:S01]  /*9470*/  FMUL.FTZ R157, R157, UR7 ;  /* 0x000000079d9d7c20 */ /* 0x000fe20008410000 */
[----:B------:R-:W-:Y:S01]  /*9480*/  FMUL.FTZ R189, R191, UR7 ;  /* 0x00000007bfbd7c20 */ /* 0x000fe20008410000 */
[----:B------:R-:W-:Y:S01]  /*9490*/  FMUL.FTZ R156, R183, UR7 ;  /* 0x00000007b79c7c20 */ /* 0x000fe20008410000 */
[----:B------:R-:W-:Y:S01]  /*94a0*/  ULDC UR14, c[0x0][0x988] ;  /* 0x00026200000e7ab9 */ /* 0x000fe20000000800 */
[----:B------:R-:W-:Y:S01]  /*94b0*/  FMUL.FTZ R170, R170, UR7 ;  /* 0x00000007aaaa7c20 */ /* 0x000fe20008410000 */
[----:B------:R-:W2:Y:S01]  /*94c0*/  MUFU.TANH R177, R177 ;  /* 0x000000b100b17308 */ /* 0x000ea20000002400 */
[----:B0-----:R-:W-:Y:S01]  /*94d0*/  FMNMX.FTZ R2, R188, R2, !PT ;  /* 0x00000002bc027209 */ /* 0x001fe20007810000 */
[----:B------:R-:W-:Y:S01]  /*94e0*/  FMUL.FTZ R171, R171, UR7 ;  /* 0x00000007abab7c20 */ /* 0x000fe20008410000 */
[----:B------:R-:W-:Y:S01]  /*94f0*/  FMUL.FTZ R174, R174, UR7 ;  /* 0x00000007aeae7c20 */ /* 0x000fe20008410000 */
[----:B------:R-:W-:Y:S01]  /*9500*/  FMUL.FTZ R175, R175, UR7 ;  /* 0x00000007afaf7c20 */ /* 0x000fe20008410000 */
[----:B------:R-:W-:Y:S01]  /*9510*/  FMUL.FTZ R162, R162, UR7 ;  /* 0x00000007a2a27c20 */ /* 0x000fe20008410000 */
[----:B------:R-:W-:Y:S01]  /*9520*/  FMUL.FTZ R163, R163, UR7 ;  /* 0x00000007a3a37c20 */ /* 0x000fe20008410000 */
[----:B------:R-:W-:Y:S01]  /*9530*/  FMUL.FTZ R166, R166, UR7 ;  /* 0x00000007a6a67c20 */ /* 0x000fe20008410000 */
[----:B------:R-:W0:Y:S01]  /*9540*/  MUFU.TANH R180, R180 ;  /* 0x000000b400b47308 */ /* 0x000e220000002400 */
[----:B-1----:R-:W-:Y:S01]  /*9550*/  FMNMX.FTZ R2, R190, R2, !PT ;  /* 0x00000002be027209 */ /* 0x002fe20007810000 */
[----:B------:R-:W-:Y:S01]  /*9560*/  FMUL.FTZ R167, R167, UR7 ;  /* 0x00000007a7a77c20 */ /* 0x000fe20008410000 */
[----:B------:R-:W-:Y:S01]  /*9570*/  FMUL.FTZ R154, R154, UR7 ;  /* 0x000000079a9a7c20 */ /* 0x000fe20008410000 */
[----:B------:R-:W-:Y:S01]  /*9580*/  FMUL.FTZ R155, R155, UR7 ;  /* 0x000000079b9b7c20 */ /* 0x000fe20008410000 */
[----:B------:R-:W-:Y:S01]  /*9590*/  FMUL.FTZ R158, R158, UR7 ;  /* 0x000000079e9e7c20 */ /* 0x000fe20008410000 */
[----:B------:R-:W-:Y:S01]  /*95a0*/  FMUL.FTZ R159, R159, UR7 ;  /* 0x000000079f9f7c20 */ /* 0x000fe20008410000 */
[----:B------:R-:W-:Y:S01]  /*95b0*/  VOTEU.ALL UP0, P1 ;  /* 0x00000000003f7886 */ /* 0x000fe20000800000 */
[----:B------:R-:W1:Y:S01]  /*95c0*/  MUFU.TANH R181, R181 ;  /* 0x000000b500b57308 */ /* 0x000e620000002400 */
[----:B--2---:R-:W-:Y:S01]  /*95d0*/  FMNMX.FTZ R2, R177, R2, !PT ;  /* 0x00000002b1027209 */ /* 0x004fe20007810000 */
[----:B------:R-:W-:-:S02]  /*95e0*/  IMAD.MOV.U32 R237, RZ, RZ, R17 ;  /* 0x000000ffffed7224 */ /* 0x000fc400078e0011 */
[----:B------:R-:W-:Y:S02]  /*95f0*/  @!UP0 UIADD3 UR61, UR61, 0x38840, URZ ;  /* 0x000388403d3d8890 */ /* 0x000fe4000fffe03f */
[----:B------:R-:W-:Y:S02]  /*9600*/  @!UP0 UIADD3 UR6, UR6, 0x38860, URZ ;  /* 0x0003886006068890 */ /* 0x000fe4000fffe03f */
[----:B------:R-:W2:Y:S01]  /*9610*/  MUFU.TANH R168, R168 ;  /* 0x000000a800a87308 */ /* 0x000ea20000002400 */
[----:B0-----:R-:W-:Y:S01]  /*9620*/  FMNMX.FTZ R2, R180, R2, !PT ;  /* 0x00000002b4027209 */ /* 0x001fe20007810000 */
[----:B------:R-:W-:Y:S02]  /*9630*/  @!UP0 UPRMT UR61, URZ, 0x654, UR61 ;  /* 0x000006543f3d8896 */ /* 0x000fe4000800003d */
[----:B------:R-:W-:-:S04]  /*9640*/  @!UP0 UPRMT UR6, URZ, 0x654, UR6 ;  /* 0x000006543f068896 */ /* 0x000fc80008000006 */
[----:B------:R-:W0:Y:S01]  /*9650*/  MUFU.TANH R169, R169 ;  /* 0x000000a900a97308 */ /* 0x000e220000002400 */
[----:B-1----:R-:W-:-:S07]  /*9660*/  FMNMX.FTZ R2, R181, R2, !PT ;  /* 0x00000002b5027209 */ /* 0x002fce0007810000 */
[----:B------:R-:W1:Y:S01]  /*9670*/  MUFU.TANH R172, R172 ;  /* 0x000000ac00ac7308 */ /* 0x000e620000002400 */
[----:B--2---:R-:W-:-:S07]  /*9680*/  FMNMX.FTZ R2, R168, R2, !PT ;  /* 0x00000002a8027209 */ /* 0x004fce0007810000 */
[----:B------:R-:W2:Y:S01]  /*9690*/  MUFU.TANH R173, R173 ;  /* 0x000000ad00ad7308 */ /* 0x000ea20000002400 */
[----:B0-----:R-:W-:-:S07]  /*96a0*/  FMNMX.FTZ R2, R169, R2, !PT ;  /* 0x00000002a9027209 */ /* 0x001fce0007810000 */
        /* <DEDUP_REMOVED lines=19> */
[----:B-1----:R-:W-:-:S05]  /*97e0*/  FMNMX.FTZ R4, R157, R2, !PT ;  /* 0x000000029d047209 */ /* 0x002fca0007810000 */
[----:B------:R-:W1:Y:S02]  /*97f0*/  SHFL.BFLY PT, R2, R4, 0x2, 0x1f ;  /* 0x0c401f0004027f89 */ /* 0x000e6400000e0000 */
[----:B------:R-:W3:Y:S08]  /*9800*/  MUFU.TANH R186, R186 ;  /* 0x000000ba00ba7308 */ /* 0x000ef00000002400 */
[----:B------:R-:W4:Y:S08]  /*9810*/  MUFU.TANH R189, R189 ;  /* 0x000000bd00bd7308 */ /* 0x000f300000002400 */
[----:B------:R-:W5:Y:S01]  /*9820*/  MUFU.TANH R176, R176 ;  /* 0x000000b000b07308 */ /* 0x000f620000002400 */
[----:B-1----:R-:W-:-:S07]  /*9830*/  FMNMX.FTZ R4, R4, R2, !PT ;  /* 0x0000000204047209 */ /* 0x002fce0007810000 */
[----:B------:R-:W1:Y:S01]  /*9840*/  MUFU.TANH R178, R178 ;  /* 0x000000b200b27308 */ /* 0x000e620000002400 */
[----:B------:R-:W2:Y:S07]  /*9850*/  SHFL.BFLY PT, R2, R4, 0x1, 0x1f ;  /* 0x0c201f0004027f89 */ /* 0x000eae00000e0000 */
[----:B------:R-:W1:Y:S08]  /*9860*/  MUFU.TANH R179, R179 ;  /* 0x000000b300b37308 */ /* 0x000e700000002400 */
[----:B------:R-:W1:Y:S08]  /*9870*/  MUFU.TANH R156, R156 ;  /* 0x0000009c009c7308 */ /* 0x000e700000002400 */
[----:B------:R-:W1:Y:S01]  /*9880*/  MUFU.TANH R170, R170 ;  /* 0x000000aa00aa7308 */ /* 0x000e620000002400 */
[----:B--2---:R-:W-:-:S02]  /*9890*/  FMNMX.FTZ R4, R4, R2, !PT ;  /* 0x0000000204047209 */ /* 0x004fc40007810000 */
[----:B------:R-:W-:-:S03]  /*98a0*/  FMNMX.FTZ R2, R184, R20, !PT ;  /* 0x00000014b8027209 */ /* 0x000fc60007810000 */
[----:B------:R-:W-:Y:S01]  /*98b0*/  FADD.FTZ R21, -R4, R21 ;  /* 0x0000001504157221 */ /* 0x000fe20000010100 */
[----:B0-----:R-:W-:Y:S01]  /*98c0*/  FMNMX.FTZ R2, R185, R2, !PT ;  /* 0x00000002b9027209 */ /* 0x001fe20007810000 */
[----:B------:R-:W0:Y:S03]  /*98d0*/  MUFU.TANH R171, R171 ;  /* 0x000000ab00ab7308 */ /* 0x000e260000002400 */
[----:B---3--:R-:W-:-:S05]  /*98e0*/  FMNMX.FTZ R2, R186, R2, !PT ;  /* 0x00000002ba027209 */ /* 0x008fca0007810000 */
[----:B------:R-:W2:Y:S08]  /*98f0*/  MUFU.TANH R174, R174 ;  /* 0x000000ae00ae7308 */ /* 0x000eb00000002400 */
[----:B------:R-:W3:Y:S08]  /*9900*/  MUFU.TANH R175, R175 ;  /* 0x000000af00af7308 */ /* 0x000ef00000002400 */
[----:B------:R-:W3:Y:S08]  /*9910*/  MUFU.TANH R162, R162 ;  /* 0x000000a200a27308 */ /* 0x000ef00000002400 */
[----:B------:R-:W3:Y:S08]  /*9920*/  MUFU.TANH R163, R163 ;  /* 0x000000a300a37308 */ /* 0x000ef00000002400 */
[----:B------:R-:W3:Y:S08]  /*9930*/  MUFU.TANH R166, R166 ;  /* 0x000000a600a67308 */ /* 0x000ef00000002400 */
[----:B------:R-:W3:Y:S08]  /*9940*/  MUFU.TANH R167, R167 ;  /* 0x000000a700a77308 */ /* 0x000ef00000002400 */
[----:B------:R-:W3:Y:S01]  /*9950*/  MUFU.TANH R154, R154 ;  /* 0x0000009a009a7308 */ /* 0x000ee20000002400 */
[----:B------:R-:W-:-:S02]  /*9960*/  WARPGROUP.DEPBAR.LE gsb0, 0x0 ;  /* 0x00008000000079c5 */ /* 0x000fc40000010000 */
[----:B------:R-:W-:-:S05]  /*9970*/  WARPGROUP.ARRIVE ;  /* 0x00000000000079c5 */ /* 0x000fca0000000000 */
[----:B------:R-:W3:Y:S01]  /*9980*/  MUFU.TANH R155, R155 ;  /* 0x0000009b009b7308 */ /* 0x000ee20000002400 */
[----:B------:R-:W-:Y:S01]  /*9990*/  HGMMA.64x256x16.F32.BF16 R24, R204, gdesc[UR8].tnspB, R24, gsb0 ;  /* 0x43e00008cc187df0 */ /* 0x000fe20008001818 */
[----:B------:R-:W-:Y:S01]  /*99a0*/  UIADD3 UR10, UR60, 0x100, URZ ;  /* 0x000001003c0a7890 */ /* 0x000fe2000fffe03f */
[----:B------:R-:W-:-:S05]  /*99b0*/  UMOV UR11, 0x40000040 ;  /* 0x40000040000b7882 */ /* 0x000fca0000000000 */
[----:B------:R-:W3:Y:S08]  /*99c0*/  MUFU.TANH R158, R158 ;  /* 0x0000009e009e7308 */ /* 0x000ef00000002400 */
[----:B------:R-:W3:Y:S01]  /*99d0*/  MUFU.TANH R159, R159 ;  /* 0x0000009f009f7308 */ /* 0x000ee20000002400 */
[----:B------:R-:W-:Y:S02]  /*99e0*/  WARPGROUP.DEPBAR.LE gsb0, 0x0 ;  /* 0x00008000000079c5 */ /* 0x000fe40000010000 */
[----:B------:R-:W-:-:S10]  /*99f0*/  WARPGROUP.ARRIVE ;  /* 0x00000000000079c5 */ /* 0x000fd40000000000 */
        /* <DEDUP_REMOVED lines=8> */
[----:B------:R-:W-:Y:S01]  /*9a80*/  R2UR UR60, R16 ;  /* 0x00000000103c72ca */ /* 0x000fe200000e0000 */
[----:B------:R-:W-:Y:S01]  /*9a90*/  UMOV UR11, 0x40000040 ;  /* 0x40000040000b7882 */ /* 0x000fe20000000000 */
[----:B------:R-:W-:Y:S02]  /*9aa0*/  WARPGROUP.DEPBAR.LE gsb0, 0x0 ;  /* 0x00008000000079c5 */ /* 0x000fe40000010000 */
[----:B------:R-:W-:-:S15]  /*9ab0*/  WARPGROUP.ARRIVE ;  /* 0x00000000000079c5 */ /* 0x000fde0000000000 */
[----:B------:R-:W-:-:S07]  /*9ac0*/  NOP ;  /* 0x0000000000007918 */ /* 0x000fce0000000000 */
[----:B------:R-:W-:Y:S01]  /*9ad0*/  HGMMA.64x256x16.F32.BF16 R24, R192, gdesc[UR8].tnspB, R24, gsb0 ;  /* 0x43e00008c0187df0 */ /* 0x000fe20008001818 */
[----:B------:R-:W-:Y:S01]  /*9ae0*/  UMOV UR10, UR14 ;  /* 0x0000000e000a7c82 */ /* 0x000fe20008000000 */
[----:B------:R-:W-:Y:S01]  /*9af0*/  R2UR UR11, R15 ;  /* 0x000000000f0b72ca */ /* 0x000fe200000e0000 */
[----:B------:R-:W-:Y:S01]  /*9b00*/  FMUL.FTZ R15, R21, UR10 ;  /* 0x0000000a150f7c20 */ /* 0x000fe20008410000 */
[----:B----4-:R-:W-:Y:S02]  /*9b10*/  FMNMX.FTZ R21, R189, R2, !PT ;  /* 0x00000002bd157209 */ /* 0x010fe40007810000 */
[----:B------:R-:W-:Y:S01]  /*9b20*/  R2UR UR14, R18 ;  /* 0x00000000120e72ca */ /* 0x000fe200000e0000 */
[----:B------:R4:W-:Y:S01]  /*9b30*/  MUFU.EX2 R2, R15 ;  /* 0x0000000f00027308 */ /* 0x0009e20000000800 */
[----:B-----5:R-:W-:-:S04]  /*9b40*/  FMNMX.FTZ R21, R176, R21, !PT ;  /* 0x00000015b0157209 */ /* 0x020fc80007810000 */
[----:B-1----:R-:W-:Y:S01]  /*9b50*/  FMNMX.FTZ R21, R178, R21, !PT ;  /* 0x00000015b2157209 */ /* 0x002fe20007810000 */
[----:B----4-:R-:W-:-:S06]  /*9b60*/  FMUL.FTZ R15, R4, UR10 ;  /* 0x0000000a040f7c20 */ /* 0x010fcc0008410000 */
[----:B------:R-:W-:Y:S01]  /*9b70*/  UISETP.GT.AND UP0, UPT, UR11, UR14, UPT ;  /* 0x0000000e0b00728c */ /* 0x000fe2000bf04270 */
[--C-:B------:R-:W-:Y:S01]  /*9b80*/  FFMA.FTZ R208, R0, UR10, -R15.reuse ;  /* 0x0000000a00d07c23 */ /* 0x100fe2000801080f */
[----:B------:R-:W-:Y:S01]  /*9b90*/  FMNMX.FTZ R0, R179, R21, !PT ;  /* 0x00000015b3007209 */ /* 0x000fe20007810000 */
[--C-:B------:R-:W-:Y:S01]  /*9ba0*/  FFMA.FTZ R3, R3, UR10, -R15.reuse ;  /* 0x0000000a03037c23 */ /* 0x100fe2000801080f */
[--C-:B------:R-:W-:Y:S01]  /*9bb0*/  FFMA.FTZ R210, R187, UR10, -R15.reuse ;  /* 0x0000000abbd27c23 */ /* 0x100fe2000801080f */
[--C-:B------:R-:W-:Y:S01]  /*9bc0*/  FFMA.FTZ R183, R188, UR10, -R15.reuse ;  /* 0x0000000abcb77c23 */ /* 0x100fe2000801080f */
[----:B------:R-:W-:Y:S01]  /*9bd0*/  FMNMX.FTZ R0, R156, R0, !PT ;  /* 0x000000009c007209 */ /* 0x000fe20007810000 */
[----:B------:R1:W-:Y:S01]  /*9be0*/  MUFU.EX2 R21, R3 ;  /* 0x0000000300157308 */ /* 0x0003e20000000800 */
[--C-:B------:R-:W-:Y:S01]  /*9bf0*/  FFMA.FTZ R200, R168, UR10, -R15.reuse ;  /* 0x0000000aa8c87c23 */ /* 0x100fe2000801080f */
[--C-:B------:R-:W-:Y:S01]  /*9c00*/  FFMA.FTZ R196, R160, UR10, -R15.reuse ;  /* 0x0000000aa0c47c23 */ /* 0x100fe2000801080f */
[----:B------:R-:W-:Y:S01]  /*9c10*/  FMNMX.FTZ R0, R170, R0, !PT ;  /* 0x00000000aa007209 */ /* 0x000fe20007810000 */
[--C-:B------:R-:W-:Y:S01]  /*9c20*/  FFMA.FTZ R206, R180, UR10, -R15.reuse ;  /* 0x0000000ab4ce7c23 */ /* 0x100fe2000801080f */
[--C-:B------:R-:W-:Y:S01]  /*9c30*/  FFMA.FTZ R168, R169, UR10, -R15.reuse ;  /* 0x0000000aa9a87c23 */ /* 0x100fe2000801080f */
[--C-:B------:R-:W-:Y:S01]  /*9c40*/  FFMA.FTZ R160, R161, UR10, -R15.reuse ;  /* 0x0000000aa1a07c23 */ /* 0x100fe2000801080f */
[----:B0-----:R-:W-:Y:S01]  /*9c50*/  FMNMX.FTZ R0, R171, R0, !PT ;  /* 0x00000000ab007209 */ /* 0x001fe20007810000 */
[----:B------:R-:W0:Y:S01]  /*9c60*/  MUFU.EX2 R208, R208 ;  /* 0x000000d000d07308 */ /* 0x000e220000000800 */
[--C-:B------:R-:W-:Y:S01]  /*9c70*/  FFMA.FTZ R204, R190, UR10, -R15.reuse ;  /* 0x0000000abecc7c23 */ /* 0x100fe2000801080f */
[--C-:B------:R-:W-:Y:S01]  /*9c80*/  FFMA.FTZ R177, R177, UR10, -R15.reuse ;  /* 0x0000000ab1b17c23 */ /* 0x100fe2000801080f */
[----:B--2---:R-:W-:Y:S01]  /*9c90*/  FMNMX.FTZ R0, R174, R0, !PT ;  /* 0x00000000ae007209 */ /* 0x004fe20007810000 */
[--C-:B------:R-:W-:Y:S01]  /*9ca0*/  FFMA.FTZ R180, R181, UR10, -R15.reuse ;  /* 0x0000000ab5b47c23 */ /* 0x100fe2000801080f */
[--C-:B------:R-:W-:Y:S01]  /*9cb0*/  FFMA.FTZ R202, R172, UR10, -R15.reuse ;  /* 0x0000000aacca7c23 */ /* 0x100fe2000801080f */
[--C-:B------:R-:W-:Y:S01]  /*9cc0*/  FFMA.FTZ R169, R173, UR10, -R15.reuse ;  /* 0x0000000aada97c23 */ /* 0x100fe2000801080f */
[----:B---3--:R-:W-:Y:S01]  /*9cd0*/  FMNMX.FTZ R0, R175, R0, !PT ;  /* 0x00000000af007209 */ /* 0x008fe20007810000 */
[----:B------:R-:W-:Y:S01]  /*9ce0*/  MUFU.EX2 R210, R210 ;  /* 0x000000d200d27308 */ /* 0x000fe20000000800 */
[--C-:B------:R-:W-:Y:S01]  /*9cf0*/  FFMA.FTZ R198, R164, UR10, -R15.reuse ;  /* 0x0000000aa4c67c23 */ /* 0x100fe2000801080f */
[----:B------:R-:W-:Y:S01]  /*9d00*/  FFMA.FTZ R161, R165, UR10, -R15 ;  /* 0x0000000aa5a17c23 */ /* 0x000fe2000801080f */
[----:B------:R-:W-:-:S02]  /*9d10*/  FMNMX.FTZ R0, R162, R0, !PT ;  /* 0x00000000a2007209 */ /* 0x000fc40007810000 */
[----:B------:R-:W-:Y:S02]  /*9d20*/  PLOP3.LUT P2, PT, PT, PT, UP0, 0x80, 0x0 ;  /* 0x000000000000781c */ /* 0x000fe40003f4f008 */
[----:B------:R-:W-:Y:S01]  /*9d30*/  FMNMX.FTZ R0, R163, R0, !PT ;  /* 0x00000000a3007209 */ /* 0x000fe20007810000 */
[----:B------:R-:W-:Y:S03]  /*9d40*/  MUFU.EX2 R183, R183 ;  /* 0x000000b700b77308 */ /* 0x000fe60000000800 */
[----:B------:R-:W-:-:S04]  /*9d50*/  FMNMX.FTZ R0, R166, R0, !PT ;  /* 0x00000000a6007209 */ /* 0x000fc80007810000 */
[----:B------:R-:W-:Y:S01]  /*9d60*/  FMNMX.FTZ R0, R167, R0, !PT ;  /* 0x00000000a7007209 */ /* 0x000fe20007810000 */
[----:B------:R-:W-:Y:S03]  /*9d70*/  MUFU.EX2 R204, R204 ;  /* 0x000000cc00cc7308 */ /* 0x000fe60000000800 */
[----:B------:R-:W-:-:S04]  /*9d80*/  FMNMX.FTZ R0, R154, R0, !PT ;  /* 0x000000009a007209 */ /* 0x000fc80007810000 */
[----:B------:R-:W-:Y:S01]  /*9d90*/  FMNMX.FTZ R0, R155, R0, !PT ;  /* 0x000000009b007209 */ /* 0x000fe20007810000 */
[----:B------:R-:W-:Y:S03]  /*9da0*/  MUFU.EX2 R177, R177 ;  /* 0x000000b100b17308 */ /* 0x000fe60000000800 */
[----:B------:R-:W-:-:S04]  /*9db0*/  FMNMX.FTZ R0, R158, R0, !PT ;  /* 0x000000009e007209 */ /* 0x000fc80007810000 */
[----:B------:R-:W-:Y:S01]  /*9dc0*/  FMNMX.FTZ R0, R159, R0, !PT ;  /* 0x000000009f007209 */ /* 0x000fe20007810000 */
[----:B------:R-:W-:Y:S04]  /*9dd0*/  MUFU.EX2 R206, R206 ;  /* 0x000000ce00ce7308 */ /* 0x000fe80000000800 */
[----:B-1----:R-:W1:Y:S04]  /*9de0*/  SHFL.BFLY PT, R3, R0, 0x2, 0x1f ;  /* 0x0c401f0000037f89 */ /* 0x002e6800000e0000 */
[----:B------:R-:W-:Y:S08]  /*9df0*/  MUFU.EX2 R180, R180 ;  /* 0x000000b400b47308 */ /* 0x000ff00000000800 */
[----:B------:R-:W-:Y:S08]  /*9e00*/  MUFU.EX2 R200, R200 ;  /* 0x000000c800c87308 */ /* 0x000ff00000000800 */
[----:B------:R-:W-:Y:S01]  /*9e10*/  MUFU.EX2 R168, R168 ;  /* 0x000000a800a87308 */ /* 0x000fe20000000800 */
[----:B-1----:R-:W-:-:S07]  /*9e20*/  FMNMX.FTZ R0, R0, R3, !PT ;  /* 0x0000000300007209 */ /* 0x002fce0007810000 */
[----:B------:R-:W-:Y:S01]  /*9e30*/  MUFU.EX2 R202, R202 ;  /* 0x000000ca00ca7308 */ /* 0x000fe20000000800 */
[----:B------:R-:W1:Y:S07]  /*9e40*/  SHFL.BFLY PT, R3, R0, 0x1, 0x1f ;  /* 0x0c201f0000037f89 */ /* 0x000e6e00000e0000 */
[----:B------:R-:W-:Y:S08]  /*9e50*/  MUFU.EX2 R169, R169 ;  /* 0x000000a900a97308 */ /* 0x000ff00000000800 */
[----:B------:R-:W-:Y:S08]  /*9e60*/  MUFU.EX2 R196, R196 ;  /* 0x000000c400c47308 */ /* 0x000ff00000000800 */
[----:B------:R-:W-:Y:S01]  /*9e70*/  MUFU.EX2 R160, R160 ;  /* 0x000000a000a07308 */ /* 0x000fe20000000800 */
[----:B-1----:R-:W-:-:S05]  /*9e80*/  FMNMX.FTZ R3, R0, R3, !PT ;  /* 0x0000000300037209 */ /* 0x002fca0007810000 */
[----:B------:R-:W-:Y:S02]  /*9e90*/  FADD.FTZ R0, -R3, R20 ;  /* 0x0000001403007221 */ /* 0x000fe40000010100 */
[----:B------:R-:W-:Y:S02]  /*9ea0*/  MUFU.EX2 R198, R198 ;  /* 0x000000c600c67308 */ /* 0x000fe40000000800 */
[----:B------:R-:W-:-:S06]  /*9eb0*/  FMUL.FTZ R0, R0, UR10 ;  /* 0x0000000a00007c20 */ /* 0x000fcc0008410000 */
[----:B------:R-:W-:Y:S08]  /*9ec0*/  MUFU.EX2 R0, R0 ;  /* 0x0000000000007308 */ /* 0x000ff00000000800 */
[----:B------:R-:W-:Y:S01]  /*9ed0*/  MUFU.EX2 R161, R161 ;  /* 0x000000a100a17308 */ /* 0x000fe20000000800 */
[----:B------:R-:W-:Y:S02]  /*9ee0*/  WARPGROUP.DEPBAR.LE gsb0, 0x0 ;  /* 0x00008000000079c5 */ /* 0x000fe40000010000 */
[--C-:B------:R-:W-:Y:S01]  /*9ef0*/  FFMA.FTZ R194, R153, UR10, -R15.reuse ;  /* 0x0000000a99c27c23 */ /* 0x100fe2000801080f */
[----:B------:R-:W-:Y:S01]  /*9f00*/  FMUL.FTZ R153, R3, UR10 ;  /* 0x0000000a03997c20 */ /* 0x000fe20008410000 */
[--C-:B------:R-:W-:Y:S01]  /*9f10*/  FFMA.FTZ R192, R152, UR10, -R15.reuse ;  /* 0x0000000a98c07c23 */ /* 0x100fe2000801080f */
[--C-:B------:R-:W-:Y:S01]  /*9f20*/  FFMA.FTZ R152, R182, UR10, -R15.reuse ;  /* 0x0000000ab6987c23 */ /* 0x100fe2000801080f */
[----:B------:R-:W-:Y:S01]  /*9f30*/  FFMA.FTZ R15, R157, UR10, -R15 ;  /* 0x0000000a9d0f7c23 */ /* 0x000fe2000801080f */
[--C-:B------:R-:W-:Y:S01]  /*9f40*/  FFMA.FTZ R209, R184, UR10, -R153.reuse ;  /* 0x0000000ab8d17c23 */ /* 0x100fe20008010899 */
[--C-:B------:R-:W-:Y:S01]  /*9f50*/  FFMA.FTZ R20, R185, UR10, -R153.reuse ;  /* 0x0000000ab9147c23 */ /* 0x100fe20008010899 */
[--C-:B------:R-:W-:Y:S01]  /*9f60*/  FFMA.FTZ R211, R186, UR10, -R153.reuse ;  /* 0x0000000abad37c23 */ /* 0x100fe20008010899 */
[--C-:B------:R-:W-:Y:S01]  /*9f70*/  FFMA.FTZ R157, R189, UR10, -R153.reuse ;  /* 0x0000000abd9d7c23 */ /* 0x100fe20008010899 */
[--C-:B------:R-:W-:Y:S01]  /*9f80*/  FFMA.FTZ R205, R176, UR10, -R153.reuse ;  /* 0x0000000ab0cd7c23 */ /* 0x100fe20008010899 */
[--C-:B------:R-:W-:Y:S01]  /*9f90*/  FFMA.FTZ R164, R178, UR10, -R153.reuse ;  /* 0x0000000ab2a47c23 */ /* 0x100fe20008010899 */
[----:B------:R-:W1:Y:S01]  /*9fa0*/  MUFU.EX2 R209, R209 ;  /* 0x000000d100d17308 */ /* 0x000e620000000800 */
[--C-:B------:R-:W-:Y:S01]  /*9fb0*/  FFMA.FTZ R207, R179, UR10, -R153.reuse ;  /* 0x0000000ab3cf7c23 */ /* 0x100fe20008010899 */
[--C-:B------:R-:W-:Y:S01]  /*9fc0*/  FFMA.FTZ R156, R156, UR10, -R153.reuse ;  /* 0x0000000a9c9c7c23 */ /* 0x100fe20008010899 */
[--C-:B------:R-:W-:Y:S01]  /*9fd0*/  FFMA.FTZ R201, R170, UR10, -R153.reuse ;  /* 0x0000000aaac97c23 */ /* 0x100fe20008010899 */
[--C-:B------:R-:W-:Y:S01]  /*9fe0*/  FFMA.FTZ R165, R171, UR10, -R153.reuse ;  /* 0x0000000aaba57c23 */ /* 0x100fe20008010899 */
[--C-:B------:R-:W-:Y:S01]  /*9ff0*/  FFMA.FTZ R203, R174, UR10, -R153.reuse ;  /* 0x0000000aaecb7c23 */ /* 0x100fe20008010899 */
[--C-:B------:R-:W-:Y:S01]  /*a000*/  FFMA.FTZ R175, R175, UR10, -R153.reuse ;  /* 0x0000000aafaf7c23 */ /* 0x100fe20008010899 */
[--C-:B------:R-:W-:Y:S01]  /*a010*/  FFMA.FTZ R162, R162, UR10, -R153.reuse ;  /* 0x0000000aa2a27c23 */ /* 0x100fe20008010899 */
[----:B------:R-:W2:Y:S01]  /*a020*/  MUFU.EX2 R20, R20 ;  /* 0x0000001400147308 */ /* 0x000ea20000000800 */
[--C-:B------:R-:W-:Y:S01]  /*a030*/  FFMA.FTZ R163, R163, UR10, -R153.reuse ;  /* 0x0000000aa3a37c23 */ /* 0x100fe20008010899 */
[--C-:B------:R-:W-:Y:S01]  /*a040*/  FFMA.FTZ R166, R166, UR10, -R153.reuse ;  /* 0x0000000aa6a67c23 */ /* 0x100fe20008010899 */
[--C-:B------:R-:W-:Y:S01]  /*a050*/  FFMA.FTZ R167, R167, UR10, -R153.reuse ;  /* 0x0000000aa7a77c23 */ /* 0x100fe20008010899 */
[--C-:B------:R-:W-:Y:S01]  /*a060*/  FFMA.FTZ R154, R154, UR10, -R153.reuse ;  /* 0x0000000a9a9a7c23 */ /* 0x100fe20008010899 */
[--C-:B------:R-:W-:Y:S01]  /*a070*/  FFMA.FTZ R155, R155, UR10, -R153.reuse ;  /* 0x0000000a9b9b7c23 */ /* 0x100fe20008010899 */
[--C-:B------:R-:W-:Y:S01]  /*a080*/  FFMA.FTZ R158, R158, UR10, -R153.reuse ;  /* 0x0000000a9e9e7c23 */ /* 0x100fe20008010899 */
[----:B------:R-:W-:Y:S01]  /*a090*/  FFMA.FTZ R153, R159, UR10, -R153 ;  /* 0x0000000a9f997c23 */ /* 0x000fe20008010899 */
[----:B------:R-:W3:Y:S01]  /*a0a0*/  MUFU.EX2 R211, R211 ;  /* 0x000000d300d37308 */ /* 0x000ee20000000800 */
[----:B0-----:R-:W-:Y:S01]  /*a0b0*/  FFMA.FTZ R159, R2, R13, R208 ;  /* 0x0000000d029f7223 */ /* 0x001fe200000100d0 */
[----:B-1----:R-:W-:Y:S01]  /*a0c0*/  FFMA.FTZ R12, R0, R12, R209 ;  /* 0x0000000c000c7223 */ /* 0x002fe200000100d1 */
[C---:B------:R-:W-:Y:S01]  /*a0d0*/  F2FP.BF16.F32.PACK_AB R208, R21.reuse, R208 ;  /* 0x000000d015d0723e */ /* 0x040fe200000010ff */
[----:B------:R-:W-:Y:S01]  /*a0e0*/  @!P1 SYNCS.ARRIVE.TRANS64.RED.A1T0 RZ, [UR61], RZ ;  /* 0x000000ffffff99a7 */ /* 0x000fe2000810043d */
[----:B------:R-:W-:-:S03]  /*a0f0*/  FADD.FTZ R159, R21, R159 ;  /* 0x0000009f159f7221 */ /* 0x000fc60000010000 */
[----:B------:R-:W0:Y:S01]  /*a100*/  MUFU.EX2 R157, R157 ;  /* 0x0000009d009d7308 */ /* 0x000e220000000800 */
[----:B--2---:R-:W-:Y:S01]  /*a110*/  FADD.FTZ R12, R20, R12 ;  /* 0x0000000c140c7221 */ /* 0x004fe20000010000 */
[----:B------:R-:W-:Y:S01]  /*a120*/  FADD.FTZ R21, R210, R159 ;  /* 0x0000009fd2157221 */ /* 0x000fe20000010000 */
[----:B------:R-:W-:Y:S01]  /*a130*/  F2FP.BF16.F32.PACK_AB R209, R20, R209 ;  /* 0x000000d114d1723e */ /* 0x000fe200000010ff */
[----:B------:R-:W-:Y:S01]  /*a140*/  @!P1 SYNCS.ARRIVE.TRANS64.RED.A1T0 RZ, [UR6], RZ ;  /* 0x000000ffffff99a7 */ /* 0x000fe20008100406 */
[----:B------:R-:W-:Y:S01]  /*a150*/  UIADD3 UR6, UR11, -0x1, URZ ;  /* 0xffffffff0b067890 */ /* 0x000fe2000fffe03f */
[C---:B------:R-:W-:Y:S01]  /*a160*/  FADD.FTZ R21, R183.reuse, R21 ;  /* 0x00000015b7157221 */ /* 0x040fe20000010000 */
[----:B------:R-:W-:Y:S01]  /*a170*/  F2FP.BF16.F32.PACK_AB R210, R183, R210 ;  /* 0x000000d2b7d2723e */ /* 0x000fe200000010ff */
[----:B------:R-:W1:Y:S01]  /*a180*/  MUFU.EX2 R205, R205 ;  /* 0x000000cd00cd7308 */ /* 0x000e620000000800 */
[----:B---3--:R-:W-:Y:S01]  /*a190*/  FADD.FTZ R12, R211, R12 ;  /* 0x0000000cd30c7221 */ /* 0x008fe20000010000 */
[----:B------:R-:W-:Y:S01]  /*a1a0*/  FADD.FTZ R21, R204, R21 ;  /* 0x00000015cc157221 */ /* 0x000fe20000010000 */
[----:B------:R-:W-:Y:S01]  /*a1b0*/  F2FP.BF16.F32.PACK_AB R204, R177, R204 ;  /* 0x000000ccb1cc723e */ /* 0x000fe200000010ff */
[----:B------:R-:W-:-:S02]  /*a1c0*/  IMAD.MOV.U32 R20, RZ, RZ, R3 ;  /* 0x000000ffff147224 */ /* 0x000fc400078e0003 */
[----:B------:R-:W-:Y:S02]  /*a1d0*/  FADD.FTZ R21, R177, R21 ;  /* 0x00000015b1157221 */ /* 0x000fe40000010000 */
[----:B------:R-:W2:Y:S01]  /*a1e0*/  MUFU.EX2 R164, R164 ;  /* 0x000000a400a47308 */ /* 0x000ea20000000800 */
[C---:B0-----:R-:W-:Y:S01]  /*a1f0*/  FADD.FTZ R12, R157.reuse, R12 ;  /* 0x0000000c9d0c7221 */ /* 0x041fe20000010000 */
[----:B------:R-:W-:Y:S01]  /*a200*/  FADD.FTZ R21, R206, R21 ;  /* 0x00000015ce157221 */ /* 0x000fe20000010000 */
[----:B------:R-:W-:Y:S02]  /*a210*/  F2FP.BF16.F32.PACK_AB R211, R157, R211 ;  /* 0x000000d39dd3723e */ /* 0x000fe400000010ff */
[C---:B------:R-:W-:Y:S01]  /*a220*/  F2FP.BF16.F32.PACK_AB R206, R180.reuse, R206 ;  /* 0x000000ceb4ce723e */ /* 0x040fe200000010ff */
[----:B------:R-:W-:Y:S02]  /*a230*/  FADD.FTZ R21, R180, R21 ;  /* 0x00000015b4157221 */ /* 0x000fe40000010000 */
[----:B------:R-:W0:Y:S01]  /*a240*/  MUFU.EX2 R207, R207 ;  /* 0x000000cf00cf7308 */ /* 0x000e220000000800 */
[----:B-1----:R-:W-:Y:S01]  /*a250*/  FADD.FTZ R12, R205, R12 ;  /* 0x0000000ccd0c7221 */ /* 0x002fe20000010000 */
[----:B------:R-:W-:Y:S01]  /*a260*/  FADD.FTZ R21, R200, R21 ;  /* 0x00000015c8157221 */ /* 0x000fe20000010000 */
[----:B------:R-:W-:-:S03]  /*a270*/  F2FP.BF16.F32.PACK_AB R200, R168, R200 ;  /* 0x000000c8a8c8723e */ /* 0x000fc600000010ff */
[----:B------:R-:W-:Y:S02]  /*a280*/  FADD.FTZ R21, R168, R21 ;  /* 0x00000015a8157221 */ /* 0x000fe40000010000 */
[----:B------:R-:W1:Y:S01]  /*a290*/  MUFU.EX2 R156, R156 ;  /* 0x0000009c009c7308 */ /* 0x000e620000000800 */
[----:B--2---:R-:W-:Y:S01]  /*a2a0*/  FADD.FTZ R12, R164, R12 ;  /* 0x0000000ca40c7221 */ /* 0x004fe20000010000 */
[----:B------:R-:W-:Y:S01]  /*a2b0*/  FADD.FTZ R21, R202, R21 ;  /* 0x00000015ca157221 */ /* 0x000fe20000010000 */
[----:B------:R-:W-:Y:S02]  /*a2c0*/  F2FP.BF16.F32.PACK_AB R205, R164, R205 ;  /* 0x000000cda4cd723e */ /* 0x000fe400000010ff */
[C---:B------:R-:W-:Y:S01]  /*a2d0*/  F2FP.BF16.F32.PACK_AB R202, R169.reuse, R202 ;  /* 0x000000caa9ca723e */ /* 0x040fe200000010ff */
[----:B------:R-:W-:Y:S02]  /*a2e0*/  FADD.FTZ R21, R169, R21 ;  /* 0x00000015a9157221 */ /* 0x000fe40000010000 */
[----:B------:R-:W2:Y:S01]  /*a2f0*/  MUFU.EX2 R201, R201 ;  /* 0x000000c900c97308 */ /* 0x000ea20000000800 */
[----:B0-----:R-:W-:Y:S01]  /*a300*/  FADD.FTZ R12, R207, R12 ;  /* 0x0000000ccf0c7221 */ /* 0x001fe20000010000 */
[----:B------:R-:W-:Y:S01]  /*a310*/  FADD.FTZ R21, R196, R21 ;  /* 0x00000015c4157221 */ /* 0x000fe20000010000 */
[----:B------:R-:W-:-:S03]  /*a320*/  F2FP.BF16.F32.PACK_AB R196, R160, R196 ;  /* 0x000000c4a0c4723e */ /* 0x000fc600000010ff */
[----:B------:R-:W-:Y:S02]  /*a330*/  FADD.FTZ R21, R160, R21 ;  /* 0x00000015a0157221 */ /* 0x000fe40000010000 */
[----:B------:R-:W0:Y:S01]  /*a340*/  MUFU.EX2 R165, R165 ;  /* 0x000000a500a57308 */ /* 0x000e220000000800 */
[----:B-1----:R-:W-:Y:S01]  /*a350*/  FADD.FTZ R12, R156, R12 ;  /* 0x0000000c9c0c7221 */ /* 0x002fe20000010000 */
[----:B------:R-:W-:Y:S01]  /*a360*/  FADD.FTZ R21, R198, R21 ;  /* 0x00000015c6157221 */ /* 0x000fe20000010000 */
[----:B------:R-:W-:Y:S02]  /*a370*/  F2FP.BF16.F32.PACK_AB R207, R156, R207 ;  /* 0x000000cf9ccf723e */ /* 0x000fe400000010ff */
[C---:B------:R-:W-:Y:S01]  /*a380*/  F2FP.BF16.F32.PACK_AB R198, R161.reuse, R198 ;  /* 0x000000c6a1c6723e */ /* 0x040fe200000010ff */
[----:B------:R-:W-:Y:S02]  /*a390*/  FADD.FTZ R21, R161, R21 ;  /* 0x00000015a1157221 */ /* 0x000fe40000010000 */
[----:B------:R-:W1:Y:S01]  /*a3a0*/  MUFU.EX2 R203, R203 ;  /* 0x000000cb00cb7308 */ /* 0x000e620000000800 */
[----:B--2---:R-:W-:-:S07]  /*a3b0*/  FADD.FTZ R12, R201, R12 ;  /* 0x0000000cc90c7221 */ /* 0x004fce0000010000 */
[----:B------:R-:W2:Y:S01]  /*a3c0*/  MUFU.EX2 R13, R175 ;  /* 0x000000af000d7308 */ /* 0x000ea20000000800 */
[C---:B0-----:R-:W-:Y:S01]  /*a3d0*/  FADD.FTZ R12, R165.reuse, R12 ;  /* 0x0000000ca50c7221 */ /* 0x041fe20000010000 */
[----:B------:R-:W-:-:S06]  /*a3e0*/  F2FP.BF16.F32.PACK_AB R201, R165, R201 ;  /* 0x000000c9a5c9723e */ /* 0x000fcc00000010ff */
[----:B------:R-:W0:Y:S01]  /*a3f0*/  MUFU.EX2 R162, R162 ;  /* 0x000000a200a27308 */ /* 0x000e220000000800 */
[----:B-1----:R-:W-:-:S07]  /*a400*/  FADD.FTZ R12, R203, R12 ;  /* 0x0000000ccb0c7221 */ /* 0x002fce0000010000 */
[----:B------:R-:W1:Y:S01]  /*a410*/  MUFU.EX2 R163, R163 ;  /* 0x000000a300a37308 */ /* 0x000e620000000800 */
[C---:B--2---:R-:W-:Y:S01]  /*a420*/  FADD.FTZ R12, R13.reuse, R12 ;  /* 0x0000000c0d0c7221 */ /* 0x044fe20000010000 */
[----:B------:R-:W-:-:S06]  /*a430*/  F2FP.BF16.F32.PACK_AB R203, R13, R203 ;  /* 0x000000cb0dcb723e */ /* 0x000fcc00000010ff */
[----:B------:R-:W2:Y:S01]  /*a440*/  MUFU.EX2 R166, R166 ;  /* 0x000000a600a67308 */ /* 0x000ea20000000800 */
[----:B0-----:R-:W-:-:S07]  /*a450*/  FADD.FTZ R12, R162, R12 ;  /* 0x0000000ca20c7221 */ /* 0x001fce0000010000 */
[----:B------:R-:W0:Y:S01]  /*a460*/  MUFU.EX2 R192, R192 ;  /* 0x000000c000c07308 */ /* 0x000e220000000800 */
[C---:B-1----:R-:W-:Y:S01]  /*a470*/  FADD.FTZ R12, R163.reuse, R12 ;  /* 0x0000000ca30c7221 */ /* 0x042fe20000010000 */
[----:B------:R-:W-:-:S06]  /*a480*/  F2FP.BF16.F32.PACK_AB R197, R163, R162 ;  /* 0x000000a2a3c5723e */ /* 0x000fcc00000010ff */
[----:B------:R-:W1:Y:S01]  /*a490*/  MUFU.EX2 R167, R167 ;  /* 0x000000a700a77308 */ /* 0x000e620000000800 */
[----:B--2---:R-:W-:-:S07]  /*a4a0*/  FADD.FTZ R12, R166, R12 ;  /* 0x0000000ca60c7221 */ /* 0x004fce0000010000 */
[----:B------:R-:W2:Y:S01]  /*a4b0*/  MUFU.EX2 R152, R152 ;  /* 0x0000009800987308 */ /* 0x000ea20000000800 */
[----:B0-----:R-:W-:-:S07]  /*a4c0*/  FADD.FTZ R21, R192, R21 ;  /* 0x00000015c0157221 */ /* 0x001fce0000010000 */
[----:B------:R-:W0:Y:S01]  /*a4d0*/  MUFU.EX2 R154, R154 ;  /* 0x0000009a009a7308 */ /* 0x000e220000000800 */
[C---:B-1----:R-:W-:Y:S01]  /*a4e0*/  FADD.FTZ R12, R167.reuse, R12 ;  /* 0x0000000ca70c7221 */ /* 0x042fe20000010000 */
[----:B------:R-:W-:-:S06]  /*a4f0*/  F2FP.BF16.F32.PACK_AB R199, R167, R166 ;  /* 0x000000a6a7c7723e */ /* 0x000fcc00000010ff */
[----:B------:R-:W1:Y:S01]  /*a500*/  MUFU.EX2 R194, R194 ;  /* 0x000000c200c27308 */ /* 0x000e620000000800 */
[C---:B--2---:R-:W-:Y:S01]  /*a510*/  FADD.FTZ R21, R152.reuse, R21 ;  /* 0x0000001598157221 */ /* 0x044fe20000010000 */
[----:B------:R-:W-:-:S06]  /*a520*/  F2FP.BF16.F32.PACK_AB R192, R152, R192 ;  /* 0x000000c098c0723e */ /* 0x000fcc00000010ff */
[----:B------:R-:W2:Y:S01]  /*a530*/  MUFU.EX2 R155, R155 ;  /* 0x0000009b009b7308 */ /* 0x000ea20000000800 */
[----:B0-----:R-:W-:-:S07]  /*a540*/  FADD.FTZ R12, R154, R12 ;  /* 0x0000000c9a0c7221 */ /* 0x001fce0000010000 */
[----:B------:R-:W0:Y:S01]  /*a550*/  MUFU.EX2 R15, R15 ;  /* 0x0000000f000f7308 */ /* 0x000e220000000800 */
[----:B-1----:R-:W-:-:S07]  /*a560*/  FADD.FTZ R21, R194, R21 ;  /* 0x00000015c2157221 */ /* 0x002fce0000010000 */
[----:B------:R-:W1:Y:S01]  /*a570*/  MUFU.EX2 R158, R158 ;  /* 0x0000009e009e7308 */ /* 0x000e620000000800 */
[C---:B--2---:R-:W-:Y:S01]  /*a580*/  FADD.FTZ R12, R155.reuse, R12 ;  /* 0x0000000c9b0c7221 */ /* 0x044fe20000010000 */
[----:B------:R-:W-:-:S06]  /*a590*/  F2FP.BF16.F32.PACK_AB R193, R155, R154 ;  /* 0x0000009a9bc1723e */ /* 0x000fcc00000010ff */
[----:B------:R-:W2:Y:S01]  /*a5a0*/  MUFU.EX2 R153, R153 ;  /* 0x0000009900997308 */ /* 0x000ea20000000800 */
[C---:B0-----:R-:W-:Y:S01]  /*a5b0*/  FADD.FTZ R13, R15.reuse, R21 ;  /* 0x000000150f0d7221 */ /* 0x041fe20000010000 */
[----:B------:R-:W-:Y:S01]  /*a5c0*/  F2FP.BF16.F32.PACK_AB R194, R15, R194 ;  /* 0x000000c20fc2723e */ /* 0x000fe200000010ff */
[----:B------:R-:W-:Y:S02]  /*a5d0*/  IMAD.U32 R15, RZ, RZ, UR6 ;  /* 0x00000006ff0f7e24 */ /* 0x000fe4000f8e00ff */
[----:B------:R-:W-:Y:S02]  /*a5e0*/  IMAD.MOV.U32 R21, RZ, RZ, R4 ;  /* 0x000000ffff157224 */ /* 0x000fe400078e0004 */
[----:B-1----:R-:W-:-:S04]  /*a5f0*/  FADD.FTZ R12, R158, R12 ;  /* 0x0000000c9e0c7221 */ /* 0x002fc80000010000 */
[C---:B--2---:R-:W-:Y:S01]  /*a600*/  FADD.FTZ R12, R153.reuse, R12 ;  /* 0x0000000c990c7221 */ /* 0x044fe20000010000 */
[----:B------:R-:W-:Y:S01]  /*a610*/  F2FP.BF16.F32.PACK_AB R195, R153, R158 ;  /* 0x0000009e99c3723e */ /* 0x000fe200000010ff */
[----:B------:R-:W-:Y:S06]  /*a620*/  @P2 BRA `(.L_x_203) ;  /* 0xffffffc000482947 */ /* 0x000fec000383ffff */
.L_x_194:
        /* <DEDUP_REMOVED lines=131> */
.L_x_204:
[----:B------:R-:W-:Y:S01]  /*ae60*/  IMAD R0, R16, 0x8, R5 ;  /* 0x0000000810007824 */ /* 0x000fe200078e0205 */
[----:B------:R-:W-:-:S04]  /*ae70*/  SHF.L.U32 R7, R17, 0x1f, RZ ;  /* 0x0000001f11077819 */ /* 0x000fc800000006ff */
[----:B------:R0:W1:Y:S01]  /*ae80*/  SYNCS.PHASECHK.TRANS64.TRYWAIT P2, [R0+URZ+0x38850], R7 ;  /* 0x03885007000075a7 */ /* 0x000062000804017f */
[----:B------:R-:W-:Y:S05]  /*ae90*/  @!P0 BRA `(.L_x_205) ;  /* 0x0000000000048947 */ /* 0x000fea0003800000 */
[----:B------:R-:W-:Y:S01]  /*aea0*/  BPT.TRAP 0x1 ;  /* 0x000000040000795c */ /* 0x000fe20000300000 */
.L_x_205:
[----:B-1----:R-:W-:Y:S05]  /*aeb0*/  @P2 BRA `(.L_x_206) ;  /* 0x0000000000082947 */ /* 0x002fea0003800000 */
[----:B------:R-:W1:Y:S02]  /*aec0*/  SYNCS.PHASECHK.TRANS64.TRYWAIT P0, [R0+URZ+0x38850], R7 ;  /* 0x03885007000075a7 */ /* 0x000e64000800017f */
[----:B-1----:R-:W-:Y:S05]  /*aed0*/  @!P0 BRA `(.L_x_207) ;  /* 0x000000cc00c88947 */ /* 0x002fea0003800000 */
.L_x_206:
[----:B------:R-:W-:Y:S05]  /*aee0*/  WARPSYNC.ALL ;  /* 0x0000000000007948 */ /* 0x000fea0003800000 */
[----:B------:R-:W-:Y:S01]  /*aef0*/  VIADD R5, R5, 0x400 ;  /* 0x0000040005057836 */ /* 0x000fe20000000000 */
[----:B------:R-:W2:Y:S01]  /*af00*/  LDL.LU R15, [R1+0x18] ;  /* 0x00001800010f7983 */ /* 0x000ea20000300800 */
[----:B01----:R-:W-:Y:S01]  /*af10*/  IMAD.MOV.U32 R7, RZ, RZ, 0x40000040 ;  /* 0x40000040ff077424 */ /* 0x003fe200078e00ff */
[----:B------:R-:W-:Y:S01]  /*af20*/  WARPGROUP.ARRIVE ;  /* 0x00000000000079c5 */ /* 0x000fe20000000000 */
[----:B------:R-:W-:Y:S01]  /*af30*/  IMAD.MOV.U32 R9, RZ, RZ, 0x40000040 ;  /* 0x40000040ff097424 */ /* 0x000fe200078e00ff */
[----:B------:R-:W-:Y:S01]  /*af40*/  SHF.R.U32.HI R5, RZ, 0x4, R5 ;  /* 0x00000004ff057819 */ /* 0x000fe20000011605 */
[----:B------:R-:W0:Y:S01]  /*af50*/  SHFL.BFLY PT, R2, R13, 0x2, 0x1f ;  /* 0x0c401f000d027f89 */ /* 0x000e2200000e0000 */
[----:B------:R-:W-:Y:S01]  /*af60*/  R2UR UR7, R7 ;  /* 0x00000000070772ca */ /* 0x000fe200000e0000 */
[----:B------:R-:W-:Y:S01]  /*af70*/  IMAD.MOV.U32 R7, RZ, RZ, 0x40000040 ;  /* 0x40000040ff077424 */ /* 0x000fe200078e00ff */
[----:B------:R-:W-:Y:S01]  /*af80*/  LOP3.LUT R5, R5, 0x3fff, RZ, 0xc0, !PT ;  /* 0x00003fff05057812 */ /* 0x000fe200078ec0ff */
[----:B------:R-:W-:-:S02]  /*af90*/  @!P1 VIADD R11, R0, 0x38860 ;  /* 0x00038860000b9836 */ /* 0x000fc40000000000 */
[----:B------:R-:W-:Y:S01]  /*afa0*/  IMAD.MOV.U32 R0, RZ, RZ, -0x800000 ;  /* 0xff800000ff007424 */ /* 0x000fe200078e00ff */
[----:B------:R-:W-:Y:S02]  /*afb0*/  LOP3.LUT R5, R5, 0x2800000, RZ, 0xfc, !PT ;  /* 0x0280000005057812 */ /* 0x000fe400078efcff */
[----:B------:R-:W-:-:S03]  /*afc0*/  @!P1 PRMT R11, RZ, 0x654, R11 ;  /* 0x00000654ff0b9816 */ /* 0x000fc6000000000b */
[C---:B------:R-:W-:Y:S02]  /*afd0*/  IMAD R6, R16.reuse, 0xa00, R5 ;  /* 0x00000a0010067824 */ /* 0x040fe400078e0205 */
[----:B------:R-:W1:Y:S01]  /*afe0*/  SHFL.BFLY PT, R5, R12, 0x2, 0x1f ;  /* 0x0c401f000c057f89 */ /* 0x000e6200000e0000 */
[----:B------:R-:W-:Y:S02]  /*aff0*/  VIADD R16, R16, 0x1 ;  /* 0x0000000110107836 */ /* 0x000fe40000000000 */
[C---:B------:R-:W-:Y:S01]  /*b000*/  R2UR UR6, R6.reuse ;  /* 0x00000000060672ca */ /* 0x040fe200000e0000 */
[----:B------:R-:W-:Y:S02]  /*b010*/  VIADD R8, R6, 0x80 ;  /* 0x0000008006087836 */ /* 0x000fe40000000000 */
[----:B------:R-:W-:Y:S01]  /*b020*/  ISETP.NE.AND P2, PT, R16, 0x2, PT ;  /* 0x000000021000780c */ /* 0x000fe20003f45270 */
[----:B0-----:R-:W-:Y:S01]  /*b030*/  FADD.FTZ R2, R2, R13 ;  /* 0x0000000d02027221 */ /* 0x001fe20000010000 */
[----:B------:R-:W-:-:S02]  /*b040*/  IMAD.U32 R13, RZ, RZ, UR10 ;  /* 0x0000000aff0d7e24 */ /* 0x000fc4000f8e00ff */
[----:B------:R-:W-:-:S06]  /*b050*/  SEL R16, R16, RZ, P2 ;  /* 0x000000ff10107207 */ /* 0x000fcc0001000000 */
[----:B------:R-:W-:Y:S01]  /*b060*/  HGMMA.64x256x16.F32.BF16 R24, R208, gdesc[UR4].tnspB, R24, gsb0 ;  /* 0x43e00004d0187df0 */ /* 0x000fe20008001818 */
[----:B------:R-:W-:Y:S01]  /*b070*/  R2UR UR6, R8 ;  /* 0x00000000080672ca */ /* 0x000fe200000e0000 */
[----:B------:R-:W-:Y:S01]  /*b080*/  VIADD R8, R6, 0x100 ;  /* 0x0000010006087836 */ /* 0x000fe20000000000 */
[----:B------:R-:W-:Y:S01]  /*b090*/  R2UR UR7, R9 ;  /* 0x00000000090772ca */ /* 0x000fe200000e0000 */
[----:B------:R-:W-:Y:S02]  /*b0a0*/  IMAD.MOV.U32 R9, RZ, RZ, 0x40000040 ;  /* 0x40000040ff097424 */ /* 0x000fe400078e00ff */
[----:B--2---:R-:W-:Y:S01]  /*b0b0*/  VIADD R15, R15, 0x1 ;  /* 0x000000010f0f7836 */ /* 0x004fe20000000000 */
[----:B------:R-:W-:Y:S02]  /*b0c0*/  WARPGROUP.DEPBAR.LE gsb0, 0x0 ;  /* 0x00008000000079c5 */ /* 0x000fe40000010000 */
[----:B------:R-:W-:Y:S02]  /*b0d0*/  WARPGROUP.ARRIVE ;  /* 0x00000000000079c5 */ /* 0x000fe40000000000 */
[----:B------:R-:W-:-:S15]  /*b0e0*/  STL [R1+0x18], R15 ;  /* 0x0000180f01007387 */ /* 0x000fde0000100800 */
[----:B------:R-:W-:-:S02]  /*b0f0*/  NOP ;  /* 0x0000000000007918 */ /* 0x000fc40000000000 */
[----:B------:R-:W-:Y:S01]  /*b100*/  HGMMA.64x256x16.F32.BF16 R24, R204, gdesc[UR4].tnspB, R24, gsb0 ;  /* 0x43e00004cc187df0 */ /* 0x000fe20008001818 */
[----:B------:R-:W-:Y:S01]  /*b110*/  R2UR UR6, R8 ;  /* 0x00000000080672ca */ /* 0x000fe200000e0000 */
[C---:B------:R-:W-:Y:S01]  /*b120*/  VIADD R8, R6.reuse, 0x180 ;  /* 0x0000018006087836 */ /* 0x040fe20000000000 */
[----:B------:R-:W-:Y:S01]  /*b130*/  R2UR UR7, R9 ;  /* 0x00000000090772ca */ /* 0x000fe200000e0000 */
[----:B------:R-:W-:Y:S02]  /*b140*/  IMAD.MOV.U32 R9, RZ, RZ, 0x40000040 ;  /* 0x40000040ff097424 */ /* 0x000fe400078e00ff */
[----:B------:R-:W-:Y:S01]  /*b150*/  VIADD R6, R6, 0x200 ;  /* 0x0000020006067836 */ /* 0x000fe20000000000 */
[----:B------:R-:W-:Y:S02]  /*b160*/  WARPGROUP.DEPBAR.LE gsb0, 0x0 ;  /* 0x00008000000079c5 */ /* 0x000fe40000010000 */
[----:B------:R-:W-:-:S15]  /*b170*/  WARPGROUP.ARRIVE ;  /* 0x00000000000079c5 */ /* 0x000fde0000000000 */
[----:B------:R-:W-:-:S04]  /*b180*/  NOP ;  /* 0x0000000000007918 */ /* 0x000fc80000000000 */
[----:B------:R-:W-:Y:S01]  /*b190*/  HGMMA.64x256x16.F32.BF16 R24, R200, gdesc[UR4].tnspB, R24, gsb0 ;  /* 0x43e00004c8187df0 */ /* 0x000fe20008001818 */
[----:B------:R-:W-:Y:S02]  /*b1a0*/  R2UR UR6, R8 ;  /* 0x00000000080672ca */ /* 0x000fe400000e0000 */
[----:B------:R-:W-:Y:S01]  /*b1b0*/  R2UR UR7, R9 ;  /* 0x00000000090772ca */ /* 0x000fe200000e0000 */
[----:B------:R-:W-:Y:S02]  /*b1c0*/  WARPGROUP.DEPBAR.LE gsb0, 0x0 ;  /* 0x00008000000079c5 */ /* 0x000fe40000010000 */
[----:B------:R-:W-:-:S15]  /*b1d0*/  WARPGROUP.ARRIVE ;  /* 0x00000000000079c5 */ /* 0x000fde0000000000 */
[----:B------:R-:W-:-:S07]  /*b1e0*/  NOP ;  /* 0x0000000000007918 */ /* 0x000fce0000000000 */
[----:B------:R-:W-:Y:S01]  /*b1f0*/  HGMMA.64x256x16.F32.BF16 R24, R196, gdesc[UR4].tnspB, R24, gsb0 ;  /* 0x43e00004c4187df0 */ /* 0x000fe20008001818 */
[----:B------:R-:W-:Y:S02]  /*b200*/  R2UR UR6, R6 ;  /* 0x00000000060672ca */ /* 0x000fe400000e0000 */
[----:B------:R-:W-:Y:S01]  /*b210*/  R2UR UR7, R7 ;  /* 0x00000000070772ca */ /* 0x000fe200000e0000 */
[----:B-1----:R-:W-:Y:S02]  /*b220*/  FADD.FTZ R7, R5, R12 ;  /* 0x0000000c05077221 */ /* 0x002fe40000010000 */
[----:B------:R-:W0:Y:S04]  /*b230*/  SHFL.BFLY PT, R5, R2, 0x1, 0x1f ;  /* 0x0c201f0002057f89 */ /* 0x000e2800000e0000 */
[----:B------:R-:W1:Y:S01]  /*b240*/  SHFL.BFLY PT, R6, R7, 0x1, 0x1f ;  /* 0x0c201f0007067f89 */ /* 0x000e6200000e0000 */
[----:B0-----:R-:W-:Y:S01]  /*b250*/  FADD.FTZ R10, R2, R5 ;  /* 0x00000005020a7221 */ /* 0x001fe20000010000 */
[----:B------:R-:W-:Y:S01]  /*b260*/  IMAD.MOV.U32 R5, RZ, RZ, RZ ;  /* 0x000000ffff057224 */ /* 0x000fe200078e00ff */
[----:B------:R-:W-:Y:S01]  /*b270*/  SEL R2, RZ, 0x1, P2 ;  /* 0x00000001ff027807 */ /* 0x000fe20001000000 */
[----:B-1----:R-:W-:-:S02]  /*b280*/  FADD.FTZ R14, R7, R6 ;  /* 0x00000006070e7221 */ /* 0x002fc40000010000 */
[----:B------:R-:W-:Y:S01]  /*b290*/  FSETP.NE.FTZ.AND P0, PT, R10, RZ, PT ;  /* 0x000000ff0a00720b */ /* 0x000fe20003f15000 */
[----:B------:R-:W-:Y:S01]  /*b2a0*/  IMAD.MOV.U32 R6, RZ, RZ, RZ ;  /* 0x000000ffff067224 */ /* 0x000fe200078e00ff */
[----:B------:R-:W-:Y:S01]  /*b2b0*/  LOP3.LUT R17, R17, R2, RZ, 0x3c, !PT ;  /* 0x0000000211117212 */ /* 0x000fe200078e3cff */
[----:B------:R-:W-:Y:S01]  /*b2c0*/  IMAD.U32 R7, RZ, RZ, UR10 ;  /* 0x0000000aff077e24 */ /* 0x000fe2000f8e00ff */
[----:B------:R-:W-:Y:S01]  /*b2d0*/  FSETP.NE.FTZ.AND P3, PT, R14, RZ, PT ;  /* 0x000000ff0e00720b */ /* 0x000fe20003f75000 */
[----:B------:R-:W-:-:S08]  /*b2e0*/  IMAD.MOV.U32 R2, RZ, RZ, -0x800000 ;  /* 0xff800000ff027424 */ /* 0x000fd000078e00ff */
[----:B------:R-:W0:Y:S01]  /*b2f0*/  @P0 MUFU.LG2 R8, R10 ;  /* 0x0000000a00080308 */ /* 0x000e220000000c00 */
[----:B------:R-:W-:-:S03]  /*b300*/  @P0 FMUL.FTZ R7, R7, 0.69314718246459960938 ;  /* 0x3f31721807070820 */ /* 0x000fc60000410000 */
[----:B------:R-:W-:-:S04]  /*b310*/  @P3 FMUL.FTZ R13, R13, 0.69314718246459960938 ;  /* 0x3f3172180d0d3820 */ /* 0x000fc80000410000 */
[----:B------:R-:W1:Y:S08]  /*b320*/  @P3 MUFU.LG2 R9, R14 ;  /* 0x0000000e00093308 */ /* 0x000e700000000c00 */
[----:B------:R1:W2:Y:S01]  /*b330*/  @P0 MUFU.RCP R6, R10 ;  /* 0x0000000a00060308 */ /* 0x0002a20000001000 */
        /* <DEDUP_REMOVED lines=139> */
.L_x_186:
[----:B------:R-:W0:Y:S08]  /*bbf0*/  S2UR UR4, SR_CgaCtaId ;  /* 0x00000000000479c3 */ /* 0x000e300000008800 */
[----:B------:R-:W-:Y:S06]  /*bc00*/  BAR.SYNC.DEFER_BLOCKING 0x5, 0x180 ;  /* 0x0146000000007b1d */ /* 0x000fec0000010000 */
[----:B------:R-:W-:Y:S01]  /*bc10*/  UMOV UR8, 0x400 ;  /* 0x0000040000087882 */ /* 0x000fe20000000000 */
[----:B------:R-:W-:Y:S01]  /*bc20*/  BSSY B0, `(.L_x_208) ;  /* 0x00004bc000007945 */ /* 0x000fe20003800000 */
[----:B0-----:R-:W-:-:S09]  /*bc30*/  ULEA UR8, UR4, UR8, 0x18 ;  /* 0x0000000804087291 */ /* 0x001fd2000f8ec03f */
[----:B------:R-:W0:Y:S02]  /*bc40*/  LDS.128 R4, [UR8+0x388d0] ;  /* 0x0388d008ff047984 */ /* 0x000e240008000c00 */
[----:B0-----:R-:W-:Y:S02]  /*bc50*/  R2UR UR6, R5 ;  /* 0x00000000050672ca */ /* 0x001fe400000e0000 */
[----:B------:R-:W-:Y:S02]  /*bc60*/  R2UR UR5, R6 ;  /* 0x00000000060572ca */ /* 0x000fe400000e0000 */
[----:B------:R-:W-:Y:S01]  /*bc70*/  R2UR UR7, R7 ;  /* 0x00000000070772ca */ /* 0x000fe200000e0000 */
[----:B------:R-:W-:Y:S06]  /*bc80*/  BAR.ARV 0x4, 0x180 ;  /* 0x0106000000007b1d */ /* 0x000fec0000002000 */
[----:B------:R-:W-:Y:S08]  /*bc90*/  @P0 BRA `(.L_x_209) ;  /* 0x0000003800980947 */ /* 0x000ff00003800000 */
[----:B------:R-:W2:Y:S01]  /*bca0*/  LDL.LU R9, [R1+0x14] ;  /* 0x0000140001097983 */ /* 0x000ea20000300800 */
[----:B------:R-:W0:Y:S01]  /*bcb0*/  S2UR UR4, SR_SWINHI ;  /* 0x00000000000479c3 */ /* 0x000e220000002f00 */
[----:B------:R-:W-:Y:S01]  /*bcc0*/  IMAD.MOV.U32 R12, RZ, RZ, 0x2 ;  /* 0x00000002ff0c7424 */ /* 0x000fe200078e00ff */
[----:B------:R-:W-:Y:S01]  /*bcd0*/  F2FP.BF16.F32.PACK_AB R6, R29, R28 ;  /* 0x0000001c1d06723e */ /* 0x000fe200000010ff */
[----:B------:R-:W3:Y:S01]  /*bce0*/  LDL.LU R8, [R1+0x1c] ;  /* 0x00001c0001087983 */ /* 0x000ee20000300800 */
[----:B------:R-:W-:Y:S01]  /*bcf0*/  F2FP.BF16.F32.PACK_AB R7, R31, R30 ;  /* 0x0000001e1f07723e */ /* 0x000fe200000010ff */
[----:B------:R-:W-:Y:S01]  /*bd00*/  ULDC.64 UR14, c[0x0][0xc00] ;  /* 0x00030000000e7ab9 */ /* 0x000fe20000000a00 */
[----:B------:R-:W-:Y:S01]  /*bd10*/  R2UR UR22, R22 ;  /* 0x00000000161672ca */ /* 0x000fe200000e0000 */
[----:B------:R-:W4:Y:S01]  /*bd20*/  LDL R3, [R1+0x68] ;  /* 0x0000680001037983 */ /* 0x000f220000100800 */
[----:B------:R-:W-:Y:S01]  /*bd30*/  ULDC.64 UR26, c[0x0][0x208] ;  /* 0x00008200001a7ab9 */ /* 0x000fe20000000a00 */
[----:B------:R-:W-:-:S02]  /*bd40*/  ULDC UR20, c[0x0][0xbe8] ;  /* 0x0002fa0000147ab9 */ /* 0x000fc40000000800 */
[----:B------:R-:W5:Y:S01]  /*bd50*/  LDL R174, [R1+0x10] ;  /* 0x0000100001ae7983 */ /* 0x000f620000100800 */
[----:B------:R-:W-:Y:S02]  /*bd60*/  R2UR UR21, R212 ;  /* 0x00000000d41572ca */ /* 0x000fe400000e0000 */
[----:B------:R-:W-:Y:S01]  /*bd70*/  R2UR UR24, R213 ;  /* 0x00000000d51872ca */ /* 0x000fe200000e0000 */
[----:B------:R-:W5:Y:S01]  /*bd80*/  LDL R175, [R1+0x64] ;  /* 0x0000640001af7983 */ /* 0x000f620000100800 */
[----:B------:R-:W-:Y:S01]  /*bd90*/  UMOV UR10, UR8 ;  /* 0x00000008000a7c82 */ /* 0x000fe20008000000 */
[----:B0-----:R-:W-:Y:S01]  /*bda0*/  UMOV UR11, UR4 ;  /* 0x00000004000b7c82 */ /* 0x001fe20008000000 */
[----:B------:R-:W-:Y:S01]  /*bdb0*/  BAR.SYNC.DEFER_BLOCKING 0x1, 0x100 ;  /* 0x0044000000007b1d */ /* 0x000fe20000010000 */
[----:B--2---:R-:W-:Y:S02]  /*bdc0*/  R2UR UR19, R9 ;  /* 0x00000000091372ca */ /* 0x004fe400000e0000 */
[----:B---3--:R-:W-:Y:S01]  /*bdd0*/  R2UR UR17, R8 ;  /* 0x00000000081172ca */ /* 0x008fe200000e0000 */
[----:B----4-:R-:W-:Y:S01]  /*bde0*/  IMAD.WIDE R12, R3, R12, UR10 ;  /* 0x0000000a030c7e25 */ /* 0x010fe2000f8e020c */
[----:B-----5:R-:W-:-:S02]  /*bdf0*/  R2UR UR18, R174 ;  /* 0x00000000ae1272ca */ /* 0x020fc400000e0000 */
[----:B------:R-:W-:-:S04]  /*be00*/  IADD3 R15, P1, R12, 0x20, RZ ;  /* 0x000000200c0f7810 */ /* 0x000fc80007f3e0ff */
[----:B------:R-:W-:-:S04]  /*be10*/  LOP3.LUT R14, R15, 0x380, RZ, 0xc0, !PT ;  /* 0x000003800f0e7812 */ /* 0x000fc800078ec0ff */
[----:B------:R-:W-:Y:S02]  /*be20*/  SHF.R.U64 R14, R14, 0x3, RZ ;  /* 0x000000030e0e7819 */ /* 0x000fe400000012ff */
[----:B------:R-:W-:Y:S02]  /*be30*/  IADD3 R157, P0, R12, 0x40, RZ ;  /* 0x000000400c9d7810 */ /* 0x000fe40007f1e0ff */
[----:B------:R-:W-:Y:S01]  /*be40*/  LOP3.LUT R14, R14, R15, RZ, 0x3c, !PT ;  /* 0x0000000f0e0e7212 */ /* 0x000fe200078e3cff */
[----:B------:R-:W-:Y:S01]  /*be50*/  IMAD.X R15, RZ, RZ, R13, P1 ;  /* 0x000000ffff0f7224 */ /* 0x000fe200008e060d */
[C---:B------:R-:W-:Y:S02]  /*be60*/  IADD3 R159, P4, R12.reuse, 0x60, RZ ;  /* 0x000000600c9f7810 */ /* 0x040fe40007f9e0ff */
[C---:B------:R-:W-:Y:S02]  /*be70*/  IADD3 R161, P3, R12.reuse, 0x4000, RZ ;  /* 0x000040000ca17810 */ /* 0x040fe40007f7e0ff */
[----:B------:R-:W-:-:S02]  /*be80*/  IADD3 R163, P6, R12, 0x4020, RZ ;  /* 0x000040200ca37810 */ /* 0x000fc40007fde0ff */
[C---:B------:R-:W-:Y:S02]  /*be90*/  IADD3 R165, P5, R12.reuse, 0x4040, RZ ;  /* 0x000040400ca57810 */ /* 0x040fe40007fbe0ff */
[C---:B------:R-:W-:Y:S02]  /*bea0*/  IADD3 R167, P2, R12.reuse, 0x4060, RZ ;  /* 0x000040600ca77810 */ /* 0x040fe40007f5e0ff */
[C---:B------:R-:W-:Y:S02]  /*beb0*/  IADD3 R169, P1, R12.reuse, 0x8000, RZ ;  /* 0x000080000ca97810 */ /* 0x040fe40007f3e0ff */
[----:B------:R-:W-:Y:S02]  /*bec0*/  LOP3.LUT R5, R12, 0x380, RZ, 0xc0, !PT ;  /* 0x000003800c057812 */ /* 0x000fe400078ec0ff */
[----:B------:R-:W-:Y:S02]  /*bed0*/  LOP3.LUT R156, R157, 0x380, RZ, 0xc0, !PT ;  /* 0x000003809d9c7812 */ /* 0x000fe400078ec0ff */
[----:B------:R-:W-:-:S02]  /*bee0*/  LOP3.LUT R158, R159, 0x380, RZ, 0xc0, !PT ;  /* 0x000003809f9e7812 */ /* 0x000fc400078ec0ff */
[----:B------:R-:W-:Y:S02]  /*bef0*/  LOP3.LUT R160, R161, 0x380, RZ, 0xc0, !PT ;  /* 0x00000380a1a07812 */ /* 0x000fe400078ec0ff */
[----:B------:R-:W-:Y:S02]  /*bf00*/  LOP3.LUT R162, R163, 0x380, RZ, 0xc0, !PT ;  /* 0x00000380a3a27812 */ /* 0x000fe400078ec0ff */
[----:B------:R-:W-:Y:S02]  /*bf10*/  LOP3.LUT R164, R165, 0x380, RZ, 0xc0, !PT ;  /* 0x00000380a5a47812 */ /* 0x000fe400078ec0ff */
[----:B------:R-:W-:Y:S02]  /*bf20*/  LOP3.LUT R166, R167, 0x380, RZ, 0xc0, !PT ;  /* 0x00000380a7a67812 */ /* 0x000fe400078ec0ff */
[----:B------:R-:W-:Y:S02]  /*bf30*/  LOP3.LUT R168, R169, 0x380, RZ, 0xc0, !PT ;  /* 0x00000380a9a87812 */ /* 0x000fe400078ec0ff */
[----:B------:R-:W-:-:S02]  /*bf40*/  SHF.R.U64 R5, R5, 0x3, RZ ;  /* 0x0000000305057819 */ /* 0x000fc400000012ff */
[----:B------:R-:W-:Y:S02]  /*bf50*/  SHF.R.U64 R156, R156, 0x3, RZ ;  /* 0x000000039c9c7819 */ /* 0x000fe400000012ff */
[----:B------:R-:W-:Y:S02]  /*bf60*/  SHF.R.U64 R158, R158, 0x3, RZ ;  /* 0x000000039e9e7819 */ /* 0x000fe400000012ff */
[----:B------:R-:W-:Y:S02]  /*bf70*/  SHF.R.U64 R160, R160, 0x3, RZ ;  /* 0x00000003a0a07819 */ /* 0x000fe400000012ff */
[----:B------:R-:W-:Y:S02]  /*bf80*/  SHF.R.U64 R162, R162, 0x3, RZ ;  /* 0x00000003a2a27819 */ /* 0x000fe400000012ff */
[----:B------:R-:W-:Y:S02]  /*bf90*/  SHF.R.U64 R164, R164, 0x3, RZ ;  /* 0x00000003a4a47819 */ /* 0x000fe400000012ff */
[----:B------:R-:W-:-:S02]  /*bfa0*/  SHF.R.U64 R166, R166, 0x3, RZ ;  /* 0x00000003a6a67819 */ /* 0x000fc400000012ff */
[----:B------:R-:W-:Y:S02]  /*bfb0*/  SHF.R.U64 R168, R168, 0x3, RZ ;  /* 0x00000003a8a87819 */ /* 0x000fe400000012ff */
[----:B------:R-:W-:Y:S01]  /*bfc0*/  LOP3.LUT R4, R5, R12, RZ, 0x3c, !PT ;  /* 0x0000000c05047212 */ /* 0x000fe200078e3cff */
[--C-:B------:R-:W-:Y:S01]  /*bfd0*/  IMAD.MOV.U32 R5, RZ, RZ, R13.reuse ;  /* 0x000000ffff057224 */ /* 0x100fe200078e000d */
[----:B------:R-:W-:Y:S01]  /*bfe0*/  LOP3.LUT R156, R156, R157, RZ, 0x3c, !PT ;  /* 0x0000009d9c9c7212 */ /* 0x000fe200078e3cff */
[--C-:B------:R-:W-:Y:S01]  /*bff0*/  IMAD.X R157, RZ, RZ, R13.reuse, P0 ;  /* 0x000000ffff9d7224 */ /* 0x100fe200000e060d */
        /* <DEDUP_REMOVED lines=11> */
[----:B------:R-:W-:Y:S01]  /*c0b0*/  IMAD.X R169, RZ, RZ, R13, P1 ;  /* 0x000000ffffa97224 */ /* 0x000fe200008e060d */
[----:B------:R-:W-:-:S02]  /*c0c0*/  IADD3 R171, P0, R12, 0x8020, RZ ;  /* 0x000080200cab7810 */ /* 0x000fc40007f1e0ff */
[C---:B------:R-:W-:Y:S02]  /*c0d0*/  IADD3 R173, P4, R12.reuse, 0x8040, RZ ;  /* 0x000080400cad7810 */ /* 0x040fe40007f9e0ff */
[C---:B------:R-:W-:Y:S02]  /*c0e0*/  IADD3 R9, P3, R12.reuse, 0x8060, RZ ;  /* 0x000080600c097810 */ /* 0x040fe40007f7e0ff */
[C---:B------:R-:W-:Y:S02]  /*c0f0*/  IADD3 R11, P6, R12.reuse, 0xc000, RZ ;  /* 0x0000c0000c0b7810 */ /* 0x040fe40007fde0ff */
[C---:B------:R-:W-:Y:S02]  /*c100*/  IADD3 R153, P5, R12.reuse, 0xc020, RZ ;  /* 0x0000c0200c997810 */ /* 0x040fe40007fbe0ff */
[C---:B------:R-:W-:Y:S02]  /*c110*/  IADD3 R155, P2, R12.reuse, 0xc040, RZ ;  /* 0x0000c0400c9b7810 */ /* 0x040fe40007f5e0ff */
[----:B------:R-:W-:-:S02]  /*c120*/  IADD3 R21, P1, R12, 0xc060, RZ ;  /* 0x0000c0600c157810 */ /* 0x000fc40007f3e0ff */
[----:B------:R-:W-:Y:S02]  /*c130*/  MOV R3, R4 ;  /* 0x0000000400037202 */ /* 0x000fe40000000f00 */
[----:B------:R-:W-:Y:S02]  /*c140*/  F2FP.BF16.F32.PACK_AB R4, R25, R24 ;  /* 0x000000181904723e */ /* 0x000fe400000010ff */
[----:B------:R-:W-:Y:S02]  /*c150*/  F2FP.BF16.F32.PACK_AB R5, R27, R26 ;  /* 0x0000001a1b05723e */ /* 0x000fe400000010ff */
[----:B------:R-:W-:Y:S02]  /*c160*/  LOP3.LUT R170, R171, 0x380, RZ, 0xc0, !PT ;  /* 0x00000380abaa7812 */ /* 0x000fe400078ec0ff */
[----:B------:R-:W-:Y:S02]  /*c170*/  LOP3.LUT R172, R173, 0x380, RZ, 0xc0, !PT ;  /* 0x00000380adac7812 */ /* 0x000fe400078ec0ff */
[----:B------:R-:W-:-:S02]  /*c180*/  LOP3.LUT R8, R9, 0x380, RZ, 0xc0, !PT ;  /* 0x0000038009087812 */ /* 0x000fc400078ec0ff */
[----:B------:R-:W-:Y:S02]  /*c190*/  LOP3.LUT R10, R11, 0x380, RZ, 0xc0, !PT ;  /* 0x000003800b0a7812 */ /* 0x000fe400078ec0ff */
[----:B------:R-:W-:Y:S02]  /*c1a0*/  LOP3.LUT R152, R153, 0x380, RZ, 0xc0, !PT ;  /* 0x0000038099987812 */ /* 0x000fe400078ec0ff */
[----:B------:R-:W-:Y:S02]  /*c1b0*/  LOP3.LUT R154, R155, 0x380, RZ, 0xc0, !PT ;  /* 0x000003809b9a7812 */ /* 0x000fe400078ec0ff */
[----:B------:R-:W-:Y:S01]  /*c1c0*/  LOP3.LUT R20, R21, 0x380, RZ, 0xc0, !PT ;  /* 0x0000038015147812 */ /* 0x000fe200078ec0ff */
[----:B------:R0:W-:Y:S01]  /*c1d0*/  STSM.16.M88.4 [R3], R4 ;  /* 0x0000000403007844 */ /* 0x0001e20000000200 */
[----:B------:R-:W-:Y:S02]  /*c1e0*/  SHF.R.U64 R170, R170, 0x3, RZ ;  /* 0x00000003aaaa7819 */ /* 0x000fe400000012ff */
[----:B------:R-:W-:-:S02]  /*c1f0*/  SHF.R.U64 R172, R172, 0x3, RZ ;  /* 0x00000003acac7819 */ /* 0x000fc400000012ff */
[----:B------:R-:W-:Y:S02]  /*c200*/  SHF.R.U64 R8, R8, 0x3, RZ ;  /* 0x0000000308087819 */ /* 0x000fe400000012ff */
[----:B------:R-:W-:Y:S02]  /*c210*/  SHF.R.U64 R10, R10, 0x3, RZ ;  /* 0x000000030a0a7819 */ /* 0x000fe400000012ff */
[----:B------:R-:W-:Y:S02]  /*c220*/  SHF.R.U64 R152, R152, 0x3, RZ ;  /* 0x0000000398987819 */ /* 0x000fe400000012ff */
[----:B------:R-:W-:Y:S02]  /*c230*/  SHF.R.U64 R154, R154, 0x3, RZ ;  /* 0x000000039a9a7819 */ /* 0x000fe400000012ff */
[----:B------:R-:W-:Y:S02]  /*c240*/  SHF.R.U64 R20, R20, 0x3, RZ ;  /* 0x0000000314147819 */ /* 0x000fe400000012ff */
[----:B------:R-:W-:-:S02]  /*c250*/  MOV R14, R14 ;  /* 0x0000000e000e7202 */ /* 0x000fc40000000f00 */
[----:B0-----:R-:W-:Y:S02]  /*c260*/  F2FP.BF16.F32.PACK_AB R4, R33, R32 ;  /* 0x000000202104723e */ /* 0x001fe400000010ff */
[----:B------:R-:W-:Y:S02]  /*c270*/  F2FP.BF16.F32.PACK_AB R5, R35, R34 ;  /* 0x000000222305723e */ /* 0x000fe400000010ff */
[----:B------:R-:W-:Y:S02]  /*c280*/  F2FP.BF16.F32.PACK_AB R6, R37, R36 ;  /* 0x000000242506723e */ /* 0x000fe400000010ff */
[----:B------:R-:W-:Y:S02]  /*c290*/  F2FP.BF16.F32.PACK_AB R7, R39, R38 ;  /* 0x000000262707723e */ /* 0x000fe400000010ff */
        /* <DEDUP_REMOVED lines=14> */
[----:B------:R0:W-:Y:S01]  /*c380*/  STSM.16.M88.4 [R14], R4 ;  /* 0x000000040e007844 */ /* 0x0001e20000000200 */
[----:B------:R-:W-:-:S02]  /*c390*/  MOV R156, R156 ;  /* 0x0000009c009c7202 */ /* 0x000fc40000000f00 */
[----:B------:R-:W-:Y:S02]  /*c3a0*/  F2FP.BF16.F32.PACK_AB R12, R41, R40 ;  /* 0x00000028290c723e */ /* 0x000fe400000010ff */
[----:B------:R-:W-:Y:S02]  /*c3b0*/  F2FP.BF16.F32.PACK_AB R13, R43, R42 ;  /* 0x0000002a2b0d723e */ /* 0x000fe400000010ff */
[----:B------:R-:W-:Y:S02]  /*c3c0*/  F2FP.BF16.F32.PACK_AB R15, R47, R46 ;  /* 0x0000002e2f0f723e */ /* 0x000fe400000010ff */
[----:B------:R-:W-:Y:S02]  /*c3d0*/  MOV R158, R158 ;  /* 0x0000009e009e7202 */ /* 0x000fe40000000f00 */
[----:B------:R-:W-:Y:S02]  /*c3e0*/  MOV R161, R160 ;  /* 0x000000a000a17202 */ /* 0x000fe40000000f00 */
[----:B0-----:R-:W-:-:S02]  /*c3f0*/  F2FP.BF16.F32.PACK_AB R14, R45, R44 ;  /* 0x0000002c2d0e723e */ /* 0x001fc400000010ff */
[----:B------:R-:W-:Y:S02]  /*c400*/  F2FP.BF16.F32.PACK_AB R4, R49, R48 ;  /* 0x000000303104723e */ /* 0x000fe400000010ff */
[----:B------:R-:W-:Y:S02]  /*c410*/  F2FP.BF16.F32.PACK_AB R5, R51, R50 ;  /* 0x000000323305723e */ /* 0x000fe400000010ff */
[----:B------:R-:W-:Y:S02]  /*c420*/  F2FP.BF16.F32.PACK_AB R6, R53, R52 ;  /* 0x000000343506723e */ /* 0x000fe400000010ff */
[----:B------:R-:W-:Y:S01]  /*c430*/  F2FP.BF16.F32.PACK_AB R7, R55, R54 ;  /* 0x000000363707723e */ /* 0x000fe200000010ff */
[----:B------:R0:W-:Y:S01]  /*c440*/  STSM.16.M88.4 [R156], R12 ;  /* 0x0000000c9c007844 */ /* 0x0001e20000000200 */
[----:B------:R-:W-:Y:S02]  /*c450*/  MOV R160, R8 ;  /* 0x0000000800a07202 */ /* 0x000fe40000000f00 */
[----:B------:R-:W-:-:S02]  /*c460*/  MOV R3, R10 ;  /* 0x0000000a00037202 */ /* 0x000fc40000000f00 */
[----:B------:R-:W-:Y:S02]  /*c470*/  F2FP.BF16.F32.PACK_AB R8, R57, R56 ;  /* 0x000000383908723e */ /* 0x000fe400000010ff */
[----:B------:R-:W-:Y:S02]  /*c480*/  F2FP.BF16.F32.PACK_AB R9, R59, R58 ;  /* 0x0000003a3b09723e */ /* 0x000fe400000010ff */
[----:B------:R-:W-:Y:S02]  /*c490*/  F2FP.BF16.F32.PACK_AB R10, R61, R60 ;  /* 0x0000003c3d0a723e */ /* 0x000fe400000010ff */
[----:B------:R-:W-:Y:S02]  /*c4a0*/  F2FP.BF16.F32.PACK_AB R11, R63, R62 ;  /* 0x0000003e3f0b723e */ /* 0x000fe400000010ff */
[----:B------:R-:W-:Y:S01]  /*c4b0*/  MOV R162, R162 ;  /* 0x000000a200a27202 */ /* 0x000fe20000000f00 */
[----:B------:R1:W-:Y:S01]  /*c4c0*/  STSM.16.M88.4 [R158], R4 ;  /* 0x000000049e007844 */ /* 0x0003e20000000200 */
[----:B------:R-:W-:-:S02]  /*c4d0*/  MOV R18, R152 ;  /* 0x0000009800127202 */ /* 0x000fc40000000f00 */
[----:B0-----:R-:W-:Y:S02]  /*c4e0*/  F2FP.BF16.F32.PACK_AB R12, R65, R64 ;  /* 0x00000040410c723e */ /* 0x001fe400000010ff */
[----:B------:R-:W-:Y:S02]  /*c4f0*/  F2FP.BF16.F32.PACK_AB R13, R67, R66 ;  /* 0x00000042430d723e */ /* 0x000fe400000010ff */
[----:B------:R-:W-:Y:S02]  /*c500*/  F2FP.BF16.F32.PACK_AB R14, R69, R68 ;  /* 0x00000044450e723e */ /* 0x000fe400000010ff */
[----:B------:R-:W-:Y:S02]  /*c510*/  F2FP.BF16.F32.PACK_AB R15, R71, R70 ;  /* 0x00000046470f723e */ /* 0x000fe400000010ff */
[----:B------:R-:W-:Y:S02]  /*c520*/  MOV R22, R154 ;  /* 0x0000009a00167202 */ /* 0x000fe40000000f00 */
[----:B------:R-:W-:-:S02]  /*c530*/  MOV R164, R164 ;  /* 0x000000a400a47202 */ /* 0x000fc40000000f00 */
[----:B------:R-:W-:Y:S02]  /*c540*/  F2FP.BF16.F32.PACK_AB R152, R73, R72 ;  /* 0x000000484998723e */ /* 0x000fe400000010ff */
[----:B------:R-:W-:Y:S02]  /*c550*/  F2FP.BF16.F32.PACK_AB R153, R75, R74 ;  /* 0x0000004a4b99723e */ /* 0x000fe400000010ff */
[----:B------:R-:W-:Y:S02]  /*c560*/  F2FP.BF16.F32.PACK_AB R154, R77, R76 ;  /* 0x0000004c4d9a723e */ /* 0x000fe400000010ff */
[----:B------:R-:W-:Y:S01]  /*c570*/  F2FP.BF16.F32.PACK_AB R155, R79, R78 ;  /* 0x0000004e4f9b723e */ /* 0x000fe200000010ff */
[----:B------:R0:W-:Y:S01]  /*c580*/  STSM.16.M88.4 [R161], R8 ;  /* 0x00000008a1007844 */ /* 0x0001e20000000200 */
[----:B------:R-:W-:Y:S02]  /*c590*/  MOV R166, R166 ;  /* 0x000000a600a67202 */ /* 0x000fe40000000f00 */
[----:B------:R-:W-:-:S02]  /*c5a0*/  F2FP.BF16.F32.PACK_AB R156, R81, R80 ;  /* 0x00000050519c723e */ /* 0x000fc400000010ff */
[----:B------:R-:W-:Y:S02]  /*c5b0*/  F2FP.BF16.F32.PACK_AB R157, R83, R82 ;  /* 0x00000052539d723e */ /* 0x000fe400000010ff */
[----:B-1----:R-:W-:Y:S02]  /*c5c0*/  F2FP.BF16.F32.PACK_AB R158, R85, R84 ;  /* 0x00000054559e723e */ /* 0x002fe400000010ff */
[----:B------:R-:W-:Y:S01]  /*c5d0*/  F2FP.BF16.F32.PACK_AB R159, R87, R86 ;  /* 0x00000056579f723e */ /* 0x000fe200000010ff */
[----:B------:R1:W-:Y:S01]  /*c5e0*/  STSM.16.M88.4 [R162], R12 ;  /* 0x0000000ca2007844 */ /* 0x0003e20000000200 */
[----:B------:R-:W-:Y:S02]  /*c5f0*/  MOV R168, R168 ;  /* 0x000000a800a87202 */ /* 0x000fe40000000f00 */
[----:B------:R-:W-:Y:S02]  /*c600*/  F2FP.BF16.F32.PACK_AB R4, R89, R88 ;  /* 0x000000585904723e */ /* 0x000fe400000010ff */
[----:B------:R-:W-:-:S02]  /*c610*/  F2FP.BF16.F32.PACK_AB R5, R91, R90 ;  /* 0x0000005a5b05723e */ /* 0x000fc400000010ff */
[----:B------:R-:W-:Y:S02]  /*c620*/  F2FP.BF16.F32.PACK_AB R6, R93, R92 ;  /* 0x0000005c5d06723e */ /* 0x000fe400000010ff */
[----:B------:R-:W-:Y:S02]  /*c630*/  F2FP.BF16.F32.PACK_AB R7, R95, R94 ;  /* 0x0000005e5f07723e */ /* 0x000fe400000010ff */
[----:B------:R-:W-:Y:S02]  /*c640*/  MOV R170, R170 ;  /* 0x000000aa00aa7202 */ /* 0x000fe40000000f00 */
[----:B0-----:R-:W-:Y:S02]  /*c650*/  F2FP.BF16.F32.PACK_AB R8, R97, R96 ;  /* 0x000000606108723e */ /* 0x001fe400000010ff */
[----:B------:R-:W-:Y:S02]  /*c660*/  F2FP.BF16.F32.PACK_AB R9, R99, R98 ;  /* 0x000000626309723e */ /* 0x000fe400000010ff */
[----:B------:R-:W-:-:S02]  /*c670*/  F2FP.BF16.F32.PACK_AB R10, R101, R100 ;  /* 0x00000064650a723e */ /* 0x000fc400000010ff */
[----:B------:R-:W-:Y:S01]  /*c680*/  F2FP.BF16.F32.PACK_AB R11, R103, R102 ;  /* 0x00000066670b723e */ /* 0x000fe200000010ff */
[----:B------:R0:W-:Y:S01]  /*c690*/  STSM.16.M88.4 [R164], R152 ;  /* 0x00000098a4007844 */ /* 0x0001e20000000200 */
[----:B------:R-:W-:Y:S02]  /*c6a0*/  MOV R172, R172 ;  /* 0x000000ac00ac7202 */ /* 0x000fe40000000f00 */
[----:B-1----:R-:W-:Y:S02]  /*c6b0*/  F2FP.BF16.F32.PACK_AB R12, R105, R104 ;  /* 0x00000068690c723e */ /* 0x002fe400000010ff */
[----:B------:R-:W-:Y:S02]  /*c6c0*/  F2FP.BF16.F32.PACK_AB R13, R107, R106 ;  /* 0x0000006a6b0d723e */ /* 0x000fe400000010ff */
[----:B------:R-:W-:Y:S02]  /*c6d0*/  F2FP.BF16.F32.PACK_AB R14, R109, R108 ;  /* 0x0000006c6d0e723e */ /* 0x000fe400000010ff */
[----:B------:R-:W-:Y:S01]  /*c6e0*/  F2FP.BF16.F32.PACK_AB R15, R111, R110 ;  /* 0x0000006e6f0f723e */ /* 0x000fe200000010ff */
[----:B------:R1:W-:Y:S01]  /*c6f0*/  STSM.16.M88.4 [R166], R156 ;  /* 0x0000009ca6007844 */ /* 0x0003e20000000200 */
[----:B------:R-:W-:-:S03]  /*c700*/  MOV R161, R20 ;  /* 0x0000001400a17202 */ /* 0x000fc60000000f00 */
[----:B------:R2:W-:Y:S01]  /*c710*/  STSM.16.M88.4 [R168], R4 ;  /* 0x00000004a8007844 */ /* 0x0005e20000000200 */
[----:B0-----:R-:W-:Y:S02]  /*c720*/  F2FP.BF16.F32.PACK_AB R152, R113, R112 ;  /* 0x000000707198723e */ /* 0x001fe400000010ff */
[----:B------:R-:W-:Y:S02]  /*c730*/  F2FP.BF16.F32.PACK_AB R153, R115, R114 ;  /* 0x000000727399723e */ /* 0x000fe400000010ff */
[----:B------:R-:W-:Y:S02]  /*c740*/  F2FP.BF16.F32.PACK_AB R154, R117, R116 ;  /* 0x00000074759a723e */ /* 0x000fe400000010ff */
[----:B------:R-:W-:Y:S01]  /*c750*/  F2FP.BF16.F32.PACK_AB R155, R119, R118 ;  /* 0x00000076779b723e */ /* 0x000fe200000010ff */
[----:B------:R0:W-:Y:S01]  /*c760*/  STSM.16.M88.4 [R170], R8 ;  /* 0x00000008aa007844 */ /* 0x0001e20000000200 */
[----:B-1----:R-:W-:Y:S02]  /*c770*/  F2FP.BF16.F32.PACK_AB R156, R121, R120 ;  /* 0x00000078799c723e */ /* 0x002fe400000010ff */
[----:B------:R-:W-:-:S02]  /*c780*/  F2FP.BF16.F32.PACK_AB R157, R123, R122 ;  /* 0x0000007a7b9d723e */ /* 0x000fc400000010ff */
[----:B------:R-:W-:Y:S02]  /*c790*/  F2FP.BF16.F32.PACK_AB R158, R125, R124 ;  /* 0x0000007c7d9e723e */ /* 0x000fe400000010ff */
[----:B------:R-:W-:Y:S01]  /*c7a0*/  F2FP.BF16.F32.PACK_AB R159, R127, R126 ;  /* 0x0000007e7f9f723e */ /* 0x000fe200000010ff */
[----:B------:R1:W-:Y:S01]  /*c7b0*/  STSM.16.M88.4 [R172], R12 ;  /* 0x0000000cac007844 */ /* 0x0003e20000000200 */
[----:B--2---:R-:W-:Y:S02]  /*c7c0*/  F2FP.BF16.F32.PACK_AB R4, R129, R128 ;  /* 0x000000808104723e */ /* 0x004fe400000010ff */
[----:B------:R-:W-:Y:S02]  /*c7d0*/  F2FP.BF16.F32.PACK_AB R5, R131, R130 ;  /* 0x000000828305723e */ /* 0x000fe400000010ff */
[----:B------:R-:W-:Y:S02]  /*c7e0*/  F2FP.BF16.F32.PACK_AB R6, R133, R132 ;  /* 0x000000848506723e */ /* 0x000fe400000010ff */
[----:B------:R-:W-:-:S02]  /*c7f0*/  F2FP.BF16.F32.PACK_AB R7, R135, R134 ;  /* 0x000000868707723e */ /* 0x000fc400000010ff */
        /* <DEDUP_REMOVED lines=9> */
[----:B------:R-:W-:Y:S04]  /*c890*/  STSM.16.M88.4 [R3], R156 ;  /* 0x0000009c03007844 */ /* 0x000fe80000000200 */
[----:B------:R1:W-:Y:S04]  /*c8a0*/  STSM.16.M88.4 [R18], R4 ;  /* 0x0000000412007844 */ /* 0x0003e80000000200 */
[----:B------:R2:W-:Y:S04]  /*c8b0*/  STSM.16.M88.4 [R22], R8 ;  /* 0x0000000816007844 */ /* 0x0005e80000000200 */
[----:B------:R3:W-:Y:S01]  /*c8c0*/  STSM.16.M88.4 [R161], R12 ;  /* 0x0000000ca1007844 */ /* 0x0007e20000000200 */
[----:B------:R-:W-:Y:S01]  /*c8d0*/  USHF.L.U32 UR4, UR19, 0x2, URZ ;  /* 0x0000000213047899 */ /* 0x000fe2000800063f */
[----:B------:R-:W-:Y:S01]  /*c8e0*/  BAR.SYNC.DEFER_BLOCKING 0x1, 0x100 ;  /* 0x0044000000007b1d */ /* 0x000fe20000010000 */
[----:B------:R-:W-:Y:S01]  /*c8f0*/  ISETP.NE.U32.AND P0, PT, RZ, UR14, PT ;  /* 0x0000000eff007c0c */ /* 0x000fe2000bf05070 */
[----:B------:R-:W-:-:S02]  /*c900*/  USHF.L.U64.HI UR16, UR19, 0x2, UR17 ;  /* 0x0000000213107899 */ /* 0x000fc40008010211 */
[----:B------:R-:W-:Y:S01]  /*c910*/  UIADD3 UR9, UP0, UR4, UR14, URZ ;  /* 0x0000000e04097290 */ /* 0x000fe2000ff1e03f */
[----:B------:R-:W-:-:S03]  /*c920*/  ISETP.NE.AND.EX P0, PT, RZ, UR15, PT, P0 ;  /* 0x0000000fff007c0c */ /* 0x000fc6000bf05300 */
[----:B------:R-:W-:Y:S02]  /*c930*/  UIADD3.X UR12, UR16, UR15, URZ, UP0, !UPT ;  /* 0x0000000f100c7290 */ /* 0x000fe400087fe43f */
[----:B------:R-:W-:-:S04]  /*c940*/  IMAD.U32 R20, RZ, RZ, UR9 ;  /* 0x00000009ff147e24 */ /* 0x000fc8000f8e00ff */
[----:B------:R-:W-:Y:S01]  /*c950*/  IMAD.U32 R21, RZ, RZ, UR12 ;  /* 0x0000000cff157e24 */ /* 0x000fe2000f8e00ff */
[----:B------:R-:W-:-:S04]  /*c960*/  ULDC.64 UR12, c[0x0][0xc08] ;  /* 0x00030200000c7ab9 */ /* 0x000fc80000000a00 */
[----:B0-----:R-:W4:Y:S01]  /*c970*/  @P0 LDG.E R152, desc[UR26][R20.64] ;  /* 0x0000001a14980981 */ /* 0x001f22000c1e1900 */
[----:B------:R-:W-:-:S04]  /*c980*/  UISETP.NE.U32.AND UP0, UPT, UR12, URZ, UPT ;  /* 0x0000003f0c00728c */ /* 0x000fc8000bf05070 */
[----:B------:R-:W-:-:S06]  /*c990*/  UISETP.NE.AND.EX UP0, UPT, UR13, URZ, UPT, UP0 ;  /* 0x0000003f0d00728c */ /* 0x000fcc000bf05300 */
[----:B------:R-:W-:-:S05]  /*c9a0*/  PLOP3.LUT P4, PT, PT, PT, UP0, 0x80, 0x0 ;  /* 0x000000000000781c */ /* 0x000fca0003f8f008 */
[----:B------:R-:W-:-:S03]  /*c9b0*/  @UP0 UIADD3 UR12, UP1, UR4, UR12, URZ ;  /* 0x0000000c040c0290 */ /* 0x000fc6000ff3e03f */
[----:B------:R-:W-:Y:S01]  /*c9c0*/  ULDC UR4, c[0x0][0xad4] ;  /* 0x0002b50000047ab9 */ /* 0x000fe20000000800 */
[----:B------:R-:W-:Y:S02]  /*c9d0*/  @UP0 UIADD3.X UR13, UR16, UR13, URZ, UP1, !UPT ;  /* 0x0000000d100d0290 */ /* 0x000fe40008ffe43f */
[----:B-1----:R-:W-:-:S04]  /*c9e0*/  IMAD.U32 R4, RZ, RZ, UR12 ;  /* 0x0000000cff047e24 */ /* 0x002fc8000f8e00ff */
[----:B------:R-:W-:-:S05]  /*c9f0*/  IMAD.U32 R5, RZ, RZ, UR13 ;  /* 0x0000000dff057e24 */ /* 0x000fca000f8e00ff */
[----:B------:R0:W5:Y:S01]  /*ca00*/  @P4 LDG.E R3, desc[UR26][R4.64] ;  /* 0x0000001a04034981 */ /* 0x000162000c1e1900 */
[----:B------:R-:W-:Y:S02]  /*ca10*/  UISETP.NE.AND UP0, UPT, UR22, URZ, UPT ;  /* 0x0000003f1600728c */ /* 0x000fe4000bf05270 */
[----:B------:R-:W-:Y:S02]  /*ca20*/  UISETP.NE.AND UP1, UPT, UR20, 0x1, UPT ;  /* 0x000000011400788c */ /* 0x000fe4000bf25270 */
[----:B------:R-:W-:Y:S01]  /*ca30*/  USEL UR4, UR22, UR4, UP0 ;  /* 0x0000000416047287 */ /* 0x000fe20008000000 */
[----:B------:R-:W-:-:S03]  /*ca40*/  UMOV UR23, 0x9b8 ;  /* 0x000009b800177882 */ /* 0x000fc60000000000 */
[----:B------:R-:W-:Y:S01]  /*ca50*/  UISETP.GT.AND UP2, UPT, UR4, 0x1, UPT ;  /* 0x000000010400788c */ /* 0x000fe2000bf44270 */
[----:B------:R-:W-:Y:S01]  /*ca60*/  PLOP3.LUT P1, PT, PT, PT, UP1, 0x80, 0x0 ;  /* 0x000000000000781c */ /* 0x000fe20003f2f018 */
[----:B------:R-:W-:Y:S02]  /*ca70*/  UISETP.NE.U32.AND UP0, UPT, UR14, URZ, UPT ;  /* 0x0000003f0e00728c */ /* 0x000fe4000bf05070 */
[----:B------:R-:W-:Y:S01]  /*ca80*/  USEL UR23, UR23, 0x978, UP2 ;  /* 0x0000097817177887 */ /* 0x000fe20009000000 */
[----:B--2---:R-:W-:Y:S01]  /*ca90*/  IMAD.U32 R8, RZ, RZ, UR18 ;  /* 0x00000012ff087e24 */ /* 0x004fe2000f8e00ff */
[----:B------:R-:W-:Y:S01]  /*caa0*/  UISETP.NE.AND.EX UP0, UPT, UR15, URZ, UPT, UP0 ;  /* 0x0000003f0f00728c */ /* 0x000fe2000bf05300 */
[----:B------:R-:W-:Y:S02]  /*cab0*/  UMOV UR4, URZ ;  /* 0x0000003f00047c82 */ /* 0x000fe40008000000 */
[----:B------:R-:W-:Y:S01]  /*cac0*/  IMAD R8, R8, 0x80, R175 ;  /* 0x0000008008087824 */ /* 0x000fe200078e02af */
[----:B------:R-:W-:Y:S01]  /*cad0*/  USEL UR9, UR19, URZ, !UP0 ;  /* 0x0000003f13097287 */ /* 0x000fe2000c000000 */
[----:B------:R-:W-:Y:S01]  /*cae0*/  @UP1 ULDC UR25, c[0x0][0xbec] ;  /* 0x0002fb0000191ab9 */ /* 0x000fe20000000800 */
[----:B------:R-:W-:-:S02]  /*caf0*/  USEL UR22, UR17, URZ, !UP0 ;  /* 0x0000003f11167287 */ /* 0x000fc4000c000000 */
[----:B0-----:R-:W-:Y:S01]  /*cb00*/  @P1 IMAD.HI.U32 R4, R8, UR25, RZ ;  /* 0x0000001908041c27 */ /* 0x001fe2000f8e00ff */
[----:B------:R-:W-:Y:S01]  /*cb10*/  USEL UR21, UR21, URZ, UP2 ;  /* 0x0000003f15157287 */ /* 0x000fe20009000000 */
[----:B------:R-:W-:Y:S01]  /*cb20*/  ULDC.64 UR16, c[0x0][UR23+0x220] ;  /* 0x0000880017107abb */ /* 0x000fe20008000a00 */
[----:B------:R-:W-:Y:S01]  /*cb30*/  ULDC.64 UR14, c[0x0][UR23+0x218] ;  /* 0x00008600170e7abb */ /* 0x000fe20008000a00 */
[----:B------:R-:W-:Y:S01]  /*cb40*/  ULDC.64 UR18, c[0x0][UR23+0x228] ;  /* 0x00008a0017127abb */ /* 0x000fe20008000a00 */
[----:B------:R-:W-:Y:S02]  /*cb50*/  UIMAD UR17, UR17, UR9, URZ ;  /* 0x00000009111172a4 */ /* 0x000fe4000f8e023f */
[----:B------:R-:W-:Y:S01]  /*cb60*/  UIMAD.WIDE.U32 UR12, UR14, UR24, URZ ;  /* 0x000000180e0c72a5 */ /* 0x000fe2000f8e003f */
[----:B------:R-:W-:Y:S01]  /*cb70*/  IMAD.MOV.U32 R5, RZ, RZ, R8 ;  /* 0x000000ffff057224 */ /* 0x000fe200078e0008 */
[----:B------:R-:W-:Y:S01]  /*cb80*/  @UP1 ULDC UR28, c[0x0][0xbf0] ;  /* 0x0002fc00001c1ab9 */ /* 0x000fe20000000800 */
[----:B------:R-:W-:-:S02]  /*cb90*/  UIMAD UR24, UR15, UR24, URZ ;  /* 0x000000180f1872a4 */ /* 0x000fc4000f8e023f */
[----:B------:R-:W-:Y:S01]  /*cba0*/  UIMAD.WIDE.U32 UR26, UR18, UR21, URZ ;  /* 0x00000015121a72a5 */ /* 0x000fe2000f8e003f */
[----:B------:R-:W-:Y:S01]  /*cbb0*/  @P1 SHF.R.U32.HI R5, RZ, UR28, R4 ;  /* 0x0000001cff051c19 */ /* 0x000fe20008011604 */
[----:B------:R-:W-:Y:S02]  /*cbc0*/  UIMAD.WIDE.U32 UR14, UR16, UR9, URZ ;  /* 0x00000009100e72a5 */ /* 0x000fe4000f8e003f */
[----:B------:R-:W-:Y:S02]  /*cbd0*/  UIMAD UR18, UR19, UR21, URZ ;  /* 0x00000015131272a4 */ /* 0x000fe4000f8e023f */
[----:B------:R-:W-:Y:S01]  /*cbe0*/  UIMAD UR17, UR16, UR22, UR17 ;  /* 0x00000016101172a4 */ /* 0x000fe2000f8e0211 */
[----:B------:R-:W-:Y:S01]  /*cbf0*/  IMAD.U32 R4, RZ, RZ, UR26 ;  /* 0x0000001aff047e24 */ /* 0x000fe2000f8e00ff */
[----:B------:R-:W-:Y:S01]  /*cc00*/  UIADD3 UR18, UR27, UR18, URZ ;  /* 0x000000121b127290 */ /* 0x000fe2000fffe03f */
[----:B------:R-:W-:Y:S01]  /*cc10*/  IMAD.MOV R7, RZ, RZ, -R5 ;  /* 0x000000ffff077224 */ /* 0x000fe200078e0a05 */
[----:B------:R-:W-:-:S02]  /*cc20*/  UIADD3 UR24, UR13, UR24, URZ ;  /* 0x000000180d187290 */ /* 0x000fc4000fffe03f */
[----:B------:R-:W-:Y:S01]  /*cc30*/  UIADD3 UR17, UR15, UR17, URZ ;  /* 0x000000110f117290 */ /* 0x000fe2000fffe03f */
[----:B------:R-:W-:Y:S02]  /*cc40*/  IMAD R7, R7, UR20, R8 ;  /* 0x0000001407077c24 */ /* 0x000fe4000f8e0208 */
[----:B------:R-:W-:-:S03]  /*cc50*/  IMAD.U32 R10, RZ, RZ, UR18 ;  /* 0x00000012ff0a7e24 */ /* 0x000fc6000f8e00ff */
[----:B------:R-:W-:Y:S02]  /*cc60*/  SHF.R.S32.HI R6, RZ, 0x1f, R7 ;  /* 0x0000001fff067819 */ /* 0x000fe40000011407 */
[----:B----4-:R-:W-:-:S13]  /*cc70*/  @P0 R2UR UR4, R152 ;  /* 0x00000000980402ca */ /* 0x010fda00000e0000 */
[----:B------:R-:W-:Y:S02]  /*cc80*/  UIADD3 UR12, UP0, UP3, UR14, UR12, UR4 ;  /* 0x0000000c0e0c7290 */ /* 0x000fe4000fb1e004 */
[----:B------:R-:W-:-:S04]  /*cc90*/  USHF.R.S32.HI UR16, URZ, 0x1f, UR4 ;  /* 0x0000001f3f107899 */ /* 0x000fc80008011404 */
[----:B------:R-:W-:Y:S01]  /*cca0*/  UIADD3.X UR14, UR17, UR24, UR16, UP0, UP3 ;  /* 0x00000018110e7290 */ /* 0x000fe200087e6410 */
[----:B------:R-:W-:Y:S02]  /*ccb0*/  IADD3 R4, P2, P3, R5, UR12, R4 ;  /* 0x0000000c05047c10 */ /* 0x000fe4000fb5e004 */
[----:B------:R-:W-:Y:S01]  /*ccc0*/  SHF.R.S32.HI R5, RZ, 0x1f, R5 ;  /* 0x0000001fff057819 */ /* 0x000fe20000011405 */
[----:B------:R-:W-:Y:S02]  /*ccd0*/  ULDC.64 UR12, c[0x0][UR23+0x210] ;  /* 0x00008400170c7abb */ /* 0x000fe40008000a00 */
[----:B------:R-:W-:Y:S01]  /*cce0*/  IMAD R9, R7, UR13, RZ ;  /* 0x0000000d07097c24 */ /* 0x000fe2000f8e02ff */
[----:B------:R-:W-:Y:S01]  /*ccf0*/  IADD3.X R5, R5, UR14, R10, P2, P3 ;  /* 0x0000000e05057c10 */ /* 0x000fe200097e640a */
[----:B------:R-:W-:Y:S01]  /*cd00*/  ULDC.64 UR14, c[0x0][0xba8] ;  /* 0x0002ea00000e7ab9 */ /* 0x000fe20000000a00 */
[----:B------:R-:W-:Y:S01]  /*cd10*/  @!UP2 ULDC UR14, c[0x0][0xb50] ;  /* 0x0002d400000eaab9 */ /* 0x000fe20000000800 */
[----:B------:R-:W-:Y:S01]  /*cd20*/  IMAD R9, R6, UR12, R9 ;  /* 0x0000000c06097c24 */ /* 0x000fe2000f8e0209 */
[----:B------:R-:W-:Y:S01]  /*cd30*/  @!UP2 ULDC UR15, c[0x0][0xb54] ;  /* 0x0002d500000faab9 */ /* 0x000fe20000000800 */
[----:B------:R-:W-:-:S04]  /*cd40*/  IMAD.WIDE.U32 R4, R7, UR12, R4 ;  /* 0x0000000c07047c25 */ /* 0x000fc8000f8e0004 */
[----:B------:R-:W-:Y:S01]  /*cd50*/  IMAD.IADD R5, R5, 0x1, R9 ;  /* 0x0000000105057824 */ /* 0x000fe200078e0209 */
[C---:B------:R-:W-:Y:S01]  /*cd60*/  LEA R9, P2, R4.reuse, UR14, 0x2 ;  /* 0x0000000e04097c11 */ /* 0x040fe2000f8410ff */
[----:B------:R-:W-:Y:S01]  /*cd70*/  ULDC UR12, c[0x0][0xa88] ;  /* 0x0002a200000c7ab9 */ /* 0x000fe20000000800 */
[----:B-----5:R-:W-:Y:S02]  /*cd80*/  @P4 R2UR UR12, R3 ;  /* 0x00000000030c42ca */ /* 0x020fe400000e0000 */
[----:B------:R-:W-:Y:S01]  /*cd90*/  LEA.HI.X R11, R4, UR15, R5, 0x2, P2 ;  /* 0x0000000f040b7c11 */ /* 0x000fe200090f1405 */
[----:B---3--:R-:W-:-:S12]  /*cda0*/  @P4 BRA `(.L_x_210) ;  /* 0x00000000001c4947 */ /* 0x008fd80003800000 */
[----:B------:R-:W-:Y:S05]  /*cdb0*/  @!P0 BRA `(.L_x_210) ;  /* 0x0000000000188947 */ /* 0x000fea0003800000 */
[----:B------:R-:W-:Y:S02]  /*cdc0*/  ULDC.64 UR12, c[0x0][0x208] ;  /* 0x00008200000c7ab9 */ /* 0x000fe40000000a00 */
[----:B------:R-:W2:Y:S04]  /*cdd0*/  LDG.E R4, desc[UR12][R20.64] ;  /* 0x0000000c14047981 */ /* 0x000ea8000c1e1900 */
[----:B------:R-:W3:Y:S01]  /*cde0*/  LDG.E R3, desc[UR12][R20.64+0x4] ;  /* 0x0000040c14037981 */ /* 0x000ee2000c1e1900 */
[----:B--2---:R-:W-:Y:S02]  /*cdf0*/  R2UR UR13, R4 ;  /* 0x00000000040d72ca */ /* 0x004fe400000e0000 */
[----:B---3--:R-:W-:-:S13]  /*ce00*/  R2UR UR12, R3 ;  /* 0x00000000030c72ca */ /* 0x008fda00000e0000 */
[----:B------:R-:W-:-:S12]  /*ce10*/  UIADD3 UR12, -UR13, UR12, URZ ;  /* 0x0000000c0d0c7290 */ /* 0x000fd8000fffe13f */
.L_x_210:
[----:B------:R-:W2:Y:S04]  /*ce20*/  LDL R10, [R1+0x60] ;  /* 0x00006000010a7983 */ /* 0x000ea80000100800 */
[----:B------:R-:W3:Y:S01]  /*ce30*/  LDL R3, [R1+0x20] ;  /* 0x0000200001037983 */ /* 0x000ee20000100800 */
[----:B------:R-:W-:Y:S01]  /*ce40*/  R2UR UR13, R174 ;  /* 0x00000000ae0d72ca */ /* 0x000fe200000e0000 */
[----:B------:R-:W-:Y:S02]  /*ce50*/  UIMAD UR12, UR12, UR20, URZ ;  /* 0x000000140c0c72a4 */ /* 0x000fe4000f8e023f */
[----:B------:R-:W-:Y:S01]  /*ce60*/  SHFL.IDX PT, R4, R9, RZ, 0x1c1f ;  /* 0x001c1fff09047589 */ /* 0x000fe200000e0000 */
[----:B------:R-:W-:-:S03]  /*ce70*/  ULDC.64 UR14, c[0x0][0x208] ;  /* 0x00008200000e7ab9 */ /* 0x000fc60000000a00 */
[----:B------:R-:W0:Y:S04]  /*ce80*/  SHFL.IDX PT, R5, R11, RZ, 0x1c1f ;  /* 0x001c1fff0b057589 */ /* 0x000e2800000e0000 */
[----:B------:R-:W-:Y:S02]  /*ce90*/  SHFL.IDX PT, R6, R9, 0x1, 0x1c1f ;  /* 0x003c1f0009067f89 */ /* 0x000fe400000e0000 */
[----:B------:R-:W-:Y:S02]  /*cea0*/  IMAD.U32 R12, RZ, RZ, UR13 ;  /* 0x0000000dff0c7e24 */ /* 0x000fe4000f8e00ff */
[----:B------:R-:W1:Y:S02]  /*ceb0*/  SHFL.IDX PT, R7, R11, 0x1, 0x1c1f ;  /* 0x003c1f000b077f89 */ /* 0x000e6400000e0000 */
[----:B--2---:R-:W-:Y:S01]  /*cec0*/  IMAD R12, R12, 0x80, R10 ;  /* 0x000000800c0c7824 */ /* 0x004fe200078e020a */
[----:B---3--:R-:W-:-:S03]  /*ced0*/  LOP3.LUT P0, RZ, R3, 0x3, RZ, 0xc0, !PT ;  /* 0x0000000303ff7812 */ /* 0x008fc6000780c0ff */
[C---:B------:R-:W-:Y:S01]  /*cee0*/  VIADD R10, R12.reuse, 0x8 ;  /* 0x000000080c0a7836 */ /* 0x040fe20000000000 */
[----:B------:R-:W-:-:S04]  /*cef0*/  ISETP.GE.OR P2, PT, R12, UR12, P0 ;  /* 0x0000000c0c007c0c */ /* 0x000fc80008746670 */
[----:B------:R-:W-:-:S09]  /*cf00*/  ISETP.GE.OR P0, PT, R10, UR12, P0 ;  /* 0x0000000c0a007c0c */ /* 0x000fd20008706670 */
[----:B0-----:R0:W-:Y:S04]  /*cf10*/  @!P2 ST.E desc[UR14][R4.64], R2 ;  /* 0x000000020400a985 */ /* 0x0011e8000c10190e */
[----:B-1----:R0:W-:Y:S01]  /*cf20*/  @!P0 ST.E desc[UR14][R6.64], R0 ;  /* 0x0000000006008985 */ /* 0x0021e2000c10190e */
[----:B------:R-:W-:-:S13]  /*cf30*/  PLOP3.LUT P0, PT, PT, PT, UP2, 0x80, 0x0 ;  /* 0x000000000000781c */ /* 0x000fda0003f0f028 */
[----:B0-----:R-:W-:Y:S05]  /*cf40*/  @P0 BRA `(.L_x_211) ;  /* 0x0000001000300947 */ /* 0x001fea0003800000 */
[----:B------:R-:W0:Y:S01]  /*cf50*/  S2R R0, SR_TID.X ;  /* 0x0000000000007919 */ /* 0x000e220000002100 */
[----:B------:R-:W-:Y:S01]  /*cf60*/  ULDC.64 UR14, c[0x0][0x208] ;  /* 0x00008200000e7ab9 */ /* 0x000fe20000000a00 */
[----:B------:R-:W-:Y:S02]  /*cf70*/  R2UR UR18, R213 ;  /* 0x00000000d51272ca */ /* 0x000fe400000e0000 */
[----:B------:R-:W-:Y:S01]  /*cf80*/  R2UR UR17, R174 ;  /* 0x00000000ae1172ca */ /* 0x000fe200000e0000 */
[----:B0-----:R-:W-:-:S05]  /*cf90*/  VIADD R0, R0, 0xffffff80 ;  /* 0xffffff8000007836 */ /* 0x001fca0000000000 */
[----:B------:R-:W-:-:S04]  /*cfa0*/  SHF.R.S32.HI R3, RZ, 0x1f, R0 ;  /* 0x0000001fff037819 */ /* 0x000fc80000011400 */
[----:B------:R-:W-:-:S04]  /*cfb0*/  LEA.HI R3, R3, R0, RZ, 0x3 ;  /* 0x0000000003037211 */ /* 0x000fc800078f18ff */
[----:B------:R-:W-:Y:S02]  /*cfc0*/  LOP3.LUT R5, R3, 0xfffffff8, RZ, 0xc0, !PT ;  /* 0xfffffff803057812 */ /* 0x000fe400078ec0ff */
[----:B------:R-:W-:Y:S01]  /*cfd0*/  SHF.R.S32.HI R79, RZ, 0x3, R3 ;  /* 0x00000003ff4f7819 */ /* 0x000fe20000011403 */
[----:B------:R-:W-:Y:S02]  /*cfe0*/  IMAD.MOV.U32 R3, RZ, RZ, 0x2 ;  /* 0x00000002ff037424 */ /* 0x000fe400078e00ff */
[----:B------:R-:W-:-:S04]  /*cff0*/  IMAD.IADD R18, R0, 0x1, -R5 ;  /* 0x0000000100127824 */ /* 0x000fc800078e0a05 */
[----:B------:R-:W-:-:S04]  /*d000*/  IMAD.SHL.U32 R0, R18, 0x8, RZ ;  /* 0x0000000812007824 */ /* 0x000fc800078e00ff */
[----:B------:R-:W-:-:S04]  /*d010*/  IMAD R2, R79, 0x40, R0 ;  /* 0x000000404f027824 */ /* 0x000fc800078e0200 */
[----:B------:R-:W-:-:S03]  /*d020*/  IMAD.WIDE R2, R2, R3, UR10 ;  /* 0x0000000a02027e25 */ /* 0x000fc6000f8e0203 */
[C---:B------:R-:W-:Y:S02]  /*d030*/  IADD3 R9, P4, R2.reuse, 0x1000, RZ ;  /* 0x0000100002097810 */ /* 0x040fe40007f9e0ff */
[C---:B------:R-:W-:Y:S02]  /*d040*/  IADD3 R13, P3, R2.reuse, 0x2000, RZ ;  /* 0x00002000020d7810 */ /* 0x040fe40007f7e0ff */
[----:B------:R-:W-:Y:S02]  /*d050*/  IADD3 R25, P2, R2, 0x3000, RZ ;  /* 0x0000300002197810 */ /* 0x000fe40007f5e0ff */
[----:B------:R-:W-:Y:S02]  /*d060*/  LOP3.LUT R8, R9, 0x380, RZ, 0xc0, !PT ;  /* 0x0000038009087812 */ /* 0x000fe400078ec0ff */
[----:B------:R-:W-:Y:S02]  /*d070*/  LOP3.LUT R12, R13, 0x380, RZ, 0xc0, !PT ;  /* 0x000003800d0c7812 */ /* 0x000fe400078ec0ff */
[----:B------:R-:W-:-:S02]  /*d080*/  LOP3.LUT R24, R25, 0x380, RZ, 0xc0, !PT ;  /* 0x0000038019187812 */ /* 0x000fc400078ec0ff */
[----:B------:R-:W-:Y:S02]  /*d090*/  SHF.R.U64 R8, R8, 0x3, RZ ;  /* 0x0000000308087819 */ /* 0x000fe400000012ff */
[----:B------:R-:W-:Y:S02]  /*d0a0*/  SHF.R.U64 R12, R12, 0x3, RZ ;  /* 0x000000030c0c7819 */ /* 0x000fe400000012ff */
[----:B------:R-:W-:Y:S02]  /*d0b0*/  SHF.R.U64 R24, R24, 0x3, RZ ;  /* 0x0000000318187819 */ /* 0x000fe400000012ff */
[----:B------:R-:W-:Y:S01]  /*d0c0*/  LOP3.LUT R8, R8, R9, RZ, 0x3c, !PT ;  /* 0x0000000908087212 */ /* 0x000fe200078e3cff */
[--C-:B------:R-:W-:Y:S01]  /*d0d0*/  IMAD.X R9, RZ, RZ, R3.reuse, P4 ;  /* 0x000000ffff097224 */ /* 0x100fe200020e0603 */
[----:B------:R-:W-:Y:S01]  /*d0e0*/  LOP3.LUT R12, R12, R13, RZ, 0x3c, !PT ;  /* 0x0000000d0c0c7212 */ /* 0x000fe200078e3cff */
[--C-:B------:R-:W-:Y:S01]  /*d0f0*/  IMAD.X R13, RZ, RZ, R3.reuse, P3 ;  /* 0x000000ffff0d7224 */ /* 0x100fe200018e0603 */
[----:B------:R-:W-:Y:S01]  /*d100*/  LOP3.LUT R24, R24, R25, RZ, 0x3c, !PT ;  /* 0x0000001918187212 */ /* 0x000fe200078e3cff */
[----:B------:R-:W-:Y:S01]  /*d110*/  IMAD.X R25, RZ, RZ, R3, P2 ;  /* 0x000000ffff197224 */ /* 0x000fe200010e0603 */
[C---:B------:R-:W-:Y:S01]  /*d120*/  IADD3 R29, P0, R2.reuse, 0x4000, RZ ;  /* 0x00004000021d7810 */ /* 0x040fe20007f1e0ff */
[----:B------:R-:W5:Y:S01]  /*d130*/  LD.E.128 R8, desc[UR14][R8.64] ;  /* 0x0000000e08087980 */ /* 0x000f62000c101d00 */
[----:B------:R-:W-:-:S02]  /*d140*/  IADD3 R33, P6, R2, 0x5000, RZ ;  /* 0x0000500002217810 */ /* 0x000fc40007fde0ff */
[C---:B------:R-:W-:Y:S01]  /*d150*/  IADD3 R37, P5, R2.reuse, 0x6000, RZ ;  /* 0x0000600002257810 */ /* 0x040fe20007fbe0ff */
[----:B------:R-:W5:Y:S01]  /*d160*/  LD.E.128 R12, desc[UR14][R12.64] ;  /* 0x0000000e0c0c7980 */ /* 0x000f62000c101d00 */
[C---:B------:R-:W-:Y:S02]  /*d170*/  IADD3 R41, P4, R2.reuse, 0x7000, RZ ;  /* 0x0000700002297810 */ /* 0x040fe40007f9e0ff */
[C---:B------:R-:W-:Y:S01]  /*d180*/  IADD3 R45, P3, R2.reuse, 0x8000, RZ ;  /* 0x00008000022d7810 */ /* 0x040fe20007f7e0ff */
[----:B------:R-:W5:Y:S01]  /*d190*/  LD.E.128 R24, desc[UR14][R24.64] ;  /* 0x0000000e18187980 */ /* 0x000f62000c101d00 */
[----:B------:R-:W-:Y:S02]  /*d1a0*/  IADD3 R49, P2, R2, 0x9000, RZ ;  /* 0x0000900002317810 */ /* 0x000fe40007f5e0ff */
[----:B------:R-:W-:Y:S02]  /*d1b0*/  LOP3.LUT R28, R29, 0x380, RZ, 0xc0, !PT ;  /* 0x000003801d1c7812 */ /* 0x000fe400078ec0ff */
[----:B------:R-:W-:-:S02]  /*d1c0*/  LOP3.LUT R32, R33, 0x380, RZ, 0xc0, !PT ;  /* 0x0000038021207812 */ /* 0x000fc400078ec0ff */
[----:B------:R-:W-:Y:S02]  /*d1d0*/  LOP3.LUT R36, R37, 0x380, RZ, 0xc0, !PT ;  /* 0x0000038025247812 */ /* 0x000fe400078ec0ff */
[----:B------:R-:W-:Y:S02]  /*d1e0*/  LOP3.LUT R40, R41, 0x380, RZ, 0xc0, !PT ;  /* 0x0000038029287812 */ /* 0x000fe400078ec0ff */
[----:B------:R-:W-:Y:S02]  /*d1f0*/  LOP3.LUT R44, R45, 0x380, RZ, 0xc0, !PT ;  /* 0x000003802d2c7812 */ /* 0x000fe400078ec0ff */
[----:B------:R-:W-:Y:S02]  /*d200*/  LOP3.LUT R48, R49, 0x380, RZ, 0xc0, !PT ;  /* 0x0000038031307812 */ /* 0x000fe400078ec0ff */
[----:B------:R-:W-:Y:S02]  /*d210*/  SHF.R.U64 R28, R28, 0x3, RZ ;  /* 0x000000031c1c7819 */ /* 0x000fe400000012ff */
[----:B------:R-:W-:-:S02]  /*d220*/  SHF.R.U64 R32, R32, 0x3, RZ ;  /* 0x0000000320207819 */ /* 0x000fc400000012ff */
[----:B------:R-:W-:Y:S02]  /*d230*/  SHF.R.U64 R36, R36, 0x3, RZ ;  /* 0x0000000324247819 */ /* 0x000fe400000012ff */
        /* <DEDUP_REMOVED lines=24> */
[----:B------:R-:W-:Y:S01]  /*d3c0*/  LOP3.LUT R52, R53, 0x380, RZ, 0xc0, !PT ;  /* 0x0000038035347812 */ /* 0x000fe200078ec0ff */
[----:B------:R-:W5:Y:S01]  /*d3d0*/  LD.E.128 R40, desc[UR14][R40.64] ;  /* 0x0000000e28287980 */ /* 0x000f62000c101d00 */
[----:B------:R-:W-:Y:S01]  /*d3e0*/  LOP3.LUT R56, R57, 0x380, RZ, 0xc0, !PT ;  /* 0x0000038039387812 */ /* 0x000fe200078ec0ff */
[----:B------:R-:W-:Y:S01]  /*d3f0*/  IMAD.X R73, RZ, RZ, R3, P2 ;  /* 0x000000ffff497224 */ /* 0x000fe200010e0603 */
[----:B------:R-:W-:Y:S01]  /*d400*/  LOP3.LUT R60, R61, 0x380, RZ, 0xc0, !PT ;  /* 0x000003803d3c7812 */ /* 0x000fe200078ec0ff */
[----:B------:R-:W5:Y:S01]  /*d410*/  LD.E.128 R44, desc[UR14][R44.64] ;  /* 0x0000000e2c2c7980 */ /* 0x000f62000c101d00 */
[----:B------:R-:W-:-:S02]  /*d420*/  LOP3.LUT R64, R65, 0x380, RZ, 0xc0, !PT ;  /* 0x0000038041407812 */ /* 0x000fc400078ec0ff */
[----:B------:R-:W-:Y:S01]  /*d430*/  LOP3.LUT R68, R69, 0x380, RZ, 0xc0, !PT ;  /* 0x0000038045447812 */ /* 0x000fe200078ec0ff */
[----:B------:R-:W5:Y:S01]  /*d440*/  LD.E.128 R48, desc[UR14][R48.64] ;  /* 0x0000000e30307980 */ /* 0x000f62000c101d00 */
[----:B------:R-:W-:Y:S02]  /*d450*/  LOP3.LUT R4, R5, 0x380, RZ, 0xc0, !PT ;  /* 0x0000038005047812 */ /* 0x000fe400078ec0ff */
[----:B------:R-:W-:Y:S02]  /*d460*/  LOP3.LUT R7, R2, 0x380, RZ, 0xc0, !PT ;  /* 0x0000038002077812 */ /* 0x000fe400078ec0ff */
[----:B------:R-:W-:Y:S02]  /*d470*/  SHF.R.U64 R52, R52, 0x3, RZ ;  /* 0x0000000334347819 */ /* 0x000fe400000012ff */
        /* <DEDUP_REMOVED lines=16> */
[----:B------:R-:W-:Y:S01]  /*d580*/  LOP3.LUT R72, R4, R5, RZ, 0x3c, !PT ;  /* 0x0000000504487212 */ /* 0x000fe200078e3cff */
[----:B------:R-:W5:Y:S01]  /*d590*/  LD.E.128 R52, desc[UR14][R52.64] ;  /* 0x0000000e34347980 */ /* 0x000f62000c101d00 */
[----:B------:R-:W-:-:S03]  /*d5a0*/  LOP3.LUT R2, R7, R2, RZ, 0x3c, !PT ;  /* 0x0000000207027212 */ /* 0x000fc600078e3cff */
[----:B------:R-:W5:Y:S04]  /*d5b0*/  LD.E.128 R56, desc[UR14][R56.64] ;  /* 0x0000000e38387980 */ /* 0x000f68000c101d00 */
[----:B------:R0:W5:Y:S04]  /*d5c0*/  LD.E.128 R4, desc[UR14][R2.64] ;  /* 0x0000000e02047980 */ /* 0x000168000c101d00 */
[----:B------:R-:W5:Y:S04]  /*d5d0*/  LD.E.128 R60, desc[UR14][R60.64] ;  /* 0x0000000e3c3c7980 */ /* 0x000f68000c101d00 */
[----:B------:R-:W5:Y:S04]  /*d5e0*/  LD.E.128 R64, desc[UR14][R64.64] ;  /* 0x0000000e40407980 */ /* 0x000f68000c101d00 */
[----:B------:R-:W5:Y:S04]  /*d5f0*/  LD.E.128 R68, desc[UR14][R68.64] ;  /* 0x0000000e44447980 */ /* 0x000f68000c101d00 */
[----:B------:R-:W5:Y:S01]  /*d600*/  LD.E.128 R72, desc[UR14][R72.64] ;  /* 0x0000000e48487980 */ /* 0x000f62000c101d00 */
[----:B------:R-:W-:-:S02]  /*d610*/  ULDC.64 UR14, c[0x0][0xaa0] ;  /* 0x0002a800000e7ab9 */ /* 0x000fc40000000a00 */
[----:B------:R-:W-:Y:S01]  /*d620*/  UIMAD UR13, UR16, UR14, URZ ;  /* 0x0000000e100d72a4 */ /* 0x000fe2000f8e023f */
[----:B0-----:R-:W-:Y:S01]  /*d630*/  IMAD.U32 R3, RZ, RZ, UR17 ;  /* 0x00000011ff037e24 */ /* 0x001fe2000f8e00ff */
[----:B------:R-:W-:Y:S01]  /*d640*/  UIMAD.WIDE.U32 UR10, UR4, UR14, URZ ;  /* 0x0000000e040a72a5 */ /* 0x000fe2000f8e003f */
[----:B------:R-:W-:Y:S01]  /*d650*/  IMAD R2, R18, 0x20, R79 ;  /* 0x0000002012027824 */ /* 0x000fe200078e024f */
[----:B------:R-:W-:Y:S01]  /*d660*/  UIMAD UR13, UR4, UR15, UR13 ;  /* 0x0000000f040d72a4 */ /* 0x000fe2000f8e020d */
[----:B------:R-:W-:Y:S01]  /*d670*/  IMAD.U32 R80, RZ, RZ, UR17 ;  /* 0x00000011ff507e24 */ /* 0x000fe2000f8e00ff */
[----:B------:R-:W-:Y:S01]  /*d680*/  @!PT LDS RZ, [RZ] ;  /* 0x00000000fffff984 */ /* 0x000fe20000000800 */
[----:B------:R-:W-:Y:S01]  /*d690*/  @!PT LDS RZ, [RZ] ;  /* 0x00000000fffff984 */ /* 0x000fe20000000800 */
[----:B------:R-:W-:Y:S01]  /*d6a0*/  @!PT LDS RZ, [RZ] ;  /* 0x00000000fffff984 */ /* 0x000fe20000000800 */
[----:B------:R-:W-:Y:S01]  /*d6b0*/  @!PT LDS RZ, [RZ] ;  /* 0x00000000fffff984 */ /* 0x000fe20000000800 */
[----:B------:R0:W-:Y:S06]  /*d6c0*/  MEMBAR.ALL.CTA ;  /* 0x0000000000007992 */ /* 0x0001ec0000008000 */
[----:B0-----:R-:W0:Y:S01]  /*d6d0*/  FENCE.VIEW.ASYNC.S ;  /* 0x00000000000073c6 */ /* 0x001e220000000000 */
[----:B------:R-:W-:Y:S01]  /*d6e0*/  ULDC.64 UR14, c[0x0][0xae8] ;  /* 0x0002ba00000e7ab9 */ /* 0x000fe20000000a00 */
[----:B------:R-:W-:-:S02]  /*d6f0*/  UIADD3 UR11, UR11, UR13, URZ ;  /* 0x0000000d0b0b7290 */ /* 0x000fc4000fffe03f */
[----:B------:R-:W-:Y:S02]  /*d700*/  USHF.R.S32.HI UR4, URZ, 0x1f, UR9 ;  /* 0x0000001f3f047899 */ /* 0x000fe40008011409 */
[----:B------:R-:W-:Y:S01]  /*d710*/  UIMAD.WIDE.U32 UR10, UR18, UR14, UR10 ;  /* 0x0000000e120a72a5 */ /* 0x000fe2000f8e000a */
[----:B------:R-:W-:Y:S01]  /*d720*/  IMAD R20, R3, 0x80, R2 ;  /* 0x0000008003147824 */ /* 0x000fe200078e0202 */
[----:B------:R-:W-:Y:S02]  /*d730*/  @UP1 ULDC UR13, c[0x0][0xbec] ;  /* 0x0002fb00000d1ab9 */ /* 0x000fe40000000800 */
[----:B------:R-:W-:-:S03]  /*d740*/  UIMAD UR11, UR18, UR15, UR11 ;  /* 0x0000000f120b72a4 */ /* 0x000fc6000f8e020b */
[----:B------:R-:W-:Y:S02]  /*d750*/  ULDC.64 UR14, c[0x0][0xaf0] ;  /* 0x0002bc00000e7ab9 */ /* 0x000fe40000000a00 */
[----:B------:R-:W-:Y:S01]  /*d760*/  UIMAD UR4, UR4, UR14, URZ ;  /* 0x0000000e040472a4 */ /* 0x000fe2000f8e023f */
[----:B------:R-:W-:Y:S01]  /*d770*/  @P1 IMAD.HI.U32 R2, R20, UR13, RZ ;  /* 0x0000000d14021c27 */ /* 0x000fe2000f8e00ff */
[----:B------:R-:W-:Y:S02]  /*d780*/  UIMAD.WIDE.U32 UR10, UR9, UR14, UR10 ;  /* 0x0000000e090a72a5 */ /* 0x000fe4000f8e000a */
[----:B------:R-:W-:Y:S01]  /*d790*/  UIMAD UR4, UR9, UR15, UR4 ;  /* 0x0000000f090472a4 */ /* 0x000fe2000f8e0204 */
[----:B------:R-:W-:Y:S02]  /*d7a0*/  IMAD.MOV.U32 R21, RZ, RZ, R20 ;  /* 0x000000ffff157224 */ /* 0x000fe400078e0014 */
[----:B------:R-:W-:Y:S02]  /*d7b0*/  @UP1 ULDC UR9, c[0x0][0xbf0] ;  /* 0x0002fc0000091ab9 */ /* 0x000fe40000000800 */
[----:B------:R-:W-:Y:S01]  /*d7c0*/  @P1 SHF.R.U32.HI R21, RZ, UR9, R2 ;  /* 0x00000009ff151c19 */ /* 0x000fe20008011602 */
[----:B------:R-:W-:Y:S01]  /*d7d0*/  UIADD3 UR4, UR11, UR4, URZ ;  /* 0x000000040b047290 */ /* 0x000fe2000fffe03f */
[----:B------:R-:W-:-:S02]  /*d7e0*/  IMAD.U32 R2, RZ, RZ, UR10 ;  /* 0x0000000aff027e24 */ /* 0x000fc4000f8e00ff */
[--C-:B------:R-:W-:Y:S01]  /*d7f0*/  SHF.R.S32.HI R18, RZ, 0x1f, R21.reuse ;  /* 0x0000001fff127819 */ /* 0x100fe20000011415 */
[----:B------:R-:W-:Y:S02]  /*d800*/  IMAD.MOV R77, RZ, RZ, -R21 ;  /* 0x000000ffff4d7224 */ /* 0x000fe400078e0a15 */
[----:B------:R-:W-:Y:S01]  /*d810*/  IMAD.U32 R3, RZ, RZ, UR11 ;  /* 0x0000000bff037e24 */ /* 0x000fe2000f8e00ff */
[----:B------:R-:W-:Y:S01]  /*d820*/  ULDC.64 UR10, c[0x0][0xae0] ;  /* 0x0002b800000a7ab9 */ /* 0x000fe20000000a00 */
[----:B------:R-:W-:Y:S02]  /*d830*/  IMAD.U32 R3, RZ, RZ, UR4 ;  /* 0x00000004ff037e24 */ /* 0x000fe4000f8e00ff */
[----:B------:R-:W-:Y:S02]  /*d840*/  IMAD R18, R18, UR10, RZ ;  /* 0x0000000a12127c24 */ /* 0x000fe4000f8e02ff */
[----:B------:R-:W-:Y:S02]  /*d850*/  IMAD R77, R77, UR20, R20 ;  /* 0x000000144d4d7c24 */ /* 0x000fe4000f8e0214 */
[----:B------:R-:W-:-:S04]  /*d860*/  IMAD.WIDE.U32 R2, R21, UR10, R2 ;  /* 0x0000000a15027c25 */ /* 0x000fc8000f8e0002 */
[----:B------:R-:W-:Y:S01]  /*d870*/  IMAD R21, R21, UR11, R18 ;  /* 0x0000000b15157c24 */ /* 0x000fe2000f8e0212 */
[----:B------:R-:W-:Y:S01]  /*d880*/  SHF.R.S32.HI R18, RZ, 0x1f, R77 ;  /* 0x0000001fff127819 */ /* 0x000fe2000001144d */
[----:B------:R-:W-:Y:S02]  /*d890*/  ULDC.64 UR10, c[0x0][0xad8] ;  /* 0x0002b600000a7ab9 */ /* 0x000fe40000000a00 */
[----:B------:R-:W-:Y:S02]  /*d8a0*/  IMAD.IADD R3, R3, 0x1, R21 ;  /* 0x0000000103037824 */ /* 0x000fe400078e0215 */
[----:B------:R-:W-:Y:S02]  /*d8b0*/  IMAD R18, R18, UR10, RZ ;  /* 0x0000000a12127c24 */ /* 0x000fe4000f8e02ff */
[----:B------:R-:W-:Y:S02]  /*d8c0*/  IMAD R80, R80, 0x80, R79 ;  /* 0x0000008050507824 */ /* 0x000fe400078e024f */
[----:B------:R-:W-:-:S02]  /*d8d0*/  IMAD R21, R77, UR11, R18 ;  /* 0x0000000b4d157c24 */ /* 0x000fc4000f8e0212 */
[----:B------:R-:W-:Y:S01]  /*d8e0*/  IMAD.WIDE.U32 R2, R77, UR10, R2 ;  /* 0x0000000a4d027c25 */ /* 0x000fe2000f8e0002 */
[----:B------:R-:W-:-:S03]  /*d8f0*/  ULDC.64 UR10, c[0x0][0xa80] ;  /* 0x0002a000000a7ab9 */ /* 0x000fc60000000a00 */
[----:B------:R-:W-:Y:S01]  /*d900*/  VIADD R22, R80, 0x40 ;  /* 0x0000004050167836 */ /* 0x000fe20000000000 */
[----:B------:R-:W-:Y:S01]  /*d910*/  LEA R18, P2, R2, UR10, 0x1 ;  /* 0x0000000a02127c11 */ /* 0x000fe2000f8408ff */
[----:B------:R-:W-:Y:S01]  /*d920*/  IMAD.IADD R3, R3, 0x1, R21 ;  /* 0x0000000103037824 */ /* 0x000fe200078e0215 */
[----:B------:R-:W-:Y:S02]  /*d930*/  UIADD3 UR8, UR8, 0x38820, URZ ;  /* 0x0003882008087890 */ /* 0x000fe4000fffe03f */
[----:B------:R-:W-:Y:S02]  /*d940*/  ISETP.GE.AND P0, PT, R22, UR12, PT ;  /* 0x0000000c16007c0c */ /* 0x000fe4000bf06270 */
[----:B------:R-:W-:Y:S02]  /*d950*/  LEA.HI.X R22, R2, UR11, R3, 0x1, P2 ;  /* 0x0000000b02167c11 */ /* 0x000fe400090f0c03 */
[C---:B------:R-:W-:Y:S01]  /*d960*/  ISETP.GE.AND P2, PT, R80.reuse, UR12, PT ;  /* 0x0000000c50007c0c */ /* 0x040fe2000bf46270 */
[----:B------:R-:W-:Y:S01]  /*d970*/  UPRMT UR8, URZ, 0x654, UR8 ;  /* 0x000006543f087896 */ /* 0x000fe20008000008 */
[----:B------:R-:W-:-:S02]  /*d980*/  VIADD R20, R80, 0x20 ;  /* 0x0000002050147836 */ /* 0x000fc40000000000 */
[C---:B------:R-:W-:Y:S02]  /*d990*/  VIADD R82, R0.reuse, 0x40 ;  /* 0x0000004000527836 */ /* 0x040fe40000000000 */
[C---:B------:R-:W-:Y:S02]  /*d9a0*/  VIADD R84, R0.reuse, 0x80 ;  /* 0x0000008000547836 */ /* 0x040fe40000000000 */
[----:B------:R-:W-:Y:S01]  /*d9b0*/  VIADD R86, R0, 0xc0 ;  /* 0x000000c000567836 */ /* 0x000fe20000000000 */
[----:B0-----:R0:W1:Y:S01]  /*d9c0*/  SHFL.IDX PT, R81, R18, RZ, 0x181f ;  /* 0x00181fff12517589 */ /* 0x00106200000e0000 */
[----:B------:R-:W-:Y:S01]  /*d9d0*/  SYNCS.ARRIVE.TRANS64.RED.A1T0 RZ, [UR8], RZ ;  /* 0x000000ffffff79a7 */ /* 0x000fe20008100408 */
[----:B------:R-:W-:Y:S02]  /*d9e0*/  BSSY B1, `(.L_x_212) ;  /* 0x000001a000017945 */ /* 0x000fe40003800000 */
[----:B------:R0:W2:Y:S01]  /*d9f0*/  SHFL.IDX PT, R79, R22, RZ, 0x181f ;  /* 0x00181fff164f7589 */ /* 0x0000a200000e0000 */
[----:B------:R-:W-:-:S02]  /*da00*/  ISETP.GE.AND P1, PT, R20, UR12, PT ;  /* 0x0000000c14007c0c */ /* 0x000fc4000bf26270 */
[----:B------:R-:W-:Y:S02]  /*da10*/  SHF.R.S32.HI R88, RZ, 0x1f, R0 ;  /* 0x0000001fff587819 */ /* 0x000fe40000011400 */
[----:B------:R-:W-:Y:S02]  /*da20*/  SHF.R.S32.HI R83, RZ, 0x1f, R82 ;  /* 0x0000001fff537819 */ /* 0x000fe40000011452 */
[----:B------:R-:W-:Y:S02]  /*da30*/  SHF.R.S32.HI R85, RZ, 0x1f, R84 ;  /* 0x0000001fff557819 */ /* 0x000fe40000011454 */
[----:B------:R-:W-:Y:S01]  /*da40*/  SHF.R.S32.HI R87, RZ, 0x1f, R86 ;  /* 0x0000001fff577819 */ /* 0x000fe20000011456 */
[----:B0-----:R-:W-:Y:S06]  /*da50*/  @P2 BRA `(.L_x_213) ;  /* 0x0000000000482947 */ /* 0x001fec0003800000 */
[----:B------:R-:W-:Y:S01]  /*da60*/  ULDC UR4, c[0x0][0xac8] ;  /* 0x0002b20000047ab9 */ /* 0x000fe20000000800 */
[----:B------:R-:W-:Y:S01]  /*da70*/  ULDC.64 UR8, c[0x0][0x208] ;  /* 0x0000820000087ab9 */ /* 0x000fe20000000a00 */
[----:B------:R-:W-:Y:S02]  /*da80*/  ISETP.GE.AND P5, PT, R0, UR4, PT ;  /* 0x0000000400007c0c */ /* 0x000fe4000bfa6270 */
[----:B------:R-:W-:Y:S02]  /*da90*/  ISETP.GE.AND P4, PT, R82, UR4, PT ;  /* 0x0000000452007c0c */ /* 0x000fe4000bf86270 */
[----:B------:R-:W-:Y:S02]  /*daa0*/  ISETP.GE.AND P3, PT, R84, UR4, PT ;  /* 0x0000000454007c0c */ /* 0x000fe4000bf66270 */
[----:B------:R-:W-:-:S07]  /*dab0*/  ISETP.GE.AND P2, PT, R86, UR4, PT ;  /* 0x0000000456007c0c */ /* 0x000fce000bf46270 */
[----:B-1----:R-:W-:-:S04]  /*dac0*/  @!P5 LEA R2, P6, R0, R81, 0x1 ;  /* 0x000000510002d211 */ /* 0x002fc800078c08ff */
[----:B--2---:R-:W-:Y:S02]  /*dad0*/  @!P5 LEA.HI.X R3, R0, R79, R88, 0x1, P6 ;  /* 0x0000004f0003d211 */ /* 0x004fe400030f0c58 */
[----:B------:R-:W-:-:S03]  /*dae0*/  @!P4 LEA R20, P6, R82, R81, 0x1 ;  /* 0x000000515214c211 */ /* 0x000fc600078c08ff */
[----:B-----5:R0:W-:Y:S01]  /*daf0*/  @!P5 ST.E.128 desc[UR8][R2.64], R4 ;  /* 0x000000040200d985 */ /* 0x0201e2000c101d08 */
[----:B------:R-:W-:Y:S02]  /*db00*/  @!P4 LEA.HI.X R21, R82, R79, R83, 0x1, P6 ;  /* 0x0000004f5215c211 */ /* 0x000fe400030f0c53 */
[----:B------:R-:W-:-:S03]  /*db10*/  @!P3 LEA R76, P6, R84, R81, 0x1 ;  /* 0x00000051544cb211 */ /* 0x000fc600078c08ff */
[----:B------:R0:W-:Y:S01]  /*db20*/  @!P4 ST.E.128 desc[UR8][R20.64], R28 ;  /* 0x0000001c1400c985 */ /* 0x0001e2000c101d08 */
[----:B------:R-:W-:Y:S02]  /*db30*/  @!P3 LEA.HI.X R77, R84, R79, R85, 0x1, P6 ;  /* 0x0000004f544db211 */ /* 0x000fe400030f0c55 */
[----:B------:R-:W-:-:S03]  /*db40*/  @!P2 LEA R78, P6, R86, R81, 0x1 ;  /* 0x00000051564ea211 */ /* 0x000fc600078c08ff */
[----:B------:R0:W-:Y:S01]  /*db50*/  @!P3 ST.E.128 desc[UR8][R76.64], R44 ;  /* 0x0000002c4c00b985 */ /* 0x0001e2000c101d08 */
[----:B------:R-:W-:-:S05]  /*db60*/  @!P2 LEA.HI.X R79, R86, R79, R87, 0x1, P6 ;  /* 0x0000004f564fa211 */ /* 0x000fca00030f0c57 */
[----:B------:R0:W-:Y:S04]  /*db70*/  @!P2 ST.E.128 desc[UR8][R78.64], R60 ;  /* 0x0000003c4e00a985 */ /* 0x0001e8000c101d08 */
.L_x_213:
[----:B------:R-:W-:Y:S05]  /*db80*/  BSYNC B1 ;  /* 0x0000000000017941 */ /* 0x000fea0003800000 */
.L_x_212:
[----:B0-----:R0:W3:Y:S01]  /*db90*/  SHFL.IDX PT, R21, R22, 0x1, 0x181f ;  /* 0x00381f0016157f89 */ /* 0x0010e200000e0000 */
[----:B------:R-:W-:Y:S03]  /*dba0*/  BSSY B1, `(.L_x_214) ;  /* 0x0000015000017945 */ /* 0x000fe60003800000 */
[----:B-----5:R0:W4:Y:S01]  /*dbb0*/  SHFL.IDX PT, R7, R18, 0x1, 0x181f ;  /* 0x00381f0012077f89 */ /* 0x02012200000e0000 */
[----:B------:R-:W-:Y:S05]  /*dbc0*/  @P1 BRA `(.L_x_215) ;  /* 0x0000000000481947 */ /* 0x000fea0003800000 */
[----:B------:R-:W-:Y:S01]  /*dbd0*/  ULDC UR4, c[0x0][0xac8] ;  /* 0x0002b20000047ab9 */ /* 0x000fe20000000800 */
[----:B------:R-:W-:Y:S01]  /*dbe0*/  ULDC.64 UR8, c[0x0][0x208] ;  /* 0x0000820000087ab9 */ /* 0x000fe20000000a00 */
[----:B------:R-:W-:Y:S02]  /*dbf0*/  ISETP.GE.AND P4, PT, R0, UR4, PT ;  /* 0x0000000400007c0c */ /* 0x000fe4000bf86270 */
[----:B------:R-:W-:Y:S02]  /*dc00*/  ISETP.GE.AND P3, PT, R82, UR4, PT ;  /* 0x0000000452007c0c */ /* 0x000fe4000bf66270 */
[----:B------:R-:W-:Y:S02]  /*dc10*/  ISETP.GE.AND P2, PT, R84, UR4, PT ;  /* 0x0000000454007c0c */ /* 0x000fe4000bf46270 */
[----:B------:R-:W-:-:S07]  /*dc20*/  ISETP.GE.AND P1, PT, R86, UR4, PT ;  /* 0x0000000456007c0c */ /* 0x000fce000bf26270 */
[-C--:B----4-:R-:W-:Y:S02]  /*dc30*/  @!P4 LEA R2, P6, R0, R7.reuse, 0x1 ;  /* 0x000000070002c211 */ /* 0x090fe400078c08ff */
[----:B------:R-:W-:Y:S02]  /*dc40*/  @!P3 LEA R4, P5, R82, R7, 0x1 ;  /* 0x000000075204b211 */ /* 0x000fe400078a08ff */
[----:B---3--:R-:W-:Y:S02]  /*dc50*/  @!P4 LEA.HI.X R3, R0, R21, R88, 0x1, P6 ;  /* 0x000000150003c211 */ /* 0x008fe400030f0c58 */
[----:B------:R-:W-:Y:S02]  /*dc60*/  @!P2 LEA R6, P6, R84, R7, 0x1 ;  /* 0x000000075406a211 */ /* 0x000fe400078c08ff */
[----:B------:R-:W-:Y:S01]  /*dc70*/  @!P3 LEA.HI.X R5, R82, R21, R83, 0x1, P5 ;  /* 0x000000155205b211 */ /* 0x000fe200028f0c53 */
[----:B------:R3:W-:Y:S01]  /*dc80*/  @!P4 ST.E.128 desc[UR8][R2.64], R8 ;  /* 0x000000080200c985 */ /* 0x0007e2000c101d08 */
[----:B------:R-:W-:-:S02]  /*dc90*/  @!P1 LEA R20, P5, R86, R7, 0x1 ;  /* 0x0000000756149211 */ /* 0x000fc400078a08ff */
[-C--:B------:R-:W-:Y:S01]  /*dca0*/  @!P2 LEA.HI.X R7, R84, R21.reuse, R85, 0x1, P6 ;  /* 0x000000155407a211 */ /* 0x080fe200030f0c55 */
[----:B------:R3:W-:Y:S01]  /*dcb0*/  @!P3 ST.E.128 desc[UR8][R4.64], R32 ;  /* 0x000000200400b985 */ /* 0x0007e2000c101d08 */
[----:B------:R-:W-:-:S03]  /*dcc0*/  @!P1 LEA.HI.X R21, R86, R21, R87, 0x1, P5 ;  /* 0x0000001556159211 */ /* 0x000fc600028f0c57 */
[----:B------:R3:W-:Y:S04]  /*dcd0*/  @!P2 ST.E.128 desc[UR8][R6.64], R48 ;  /* 0x000000300600a985 */ /* 0x0007e8000c101d08 */
[----:B------:R3:W-:Y:S02]  /*dce0*/  @!P1 ST.E.128 desc[UR8][R20.64], R64 ;  /* 0x0000004014009985 */ /* 0x0007e4000c101d08 */
.L_x_215:
[----:B------:R-:W-:Y:S05]  /*dcf0*/  BSYNC B1 ;  /* 0x0000000000017941 */ /* 0x000fea0003800000 */
.L_x_214:
[----:B---3--:R3:W0:Y:S01]  /*dd00*/  SHFL.IDX PT, R9, R22, 0x2, 0x181f ;  /* 0x00581f0016097f89 */ /* 0x00862200000e0000 */
[----:B------:R-:W-:Y:S03]  /*dd10*/  BSSY B1, `(.L_x_216) ;  /* 0x0000015000017945 */ /* 0x000fe60003800000 */
[----:B------:R3:W0:Y:S01]  /*dd20*/  SHFL.IDX PT, R5, R18, 0x2, 0x181f ;  /* 0x00581f0012057f89 */ /* 0x00062200000e0000 */
[----:B------:R-:W-:Y:S05]  /*dd30*/  @P0 BRA `(.L_x_217) ;  /* 0x0000000000480947 */ /* 0x000fea0003800000 */
[----:B------:R-:W-:Y:S01]  /*dd40*/  ULDC UR4, c[0x0][0xac8] ;  /* 0x0002b20000047ab9 */ /* 0x000fe20000000800 */
[----:B------:R-:W-:Y:S01]  /*dd50*/  ULDC.64 UR8, c[0x0][0x208] ;  /* 0x0000820000087ab9 */ /* 0x000fe20000000a00 */
[----:B------:R-:W-:Y:S02]  /*dd60*/  ISETP.GE.AND P3, PT, R0, UR4, PT ;  /* 0x0000000400007c0c */ /* 0x000fe4000bf66270 */
[----:B------:R-:W-:Y:S02]  /*dd70*/  ISETP.GE.AND P2, PT, R82, UR4, PT ;  /* 0x0000000452007c0c */ /* 0x000fe4000bf46270 */
[----:B------:R-:W-:Y:S02]  /*dd80*/  ISETP.GE.AND P1, PT, R84, UR4, PT ;  /* 0x0000000454007c0c */ /* 0x000fe4000bf26270 */
[----:B------:R-:W-:-:S07]  /*dd90*/  ISETP.GE.AND P0, PT, R86, UR4, PT ;  /* 0x0000000456007c0c */ /* 0x000fce000bf06270 */
[-C--:B0-----:R-:W-:Y:S02]  /*dda0*/  @!P3 LEA R2, P6, R0, R5.reuse, 0x1 ;  /* 0x000000050002b211 */ /* 0x081fe400078c08ff */
[-C--:B------:R-:W-:Y:S02]  /*ddb0*/  @!P2 LEA R4, P5, R82, R5.reuse, 0x1 ;  /* 0x000000055204a211 */ /* 0x080fe400078a08ff */
[----:B------:R-:W-:Y:S02]  /*ddc0*/  @!P1 LEA R6, P4, R84, R5, 0x1 ;  /* 0x0000000554069211 */ /* 0x000fe400078808ff */
[----:B------:R-:W-:Y:S02]  /*ddd0*/  @!P3 LEA.HI.X R3, R0, R9, R88, 0x1, P6 ;  /* 0x000000090003b211 */ /* 0x000fe400030f0c58 */
[----:B------:R-:W-:Y:S02]  /*dde0*/  @!P0 LEA R8, P6, R86, R5, 0x1 ;  /* 0x0000000556088211 */ /* 0x000fe400078c08ff */
[-C--:B------:R-:W-:Y:S01]  /*ddf0*/  @!P2 LEA.HI.X R5, R82, R9.reuse, R83, 0x1, P5 ;  /* 0x000000095205a211 */ /* 0x080fe200028f0c53 */
[----:B------:R0:W-:Y:S01]  /*de00*/  @!P3 ST.E.128 desc[UR8][R2.64], R12 ;  /* 0x0000000c0200b985 */ /* 0x0001e2000c101d08 */
[----:B----4-:R-:W-:-:S02]  /*de10*/  @!P1 LEA.HI.X R7, R84, R9, R85, 0x1, P4 ;  /* 0x0000000954079211 */ /* 0x010fc400020f0c55 */
[----:B------:R-:W-:Y:S01]  /*de20*/  @!P0 LEA.HI.X R9, R86, R9, R87, 0x1, P6 ;  /* 0x0000000956098211 */ /* 0x000fe200030f0c57 */
[----:B------:R0:W-:Y:S04]  /*de30*/  @!P2 ST.E.128 desc[UR8][R4.64], R36 ;  /* 0x000000240400a985 */ /* 0x0001e8000c101d08 */
[----:B------:R0:W-:Y:S04]  /*de40*/  @!P1 ST.E.128 desc[UR8][R6.64], R52 ;  /* 0x0000003406009985 */ /* 0x0001e8000c101d08 */
[----:B------:R0:W-:Y:S02]  /*de50*/  @!P0 ST.E.128 desc[UR8][R8.64], R68 ;  /* 0x0000004408008985 */ /* 0x0001e4000c101d08 */
.L_x_217:
[----:B------:R-:W-:Y:S05]  /*de60*/  BSYNC B1 ;  /* 0x0000000000017941 */ /* 0x000fea0003800000 */
.L_x_216:
[----:B0-----:R-:W-:Y:S01]  /*de70*/  VIADD R2, R80, 0x60 ;  /* 0x0000006050027836 */ /* 0x001fe20000000000 */
[----:B------:R0:W0:Y:S04]  /*de80*/  SHFL.IDX PT, R9, R22, 0x3, 0x181f ;  /* 0x00781f0016097f89 */ /* 0x00002800000e0000 */
[----:B------:R-:W-:Y:S01]  /*de90*/  ISETP.GE.AND P0, PT, R2, UR12, PT ;  /* 0x0000000c02007c0c */ /* 0x000fe2000bf06270 */
[----:B------:R0:W0:-:S12]  /*dea0*/  SHFL.IDX PT, R11, R18, 0x3, 0x181f ;  /* 0x00781f00120b7f89 */ /* 0x00001800000e0000 */
[----:B------:R-:W-:Y:S05]  /*deb0*/  @P0 BRA `(.L_x_218) ;  /* 0x0000002800480947 */ /* 0x000fea0003800000 */
[----:B------:R-:W-:Y:S01]  /*dec0*/  ULDC UR4, c[0x0][0xac8] ;  /* 0x0002b20000047ab9 */ /* 0x000fe20000000800 */
[----:B------:R-:W-:Y:S01]  /*ded0*/  ULDC.64 UR8, c[0x0][0x208] ;  /* 0x0000820000087ab9 */ /* 0x000fe20000000a00 */
[----:B------:R-:W-:Y:S02]  /*dee0*/  ISETP.GE.AND P3, PT, R0, UR4, PT ;  /* 0x0000000400007c0c */ /* 0x000fe4000bf66270 */
[----:B------:R-:W-:Y:S02]  /*def0*/  ISETP.GE.AND P4, PT, R82, UR4, PT ;  /* 0x0000000452007c0c */ /* 0x000fe4000bf86270 */
[----:B------:R-:W-:-:S09]  /*df00*/  ISETP.GE.AND P5, PT, R84, UR4, PT ;  /* 0x0000000454007c0c */ /* 0x000fd2000bfa6270 */
[-C--:B0-----:R-:W-:Y:S02]  /*df10*/  @!P3 LEA R2, P0, R0, R11.reuse, 0x1 ;  /* 0x0000000b0002b211 */ /* 0x081fe400078008ff */
[----:B------:R-:W-:Y:S02]  /*df20*/  @!P4 LEA R4, P1, R82, R11, 0x1 ;  /* 0x0000000b5204c211 */ /* 0x000fe400078208ff */
[----:B------:R-:W-:Y:S02]  /*df30*/  @!P3 LEA.HI.X R3, R0, R9, R88, 0x1, P0 ;  /* 0x000000090003b211 */ /* 0x000fe400000f0c58 */
[----:B------:R-:W-:Y:S02]  /*df40*/  ISETP.GE.AND P0, PT, R86, UR4, PT ;  /* 0x0000000456007c0c */ /* 0x000fe4000bf06270 */
[----:B------:R-:W-:Y:S01]  /*df50*/  @!P5 LEA R6, P2, R84, R11, 0x1 ;  /* 0x0000000b5406d211 */ /* 0x000fe200078408ff */
[----:B------:R0:W-:Y:S01]  /*df60*/  @!P3 ST.E.128 desc[UR8][R2.64], R24 ;  /* 0x000000180200b985 */ /* 0x0001e2000c101d08 */
[----:B------:R-:W-:-:S02]  /*df70*/  @!P4 LEA.HI.X R5, R82, R9, R83, 0x1, P1 ;  /* 0x000000095205c211 */ /* 0x000fc400008f0c53 */
[----:B----4-:R-:W-:-:S03]  /*df80*/  @!P5 LEA.HI.X R7, R84, R9, R85, 0x1, P2 ;  /* 0x000000095407d211 */ /* 0x010fc600010f0c55 */
[----:B------:R0:W-:Y:S04]  /*df90*/  @!P4 ST.E.128 desc[UR8][R4.64], R40 ;  /* 0x000000280400c985 */ /* 0x0001e8000c101d08 */
[----:B------:R0:W-:Y:S01]  /*dfa0*/  @!P5 ST.E.128 desc[UR8][R6.64], R56 ;  /* 0x000000380600d985 */ /* 0x0001e2000c101d08 */
[----:B------:R-:W-:Y:S05]  /*dfb0*/  @P0 BRA `(.L_x_218) ;  /* 0x0000002800080947 */ /* 0x000fea0003800000 */
[----:B0-----:R-:W-:Y:S01]  /*dfc0*/  LEA R2, P0, R86, R11, 0x1 ;  /* 0x0000000b56027211 */ /* 0x001fe200078008ff */
[----:B------:R-:W-:-:S03]  /*dfd0*/  ULDC.64 UR8, c[0x0][0x208] ;  /* 0x0000820000087ab9 */ /* 0x000fc60000000a00 */
[----:B------:R-:W-:-:S05]  /*dfe0*/  LEA.HI.X R3, R86, R9, R87, 0x1, P0 ;  /* 0x0000000956037211 */ /* 0x000fca00000f0c57 */
[----:B------:R0:W-:Y:S01]  /*dff0*/  ST.E.128 desc[UR8][R2.64], R72 ;  /* 0x0000004802007985 */ /* 0x0001e2000c101d08 */
[----:B------:R-:W-:Y:S05]  /*e000*/  BRA `(.L_x_218) ;  /* 0x0000002400f47947 */ /* 0x000fea0003800000 */
.L_x_211:
[----:B------:R-:W-:Y:S01]  /*e010*/  ULDC.64 UR14, c[0x0][0xb08] ;  /* 0x0002c200000e7ab9 */ /* 0x000fe20000000a00 */
[----:B------:R-:W-:Y:S01]  /*e020*/  R2UR UR19, R213 ;  /* 0x00000000d51372ca */ /* 0x000fe200000e0000 */
[----:B------:R-:W-:Y:S01]  /*e030*/  UIMAD UR13, UR16, UR14, URZ ;  /* 0x0000000e100d72a4 */ /* 0x000fe2000f8e023f */
[----:B------:R-:W-:Y:S01]  /*e040*/  R2UR UR18, R212 ;  /* 0x00000000d41272ca */ /* 0x000fe200000e0000 */
[----:B------:R-:W-:Y:S01]  /*e050*/  UIMAD.WIDE.U32 UR10, UR4, UR14, URZ ;  /* 0x0000000e040a72a5 */ /* 0x000fe2000f8e003f */
[----:B------:R-:W-:Y:S01]  /*e060*/  IMAD.MOV.U32 R5, RZ, RZ, R8 ;  /* 0x000000ffff057224 */ /* 0x000fe200078e0008 */
[----:B------:R-:W-:Y:S01]  /*e070*/  UIMAD UR13, UR4, UR15, UR13 ;  /* 0x0000000f040d72a4 */ /* 0x000fe2000f8e020d */
[----:B------:R-:W-:Y:S01]  /*e080*/  ISETP.GE.AND P0, PT, R12, UR12, PT ;  /* 0x0000000c0c007c0c */ /* 0x000fe2000bf06270 */
[----:B------:R-:W-:Y:S01]  /*e090*/  USHF.R.S32.HI UR4, URZ, 0x1f, UR9 ;  /* 0x0000001f3f047899 */ /* 0x000fe20008011409 */
[C---:B------:R-:W-:Y:S01]  /*e0a0*/  VIADD R175, R19.reuse, 0x20 ;  /* 0x0000002013af7836 */ /* 0x040fe20000000000 */
[----:B------:R-:W-:Y:S01]  /*e0b0*/  UIADD3 UR11, UR11, UR13, URZ ;  /* 0x0000000d0b0b7290 */ /* 0x000fe2000fffe03f */
[C---:B------:R-:W-:Y:S01]  /*e0c0*/  VIADD R177, R19.reuse, 0x18 ;  /* 0x0000001813b17836 */ /* 0x040fe20000000000 */
[----:B------:R-:W-:Y:S01]  /*e0d0*/  ULDC.64 UR14, c[0x0][0xb38] ;  /* 0x0002ce00000e7ab9 */ /* 0x000fe20000000a00 */
[----:B------:R-:W-:Y:S01]  /*e0e0*/  ULDC.64 UR16, c[0x0][0xb40] ;  /* 0x0002d00000107ab9 */ /* 0x000fe20000000a00 */
[----:B------:R-:W-:Y:S01]  /*e0f0*/  UIMAD.WIDE.U32 UR10, UR19, UR14, UR10 ;  /* 0x0000000e130a72a5 */ /* 0x000fe2000f8e000a */
[C---:B------:R-:W-:Y:S01]  /*e100*/  VIADD R179, R19.reuse, 0x10 ;  /* 0x0000001013b37836 */ /* 0x040fe20000000000 */
[----:B------:R-:W-:Y:S01]  /*e110*/  UIMAD UR4, UR4, UR16, URZ ;  /* 0x00000010040472a4 */ /* 0x000fe2000f8e023f */
[----:B------:R-:W-:Y:S01]  /*e120*/  VIADD R181, R19, 0x8 ;  /* 0x0000000813b57836 */ /* 0x000fe20000000000 */
[----:B------:R-:W-:Y:S01]  /*e130*/  UIMAD UR11, UR19, UR15, UR11 ;  /* 0x0000000f130b72a4 */ /* 0x000fe2000f8e020b */
[----:B------:R-:W-:Y:S01]  /*e140*/  BSSY B1, `(.L_x_219) ;  /* 0x00000cc000017945 */ /* 0x000fe20003800000 */
[----:B------:R-:W-:Y:S01]  /*e150*/  UIMAD UR4, UR9, UR17, UR4 ;  /* 0x00000011090472a4 */ /* 0x000fe2000f8e0204 */
[----:B------:R-:W-:Y:S01]  /*e160*/  SHF.R.S32.HI R22, RZ, 0x1f, R214 ;  /* 0x0000001fff167819 */ /* 0x000fe200000114d6 */
[----:B------:R-:W-:Y:S01]  /*e170*/  UIMAD.WIDE.U32 UR10, UR9, UR16, UR10 ;  /* 0x00000010090a72a5 */ /* 0x000fe2000f8e000a */
[----:B------:R-:W-:Y:S01]  /*e180*/  SHF.R.S32.HI R152, RZ, 0x1f, R215 ;  /* 0x0000001fff987819 */ /* 0x000fe200000114d7 */
[----:B------:R-:W-:Y:S01]  /*e190*/  ULDC.64 UR14, c[0x0][0xb48] ;  /* 0x0002d200000e7ab9 */ /* 0x000fe20000000a00 */
[----:B------:R-:W-:Y:S01]  /*e1a0*/  @UP1 ULDC UR9, c[0x0][0xbec] ;  /* 0x0002fb0000091ab9 */ /* 0x000fe20000000800 */
[----:B------:R-:W-:Y:S01]  /*e1b0*/  UIADD3 UR11, UR11, UR4, URZ ;  /* 0x000000040b0b7290 */ /* 0x000fe2000fffe03f */
[----:B------:R-:W-:Y:S01]  /*e1c0*/  @P1 IMAD.HI.U32 R0, R8, UR9, RZ ;  /* 0x0000000908001c27 */ /* 0x000fe2000f8e00ff */
[----:B------:R-:W-:Y:S01]  /*e1d0*/  UIADD3 UR8, UR8, 0x38820, URZ ;  /* 0x0003882008087890 */ /* 0x000fe2000fffe03f */
[----:B------:R-:W-:Y:S01]  /*e1e0*/  SHF.R.S32.HI R153, RZ, 0x1f, R216 ;  /* 0x0000001fff997819 */ /* 0x000fe200000114d8 */
[----:B------:R-:W-:Y:S01]  /*e1f0*/  @UP1 ULDC UR4, c[0x0][0xbf0] ;  /* 0x0002fc0000041ab9 */ /* 0x000fe20000000800 */
[----:B------:R-:W-:Y:S01]  /*e200*/  UIMAD.WIDE.U32 UR10, UR18, UR14, UR10 ;  /* 0x0000000e120a72a5 */ /* 0x000fe2000f8e000a */
[----:B------:R-:W-:Y:S01]  /*e210*/  @P1 SHF.R.U32.HI R5, RZ, UR4, R0 ;  /* 0x00000004ff051c19 */ /* 0x000fe20008011600 */
[----:B------:R-:W-:Y:S01]  /*e220*/  UPRMT UR8, URZ, 0x654, UR8 ;  /* 0x000006543f087896 */ /* 0x000fe20008000008 */
[----:B------:R-:W-:Y:S01]  /*e230*/  SHF.R.S32.HI R154, RZ, 0x1f, R217 ;  /* 0x0000001fff9a7819 */ /* 0x000fe200000114d9 */
[----:B------:R-:W-:Y:S01]  /*e240*/  UIMAD UR4, UR18, UR15, UR11 ;  /* 0x0000000f120472a4 */ /* 0x000fe2000f8e020b */
[--C-:B------:R-:W-:Y:S01]  /*e250*/  SHF.R.S32.HI R0, RZ, 0x1f, R5.reuse ;  /* 0x0000001fff007819 */ /* 0x100fe20000011405 */
[----:B------:R-:W-:Y:S01]  /*e260*/  IMAD.MOV R7, RZ, RZ, -R5 ;  /* 0x000000ffff077224 */ /* 0x000fe200078e0a05 */
[----:B------:R-:W-:Y:S01]  /*e270*/  ULDC.64 UR14, c[0x0][0xb30] ;  /* 0x0002cc00000e7ab9 */ /* 0x000fe20000000a00 */
[----:B------:R-:W-:Y:S01]  /*e280*/  IMAD.U32 R3, RZ, RZ, UR11 ;  /* 0x0000000bff037e24 */ /* 0x000fe2000f8e00ff */
[----:B------:R-:W-:Y:S01]  /*e290*/  SHF.R.S32.HI R155, RZ, 0x1f, R218 ;  /* 0x0000001fff9b7819 */ /* 0x000fe200000114da */
[----:B------:R-:W-:Y:S01]  /*e2a0*/  IMAD R7, R7, UR20, R8 ;  /* 0x0000001407077c24 */ /* 0x000fe2000f8e0208 */
[----:B------:R-:W-:Y:S01]  /*e2b0*/  SYNCS.ARRIVE.TRANS64.RED.A1T0 RZ, [UR8], RZ ;  /* 0x000000ffffff79a7 */ /* 0x000fe20008100408 */
[----:B------:R-:W-:Y:S01]  /*e2c0*/  IMAD R0, R0, UR14, RZ ;  /* 0x0000000e00007c24 */ /* 0x000fe2000f8e02ff */
[----:B------:R-:W-:Y:S01]  /*e2d0*/  SHF.R.S32.HI R156, RZ, 0x1f, R219 ;  /* 0x0000001fff9c7819 */ /* 0x000fe200000114db */
[----:B------:R-:W-:Y:S01]  /*e2e0*/  IMAD.U32 R2, RZ, RZ, UR10 ;  /* 0x0000000aff027e24 */ /* 0x000fe2000f8e00ff */
[----:B------:R-:W-:Y:S01]  /*e2f0*/  ULDC.64 UR10, c[0x0][0xb28] ;  /* 0x0002ca00000a7ab9 */ /* 0x000fe20000000a00 */
[----:B------:R-:W-:Y:S01]  /*e300*/  IMAD.U32 R3, RZ, RZ, UR4 ;  /* 0x00000004ff037e24 */ /* 0x000fe2000f8e00ff */
[----:B------:R-:W-:Y:S01]  /*e310*/  SHF.R.S32.HI R157, RZ, 0x1f, R220 ;  /* 0x0000001fff9d7819 */ /* 0x000fe200000114dc */
[C---:B------:R-:W-:Y:S01]  /*e320*/  IMAD R9, R5.reuse, UR15, R0 ;  /* 0x0000000f05097c24 */ /* 0x040fe2000f8e0200 */
[----:B------:R-:W-:Y:S01]  /*e330*/  SHF.R.S32.HI R0, RZ, 0x1f, R7 ;  /* 0x0000001fff007819 */ /* 0x000fe20000011407 */
[----:B------:R-:W-:Y:S01]  /*e340*/  IMAD.WIDE.U32 R2, R5, UR14, R2 ;  /* 0x0000000e05027c25 */ /* 0x000fe2000f8e0002 */
[----:B------:R-:W-:-:S02]  /*e350*/  SHF.R.S32.HI R158, RZ, 0x1f, R221 ;  /* 0x0000001fff9e7819 */ /* 0x000fc400000114dd */
[----:B------:R-:W-:Y:S01]  /*e360*/  SHF.R.S32.HI R159, RZ, 0x1f, R222 ;  /* 0x0000001fff9f7819 */ /* 0x000fe200000114de */
[----:B------:R-:W-:Y:S01]  /*e370*/  IMAD R0, R0, UR10, RZ ;  /* 0x0000000a00007c24 */ /* 0x000fe2000f8e02ff */
[----:B------:R-:W-:Y:S01]  /*e380*/  SHF.R.S32.HI R160, RZ, 0x1f, R223 ;  /* 0x0000001fffa07819 */ /* 0x000fe200000114df */
[----:B------:R-:W-:Y:S01]  /*e390*/  IMAD.IADD R3, R3, 0x1, R9 ;  /* 0x0000000103037824 */ /* 0x000fe200078e0209 */
[----:B------:R-:W-:Y:S01]  /*e3a0*/  SHF.R.S32.HI R161, RZ, 0x1f, R224 ;  /* 0x0000001fffa17819 */ /* 0x000fe200000114e0 */
[C---:B------:R-:W-:Y:S01]  /*e3b0*/  IMAD R11, R7.reuse, UR11, R0 ;  /* 0x0000000b070b7c24 */ /* 0x040fe2000f8e0200 */
[----:B------:R-:W-:Y:S01]  /*e3c0*/  SHF.R.S32.HI R162, RZ, 0x1f, R225 ;  /* 0x0000001fffa27819 */ /* 0x000fe200000114e1 */
[----:B------:R-:W-:Y:S01]  /*e3d0*/  IMAD.WIDE.U32 R2, R7, UR10, R2 ;  /* 0x0000000a07027c25 */ /* 0x000fe2000f8e0002 */
[----:B------:R-:W-:Y:S01]  /*e3e0*/  ULDC.64 UR10, c[0x0][0xb00] ;  /* 0x0002c000000a7ab9 */ /* 0x000fe20000000a00 */
[----:B------:R-:W-:Y:S02]  /*e3f0*/  SHF.R.S32.HI R163, RZ, 0x1f, R226 ;  /* 0x0000001fffa37819 */ /* 0x000fe400000114e2 */
[----:B------:R-:W-:Y:S01]  /*e400*/  IMAD.IADD R11, R3, 0x1, R11 ;  /* 0x00000001030b7824 */ /* 0x000fe200078e020b */
[C---:B------:R-:W-:Y:S01]  /*e410*/  LEA R0, P1, R2.reuse, UR10, 0x2 ;  /* 0x0000000a02007c11 */ /* 0x040fe2000f8210ff */
[C---:B------:R-:W-:Y:S01]  /*e420*/  VIADD R174, R19.reuse, 0x20 ;  /* 0x0000002013ae7836 */ /* 0x040fe20000000000 */
[----:B------:R-:W-:Y:S01]  /*e430*/  SHF.R.S32.HI R164, RZ, 0x1f, R227 ;  /* 0x0000001fffa47819 */ /* 0x000fe200000114e3 */
[C---:B------:R-:W-:Y:S01]  /*e440*/  VIADD R176, R19.reuse, 0x18 ;  /* 0x0000001813b07836 */ /* 0x040fe20000000000 */
[----:B------:R-:W-:Y:S01]  /*e450*/  LEA.HI.X R11, R2, UR11, R11, 0x2, P1 ;  /* 0x0000000b020b7c11 */ /* 0x000fe200088f140b */
[C---:B------:R-:W-:Y:S01]  /*e460*/  VIADD R178, R19.reuse, 0x10 ;  /* 0x0000001013b27836 */ /* 0x040fe20000000000 */
[----:B------:R0:W1:Y:S01]  /*e470*/  SHFL.IDX PT, R2, R0, RZ, 0x1c1f ;  /* 0x001c1fff00027589 */ /* 0x00006200000e0000 */
[----:B------:R-:W-:Y:S01]  /*e480*/  SHF.R.S32.HI R165, RZ, 0x1f, R228 ;  /* 0x0000001fffa57819 */ /* 0x000fe200000114e4 */
[----:B------:R-:W-:Y:S01]  /*e490*/  VIADD R180, R19, 0x8 ;  /* 0x0000000813b47836 */ /* 0x000fe20000000000 */
[----:B------:R-:W-:Y:S01]  /*e4a0*/  SHF.R.S32.HI R166, RZ, 0x1f, R229 ;  /* 0x0000001fffa67819 */ /* 0x000fe200000114e5 */
[----:B------:R0:W2:Y:S01]  /*e4b0*/  SHFL.IDX PT, R3, R11, RZ, 0x1c1f ;  /* 0x001c1fff0b037589 */ /* 0x0000a200000e0000 */
[----:B------:R-:W-:-:S02]  /*e4c0*/  SHF.R.S32.HI R167, RZ, 0x1f, R230 ;  /* 0x0000001fffa77819 */ /* 0x000fc400000114e6 */
[----:B------:R-:W-:Y:S02]  /*e4d0*/  SHF.R.S32.HI R168, RZ, 0x1f, R231 ;  /* 0x0000001fffa87819 */ /* 0x000fe400000114e7 */
[----:B------:R-:W-:Y:S02]  /*e4e0*/  SHF.R.S32.HI R169, RZ, 0x1f, R232 ;  /* 0x0000001fffa97819 */ /* 0x000fe400000114e8 */
[----:B------:R-:W-:Y:S02]  /*e4f0*/  SHF.R.S32.HI R170, RZ, 0x1f, R233 ;  /* 0x0000001fffaa7819 */ /* 0x000fe400000114e9 */
[----:B------:R-:W-:Y:S02]  /*e500*/  SHF.R.S32.HI R171, RZ, 0x1f, R234 ;  /* 0x0000001fffab7819 */ /* 0x000fe400000114ea */
[----:B------:R-:W-:Y:S02]  /*e510*/  SHF.R.S32.HI R172, RZ, 0x1f, R235 ;  /* 0x0000001fffac7819 */ /* 0x000fe400000114eb */
[----:B------:R-:W-:-:S02]  /*e520*/  SHF.R.S32.HI R173, RZ, 0x1f, R236 ;  /* 0x0000001fffad7819 */ /* 0x000fc400000114ec */
[----:B------:R-:W-:Y:S02]  /*e530*/  SHF.R.S32.HI R175, RZ, 0x1f, R175 ;  /* 0x0000001fffaf7819 */ /* 0x000fe400000114af */
[----:B------:R-:W-:Y:S02]  /*e540*/  SHF.R.S32.HI R177, RZ, 0x1f, R177 ;  /* 0x0000001fffb17819 */ /* 0x000fe400000114b1 */
[----:B------:R-:W-:Y:S02]  /*e550*/  SHF.R.S32.HI R179, RZ, 0x1f, R179 ;  /* 0x0000001fffb37819 */ /* 0x000fe400000114b3 */
[----:B------:R-:W-:Y:S01]  /*e560*/  SHF.R.S32.HI R181, RZ, 0x1f, R181 ;  /* 0x0000001fffb57819 */ /* 0x000fe200000114b5 */
[----:B01----:R-:W-:Y:S06]  /*e570*/  @P0 BRA `(.L_x_220) ;  /* 0x0000000800200947 */ /* 0x003fec0003800000 */
[----:B------:R-:W-:Y:S01]  /*e580*/  ULDC UR4, c[0x0][0xac8] ;  /* 0x0002b20000047ab9 */ /* 0x000fe20000000800 */
[----:B------:R-:W-:Y:S01]  /*e590*/  ULDC.64 UR8, c[0x0][0x208] ;  /* 0x0000820000087ab9 */ /* 0x000fe20000000a00 */
[----:B------:R-:W-:Y:S02]  /*e5a0*/  ISETP.GE.AND P4, PT, R180, UR4, PT ;  /* 0x00000004b4007c0c */ /* 0x000fe4000bf86270 */
[----:B------:R-:W-:Y:S02]  /*e5b0*/  ISETP.GE.AND P3, PT, R178, UR4, PT ;  /* 0x00000004b2007c0c */ /* 0x000fe4000bf66270 */
[----:B------:R-:W-:Y:S02]  /*e5c0*/  ISETP.GE.AND P5, PT, R19, UR4, PT ;  /* 0x0000000413007c0c */ /* 0x000fe4000bfa6270 */
[----:B------:R-:W-:Y:S02]  /*e5d0*/  ISETP.GE.AND P1, PT, R174, UR4, PT ;  /* 0x00000004ae007c0c */ /* 0x000fe4000bf26270 */
[----:B------:R-:W-:-:S05]  /*e5e0*/  ISETP.GE.AND P0, PT, R176, UR4, PT ;  /* 0x00000004b0007c0c */ /* 0x000fca000bf06270 */
[-C--:B------:R-:W-:Y:S02]  /*e5f0*/  @!P4 LEA R4, P2, R180, R2.reuse, 0x2 ;  /* 0x00000002b404c211 */ /* 0x080fe400078410ff */
[----:B------:R-:W-:Y:S02]  /*e600*/  @!P3 LEA R6, P6, R178, R2, 0x2 ;  /* 0x00000002b206b211 */ /* 0x000fe400078c10ff */
[----:B--2---:R-:W-:Y:S01]  /*e610*/  @!P5 IMAD.WIDE R8, R19, 0x4, R2 ;  /* 0x000000041308d825 */ /* 0x004fe200078e0202 */
[-C--:B------:R-:W-:Y:S02]  /*e620*/  @!P4 LEA.HI.X R5, R180, R3.reuse, R181, 0x2, P2 ;  /* 0x00000003b405c211 */ /* 0x080fe400010f14b5 */
[----:B------:R-:W-:Y:S02]  /*e630*/  ISETP.GE.AND P2, PT, R236, UR4, PT ;  /* 0x00000004ec007c0c */ /* 0x000fe4000bf46270 */
[----:B------:R-:W-:Y:S01]  /*e640*/  @!P3 LEA.HI.X R7, R178, R3, R179, 0x2, P6 ;  /* 0x00000003b207b211 */ /* 0x000fe200030f14b3 */
[----:B------:R-:W-:Y:S04]  /*e650*/  @!P5 ST.E.64 desc[UR8][R8.64], R24 ;  /* 0x000000180800d985 */ /* 0x000fe8000c101b08 */
[----:B------:R0:W-:Y:S01]  /*e660*/  @!P4 ST.E.64 desc[UR8][R4.64], R28 ;  /* 0x0000001c0400c985 */ /* 0x0001e2000c101b08 */
[----:B------:R-:W-:-:S03]  /*e670*/  ISETP.GE.AND P4, PT, R234, UR4, PT ;  /* 0x00000004ea007c0c */ /* 0x000fc6000bf86270 */
[----:B------:R1:W-:Y:S01]  /*e680*/  @!P3 ST.E.64 desc[UR8][R6.64], R32 ;  /* 0x000000200600b985 */ /* 0x0003e2000c101b08 */
[----:B------:R-:W-:Y:S02]  /*e690*/  ISETP.GE.AND P3, PT, R235, UR4, PT ;  /* 0x00000004eb007c0c */ /* 0x000fe4000bf66270 */
[-C--:B0-----:R-:W-:Y:S02]  /*e6a0*/  @!P0 LEA R4, P6, R176, R2.reuse, 0x2 ;  /* 0x00000002b0048211 */ /* 0x081fe400078c10ff */
[-C--:B-1----:R-:W-:Y:S01]  /*e6b0*/  @!P1 LEA R6, P5, R174, R2.reuse, 0x2 ;  /* 0x00000002ae069211 */ /* 0x082fe200078a10ff */
[----:B------:R-:W-:Y:S01]  /*e6c0*/  VIADD R33, R19, 0xe8 ;  /* 0x000000e813217836 */ /* 0x000fe20000000000 */
[-C--:B------:R-:W-:Y:S02]  /*e6d0*/  @!P0 LEA.HI.X R5, R176, R3.reuse, R177, 0x2, P6 ;  /* 0x00000003b0058211 */ /* 0x080fe400030f14b1 */
[----:B------:R-:W-:Y:S02]  /*e6e0*/  @!P1 LEA.HI.X R7, R174, R3, R175, 0x2, P5 ;  /* 0x00000003ae079211 */ /* 0x000fe400028f14af */
[----:B------:R-:W-:Y:S01]  /*e6f0*/  ISETP.GE.AND P5, PT, R233, UR4, PT ;  /* 0x00000004e9007c0c */ /* 0x000fe2000bfa6270 */
[----:B------:R0:W-:Y:S01]  /*e700*/  @!P0 ST.E.64 desc[UR8][R4.64], R36 ;  /* 0x0000002404008985 */ /* 0x0001e2000c101b08 */
[----:B------:R-:W-:-:S02]  /*e710*/  @!P2 LEA R8, P6, R236, R2, 0x2 ;  /* 0x00000002ec08a211 */ /* 0x000fc400078c10ff */
[----:B------:R-:W-:Y:S01]  /*e720*/  ISETP.GE.AND P0, PT, R232, UR4, PT ;  /* 0x00000004e8007c0c */ /* 0x000fe2000bf06270 */
[----:B------:R1:W-:Y:S01]  /*e730*/  @!P1 ST.E.64 desc[UR8][R6.64], R40 ;  /* 0x0000002806009985 */ /* 0x0003e2000c101b08 */
[----:B------:R-:W-:Y:S02]  /*e740*/  @!P2 LEA.HI.X R9, R236, R3, R173, 0x2, P6 ;  /* 0x00000003ec09a211 */ /* 0x000fe400030f14ad */
[----:B------:R-:W-:-:S03]  /*e750*/  ISETP.GE.AND P1, PT, R231, UR4, PT ;  /* 0x00000004e7007c0c */ /* 0x000fc6000bf26270 */
[----:B------:R2:W-:Y:S01]  /*e760*/  @!P2 ST.E.64 desc[UR8][R8.64], R44 ;  /* 0x0000002c0800a985 */ /* 0x0005e2000c101b08 */
[CC--:B0-----:R-:W-:Y:S02]  /*e770*/  @!P3 LEA R4, P6, R235.reuse, R2.reuse, 0x2 ;  /* 0x00000002eb04b211 */ /* 0x0c1fe400078c10ff */
[CC--:B-1----:R-:W-:Y:S02]  /*e780*/  @!P4 LEA R6, P2, R234.reuse, R2.reuse, 0x2 ;  /* 0x00000002ea06c211 */ /* 0x0c2fe400078410ff */
[-C--:B------:R-:W-:Y:S02]  /*e790*/  @!P3 LEA.HI.X R5, R235, R3.reuse, R172, 0x2, P6 ;  /* 0x00000003eb05b211 */ /* 0x080fe400030f14ac */
[----:B------:R-:W-:Y:S02]  /*e7a0*/  @!P4 LEA.HI.X R7, R234, R3, R171, 0x2, P2 ;  /* 0x00000003ea07c211 */ /* 0x000fe400010f14ab */
[----:B--2---:R-:W-:Y:S01]  /*e7b0*/  @!P5 LEA R8, P6, R233, R2, 0x2 ;  /* 0x00000002e908d211 */ /* 0x004fe200078c10ff */
[----:B------:R0:W-:Y:S01]  /*e7c0*/  @!P3 ST.E.64 desc[UR8][R4.64], R48 ;  /* 0x000000300400b985 */ /* 0x0001e2000c101b08 */
[----:B------:R-:W-:-:S02]  /*e7d0*/  ISETP.GE.AND P2, PT, R230, UR4, PT ;  /* 0x00000004e6007c0c */ /* 0x000fc4000bf46270 */
[----:B------:R-:W-:Y:S01]  /*e7e0*/  @!P5 LEA.HI.X R9, R233, R3, R170, 0x2, P6 ;  /* 0x00000003e909d211 */ /* 0x000fe200030f14aa */
[----:B------:R1:W-:Y:S01]  /*e7f0*/  @!P4 ST.E.64 desc[UR8][R6.64], R52 ;  /* 0x000000340600c985 */ /* 0x0003e2000c101b08 */
[----:B------:R-:W-:-:S03]  /*e800*/  ISETP.GE.AND P3, PT, R229, UR4, PT ;  /* 0x00000004e5007c0c */ /* 0x000fc6000bf66270 */
[----:B------:R2:W-:Y:S01]  /*e810*/  @!P5 ST.E.64 desc[UR8][R8.64], R56 ;  /* 0x000000380800d985 */ /* 0x0005e2000c101b08 */
[CC--:B0-----:R-:W-:Y:S02]  /*e820*/  @!P0 LEA R4, P4, R232.reuse, R2.reuse, 0x2 ;  /* 0x00000002e8048211 */ /* 0x0c1fe400078810ff */
[C---:B-1----:R-:W-:Y:S02]  /*e830*/  @!P1 LEA R6, P5, R231.reuse, R2, 0x2 ;  /* 0x00000002e7069211 */ /* 0x042fe400078a10ff */
[-C--:B------:R-:W-:Y:S02]  /*e840*/  @!P0 LEA.HI.X R5, R232, R3.reuse, R169, 0x2, P4 ;  /* 0x00000003e8058211 */ /* 0x080fe400020f14a9 */
[----:B------:R-:W-:Y:S02]  /*e850*/  ISETP.GE.AND P4, PT, R228, UR4, PT ;  /* 0x00000004e4007c0c */ /* 0x000fe4000bf86270 */
[----:B------:R-:W-:Y:S01]  /*e860*/  @!P1 LEA.HI.X R7, R231, R3, R168, 0x2, P5 ;  /* 0x00000003e7079211 */ /* 0x000fe200028f14a8 */
[----:B------:R0:W-:Y:S01]  /*e870*/  @!P0 ST.E.64 desc[UR8][R4.64], R60 ;  /* 0x0000003c04008985 */ /* 0x0001e2000c101b08 */
[----:B------:R-:W-:-:S02]  /*e880*/  ISETP.GE.AND P5, PT, R227, UR4, PT ;  /* 0x00000004e3007c0c */ /* 0x000fc4000bfa6270 */
[C---:B--2---:R-:W-:Y:S01]  /*e890*/  @!P2 LEA R8, P6, R230.reuse, R2, 0x2 ;  /* 0x00000002e608a211 */ /* 0x044fe200078c10ff */
[----:B------:R1:W-:Y:S01]  /*e8a0*/  @!P1 ST.E.64 desc[UR8][R6.64], R64 ;  /* 0x0000004006009985 */ /* 0x0003e2000c101b08 */
[----:B------:R-:W-:Y:S02]  /*e8b0*/  ISETP.GE.AND P1, PT, R225, UR4, PT ;  /* 0x00000004e1007c0c */ /* 0x000fe4000bf26270 */
[----:B------:R-:W-:Y:S02]  /*e8c0*/  @!P2 LEA.HI.X R9, R230, R3, R167, 0x2, P6 ;  /* 0x00000003e609a211 */ /* 0x000fe400030f14a7 */
[----:B------:R-:W-:-:S03]  /*e8d0*/  ISETP.GE.AND P0, PT, R226, UR4, PT ;  /* 0x00000004e2007c0c */ /* 0x000fc6000bf06270 */
[----:B------:R2:W-:Y:S01]  /*e8e0*/  @!P2 ST.E.64 desc[UR8][R8.64], R68 ;  /* 0x000000440800a985 */ /* 0x0005e2000c101b08 */
[CC--:B0-----:R-:W-:Y:S02]  /*e8f0*/  @!P3 LEA R4, P6, R229.reuse, R2.reuse, 0x2 ;  /* 0x00000002e504b211 */ /* 0x0c1fe400078c10ff */
[CC--:B-1----:R-:W-:Y:S02]  /*e900*/  @!P4 LEA R6, P2, R228.reuse, R2.reuse, 0x2 ;  /* 0x00000002e406c211 */ /* 0x0c2fe400078410ff */
[-C--:B------:R-:W-:Y:S02]  /*e910*/  @!P3 LEA.HI.X R5, R229, R3.reuse, R166, 0x2, P6 ;  /* 0x00000003e505b211 */ /* 0x080fe400030f14a6 */
[----:B------:R-:W-:Y:S02]  /*e920*/  @!P4 LEA.HI.X R7, R228, R3, R165, 0x2, P2 ;  /* 0x00000003e407c211 */ /* 0x000fe400010f14a5 */
[----:B------:R-:W-:Y:S01]  /*e930*/  ISETP.GE.AND P2, PT, R224, UR4, PT ;  /* 0x00000004e0007c0c */ /* 0x000fe2000bf46270 */
[----:B------:R0:W-:Y:S01]  /*e940*/  @!P3 ST.E.64 desc[UR8][R4.64], R72 ;  /* 0x000000480400b985 */ /* 0x0001e2000c101b08 */
[----:B--2---:R-:W-:-:S03]  /*e950*/  @!P5 LEA R8, P6, R227, R2, 0x2 ;  /* 0x00000002e308d211 */ /* 0x004fc600078c10ff */
[----:B------:R1:W-:Y:S01]  /*e960*/  @!P4 ST.E.64 desc[UR8][R6.64], R76 ;  /* 0x0000004c0600c985 */ /* 0x0003e2000c101b08 */
[----:B------:R-:W-:Y:S02]  /*e970*/  @!P5 LEA.HI.X R9, R227, R3, R164, 0x2, P6 ;  /* 0x00000003e309d211 */ /* 0x000fe400030f14a4 */
[----:B------:R-:W-:-:S03]  /*e980*/  ISETP.GE.AND P4, PT, R222, UR4, PT ;  /* 0x00000004de007c0c */ /* 0x000fc6000bf86270 */
[----:B------:R2:W-:Y:S01]  /*e990*/  @!P5 ST.E.64 desc[UR8][R8.64], R80 ;  /* 0x000000500800d985 */ /* 0x0005e2000c101b08 */
[----:B------:R-:W-:Y:S02]  /*e9a0*/  ISETP.GE.AND P5, PT, R223, UR4, PT ;  /* 0x00000004df007c0c */ /* 0x000fe4000bfa6270 */
        /* <DEDUP_REMOVED lines=8> */
[----:B------:R-:W-:-:S05]  /*ea30*/  @!P2 LEA.HI.X R9, R224, R3, R161, 0x2, P6 ;  /* 0x00000003e009a211 */ /* 0x000fca00030f14a1 */
[----:B------:R2:W-:Y:S01]  /*ea40*/  @!P2 ST.E.64 desc[UR8][R8.64], R92 ;  /* 0x0000005c0800a985 */ /* 0x0005e2000c101b08 */
[----:B------:R-:W-:Y:S02]  /*ea50*/  ISETP.GE.AND P2, PT, R220, UR4, PT ;  /* 0x00000004dc007c0c */ /* 0x000fe4000bf46270 */
[CC--:B0-----:R-:W-:Y:S02]  /*ea60*/  @!P5 LEA R4, P1, R223.reuse, R2.reuse, 0x2 ;  /* 0x00000002df04d211 */ /* 0x0c1fe400078210ff */
[CC--:B-1----:R-:W-:Y:S02]  /*ea70*/  @!P4 LEA R6, P0, R222.reuse, R2.reuse, 0x2 ;  /* 0x00000002de06c211 */ /* 0x0c2fe400078010ff */
[-C--:B------:R-:W-:Y:S02]  /*ea80*/  @!P5 LEA.HI.X R5, R223, R3.reuse, R160, 0x2, P1 ;  /* 0x00000003df05d211 */ /* 0x080fe400008f14a0 */
[----:B------:R-:W-:Y:S02]  /*ea90*/  ISETP.GE.AND P1, PT, R219, UR4, PT ;  /* 0x00000004db007c0c */ /* 0x000fe4000bf26270 */
[----:B--2---:R-:W-:Y:S01]  /*eaa0*/  @!P3 LEA R8, P6, R221, R2, 0x2 ;  /* 0x00000002dd08b211 */ /* 0x004fe200078c10ff */
[----:B------:R-:W-:Y:S01]  /*eab0*/  @!P5 ST.E.64 desc[UR8][R4.64], R96 ;  /* 0x000000600400d985 */ /* 0x000fe2000c101b08 */
[----:B------:R-:W-:-:S02]  /*eac0*/  @!P4 LEA.HI.X R7, R222, R3, R159, 0x2, P0 ;  /* 0x00000003de07c211 */ /* 0x000fc400000f149f */
[----:B------:R-:W-:Y:S02]  /*ead0*/  @!P3 LEA.HI.X R9, R221, R3, R158, 0x2, P6 ;  /* 0x00000003dd09b211 */ /* 0x000fe400030f149e */
[----:B------:R-:W-:Y:S01]  /*eae0*/  ISETP.GE.AND P0, PT, R218, UR4, PT ;  /* 0x00000004da007c0c */ /* 0x000fe2000bf06270 */
[----:B------:R-:W-:Y:S01]  /*eaf0*/  @!P4 ST.E.64 desc[UR8][R6.64], R100 ;  /* 0x000000640600c985 */ /* 0x000fe2000c101b08 */
[-C--:B------:R-:W-:Y:S02]  /*eb00*/  @!P2 LEA R12, P6, R220, R2.reuse, 0x2 ;  /* 0x00000002dc0ca211 */ /* 0x080fe400078c10ff */
[----:B------:R-:W-:Y:S01]  /*eb10*/  ISETP.GE.AND P4, PT, R216, UR4, PT ;  /* 0x00000004d8007c0c */ /* 0x000fe2000bf86270 */
[----:B------:R0:W-:Y:S01]  /*eb20*/  @!P3 ST.E.64 desc[UR8][R8.64], R104 ;  /* 0x000000680800b985 */ /* 0x0001e2000c101b08 */
[----:B------:R-:W-:Y:S02]  /*eb30*/  ISETP.GE.AND P3, PT, R217, UR4, PT ;  /* 0x00000004d9007c0c */ /* 0x000fe4000bf66270 */
[----:B------:R-:W-:-:S02]  /*eb40*/  @!P1 LEA R14, P5, R219, R2, 0x2 ;  /* 0x00000002db0e9211 */ /* 0x000fc400078a10ff */
[-C--:B------:R-:W-:Y:S02]  /*eb50*/  @!P2 LEA.HI.X R13, R220, R3.reuse, R157, 0x2, P6 ;  /* 0x00000003dc0da211 */ /* 0x080fe400030f149d */
[-C--:B------:R-:W-:Y:S02]  /*eb60*/  @!P1 LEA.HI.X R15, R219, R3.reuse, R156, 0x2, P5 ;  /* 0x00000003db0f9211 */ /* 0x080fe400028f149c */
[CC--:B------:R-:W-:Y:S01]  /*eb70*/  @!P0 LEA R20, P6, R218.reuse, R2.reuse, 0x2 ;  /* 0x00000002da148211 */ /* 0x0c0fe200078c10ff */
[----:B------:R-:W-:Y:S01]  /*eb80*/  @!P2 ST.E.64 desc[UR8][R12.64], R108 ;  /* 0x0000006c0c00a985 */ /* 0x000fe2000c101b08 */
[----:B------:R-:W-:Y:S02]  /*eb90*/  ISETP.GE.AND P2, PT, R215, UR4, PT ;  /* 0x00000004d7007c0c */ /* 0x000fe4000bf46270 */
[----:B------:R-:W-:Y:S01]  /*eba0*/  @!P0 LEA.HI.X R21, R218, R3, R155, 0x2, P6 ;  /* 0x00000003da158211 */ /* 0x000fe200030f149b */
[----:B------:R1:W-:Y:S01]  /*ebb0*/  @!P1 ST.E.64 desc[UR8][R14.64], R112 ;  /* 0x000000700e009985 */ /* 0x0003e2000c101b08 */
[----:B------:R-:W-:-:S02]  /*ebc0*/  @!P3 LEA R24, P1, R217, R2, 0x2 ;  /* 0x00000002d918b211 */ /* 0x000fc400078210ff */
[-C--:B------:R-:W-:Y:S01]  /*ebd0*/  @!P4 LEA R28, P5, R216, R2.reuse, 0x2 ;  /* 0x00000002d81cc211 */ /* 0x080fe200078a10ff */
[----:B------:R2:W-:Y:S01]  /*ebe0*/  @!P0 ST.E.64 desc[UR8][R20.64], R116 ;  /* 0x0000007414008985 */ /* 0x0005e2000c101b08 */
[-C--:B------:R-:W-:Y:S02]  /*ebf0*/  @!P3 LEA.HI.X R25, R217, R3.reuse, R154, 0x2, P1 ;  /* 0x00000003d919b211 */ /* 0x080fe400008f149a */
[----:B------:R-:W-:Y:S02]  /*ec00*/  ISETP.GE.AND P1, PT, R214, UR4, PT ;  /* 0x00000004d6007c0c */ /* 0x000fe4000bf26270 */
[-C--:B------:R-:W-:Y:S01]  /*ec10*/  @!P4 LEA.HI.X R29, R216, R3.reuse, R153, 0x2, P5 ;  /* 0x00000003d81dc211 */ /* 0x080fe200028f1499 */
[----:B------:R3:W-:Y:S01]  /*ec20*/  @!P3 ST.E.64 desc[UR8][R24.64], R120 ;  /* 0x000000781800b985 */ /* 0x0007e2000c101b08 */
[----:B------:R-:W-:Y:S02]  /*ec30*/  ISETP.GE.AND P0, PT, R23, UR4, PT ;  /* 0x0000000417007c0c */ /* 0x000fe4000bf06270 */
[----:B0-----:R-:W-:Y:S01]  /*ec40*/  @!P2 LEA R8, P5, R215, R2, 0x2 ;  /* 0x00000002d708a211 */ /* 0x001fe200078a10ff */
[----:B------:R3:W-:Y:S01]  /*ec50*/  @!P4 ST.E.64 desc[UR8][R28.64], R124 ;  /* 0x0000007c1c00c985 */ /* 0x0007e2000c101b08 */
[----:B------:R-:W-:Y:S01]  /*ec60*/  ISETP.GE.AND P4, PT, R33, UR4, PT ;  /* 0x0000000421007c0c */ /* 0x000fe2000bf86270 */
[----:B-1----:R-:W-:Y:S01]  /*ec70*/  VIADD R15, R19, 0xf0 ;  /* 0x000000f0130f7836 */ /* 0x002fe20000000000 */
[----:B------:R-:W-:Y:S01]  /*ec80*/  @!P2 LEA.HI.X R9, R215, R3, R152, 0x2, P5 ;  /* 0x00000003d709a211 */ /* 0x000fe200028f1498 */
[----:B--2---:R-:W-:Y:S01]  /*ec90*/  VIADD R21, R19, 0xf8 ;  /* 0x000000f813157836 */ /* 0x004fe20000000000 */
[----:B------:R-:W-:-:S02]  /*eca0*/  SHF.R.S32.HI R5, RZ, 0x1f, R23 ;  /* 0x0000001fff057819 */ /* 0x000fc40000011417 */
[CC--:B------:R-:W-:Y:S01]  /*ecb0*/  @!P1 LEA R6, P6, R214.reuse, R2.reuse, 0x2 ;  /* 0x00000002d6069211 */ /* 0x0c0fe200078c10ff */
[----:B------:R3:W-:Y:S01]  /*ecc0*/  @!P2 ST.E.64 desc[UR8][R8.64], R128 ;  /* 0x000000800800a985 */ /* 0x0007e2000c101b08 */
[----:B------:R-:W-:Y:S02]  /*ecd0*/  ISETP.GE.AND P3, PT, R15, UR4, PT ;  /* 0x000000040f007c0c */ /* 0x000fe4000bf66270 */
[----:B------:R-:W-:Y:S02]  /*ece0*/  @!P0 LEA R4, P5, R23, R2, 0x2 ;  /* 0x0000000217048211 */ /* 0x000fe400078a10ff */
[-C--:B------:R-:W-:Y:S02]  /*ecf0*/  @!P1 LEA.HI.X R7, R214, R3.reuse, R22, 0x2, P6 ;  /* 0x00000003d6079211 */ /* 0x080fe400030f1416 */
[----:B------:R-:W-:Y:S02]  /*ed00*/  ISETP.GE.AND P6, PT, R21, UR4, PT ;  /* 0x0000000415007c0c */ /* 0x000fe4000bfc6270 */
[----:B------:R-:W-:Y:S01]  /*ed10*/  @!P0 LEA.HI.X R5, R23, R3, R5, 0x2, P5 ;  /* 0x0000000317058211 */ /* 0x000fe200028f1405 */
[----:B------:R3:W-:Y:S01]  /*ed20*/  @!P1 ST.E.64 desc[UR8][R6.64], R132 ;  /* 0x0000008406009985 */ /* 0x0007e2000c101b08 */
[----:B------:R-:W-:-:S02]  /*ed30*/  SHF.R.S32.HI R13, RZ, 0x1f, R33 ;  /* 0x0000001fff0d7819 */ /* 0x000fc40000011421 */
[CC--:B------:R-:W-:Y:S01]  /*ed40*/  @!P4 LEA R12, P5, R33.reuse, R2.reuse, 0x2 ;  /* 0x00000002210cc211 */ /* 0x0c0fe200078a10ff */
[----:B------:R3:W-:Y:S01]  /*ed50*/  @!P0 ST.E.64 desc[UR8][R4.64], R136 ;  /* 0x0000008804008985 */ /* 0x0007e2000c101b08 */
[----:B------:R-:W-:Y:S02]  /*ed60*/  SHF.R.S32.HI R18, RZ, 0x1f, R15 ;  /* 0x0000001fff127819 */ /* 0x000fe4000001140f */
[----:B------:R-:W-:Y:S02]  /*ed70*/  @!P4 LEA.HI.X R13, R33, R3, R13, 0x2, P5 ;  /* 0x00000003210dc211 */ /* 0x000fe400028f140d */
[----:B------:R-:W-:-:S03]  /*ed80*/  @!P3 LEA R14, P5, R15, R2, 0x2 ;  /* 0x000000020f0eb211 */ /* 0x000fc600078a10ff */
[----:B------:R3:W-:Y:S01]  /*ed90*/  @!P4 ST.E.64 desc[UR8][R12.64], R140 ;  /* 0x0000008c0c00c985 */ /* 0x0007e2000c101b08 */
[-C--:B------:R-:W-:Y:S02]  /*eda0*/  @!P3 LEA.HI.X R15, R15, R3.reuse, R18, 0x2, P5 ;  /* 0x000000030f0fb211 */ /* 0x080fe400028f1412 */
[----:B------:R-:W-:Y:S02]  /*edb0*/  SHF.R.S32.HI R18, RZ, 0x1f, R21 ;  /* 0x0000001fff127819 */ /* 0x000fe40000011415 */
[C---:B------:R-:W-:Y:S01]  /*edc0*/  @!P6 LEA R2, P5, R21.reuse, R2, 0x2 ;  /* 0x000000021502e211 */ /* 0x040fe200078a10ff */
[----:B------:R3:W-:Y:S03]  /*edd0*/  @!P3 ST.E.64 desc[UR8][R14.64], R144 ;  /* 0x000000900e00b985 */ /* 0x0007e6000c101b08 */
[----:B------:R-:W-:-:S05]  /*ede0*/  @!P6 LEA.HI.X R3, R21, R3, R18, 0x2, P5 ;  /* 0x000000031503e211 */ /* 0x000fca00028f1412 */
[----:B------:R3:W-:Y:S04]  /*edf0*/  @!P6 ST.E.64 desc[UR8][R2.64], R148 ;  /* 0x000000940200e985 */ /* 0x0007e8000c101b08 */
.L_x_220:
[----:B------:R-:W-:Y:S05]  /*ee00*/  BSYNC B1 ;  /* 0x0000000000017941 */ /* 0x000fea0003800000 */
.L_x_219:
[----:B------:R-:W-:Y:S01]  /*ee10*/  ISETP.GE.AND P0, PT, R10, UR12, PT ;  /* 0x0000000c0a007c0c */ /* 0x000fe2000bf06270 */
[----:B--23--:R0:W1:Y:S04]  /*ee20*/  SHFL.IDX PT, R3, R11, 0x1, 0x1c1f ;  /* 0x003c1f000b037f89 */ /* 0x00c06800000e0000 */
[----:B------:R0:W2:Y:S08]  /*ee30*/  SHFL.IDX PT, R2, R0, 0x1, 0x1c1f ;  /* 0x003c1f0000027f89 */ /* 0x0000b000000e0000 */
[----:B0-----:R-:W-:Y:S05]  /*ee40*/  @P0 BRA `(.L_x_218) ;  /* 0x0000001800640947 */ /* 0x001fea0003800000 */
[----:B------:R-:W-:Y:S01]  /*ee50*/  ULDC UR4, c[0x0][0xac8] ;  /* 0x0002b20000047ab9 */ /* 0x000fe20000000800 */
[----:B------:R-:W-:Y:S01]  /*ee60*/  ULDC.64 UR8, c[0x0][0x208] ;  /* 0x0000820000087ab9 */ /* 0x000fe20000000a00 */
[----:B------:R-:W-:Y:S01]  /*ee70*/  ISETP.GE.AND P5, PT, R180, UR4, PT ;  /* 0x00000004b4007c0c */ /* 0x000fe2000bfa6270 */
[C---:B------:R-:W-:Y:S01]  /*ee80*/  VIADD R25, R19.reuse, 0xe8 ;  /* 0x000000e813197836 */ /* 0x040fe20000000000 */
[C---:B------:R-:W-:Y:S01]  /*ee90*/  ISETP.GE.AND P4, PT, R19.reuse, UR4, PT ;  /* 0x0000000413007c0c */ /* 0x040fe2000bf86270 */
[----:B------:R-:W-:Y:S01]  /*eea0*/  VIADD R21, R19, 0xf0 ;  /* 0x000000f013157836 */ /* 0x000fe20000000000 */
[----:B------:R-:W-:Y:S02]  /*eeb0*/  ISETP.GE.AND P2, PT, R178, UR4, PT ;  /* 0x00000004b2007c0c */ /* 0x000fe4000bf46270 */
[----:B------:R-:W-:Y:S02]  /*eec0*/  ISETP.GE.AND P1, PT, R176, UR4, PT ;  /* 0x00000004b0007c0c */ /* 0x000fe4000bf26270 */
[----:B------:R-:W-:-:S02]  /*eed0*/  ISETP.GE.AND P0, PT, R174, UR4, PT ;  /* 0x00000004ae007c0c */ /* 0x000fc4000bf06270 */
[----:B------:R-:W-:-:S03]  /*eee0*/  SHF.R.S32.HI R0, RZ, 0x1f, R25 ;  /* 0x0000001fff007819 */ /* 0x000fc60000011419 */
[CC--:B--2---:R-:W-:Y:S02]  /*eef0*/  @!P5 LEA R6, P3, R180.reuse, R2.reuse, 0x2 ;  /* 0x00000002b406d211 */ /* 0x0c4fe400078610ff */
[----:B-1----:R-:W-:Y:S02]  /*ef00*/  @!P4 IMAD.WIDE R4, R19, 0x4, R2 ;  /* 0x000000041304c825 */ /* 0x002fe400078e0202 */
[-C--:B------:R-:W-:Y:S02]  /*ef10*/  @!P5 LEA.HI.X R7, R180, R3.reuse, R181, 0x2, P3 ;  /* 0x00000003b407d211 */ /* 0x080fe400018f14b5 */
[-C--:B------:R-:W-:Y:S01]  /*ef20*/  @!P2 LEA R8, P6, R178, R2.reuse, 0x2 ;  /* 0x00000002b208a211 */ /* 0x080fe200078c10ff */
[----:B------:R0:W-:Y:S01]  /*ef30*/  @!P4 ST.E.64 desc[UR8][R4.64], R26 ;  /* 0x0000001a0400c985 */ /* 0x0001e2000c101b08 */
[----:B------:R-:W-:Y:S02]  /*ef40*/  ISETP.GE.AND P3, PT, R236, UR4, PT ;  /* 0x00000004ec007c0c */ /* 0x000fe4000bf66270 */
[----:B------:R-:W-:Y:S01]  /*ef50*/  @!P2 LEA.HI.X R9, R178, R3, R179, 0x2, P6 ;  /* 0x00000003b209a211 */ /* 0x000fe200030f14b3 */
[----:B------:R1:W-:Y:S01]  /*ef60*/  @!P5 ST.E.64 desc[UR8][R6.64], R30 ;  /* 0x0000001e0600d985 */ /* 0x0003e2000c101b08 */
[----:B------:R-:W-:-:S02]  /*ef70*/  @!P1 LEA R10, P5, R176, R2, 0x2 ;  /* 0x00000002b00a9211 */ /* 0x000fc400078a10ff */
[----:B------:R-:W-:Y:S01]  /*ef80*/  ISETP.GE.AND P4, PT, R235, UR4, PT ;  /* 0x00000004eb007c0c */ /* 0x000fe2000bf86270 */
[----:B------:R2:W-:Y:S01]  /*ef90*/  @!P2 ST.E.64 desc[UR8][R8.64], R34 ;  /* 0x000000220800a985 */ /* 0x0005e2000c101b08 */
[-C--:B------:R-:W-:Y:S02]  /*efa0*/  @!P0 LEA R12, P6, R174, R2.reuse, 0x2 ;  /* 0x00000002ae0c8211 */ /* 0x080fe400078c10ff */
[-C--:B------:R-:W-:Y:S02]  /*efb0*/  @!P1 LEA.HI.X R11, R176, R3.reuse, R177, 0x2, P5 ;  /* 0x00000003b00b9211 */ /* 0x080fe400028f14b1 */
[----:B------:R-:W-:Y:S02]  /*efc0*/  ISETP.GE.AND P5, PT, R234, UR4, PT ;  /* 0x00000004ea007c0c */ /* 0x000fe4000bfa6270 */
[----:B------:R-:W-:Y:S01]  /*efd0*/  @!P0 LEA.HI.X R13, R174, R3, R175, 0x2, P6 ;  /* 0x00000003ae0d8211 */ /* 0x000fe200030f14af */
[----:B------:R3:W-:Y:S01]  /*efe0*/  @!P1 ST.E.64 desc[UR8][R10.64], R38 ;  /* 0x000000260a009985 */ /* 0x0007e2000c101b08 */
[----:B0-----:R-:W-:-:S02]  /*eff0*/  @!P3 LEA R4, P6, R236, R2, 0x2 ;  /* 0x00000002ec04b211 */ /* 0x001fc400078c10ff */
[----:B------:R-:W-:Y:S01]  /*f000*/  ISETP.GE.AND P1, PT, R232, UR4, PT ;  /* 0x00000004e8007c0c */ /* 0x000fe2000bf26270 */
[----:B------:R0:W-:Y:S01]  /*f010*/  @!P0 ST.E.64 desc[UR8][R12.64], R42 ;  /* 0x0000002a0c008985 */ /* 0x0001e2000c101b08 */
[----:B------:R-:W-:Y:S02]  /*f020*/  ISETP.GE.AND P0, PT, R233, UR4, PT ;  /* 0x00000004e9007c0c */ /* 0x000fe4000bf06270 */
[CC--:B-1----:R-:W-:Y:S02]  /*f030*/  @!P4 LEA R6, P2, R235.reuse, R2.reuse, 0x2 ;  /* 0x00000002eb06c211 */ /* 0x0c2fe400078410ff */
[-C--:B------:R-:W-:Y:S02]  /*f040*/  @!P3 LEA.HI.X R5, R236, R3.reuse, R173, 0x2, P6 ;  /* 0x00000003ec05b211 */ /* 0x080fe400030f14ad */
[----:B------:R-:W-:Y:S02]  /*f050*/  @!P5 LEA R14, P6, R234, R2, 0x2 ;  /* 0x00000002ea0ed211 */ /* 0x000fe400078c10ff */
[----:B------:R-:W-:Y:S01]  /*f060*/  @!P4 LEA.HI.X R7, R235, R3, R172, 0x2, P2 ;  /* 0x00000003eb07c211 */ /* 0x000fe200010f14ac */
[----:B------:R1:W-:Y:S01]  /*f070*/  @!P3 ST.E.64 desc[UR8][R4.64], R46 ;  /* 0x0000002e0400b985 */ /* 0x0003e2000c101b08 */
[----:B------:R-:W-:-:S02]  /*f080*/  ISETP.GE.AND P2, PT, R231, UR4, PT ;  /* 0x00000004e7007c0c */ /* 0x000fc4000bf46270 */
[-C--:B------:R-:W-:Y:S01]  /*f090*/  @!P5 LEA.HI.X R15, R234, R3.reuse, R171, 0x2, P6 ;  /* 0x00000003ea0fd211 */ /* 0x080fe200030f14ab */
[----:B------:R4:W-:Y:S01]  /*f0a0*/  @!P4 ST.E.64 desc[UR8][R6.64], R50 ;  /* 0x000000320600c985 */ /* 0x0009e2000c101b08 */
[CC--:B--2---:R-:W-:Y:S02]  /*f0b0*/  @!P0 LEA R8, P4, R233.reuse, R2.reuse, 0x2 ;  /* 0x00000002e9088211 */ /* 0x0c4fe400078810ff */
[----:B------:R-:W-:Y:S01]  /*f0c0*/  ISETP.GE.AND P3, PT, R230, UR4, PT ;  /* 0x00000004e6007c0c */ /* 0x000fe2000bf66270 */
[----:B------:R2:W-:Y:S01]  /*f0d0*/  @!P5 ST.E.64 desc[UR8][R14.64], R54 ;  /* 0x000000360e00d985 */ /* 0x0005e2000c101b08 */
[----:B---3--:R-:W-:Y:S02]  /*f0e0*/  @!P1 LEA R10, P5, R232, R2, 0x2 ;  /* 0x00000002e80a9211 */ /* 0x008fe400078a10ff */
[----:B------:R-:W-:Y:S02]  /*f0f0*/  @!P0 LEA.HI.X R9, R233, R3, R170, 0x2, P4 ;  /* 0x00000003e9098211 */ /* 0x000fe400020f14aa */
[----:B------:R-:W-:-:S02]  /*f100*/  ISETP.GE.AND P4, PT, R229, UR4, PT ;  /* 0x00000004e5007c0c */ /* 0x000fc4000bf86270 */
[-C--:B------:R-:W-:Y:S01]  /*f110*/  @!P1 LEA.HI.X R11, R232, R3.reuse, R169, 0x2, P5 ;  /* 0x00000003e80b9211 */ /* 0x080fe200028f14a9 */
[----:B------:R-:W-:Y:S01]  /*f120*/  @!P0 ST.E.64 desc[UR8][R8.64], R58 ;  /* 0x0000003a08008985 */ /* 0x000fe2000c101b08 */
[----:B------:R-:W-:Y:S02]  /*f130*/  ISETP.GE.AND P5, PT, R228, UR4, PT ;  /* 0x00000004e4007c0c */ /* 0x000fe4000bfa6270 */
[CC--:B0-----:R-:W-:Y:S01]  /*f140*/  @!P2 LEA R12, P6, R231.reuse, R2.reuse, 0x2 ;  /* 0x00000002e70ca211 */ /* 0x0c1fe200078c10ff */
[----:B------:R0:W-:Y:S01]  /*f150*/  @!P1 ST.E.64 desc[UR8][R10.64], R62 ;  /* 0x0000003e0a009985 */ /* 0x0001e2000c101b08 */
[----:B------:R-:W-:Y:S02]  /*f160*/  ISETP.GE.AND P1, PT, R226, UR4, PT ;  /* 0x00000004e2007c0c */ /* 0x000fe4000bf26270 */
[----:B------:R-:W-:Y:S02]  /*f170*/  @!P2 LEA.HI.X R13, R231, R3, R168, 0x2, P6 ;  /* 0x00000003e70da211 */ /* 0x000fe400030f14a8 */
[----:B-1----:R-:W-:-:S02]  /*f180*/  @!P3 LEA R4, P6, R230, R2, 0x2 ;  /* 0x00000002e604b211 */ /* 0x002fc400078c10ff */
[-C--:B----4-:R-:W-:Y:S01]  /*f190*/  @!P4 LEA R6, P0, R229, R2.reuse, 0x2 ;  /* 0x00000002e506c211 */ /* 0x090fe200078010ff */
[----:B------:R1:W-:Y:S01]  /*f1a0*/  @!P2 ST.E.64 desc[UR8][R12.64], R66 ;  /* 0x000000420c00a985 */ /* 0x0003e2000c101b08 */
[----:B------:R-:W-:Y:S02]  /*f1b0*/  ISETP.GE.AND P2, PT, R227, UR4, PT ;  /* 0x00000004e3007c0c */ /* 0x000fe4000bf46270 */
[-C--:B------:R-:W-:Y:S02]  /*f1c0*/  @!P3 LEA.HI.X R5, R230, R3.reuse, R167, 0x2, P6 ;  /* 0x00000003e605b211 */ /* 0x080fe400030f14a7 */
[----:B--2---:R-:W-:Y:S02]  /*f1d0*/  @!P5 LEA R14, P6, R228, R2, 0x2 ;  /* 0x00000002e40ed211 */ /* 0x004fe400078c10ff */
[----:B------:R-:W-:Y:S01]  /*f1e0*/  @!P4 LEA.HI.X R7, R229, R3, R166, 0x2, P0 ;  /* 0x00000003e507c211 */ /* 0x000fe200000f14a6 */
[----:B------:R2:W-:Y:S01]  /*f1f0*/  @!P3 ST.E.64 desc[UR8][R4.64], R70 ;  /* 0x000000460400b985 */ /* 0x0005e2000c101b08 */
[----:B------:R-:W-:-:S02]  /*f200*/  ISETP.GE.AND P0, PT, R225, UR4, PT ;  /* 0x00000004e1007c0c */ /* 0x000fc4000bf06270 */
[-C--:B------:R-:W-:Y:S01]  /*f210*/  @!P5 LEA.HI.X R15, R228, R3.reuse, R165, 0x2, P6 ;  /* 0x00000003e40fd211 */ /* 0x080fe200030f14a5 */
[----:B------:R3:W-:Y:S01]  /*f220*/  @!P4 ST.E.64 desc[UR8][R6.64], R74 ;  /* 0x0000004a0600c985 */ /* 0x0007e2000c101b08 */
[-C--:B0-----:R-:W-:Y:S02]  /*f230*/  @!P1 LEA R10, P3, R226, R2.reuse, 0x2 ;  /* 0x00000002e20a9211 */ /* 0x081fe400078610ff */
[----:B------:R-:W-:Y:S01]  /*f240*/  @!P2 LEA R8, P6, R227, R2, 0x2 ;  /* 0x00000002e308a211 */ /* 0x000fe200078c10ff */
[----:B------:R0:W-:Y:S01]  /*f250*/  @!P5 ST.E.64 desc[UR8][R14.64], R78 ;  /* 0x0000004e0e00d985 */ /* 0x0001e2000c101b08 */
[----:B------:R-:W-:Y:S02]  /*f260*/  ISETP.GE.AND P5, PT, R224, UR4, PT ;  /* 0x00000004e0007c0c */ /* 0x000fe4000bfa6270 */
[----:B------:R-:W-:Y:S02]  /*f270*/  ISETP.GE.AND P4, PT, R223, UR4, PT ;  /* 0x00000004df007c0c */ /* 0x000fe4000bf86270 */
[----:B------:R-:W-:-:S02]  /*f280*/  @!P2 LEA.HI.X R9, R227, R3, R164, 0x2, P6 ;  /* 0x00000003e309a211 */ /* 0x000fc400030f14a4 */
[CC--:B-1----:R-:W-:Y:S02]  /*f290*/  @!P0 LEA R12, P6, R225.reuse, R2.reuse, 0x2 ;  /* 0x00000002e10c8211 */ /* 0x0c2fe400078c10ff */
[-C--:B------:R-:W-:Y:S01]  /*f2a0*/  @!P1 LEA.HI.X R11, R226, R3.reuse, R163, 0x2, P3 ;  /* 0x00000003e20b9211 */ /* 0x080fe200018f14a3 */
[----:B------:R1:W-:Y:S01]  /*f2b0*/  @!P2 ST.E.64 desc[UR8][R8.64], R82 ;  /* 0x000000520800a985 */ /* 0x0003e2000c101b08 */
[----:B------:R-:W-:Y:S02]  /*f2c0*/  ISETP.GE.AND P3, PT, R222, UR4, PT ;  /* 0x00000004de007c0c */ /* 0x000fe4000bf66270 */
[----:B------:R-:W-:Y:S01]  /*f2d0*/  @!P0 LEA.HI.X R13, R225, R3, R162, 0x2, P6 ;  /* 0x00000003e10d8211 */ /* 0x000fe200030f14a2 */
[----:B------:R4:W-:Y:S01]  /*f2e0*/  @!P1 ST.E.64 desc[UR8][R10.64], R86 ;  /* 0x000000560a009985 */ /* 0x0009e2000c101b08 */
[-C--:B--2---:R-:W-:Y:S02]  /*f2f0*/  @!P5 LEA R4, P2, R224, R2.reuse, 0x2 ;  /* 0x00000002e004d211 */ /* 0x084fe400078410ff */
[----:B---3--:R-:W-:Y:S01]  /*f300*/  @!P4 LEA R6, P1, R223, R2, 0x2 ;  /* 0x00000002df06c211 */ /* 0x008fe200078210ff */
[----:B------:R2:W-:Y:S01]  /*f310*/  @!P0 ST.E.64 desc[UR8][R12.64], R90 ;  /* 0x0000005a0c008985 */ /* 0x0005e2000c101b08 */
[----:B------:R-:W-:-:S02]  /*f320*/  ISETP.GE.AND P0, PT, R221, UR4, PT ;  /* 0x00000004dd007c0c */ /* 0x000fc4000bf06270 */
[-C--:B------:R-:W-:Y:S02]  /*f330*/  @!P5 LEA.HI.X R5, R224, R3.reuse, R161, 0x2, P2 ;  /* 0x00000003e005d211 */ /* 0x080fe400010f14a1 */
[----:B------:R-:W-:Y:S02]  /*f340*/  ISETP.GE.AND P2, PT, R220, UR4, PT ;  /* 0x00000004dc007c0c */ /* 0x000fe4000bf46270 */
[-C--:B------:R-:W-:Y:S01]  /*f350*/  @!P4 LEA.HI.X R7, R223, R3.reuse, R160, 0x2, P1 ;  /* 0x00000003df07c211 */ /* 0x080fe200008f14a0 */
[----:B------:R3:W-:Y:S01]  /*f360*/  @!P5 ST.E.64 desc[UR8][R4.64], R94 ;  /* 0x0000005e0400d985 */ /* 0x0007e2000c101b08 */
[C---:B0-----:R-:W-:Y:S02]  /*f370*/  @!P3 LEA R14, P6, R222.reuse, R2, 0x2 ;  /* 0x00000002de0eb211 */ /* 0x041fe400078c10ff */
[----:B------:R-:W-:Y:S01]  /*f380*/  ISETP.GE.AND P1, PT, R219, UR4, PT ;  /* 0x00000004db007c0c */ /* 0x000fe2000bf26270 */
[----:B------:R0:W-:Y:S01]  /*f390*/  @!P4 ST.E.64 desc[UR8][R6.64], R98 ;  /* 0x000000620600c985 */ /* 0x0001e2000c101b08 */
[----:B------:R-:W-:-:S02]  /*f3a0*/  @!P3 LEA.HI.X R15, R222, R3, R159, 0x2, P6 ;  /* 0x00000003de0fb211 */ /* 0x000fc400030f149f */
[----:B------:R-:W-:Y:S02]  /*f3b0*/  ISETP.GE.AND P4, PT, R218, UR4, PT ;  /* 0x00000004da007c0c */ /* 0x000fe4000bf86270 */
[-C--:B-1----:R-:W-:Y:S01]  /*f3c0*/  @!P0 LEA R8, P6, R221, R2.reuse, 0x2 ;  /* 0x00000002dd088211 */ /* 0x082fe200078c10ff */
[----:B------:R1:W-:Y:S01]  /*f3d0*/  @!P3 ST.E.64 desc[UR8][R14.64], R102 ;  /* 0x000000660e00b985 */ /* 0x0003e2000c101b08 */
[C---:B----4-:R-:W-:Y:S02]  /*f3e0*/  @!P2 LEA R10, P3, R220.reuse, R2, 0x2 ;  /* 0x00000002dc0aa211 */ /* 0x050fe400078610ff */
[----:B------:R-:W-:Y:S02]  /*f3f0*/  ISETP.GE.AND P5, PT, R217, UR4, PT ;  /* 0x00000004d9007c0c */ /* 0x000fe4000bfa6270 */
[-C--:B------:R-:W-:Y:S02]  /*f400*/  @!P0 LEA.HI.X R9, R221, R3.reuse, R158, 0x2, P6 ;  /* 0x00000003dd098211 */ /* 0x080fe400030f149e */
[----:B------:R-:W-:-:S02]  /*f410*/  @!P2 LEA.HI.X R11, R220, R3, R157, 0x2, P3 ;  /* 0x00000003dc0ba211 */ /* 0x000fc400018f149d */
[----:B------:R-:W-:Y:S01]  /*f420*/  ISETP.GE.AND P3, PT, R216, UR4, PT ;  /* 0x00000004d8007c0c */ /* 0x000fe2000bf66270 */
[----:B------:R4:W-:Y:S01]  /*f430*/  @!P0 ST.E.64 desc[UR8][R8.64], R106 ;  /* 0x0000006a08008985 */ /* 0x0009e2000c101b08 */
[CC--:B--2---:R-:W-:Y:S02]  /*f440*/  @!P1 LEA R12, P6, R219.reuse, R2.reuse, 0x2 ;  /* 0x00000002db0c9211 */ /* 0x0c4fe400078c10ff */
[CC--:B---3--:R-:W-:Y:S01]  /*f450*/  @!P4 LEA R4, P0, R218.reuse, R2.reuse, 0x2 ;  /* 0x00000002da04c211 */ /* 0x0c8fe200078010ff */
[----:B------:R-:W-:Y:S01]  /*f460*/  @!P2 ST.E.64 desc[UR8][R10.64], R110 ;  /* 0x0000006e0a00a985 */ /* 0x000fe2000c101b08 */
[-C--:B------:R-:W-:Y:S02]  /*f470*/  @!P1 LEA.HI.X R13, R219, R3.reuse, R156, 0x2, P6 ;  /* 0x00000003db0d9211 */ /* 0x080fe400030f149c */
[----:B------:R-:W-:Y:S02]  /*f480*/  @!P4 LEA.HI.X R5, R218, R3, R155, 0x2, P0 ;  /* 0x00000003da05c211 */ /* 0x000fe400000f149b */
[----:B------:R-:W-:Y:S01]  /*f490*/  ISETP.GE.AND P0, PT, R215, UR4, PT ;  /* 0x00000004d7007c0c */ /* 0x000fe2000bf06270 */
[----:B------:R-:W-:Y:S01]  /*f4a0*/  @!P1 ST.E.64 desc[UR8][R12.64], R114 ;  /* 0x000000720c009985 */ /* 0x000fe2000c101b08 */
[----:B0-----:R-:W-:-:S02]  /*f4b0*/  @!P5 LEA R6, P6, R217, R2, 0x2 ;  /* 0x00000002d906d211 */ /* 0x001fc400078c10ff */
[----:B-1----:R-:W-:Y:S01]  /*f4c0*/  @!P3 LEA R14, P2, R216, R2, 0x2 ;  /* 0x00000002d80eb211 */ /* 0x002fe200078410ff */
[----:B------:R0:W-:Y:S01]  /*f4d0*/  @!P4 ST.E.64 desc[UR8][R4.64], R118 ;  /* 0x000000760400c985 */ /* 0x0001e2000c101b08 */
[-C--:B------:R-:W-:Y:S02]  /*f4e0*/  @!P5 LEA.HI.X R7, R217, R3.reuse, R154, 0x2, P6 ;  /* 0x00000003d907d211 */ /* 0x080fe400030f149a */
[----:B------:R-:W-:Y:S02]  /*f4f0*/  ISETP.GE.AND P4, PT, R214, UR4, PT ;  /* 0x00000004d6007c0c */ /* 0x000fe4000bf86270 */
[----:B------:R-:W-:Y:S01]  /*f500*/  ISETP.GE.AND P1, PT, R25, UR4, PT ;  /* 0x0000000419007c0c */ /* 0x000fe2000bf26270 */
[----:B------:R-:W-:Y:S01]  /*f510*/  @!P5 ST.E.64 desc[UR8][R6.64], R122 ;  /* 0x0000007a0600d985 */ /* 0x000fe2000c101b08 */
[----:B------:R-:W-:Y:S02]  /*f520*/  @!P3 LEA.HI.X R15, R216, R3, R153, 0x2, P2 ;  /* 0x00000003d80fb211 */ /* 0x000fe400010f1499 */
[----:B------:R-:W-:-:S02]  /*f530*/  ISETP.GE.AND P2, PT, R21, UR4, PT ;  /* 0x0000000415007c0c */ /* 0x000fc4000bf46270 */
[----:B------:R-:W-:Y:S01]  /*f540*/  ISETP.GE.AND P5, PT, R23, UR4, PT ;  /* 0x0000000417007c0c */ /* 0x000fe2000bfa6270 */
[----:B------:R1:W-:Y:S01]  /*f550*/  @!P3 ST.E.64 desc[UR8][R14.64], R126 ;  /* 0x0000007e0e00b985 */ /* 0x0003e2000c101b08 */
[----:B----4-:R-:W-:-:S04]  /*f560*/  @!P0 LEA R8, P6, R215, R2, 0x2 ;  /* 0x00000002d7088211 */ /* 0x010fc800078c10ff */
[-C--:B------:R-:W-:Y:S02]  /*f570*/  @!P0 LEA.HI.X R9, R215, R3.reuse, R152, 0x2, P6 ;  /* 0x00000003d7098211 */ /* 0x080fe400030f1498 */
[CC--:B0-----:R-:W-:Y:S02]  /*f580*/  @!P4 LEA R4, P6, R214.reuse, R2.reuse, 0x2 ;  /* 0x00000002d604c211 */ /* 0x0c1fe400078c10ff */
[CC--:B------:R-:W-:Y:S01]  /*f590*/  @!P1 LEA R10, P3, R25.reuse, R2.reuse, 0x2 ;  /* 0x00000002190a9211 */ /* 0x0c0fe200078610ff */
[----:B------:R0:W-:Y:S01]  /*f5a0*/  @!P0 ST.E.64 desc[UR8][R8.64], R130 ;  /* 0x0000008208008985 */ /* 0x0001e2000c101b08 */
[-C--:B------:R-:W-:Y:S02]  /*f5b0*/  @!P4 LEA.HI.X R5, R214, R3.reuse, R22, 0x2, P6 ;  /* 0x00000003d605c211 */ /* 0x080fe400030f1416 */
[----:B------:R-:W-:Y:S01]  /*f5c0*/  @!P1 LEA.HI.X R11, R25, R3, R0, 0x2, P3 ;  /* 0x00000003190b9211 */ /* 0x000fe200018f1400 */
[----:B-1----:R-:W-:Y:S01]  /*f5d0*/  VIADD R15, R19, 0xf8 ;  /* 0x000000f8130f7836 */ /* 0x002fe20000000000 */
[----:B------:R-:W-:Y:S01]  /*f5e0*/  SHF.R.S32.HI R7, RZ, 0x1f, R21 ;  /* 0x0000001fff077819 */ /* 0x000fe20000011415 */
[----:B------:R0:W-:Y:S01]  /*f5f0*/  @!P4 ST.E.64 desc[UR8][R4.64], R134 ;  /* 0x000000860400c985 */ /* 0x0001e2000c101b08 */
[----:B------:R-:W-:-:S02]  /*f600*/  @!P2 LEA R12, P6, R21, R2, 0x2 ;  /* 0x00000002150ca211 */ /* 0x000fc400078c10ff */
[----:B------:R-:W-:Y:S02]  /*f610*/  ISETP.GE.AND P0, PT, R15, UR4, PT ;  /* 0x000000040f007c0c */ /* 0x000fe4000bf06270 */
[----:B------:R-:W-:Y:S02]  /*f620*/  SHF.R.S32.HI R0, RZ, 0x1f, R23 ;  /* 0x0000001fff007819 */ /* 0x000fe40000011417 */
[----:B------:R-:W-:Y:S02]  /*f630*/  @!P5 LEA R6, P3, R23, R2, 0x2 ;  /* 0x000000021706d211 */ /* 0x000fe400078610ff */
[-C--:B------:R-:W-:Y:S02]  /*f640*/  @!P2 LEA.HI.X R13, R21, R3.reuse, R7, 0x2, P6 ;  /* 0x00000003150da211 */ /* 0x080fe400030f1407 */
[----:B------:R-:W-:-:S05]  /*f650*/  @!P5 LEA.HI.X R7, R23, R3, R0, 0x2, P3 ;  /* 0x000000031707d211 */ /* 0x000fca00018f1400 */
[----:B------:R0:W-:Y:S04]  /*f660*/  @!P5 ST.E.64 desc[UR8][R6.64], R138 ;  /* 0x0000008a0600d985 */ /* 0x0001e8000c101b08 */
[----:B------:R0:W-:Y:S04]  /*f670*/  @!P1 ST.E.64 desc[UR8][R10.64], R142 ;  /* 0x0000008e0a009985 */ /* 0x0001e8000c101b08 */
[----:B------:R0:W-:Y:S01]  /*f680*/  @!P2 ST.E.64 desc[UR8][R12.64], R146 ;  /* 0x000000920c00a985 */ /* 0x0001e2000c101b08 */
[----:B------:R-:W-:Y:S05]  /*f690*/  @P0 BRA `(.L_x_218) ;  /* 0x0000001000500947 */ /* 0x000fea0003800000 */
[----:B------:R-:W-:Y:S01]  /*f6a0*/  LEA R2, P0, R15, R2, 0x2 ;  /* 0x000000020f027211 */ /* 0x000fe200078010ff */
[----:B------:R-:W-:Y:S01]  /*f6b0*/  ULDC.64 UR8, c[0x0][0x208] ;  /* 0x0000820000087ab9 */ /* 0x000fe20000000a00 */
[----:B------:R-:W-:-:S04]  /*f6c0*/  SHF.R.S32.HI R0, RZ, 0x1f, R15 ;  /* 0x0000001fff007819 */ /* 0x000fc8000001140f */
[----:B------:R-:W-:-:S05]  /*f6d0*/  LEA.HI.X R3, R15, R3, R0, 0x2, P0 ;  /* 0x000000030f037211 */ /* 0x000fca00000f1400 */
[----:B------:R3:W-:Y:S01]  /*f6e0*/  ST.E.64 desc[UR8][R2.64], R150 ;  /* 0x0000009602007985 */ /* 0x0007e2000c101b08 */
[----:B------:R-:W-:Y:S05]  /*f6f0*/  BRA `(.L_x_218) ;  /* 0x0000001000387947 */ /* 0x000fea0003800000 */
.L_x_209:
[----:B------:R-:W2:Y:S01]  /*f700*/  LDL R8, [R1+0x14] ;  /* 0x0000140001087983 */ /* 0x000ea20000100800 */
[----:B------:R-:W-:Y:S01]  /*f710*/  ULDC.64 UR8, c[0x0][0xc00] ;  /* 0x0003000000087ab9 */ /* 0x000fe20000000a00 */
[----:B------:R-:W-:Y:S01]  /*f720*/  ULDC.64 UR12, c[0x0][0x208] ;  /* 0x00008200000c7ab9 */ /* 0x000fe20000000a00 */
[----:B------:R-:W-:Y:S01]  /*f730*/  UISETP.NE.U32.AND UP0, UPT, UR8, URZ, UPT ;  /* 0x0000003f0800728c */ /* 0x000fe2000bf05070 */
[----:B------:R-:W-:-:S03]  /*f740*/  R2UR UR10, R22 ;  /* 0x00000000160a72ca */ /* 0x000fc600000e0000 */
[----:B------:R-:W-:-:S03]  /*f750*/  UISETP.NE.AND.EX UP0, UPT, UR9, URZ, UPT, UP0 ;  /* 0x0000003f0900728c */ /* 0x000fc6000bf05300 */
[----:B------:R-:W-:-:S03]  /*f760*/  ULDC.64 UR8, c[0x0][0xc00] ;  /* 0x0003000000087ab9 */ /* 0x000fc60000000a00 */
[----:B------:R-:W-:Y:S02]  /*f770*/  PLOP3.LUT P1, PT, PT, PT, UP0, 0x80, 0x0 ;  /* 0x000000000000781c */ /* 0x000fe40003f2f008 */
[----:B--2---:R-:W-:-:S13]  /*f780*/  R2UR UR4, R8 ;  /* 0x00000000080472ca */ /* 0x004fda00000e0000 */
[----:B------:R-:W-:-:S06]  /*f790*/  UIMAD.WIDE UR8, UR4, 0x4, UR8 ;  /* 0x00000004040878a5 */ /* 0x000fcc000f8e0208 */
[----:B------:R-:W-:Y:S02]  /*f7a0*/  IMAD.U32 R2, RZ, RZ, UR8 ;  /* 0x00000008ff027e24 */ /* 0x000fe4000f8e00ff */
[----:B------:R-:W-:Y:S01]  /*f7b0*/  IMAD.U32 R3, RZ, RZ, UR9 ;  /* 0x00000009ff037e24 */ /* 0x000fe2000f8e00ff */
[----:B------:R-:W-:-:S04]  /*f7c0*/  ULDC.64 UR8, c[0x0][0xc08] ;  /* 0x0003020000087ab9 */ /* 0x000fc80000000a00 */
[----:B------:R-:W2:Y:S01]  /*f7d0*/  @P1 LDG.E R7, desc[UR12][R2.64] ;  /* 0x0000000c02071981 */ /* 0x000ea2000c1e1900 */
[----:B------:R-:W-:Y:S01]  /*f7e0*/  UISETP.NE.U32.AND UP1, UPT, UR8, URZ, UPT ;  /* 0x0000003f0800728c */ /* 0x000fe2000bf25070 */
[----:B------:R-:W0:Y:S03]  /*f7f0*/  S2R R6, SR_TID.X ;  /* 0x0000000000067919 */ /* 0x000e260000002100 */
[----:B------:R-:W-:-:S06]  /*f800*/  UISETP.NE.AND.EX UP1, UPT, UR9, URZ, UPT, UP1 ;  /* 0x0000003f0900728c */ /* 0x000fcc000bf25310 */
[----:B------:R-:W-:-:S05]  /*f810*/  PLOP3.LUT P2, PT, PT, PT, UP1, 0x80, 0x0 ;  /* 0x000000000000781c */ /* 0x000fca0003f4f018 */
[----:B------:R-:W-:Y:S02]  /*f820*/  @UP1 ULDC.64 UR8, c[0x0][0xc08] ;  /* 0x0003020000081ab9 */ /* 0x000fe40000000a00 */
[----:B------:R-:W-:-:S03]  /*f830*/  @UP1 UIMAD.WIDE UR8, UR4, 0x4, UR8 ;  /* 0x00000004040818a5 */ /* 0x000fc6000f8e0208 */
[----:B------:R-:W-:Y:S02]  /*f840*/  ULDC UR4, c[0x0][0xa88] ;  /* 0x0002a20000047ab9 */ /* 0x000fe40000000800 */
[----:B------:R-:W-:Y:S01]  /*f850*/  IMAD.U32 R0, RZ, RZ, UR4 ;  /* 0x00000004ff007e24 */ /* 0x000fe2000f8e00ff */
[----:B------:R-:W-:Y:S01]  /*f860*/  UMOV UR4, URZ ;  /* 0x0000003f00047c82 */ /* 0x000fe20008000000 */
[----:B------:R-:W-:Y:S01]  /*f870*/  UISETP.NE.AND UP1, UPT, UR10, URZ, UPT ;  /* 0x0000003f0a00728c */ /* 0x000fe2000bf25270 */
[----:B------:R-:W-:Y:S02]  /*f880*/  IMAD.U32 R4, RZ, RZ, UR8 ;  /* 0x00000008ff047e24 */ /* 0x000fe4000f8e00ff */
[----:B------:R-:W-:-:S05]  /*f890*/  IMAD.U32 R5, RZ, RZ, UR9 ;  /* 0x00000009ff057e24 */ /* 0x000fca000f8e00ff */
[----:B------:R1:W5:Y:S01]  /*f8a0*/  @P2 LDG.E R0, desc[UR12][R4.64] ;  /* 0x0000000c04002981 */ /* 0x000362000c1e1900 */
[----:B0-----:R-:W-:Y:S02]  /*f8b0*/  VIADD R6, R6, 0xffffff80 ;  /* 0xffffff8006067836 */ /* 0x001fe40000000000 */
[----:B------:R-:W-:Y:S02]  /*f8c0*/  @!UP1 ULDC UR10, c[0x0][0xad4] ;  /* 0x0002b500000a9ab9 */ /* 0x000fe40000000800 */
[----:B------:R-:W-:Y:S01]  /*f8d0*/  IMAD.U32 R22, RZ, RZ, UR10 ;  /* 0x0000000aff167e24 */ /* 0x000fe2000f8e00ff */
[----:B------:R-:W-:Y:S02]  /*f8e0*/  ISETP.GT.AND P0, PT, R6, 0x7f, PT ;  /* 0x0000007f0600780c */ /* 0x000fe40003f04270 */
[----:B--2---:R-:W-:-:S13]  /*f8f0*/  @P1 R2UR UR4, R7 ;  /* 0x00000000070412ca */ /* 0x004fda00000e0000 */
[----:B------:R-:W-:Y:S01]  /*f900*/  USHF.R.S32.HI UR21, URZ, 0x1f, UR4 ;  /* 0x0000001f3f157899 */ /* 0x000fe20008011404 */
[----:B-1----:R-:W-:Y:S11]  /*f910*/  @P2 BRA `(.L_x_221) ;  /* 0x0000000000142947 */ /* 0x002ff60003800000 */
[----:B------:R-:W-:Y:S05]  /*f920*/  @!P1 BRA `(.L_x_221) ;  /* 0x0000000000109947 */ /* 0x000fea0003800000 */
[----:B------:R-:W-:Y:S02]  /*f930*/  ULDC.64 UR8, c[0x0][0x208] ;  /* 0x0000820000087ab9 */ /* 0x000fe40000000a00 */
[----:B------:R-:W2:Y:S04]  /*f940*/  LDG.E R5, desc[UR8][R2.64] ;  /* 0x0000000802057981 */ /* 0x000ea8000c1e1900 */
[----:B-----5:R-:W2:Y:S02]  /*f950*/  LDG.E R0, desc[UR8][R2.64+0x4] ;  /* 0x0000040802007981 */ /* 0x020ea4000c1e1900 */
[----:B--2---:R-:W-:-:S07]  /*f960*/  IMAD.IADD R0, R0, 0x1, -R5 ;  /* 0x0000000100007824 */ /* 0x004fce00078e0a05 */
.L_x_221:
[----:B------:R-:W2:Y:S01]  /*f970*/  LDL.LU R2, [R1+0x1c] ;  /* 0x00001c0001027983 */ /* 0x000ea20000300800 */
[----:B------:R-:W-:Y:S01]  /*f980*/  R2UR UR8, R8 ;  /* 0x00000000080872ca */ /* 0x000fe200000e0000 */
[----:B------:R-:W-:-:S12]  /*f990*/  BSSY B1, `(.L_x_222) ;  /* 0x0000041000017945 */ /* 0x000fd80003800000 */
[----:B------:R-:W-:Y:S01]  /*f9a0*/  USEL UR8, UR8, URZ, !UP0 ;  /* 0x0000003f08087287 */ /* 0x000fe2000c000000 */
[----:B--2---:R-:W-:-:S13]  /*f9b0*/  R2UR UR9, R2 ;  /* 0x00000000020972ca */ /* 0x004fda00000e0000 */
[----:B------:R-:W-:Y:S01]  /*f9c0*/  USEL UR9, UR9, URZ, !UP0 ;  /* 0x0000003f09097287 */ /* 0x000fe2000c000000 */
[----:B------:R-:W-:Y:S11]  /*f9d0*/  @P0 BRA `(.L_x_223) ;  /* 0x0000000000f00947 */ /* 0x000ff60003800000 */
[----:B------:R-:W2:Y:S01]  /*f9e0*/  LDL R2, [R1+0x10] ;  /* 0x0000100001027983 */ /* 0x000ea20000100800 */
[----:B------:R-:W0:Y:S01]  /*f9f0*/  LDC R9, c[0x0][0xbe8] ;  /* 0x0002fa00ff097b82 */ /* 0x000e220000000800 */
[----:B--2---:R-:W-:Y:S02]  /*fa00*/  R2UR UR10, R2 ;  /* 0x00000000020a72ca */ /* 0x004fe400000e0000 */
[----:B------:R-:W1:Y:S11]  /*fa10*/  S2R R2, SR_TID.X ;  /* 0x0000000000027919 */ /* 0x000e760000002100 */
[----:B------:R-:W-:-:S04]  /*fa20*/  IMAD.U32 R3, RZ, RZ, UR10 ;  /* 0x0000000aff037e24 */ /* 0x000fc8000f8e00ff */
[----:B-1----:R-:W-:Y:S02]  /*fa30*/  IMAD R2, R3, 0x80, R2 ;  /* 0x0000008003027824 */ /* 0x002fe400078e0202 */
[----:B0----5:R-:W-:Y:S02]  /*fa40*/  IMAD R3, R0, R9, RZ ;  /* 0x0000000900037224 */ /* 0x021fe400078e02ff */
[----:B------:R-:W-:-:S05]  /*fa50*/  VIADD R4, R2, 0xffffff80 ;  /* 0xffffff8002047836 */ /* 0x000fca0000000000 */
[----:B------:R-:W-:-:S13]  /*fa60*/  ISETP.GE.AND P0, PT, R4, R3, PT ;  /* 0x000000030400720c */ /* 0x000fda0003f06270 */
[----:B------:R-:W-:Y:S05]  /*fa70*/  @P0 BRA `(.L_x_223) ;  /* 0x0000000000c80947 */ /* 0x000fea0003800000 */
[----:B------:R-:W-:Y:S01]  /*fa80*/  ISETP.NE.AND P0, PT, R9, 0x1, PT ;  /* 0x000000010900780c */ /* 0x000fe20003f05270 */
[----:B------:R-:W-:Y:S01]  /*fa90*/  UMOV UR19, 0x9b8 ;  /* 0x000009b800137882 */ /* 0x000fe20000000000 */
[----:B------:R-:W-:Y:S01]  /*faa0*/  R2UR UR11, R22 ;  /* 0x00000000160b72ca */ /* 0x000fe200000e0000 */
[----:B------:R-:W-:Y:S01]  /*fab0*/  IMAD.MOV.U32 R5, RZ, RZ, R4 ;  /* 0x000000ffff057224 */ /* 0x000fe200078e0004 */
[----:B------:R-:W-:Y:S01]  /*fac0*/  R2UR UR10, R212 ;  /* 0x00000000d40a72ca */ /* 0x000fe200000e0000 */
[----:B------:R-:W-:Y:S01]  /*fad0*/  ULDC.64 UR24, c[0x0][0x208] ;  /* 0x0000820000187ab9 */ /* 0x000fe20000000a00 */
[----:B------:R-:W-:-:S07]  /*fae0*/  R2UR UR20, R213 ;  /* 0x00000000d51472ca */ /* 0x000fce00000e0000 */
[----:B------:R-:W0:Y:S02]  /*faf0*/  @P0 LDC R3, c[0x0][0xbec] ;  /* 0x0002fb00ff030b82 */ /* 0x000e240000000800 */
[----:B------:R-:W-:-:S04]  /*fb00*/  UISETP.GT.AND UP0, UPT, UR11, 0x1, UPT ;  /* 0x000000010b00788c */ /* 0x000fc8000bf04270 */
[----:B------:R-:W-:Y:S02]  /*fb10*/  USEL UR19, UR19, 0x978, UP0 ;  /* 0x0000097813137887 */ /* 0x000fe40008000000 */
[----:B------:R-:W1:Y:S01]  /*fb20*/  @P0 LDC R7, c[0x0][0xbf0] ;  /* 0x0002fc00ff070b82 */ /* 0x000e620000000800 */
[----:B------:R-:W-:-:S09]  /*fb30*/  USEL UR18, UR10, URZ, UP0 ;  /* 0x0000003f0a127287 */ /* 0x000fd20008000000 */
[----:B------:R-:W-:Y:S01]  /*fb40*/  ULDC.64 UR12, c[0x0][UR19+0x220] ;  /* 0x00008800130c7abb */ /* 0x000fe20008000a00 */
[----:B------:R-:W-:Y:S01]  /*fb50*/  ULDC.64 UR10, c[0x0][UR19+0x218] ;  /* 0x00008600130a7abb */ /* 0x000fe20008000a00 */
[----:B------:R-:W-:Y:S01]  /*fb60*/  ULDC.64 UR14, c[0x0][UR19+0x228] ;  /* 0x00008a00130e7abb */ /* 0x000fe20008000a00 */
[----:B------:R-:W-:Y:S02]  /*fb70*/  UIMAD UR13, UR13, UR8, URZ ;  /* 0x000000080d0d72a4 */ /* 0x000fe4000f8e023f */
[----:B------:R-:W-:Y:S01]  /*fb80*/  UIMAD.WIDE.U32 UR16, UR10, UR20, URZ ;  /* 0x000000140a1072a5 */ /* 0x000fe2000f8e003f */
[----:B0-----:R-:W-:Y:S01]  /*fb90*/  @P0 IMAD.HI.U32 R2, R4, R3, RZ ;  /* 0x0000000304020227 */ /* 0x001fe200078e00ff */
[----:B------:R-:W-:Y:S02]  /*fba0*/  UIMAD UR20, UR11, UR20, URZ ;  /* 0x000000140b1472a4 */ /* 0x000fe4000f8e023f */
[----:B------:R-:W-:Y:S02]  /*fbb0*/  UIMAD.WIDE.U32 UR22, UR14, UR18, URZ ;  /* 0x000000120e1672a5 */ /* 0x000fe4000f8e003f */
[----:B------:R-:W-:-:S02]  /*fbc0*/  UIMAD.WIDE.U32 UR10, UR12, UR8, URZ ;  /* 0x000000080c0a72a5 */ /* 0x000fc4000f8e003f */
[----:B------:R-:W-:Y:S01]  /*fbd0*/  UIMAD UR14, UR15, UR18, URZ ;  /* 0x000000120f0e72a4 */ /* 0x000fe2000f8e023f */
[----:B-1----:R-:W-:Y:S01]  /*fbe0*/  @P0 SHF.R.U32.HI R5, RZ, R7, R2 ;  /* 0x00000007ff050219 */ /* 0x002fe20000011602 */
[----:B------:R-:W-:Y:S01]  /*fbf0*/  UIMAD UR13, UR12, UR9, UR13 ;  /* 0x000000090c0d72a4 */ /* 0x000fe2000f8e020d */
[----:B------:R-:W-:Y:S01]  /*fc00*/  IMAD.U32 R2, RZ, RZ, UR22 ;  /* 0x00000016ff027e24 */ /* 0x000fe2000f8e00ff */
[----:B------:R-:W-:Y:S01]  /*fc10*/  UIADD3 UR16, UP1, UP2, UR10, UR16, UR4 ;  /* 0x000000100a107290 */ /* 0x000fe2000fa3e004 */
[----:B------:R-:W-:Y:S01]  /*fc20*/  IMAD.U32 R3, RZ, RZ, UR23 ;  /* 0x00000017ff037e24 */ /* 0x000fe2000f8e00ff */
[----:B------:R-:W-:Y:S01]  /*fc30*/  UIADD3 UR14, UR23, UR14, URZ ;  /* 0x0000000e170e7290 */ /* 0x000fe2000fffe03f */
[--C-:B------:R-:W-:Y:S01]  /*fc40*/  IMAD.MOV R7, RZ, RZ, -R5.reuse ;  /* 0x000000ffff077224 */ /* 0x100fe200078e0a05 */
[----:B------:R-:W-:Y:S02]  /*fc50*/  UIADD3 UR20, UR17, UR20, URZ ;  /* 0x0000001411147290 */ /* 0x000fe4000fffe03f */
[----:B------:R-:W-:Y:S01]  /*fc60*/  UIADD3 UR12, UR11, UR13, URZ ;  /* 0x0000000d0b0c7290 */ /* 0x000fe2000fffe03f */
[----:B------:R-:W-:Y:S01]  /*fc70*/  IMAD R7, R9, R7, R4 ;  /* 0x0000000709077224 */ /* 0x000fe200078e0204 */
[----:B------:R-:W-:Y:S01]  /*fc80*/  IADD3 R2, P0, P1, R5, UR16, R2 ;  /* 0x0000001005027c10 */ /* 0x000fe2000f91e002 */
[----:B------:R-:W-:Y:S01]  /*fc90*/  IMAD.U32 R8, RZ, RZ, UR14 ;  /* 0x0000000eff087e24 */ /* 0x000fe2000f8e00ff */
[----:B------:R-:W-:Y:S01]  /*fca0*/  UIADD3.X UR12, UR12, UR20, UR21, UP1, UP2 ;  /* 0x000000140c0c7290 */ /* 0x000fe20008fe4415 */
[----:B------:R-:W-:Y:S01]  /*fcb0*/  SHF.R.S32.HI R5, RZ, 0x1f, R5 ;  /* 0x0000001fff057819 */ /* 0x000fe20000011405 */
[----:B------:R-:W-:Y:S01]  /*fcc0*/  ULDC.64 UR10, c[0x0][UR19+0x210] ;  /* 0x00008400130a7abb */ /* 0x000fe20008000a00 */
[----:B------:R-:W-:Y:S01]  /*fcd0*/  SHF.R.S32.HI R4, RZ, 0x1f, R7 ;  /* 0x0000001fff047819 */ /* 0x000fe20000011407 */
[----:B------:R-:W-:-:S02]  /*fce0*/  IMAD R9, R7, UR11, RZ ;  /* 0x0000000b07097c24 */ /* 0x000fc4000f8e02ff */
[----:B------:R-:W-:Y:S01]  /*fcf0*/  IADD3.X R3, R5, UR12, R8, P0, P1 ;  /* 0x0000000c05037c10 */ /* 0x000fe200087e2408 */
[----:B------:R-:W-:Y:S01]  /*fd00*/  ULDC.64 UR12, c[0x0][0xba8] ;  /* 0x0002ea00000c7ab9 */ /* 0x000fe20000000a00 */
[----:B------:R-:W-:Y:S01]  /*fd10*/  IMAD R9, R4, UR10, R9 ;  /* 0x0000000a04097c24 */ /* 0x000fe2000f8e0209 */
[----:B------:R-:W-:Y:S01]  /*fd20*/  @!UP0 ULDC UR12, c[0x0][0xb50] ;  /* 0x0002d400000c8ab9 */ /* 0x000fe20000000800 */
[----:B------:R-:W-:Y:S01]  /*fd30*/  @!UP0 ULDC UR13, c[0x0][0xb54] ;  /* 0x0002d500000d8ab9 */ /* 0x000fe20000000800 */
[----:B------:R-:W-:-:S04]  /*fd40*/  IMAD.WIDE.U32 R2, R7, UR10, R2 ;  /* 0x0000000a07027c25 */ /* 0x000fc8000f8e0002 */
[----:B------:R-:W-:Y:S01]  /*fd50*/  IMAD.IADD R3, R3, 0x1, R9 ;  /* 0x0000000103037824 */ /* 0x000fe200078e0209 */
[----:B------:R-:W-:-:S04]  /*fd60*/  LEA R4, P0, R2, UR12, 0x2 ;  /* 0x0000000c02047c11 */ /* 0x000fc8000f8010ff */
[----:B------:R-:W-:Y:S01]  /*fd70*/  LEA.HI.X R5, R2, UR13, R3, 0x2, P0 ;  /* 0x0000000d02057c11 */ /* 0x000fe200080f1403 */
[----:B------:R-:W-:-:S05]  /*fd80*/  IMAD.MOV.U32 R3, RZ, RZ, -0x800000 ;  /* 0xff800000ff037424 */ /* 0x000fca00078e00ff */
[----:B------:R0:W-:Y:S03]  /*fd90*/  STG.E desc[UR24][R4.64], R3 ;  /* 0x0000000304007986 */ /* 0x0001e6000c101918 */
.L_x_223:
[----:B------:R-:W-:Y:S05]  /*fda0*/  BSYNC B1 ;  /* 0x0000000000017941 */ /* 0x000fea0003800000 */
.L_x_222:
[----:B------:R-:W-:-:S13]  /*fdb0*/  R2UR UR10, R22 ;  /* 0x00000000160a72ca */ /* 0x000fda00000e0000 */
[----:B------:R-:W-:-:S06]  /*fdc0*/  UISETP.GT.AND UP0, UPT, UR10, 0x1, UPT ;  /* 0x000000010a00788c */ /* 0x000fcc000bf04270 */
[----:B------:R-:W-:-:S13]  /*fdd0*/  PLOP3.LUT P0, PT, PT, PT, UP0, 0x80, 0x0 ;  /* 0x000000000000781c */ /* 0x000fda0003f0f008 */
[----:B------:R-:W-:Y:S05]  /*fde0*/  @P0 BRA `(.L_x_218) ;  /* 0x00000008007c0947 */ /* 0x000fea0003800000 */
[----:B------:R-:W2:Y:S01]  /*fdf0*/  LDL.LU R2, [R1+0x10] ;  /* 0x0000100001027983 */ /* 0x000ea20000300800 */
[----:B------:R-:W1:Y:S01]  /*fe00*/  LDC R11, c[0x0][0xbe8] ;  /* 0x0002fa00ff0b7b82 */ /* 0x000e620000000800 */
[----:B0-----:R-:W-:Y:S01]  /*fe10*/  SHF.R.S32.HI R3, RZ, 0x1f, R6 ;  /* 0x0000001fff037819 */ /* 0x001fe20000011406 */
[----:B------:R-:W-:Y:S01]  /*fe20*/  ULDC.64 UR12, c[0x0][0xaa0] ;  /* 0x0002a800000c7ab9 */ /* 0x000fe20000000a00 */
[----:B------:R-:W-:Y:S01]  /*fe30*/  R2UR UR15, R213 ;  /* 0x00000000d50f72ca */ /* 0x000fe200000e0000 */
[----:B------:R-:W-:Y:S01]  /*fe40*/  UIMAD.WIDE.U32 UR10, UR4, UR12, URZ ;  /* 0x0000000c040a72a5 */ /* 0x000fe2000f8e003f */
[----:B------:R-:W-:Y:S01]  /*fe50*/  BSSY B1, `(.L_x_224) ;  /* 0x0000053000017945 */ /* 0x000fe20003800000 */
[----:B------:R-:W-:-:S04]  /*fe60*/  UIMAD UR12, UR21, UR12, URZ ;  /* 0x0000000c150c72a4 */ /* 0x000fc8000f8e023f */
[----:B------:R-:W-:-:S04]  /*fe70*/  UIMAD UR12, UR4, UR13, UR12 ;  /* 0x0000000d040c72a4 */ /* 0x000fc8000f8e020c */
[----:B------:R-:W-:-:S03]  /*fe80*/  UIADD3 UR11, UR11, UR12, URZ ;  /* 0x0000000c0b0b7290 */ /* 0x000fc6000fffe03f */
[----:B------:R-:W-:Y:S02]  /*fe90*/  ULDC.64 UR12, c[0x0][0xae8] ;  /* 0x0002ba00000c7ab9 */ /* 0x000fe40000000a00 */
[----:B------:R-:W-:-:S04]  /*fea0*/  UIMAD.WIDE.U32 UR10, UR15, UR12, UR10 ;  /* 0x0000000c0f0a72a5 */ /* 0x000fc8000f8e000a */
[----:B------:R-:W-:Y:S01]  /*feb0*/  UIMAD UR11, UR15, UR13, UR11 ;  /* 0x0000000d0f0b72a4 */ /* 0x000fe2000f8e020b */
[----:B-1----:R-:W-:Y:S02]  /*fec0*/  ISETP.NE.AND P0, PT, R11, 0x1, PT ;  /* 0x000000010b00780c */ /* 0x002fe40003f05270 */
[----:B------:R-:W-:Y:S02]  /*fed0*/  ULDC.64 UR12, c[0x0][0xaf0] ;  /* 0x0002bc00000c7ab9 */ /* 0x000fe40000000a00 */
[----:B------:R-:W-:-:S04]  /*fee0*/  UIMAD UR9, UR9, UR12, URZ ;  /* 0x0000000c090972a4 */ /* 0x000fc8000f8e023f */
[----:B------:R-:W-:Y:S02]  /*fef0*/  UIMAD UR4, UR8, UR13, UR9 ;  /* 0x0000000d080472a4 */ /* 0x000fe4000f8e0209 */
[----:B------:R-:W-:-:S03]  /*ff00*/  UIMAD.WIDE.U32 UR8, UR8, UR12, UR10 ;  /* 0x0000000c080872a5 */ /* 0x000fc6000f8e000a */
[----:B------:R-:W0:Y:S01]  /*ff10*/  @P0 LDC R7, c[0x0][0xbf0] ;  /* 0x0002fc00ff070b82 */ /* 0x000e220000000800 */
[----:B------:R-:W-:Y:S01]  /*ff20*/  UIADD3 UR4, UR9, UR4, URZ ;  /* 0x0000000409047290 */ /* 0x000fe2000fffe03f */
[----:B------:R-:W-:Y:S01]  /*ff30*/  ULDC.64 UR10, c[0x0][0xae0] ;  /* 0x0002b800000a7ab9 */ /* 0x000fe20000000a00 */
[----:B--2---:R-:W-:Y:S02]  /*ff40*/  R2UR UR14, R2 ;  /* 0x00000000020e72ca */ /* 0x004fe400000e0000 */
[----:B------:R-:W-:-:S03]  /*ff50*/  LEA.HI R2, R3, R6, RZ, 0x3 ;  /* 0x0000000603027211 */ /* 0x000fc600078f18ff */
[----:B------:R-:W1:Y:S01]  /*ff60*/  @P0 LDC R3, c[0x0][0xbec] ;  /* 0x0002fb00ff030b82 */ /* 0x000e620000000800 */
[----:B------:R-:W-:Y:S02]  /*ff70*/  LOP3.LUT R5, R2, 0xfffffff8, RZ, 0xc0, !PT ;  /* 0xfffffff802057812 */ /* 0x000fe400078ec0ff */
[----:B------:R-:W-:-:S03]  /*ff80*/  SHF.R.S32.HI R13, RZ, 0x3, R2 ;  /* 0x00000003ff0d7819 */ /* 0x000fc60000011402 */
[----:B------:R-:W-:Y:S02]  /*ff90*/  IMAD.IADD R8, R6, 0x1, -R5 ;  /* 0x0000000106087824 */ /* 0x000fe400078e0a05 */
[----:B------:R-:W-:Y:S02]  /*ffa0*/  IMAD.U32 R5, RZ, RZ, UR14 ;  /* 0x0000000eff057e24 */ /* 0x000fe4000f8e00ff */
[----:B------:R-:W-:-:S04]  /*ffb0*/  IMAD R2, R8, 0x20, R13 ;  /* 0x0000002008027824 */ /* 0x000fc800078e020d */
[----:B------:R-:W-:-:S04]  /*ffc0*/  IMAD R6, R5, 0x80, R2 ;  /* 0x0000008005067824 */ /* 0x000fc800078e0202 */
[----:B------:R-:W-:Y:S02]  /*ffd0*/  IMAD.MOV.U32 R5, RZ, RZ, R6 ;  /* 0x000000ffff057224 */ /* 0x000fe400078e0006 */
[----:B-1----:R-:W-:-:S04]  /*ffe0*/  @P0 IMAD.HI.U32 R2, R6, R3, RZ ;  /* 0x0000000306020227 */ /* 0x002fc800078e00ff */
[----:B------:R-:W-:Y:S01]  /*fff0*/  IMAD.U32 R3, RZ, RZ, UR9 ;  /* 0x00000009ff037e24 */ /* 0x000fe2000f8e00ff */
[----:B0-----:R-:W-:Y:S01]  /*10000*/  @P0 SHF.R.U32.HI R5, RZ, R7, R2 ;  /* 0x00000007ff050219 */ /* 0x001fe20000011602 */
[----:B------:R-:W-:Y:S01]  /*10010*/  IMAD.U32 R2, RZ, RZ, UR8 ;  /* 0x00000008ff027e24 */ /* 0x000fe2000f8e00ff */
[----:B------:R-:W-:Y:S01]  /*10020*/  ULDC.64 UR8, c[0x0][0xad8] ;  /* 0x0002b60000087ab9 */ /* 0x000fe20000000a00 */
[----:B------:R-:W-:Y:S01]  /*10030*/  IMAD.U32 R3, RZ, RZ, UR4 ;  /* 0x00000004ff037e24 */ /* 0x000fe2000f8e00ff */
[--C-:B------:R-:W-:Y:S01]  /*10040*/  SHF.R.S32.HI R4, RZ, 0x1f, R5.reuse ;  /* 0x0000001fff047819 */ /* 0x100fe20000011405 */
[----:B------:R-:W-:Y:S02]  /*10050*/  IMAD.MOV R7, RZ, RZ, -R5 ;  /* 0x000000ffff077224 */ /* 0x000fe400078e0a05 */
[----:B------:R-:W-:-:S04]  /*10060*/  IMAD.WIDE.U32 R2, R5, UR10, R2 ;  /* 0x0000000a05027c25 */ /* 0x000fc8000f8e0002 */
[----:B------:R-:W-:Y:S02]  /*10070*/  IMAD R7, R11, R7, R6 ;  /* 0x000000070b077224 */ /* 0x000fe400078e0206 */
[----:B------:R-:W-:Y:S02]  /*10080*/  IMAD R4, R4, UR10, RZ ;  /* 0x0000000a04047c24 */ /* 0x000fe4000f8e02ff */
[----:B------:R-:W-:Y:S02]  /*10090*/  IMAD.U32 R6, RZ, RZ, UR14 ;  /* 0x0000000eff067e24 */ /* 0x000fe4000f8e00ff */
[----:B------:R-:W-:Y:S01]  /*100a0*/  IMAD R9, R5, UR11, R4 ;  /* 0x0000000b05097c24 */ /* 0x000fe2000f8e0204 */
[----:B------:R-:W-:Y:S01]  /*100b0*/  SHF.R.S32.HI R4, RZ, 0x1f, R7 ;  /* 0x0000001fff047819 */ /* 0x000fe20000011407 */
[----:B------:R-:W-:Y:S02]  /*100c0*/  IMAD R6, R6, 0x80, R13 ;  /* 0x0000008006067824 */ /* 0x000fe400078e020d */
[----:B------:R-:W-:-:S02]  /*100d0*/  IMAD.IADD R3, R3, 0x1, R9 ;  /* 0x0000000103037824 */ /* 0x000fc400078e0209 */
[----:B------:R-:W-:Y:S02]  /*100e0*/  IMAD R4, R4, UR8, RZ ;  /* 0x0000000804047c24 */ /* 0x000fe4000f8e02ff */
[----:B------:R-:W-:-:S04]  /*100f0*/  IMAD.WIDE.U32 R2, R7, UR8, R2 ;  /* 0x0000000807027c25 */ /* 0x000fc8000f8e0002 */
[----:B------:R-:W-:Y:S01]  /*10100*/  IMAD R5, R7, UR9, R4 ;  /* 0x0000000907057c24 */ /* 0x000fe2000f8e0204 */
[----:B------:R-:W-:Y:S01]  /*10110*/  ULDC.64 UR8, c[0x0][0xa80] ;  /* 0x0002a00000087ab9 */ /* 0x000fe20000000a00 */
[----:B-----5:R-:W-:Y:S02]  /*10120*/  IMAD R11, R0, R11, RZ ;  /* 0x0000000b000b7224 */ /* 0x020fe400078e02ff */
[----:B------:R-:W-:Y:S02]  /*10130*/  VIADD R4, R6, 0x40 ;  /* 0x0000004006047836 */ /* 0x000fe40000000000 */
[----:B------:R-:W-:Y:S01]  /*10140*/  IMAD.IADD R3, R3, 0x1, R5 ;  /* 0x0000000103037824 */ /* 0x000fe200078e0205 */
[----:B------:R-:W-:Y:S01]  /*10150*/  LEA R5, P2, R2, UR8, 0x1 ;  /* 0x0000000802057c11 */ /* 0x000fe2000f8408ff */
[----:B------:R-:W-:Y:S01]  /*10160*/  VIADD R0, R6, 0x20 ;  /* 0x0000002006007836 */ /* 0x000fe20000000000 */
[----:B------:R-:W-:Y:S01]  /*10170*/  ISETP.GE.AND P0, PT, R4, R11, PT ;  /* 0x0000000b0400720c */ /* 0x000fe20003f06270 */
[----:B------:R-:W-:Y:S01]  /*10180*/  IMAD.SHL.U32 R7, R8, 0x8, RZ ;  /* 0x0000000808077824 */ /* 0x000fe200078e00ff */
[----:B------:R-:W-:-:S02]  /*10190*/  LEA.HI.X R4, R2, UR9, R3, 0x1, P2 ;  /* 0x0000000902047c11 */ /* 0x000fc400090f0c03 */
[-C--:B------:R-:W-:Y:S01]  /*101a0*/  ISETP.GE.AND P2, PT, R6, R11.reuse, PT ;  /* 0x0000000b0600720c */ /* 0x080fe20003f46270 */
[C---:B------:R-:W-:Y:S01]  /*101b0*/  VIADD R15, R7.reuse, 0x80 ;  /* 0x00000080070f7836 */ /* 0x040fe20000000000 */
[----:B------:R-:W-:Y:S01]  /*101c0*/  ISETP.GE.AND P1, PT, R0, R11, PT ;  /* 0x0000000b0000720c */ /* 0x000fe20003f26270 */
[C---:B------:R-:W-:Y:S01]  /*101d0*/  VIADD R13, R7.reuse, 0x40 ;  /* 0x00000040070d7836 */ /* 0x040fe20000000000 */
[----:B------:R0:W1:Y:S01]  /*101e0*/  SHFL.IDX PT, R2, R5, RZ, 0x181f ;  /* 0x00181fff05027589 */ /* 0x00006200000e0000 */
[----:B------:R-:W-:Y:S01]  /*101f0*/  VIADD R9, R7, 0xc0 ;  /* 0x000000c007097836 */ /* 0x000fe20000000000 */
[----:B------:R-:W-:Y:S02]  /*10200*/  SHF.R.S32.HI R8, RZ, 0x1f, R7 ;  /* 0x0000001fff087819 */ /* 0x000fe40000011407 */
[----:B------:R0:W2:Y:S01]  /*10210*/  SHFL.IDX PT, R0, R4, RZ, 0x181f ;  /* 0x00181fff04007589 */ /* 0x0000a200000e0000 */
[----:B------:R-:W-:Y:S02]  /*10220*/  SHF.R.S32.HI R10, RZ, 0x1f, R15 ;  /* 0x0000001fff0a7819 */ /* 0x000fe4000001140f */
[----:B------:R-:W-:-:S02]  /*10230*/  SHF.R.S32.HI R12, RZ, 0x1f, R13 ;  /* 0x0000001fff0c7819 */ /* 0x000fc4000001140d */
[----:B------:R-:W-:Y:S01]  /*10240*/  SHF.R.S32.HI R14, RZ, 0x1f, R9 ;  /* 0x0000001fff0e7819 */ /* 0x000fe20000011409 */
[----:B------:R-:W-:Y:S06]  /*10250*/  @P2 BRA `(.L_x_225) ;  /* 0x0000000000482947 */ /* 0x000fec0003800000 */
        /* <DEDUP_REMOVED lines=9> */
[----:B------:R3:W-:Y:S01]  /*102f0*/  @!P5 ST.E.128 desc[UR8][R20.64], RZ ;  /* 0x000000ff1400d985 */ /* 0x0007e2000c101d08 */
[----:B------:R-:W-:Y:S02]  /*10300*/  @!P4 LEA.HI.X R25, R13, R0, R12, 0x1, P6 ;  /* 0x000000000d19c211 */ /* 0x000fe400030f0c0c */
[----:B------:R-:W-:-:S03]  /*10310*/  @!P3 LEA R26, P6, R15, R2, 0x1 ;  /* 0x000000020f1ab211 */ /* 0x000fc600078c08ff */
[----:B------:R3:W-:Y:S01]  /*10320*/  @!P4 ST.E.128 desc[UR8][R24.64], RZ ;  /* 0x000000ff1800c985 */ /* 0x0007e2000c101d08 */
[----:B------:R-:W-:Y:S02]  /*10330*/  @!P3 LEA.HI.X R27, R15, R0, R10, 0x1, P6 ;  /* 0x000000000f1bb211 */ /* 0x000fe400030f0c0a */
[----:B------:R-:W-:-:S03]  /*10340*/  @!P2 LEA R2, P6, R9, R2, 0x1 ;  /* 0x000000020902a211 */ /* 0x000fc600078c08ff */
[----:B------:R3:W-:Y:S01]  /*10350*/  @!P3 ST.E.128 desc[UR8][R26.64], RZ ;  /* 0x000000ff1a00b985 */ /* 0x0007e2000c101d08 */
[----:B------:R-:W-:-:S05]  /*10360*/  @!P2 LEA.HI.X R3, R9, R0, R14, 0x1, P6 ;  /* 0x000000000903a211 */ /* 0x000fca00030f0c0e */
[----:B------:R3:W-:Y:S04]  /*10370*/  @!P2 ST.E.128 desc[UR8][R2.64], RZ ;  /* 0x000000ff0200a985 */ /* 0x0007e8000c101d08 */
.L_x_225:
[----:B------:R-:W-:Y:S05]  /*10380*/  BSYNC B1 ;  /* 0x0000000000017941 */ /* 0x000fea0003800000 */
.L_x_224:
[----:B--2---:R2:W4:Y:S01]  /*10390*/  SHFL.IDX PT, R0, R4, 0x1, 0x181f ;  /* 0x00381f0004007f89 */ /* 0x00452200000e0000 */
[----:B------:R-:W-:Y:S03]  /*103a0*/  BSSY B1, `(.L_x_226) ;  /* 0x0000015000017945 */ /* 0x000fe60003800000 */
[----:B-1-3--:R2:W1:Y:S01]  /*103b0*/  SHFL.IDX PT, R2, R5, 0x1, 0x181f ;  /* 0x00381f0005027f89 */ /* 0x00a46200000e0000 */
[----:B------:R-:W-:Y:S05]  /*103c0*/  @P1 BRA `(.L_x_227) ;  /* 0x0000000000481947 */ /* 0x000fea0003800000 */
[----:B------:R-:W-:Y:S01]  /*103d0*/  ULDC UR4, c[0x0][0xac8] ;  /* 0x0002b20000047ab9 */ /* 0x000fe20000000800 */
[----:B------:R-:W-:Y:S01]  /*103e0*/  ULDC.64 UR8, c[0x0][0x208] ;  /* 0x0000820000087ab9 */ /* 0x000fe20000000a00 */
[----:B------:R-:W-:Y:S02]  /*103f0*/  ISETP.GE.AND P4, PT, R7, UR4, PT ;  /* 0x0000000407007c0c */ /* 0x000fe4000bf86270 */
[----:B------:R-:W-:Y:S02]  /*10400*/  ISETP.GE.AND P3, PT, R13, UR4, PT ;  /* 0x000000040d007c0c */ /* 0x000fe4000bf66270 */
[----:B------:R-:W-:Y:S02]  /*10410*/  ISETP.GE.AND P2, PT, R15, UR4, PT ;  /* 0x000000040f007c0c */ /* 0x000fe4000bf46270 */
[----:B------:R-:W-:-:S07]  /*10420*/  ISETP.GE.AND P1, PT, R9, UR4, PT ;  /* 0x0000000409007c0c */ /* 0x000fce000bf26270 */
[-C--:B-1----:R-:W-:Y:S02]  /*10430*/  @!P4 LEA R20, P6, R7, R2.reuse, 0x1 ;  /* 0x000000020714c211 */ /* 0x082fe400078c08ff */
[----:B------:R-:W-:Y:S02]  /*10440*/  @!P3 LEA R24, P5, R13, R2, 0x1 ;  /* 0x000000020d18b211 */ /* 0x000fe400078a08ff */
[----:B----4-:R-:W-:Y:S02]  /*10450*/  @!P4 LEA.HI.X R21, R7, R0, R8, 0x1, P6 ;  /* 0x000000000715c211 */ /* 0x010fe400030f0c08 */
[----:B------:R-:W-:Y:S02]  /*10460*/  @!P2 LEA R26, P6, R15, R2, 0x1 ;  /* 0x000000020f1aa211 */ /* 0x000fe400078c08ff */
[----:B------:R-:W-:Y:S01]  /*10470*/  @!P3 LEA.HI.X R25, R13, R0, R12, 0x1, P5 ;  /* 0x000000000d19b211 */ /* 0x000fe200028f0c0c */
[----:B------:R3:W-:Y:S01]  /*10480*/  @!P4 ST.E.128 desc[UR8][R20.64], RZ ;  /* 0x000000ff1400c985 */ /* 0x0007e2000c101d08 */
[----:B------:R-:W-:-:S02]  /*10490*/  @!P1 LEA R2, P5, R9, R2, 0x1 ;  /* 0x0000000209029211 */ /* 0x000fc400078a08ff */
[-C--:B------:R-:W-:Y:S01]  /*104a0*/  @!P2 LEA.HI.X R27, R15, R0.reuse, R10, 0x1, P6 ;  /* 0x000000000f1ba211 */ /* 0x080fe200030f0c0a */
[----:B------:R3:W-:Y:S01]  /*104b0*/  @!P3 ST.E.128 desc[UR8][R24.64], RZ ;  /* 0x000000ff1800b985 */ /* 0x0007e2000c101d08 */
[----:B------:R-:W-:-:S03]  /*104c0*/  @!P1 LEA.HI.X R3, R9, R0, R14, 0x1, P5 ;  /* 0x0000000009039211 */ /* 0x000fc600028f0c0e */
[----:B------:R3:W-:Y:S04]  /*104d0*/  @!P2 ST.E.128 desc[UR8][R26.64], RZ ;  /* 0x000000ff1a00a985 */ /* 0x0007e8000c101d08 */
[----:B------:R3:W-:Y:S02]  /*104e0*/  @!P1 ST.E.128 desc[UR8][R2.64], RZ ;  /* 0x000000ff02009985 */ /* 0x0007e4000c101d08 */
.L_x_227:
[----:B------:R-:W-:Y:S05]  /*104f0*/  BSYNC B1 ;  /* 0x0000000000017941 */ /* 0x000fea0003800000 */
.L_x_226:
[----:B----4-:R4:W0:Y:S01]  /*10500*/  SHFL.IDX PT, R0, R4, 0x2, 0x181f ;  /* 0x00581f0004007f89 */ /* 0x01082200000e0000 */
        /* <DEDUP_REMOVED lines=10> */
[-C--:B------:R-:W-:Y:S02]  /*105b0*/  @!P2 LEA R24, P5, R13, R2.reuse, 0x1 ;  /* 0x000000020d18a211 */ /* 0x080fe400078a08ff */
[----:B------:R-:W-:Y:S02]  /*105c0*/  @!P1 LEA R26, P4, R15, R2, 0x1 ;  /* 0x000000020f1a9211 */ /* 0x000fe400078808ff */
[----:B0-----:R-:W-:Y:S02]  /*105d0*/  @!P3 LEA.HI.X R21, R7, R0, R8, 0x1, P6 ;  /* 0x000000000715b211 */ /* 0x001fe400030f0c08 */
[----:B------:R-:W-:Y:S02]  /*105e0*/  @!P0 LEA R2, P6, R9, R2, 0x1 ;  /* 0x0000000209028211 */ /* 0x000fe400078c08ff */
[-C--:B------:R-:W-:Y:S01]  /*105f0*/  @!P2 LEA.HI.X R25, R13, R0.reuse, R12, 0x1, P5 ;  /* 0x000000000d19a211 */ /* 0x080fe200028f0c0c */
[----:B------:R3:W-:Y:S01]  /*10600*/  @!P3 ST.E.128 desc[UR8][R20.64], RZ ;  /* 0x000000ff1400b985 */ /* 0x0007e2000c101d08 */
[----:B------:R-:W-:-:S02]  /*10610*/  @!P1 LEA.HI.X R27, R15, R0, R10, 0x1, P4 ;  /* 0x000000000f1b9211 */ /* 0x000fc400020f0c0a */
[----:B------:R-:W-:Y:S01]  /*10620*/  @!P0 LEA.HI.X R3, R9, R0, R14, 0x1, P6 ;  /* 0x0000000009038211 */ /* 0x000fe200030f0c0e */
[----:B------:R3:W-:Y:S04]  /*10630*/  @!P2 ST.E.128 desc[UR8][R24.64], RZ ;  /* 0x000000ff1800a985 */ /* 0x0007e8000c101d08 */
[----:B------:R3:W-:Y:S04]  /*10640*/  @!P1 ST.E.128 desc[UR8][R26.64], RZ ;  /* 0x000000ff1a009985 */ /* 0x0007e8000c101d08 */
[----:B------:R3:W-:Y:S02]  /*10650*/  @!P0 ST.E.128 desc[UR8][R2.64], RZ ;  /* 0x000000ff02008985 */ /* 0x0007e4000c101d08 */
.L_x_229:
[----:B------:R-:W-:Y:S05]  /*10660*/  BSYNC B1 ;  /* 0x0000000000017941 */ /* 0x000fea0003800000 */
.L_x_228:
[----:B0-----:R-:W-:Y:S01]  /*10670*/  VIADD R0, R6, 0x60 ;  /* 0x0000006006007836 */ /* 0x001fe20000000000 */
[----:B--2-4-:R-:W0:Y:S04]  /*10680*/  SHFL.IDX PT, R4, R4, 0x3, 0x181f ;  /* 0x00781f0004047f89 */ /* 0x014e2800000e0000 */
[----:B------:R-:W-:Y:S01]  /*10690*/  ISETP.GE.AND P0, PT, R0, R11, PT ;  /* 0x0000000b0000720c */ /* 0x000fe20003f06270 */
[----:B-1-3--:R1:W2:-:S12]  /*106a0*/  SHFL.IDX PT, R2, R5, 0x3, 0x181f ;  /* 0x00781f0005027f89 */ /* 0x00a29800000e0000 */
[----:B-1----:R-:W-:Y:S05]  /*106b0*/  @P0 BRA `(.L_x_218) ;  /* 0x0000000000480947 */ /* 0x002fea0003800000 */
[----:B------:R-:W-:Y:S01]  /*106c0*/  ULDC UR4, c[0x0][0xac8] ;  /* 0x0002b20000047ab9 */ /* 0x000fe20000000800 */
[----:B------:R-:W-:Y:S01]  /*106d0*/  ULDC.64 UR8, c[0x0][0x208] ;  /* 0x0000820000087ab9 */ /* 0x000fe20000000a00 */
[----:B------:R-:W-:Y:S02]  /*106e0*/  ISETP.GE.AND P3, PT, R7, UR4, PT ;  /* 0x0000000407007c0c */ /* 0x000fe4000bf66270 */
[----:B------:R-:W-:Y:S02]  /*106f0*/  ISETP.GE.AND P2, PT, R13, UR4, PT ;  /* 0x000000040d007c0c */ /* 0x000fe4000bf46270 */
[----:B------:R-:W-:Y:S02]  /*10700*/  ISETP.GE.AND P1, PT, R15, UR4, PT ;  /* 0x000000040f007c0c */ /* 0x000fe4000bf26270 */
[----:B------:R-:W-:-:S07]  /*10710*/  ISETP.GE.AND P0, PT, R9, UR4, PT ;  /* 0x0000000409007c0c */ /* 0x000fce000bf06270 */
[----:B--2---:R-:W-:-:S04]  /*10720*/  @!P3 LEA R6, P4, R7, R2, 0x1 ;  /* 0x000000020706b211 */ /* 0x004fc800078808ff */
[----:B0-----:R-:W-:Y:S02]  /*10730*/  @!P3 LEA.HI.X R7, R7, R4, R8, 0x1, P4 ;  /* 0x000000040707b211 */ /* 0x001fe400020f0c08 */
[-C--:B------:R-:W-:Y:S02]  /*10740*/  @!P2 LEA R20, P4, R13, R2.reuse, 0x1 ;  /* 0x000000020d14a211 */ /* 0x080fe400078808ff */
[-C--:B------:R-:W-:Y:S01]  /*10750*/  @!P1 LEA R24, P5, R15, R2.reuse, 0x1 ;  /* 0x000000020f189211 */ /* 0x080fe200078a08ff */
[----:B------:R0:W-:Y:S01]  /*10760*/  @!P3 ST.E.128 desc[UR8][R6.64], RZ ;  /* 0x000000ff0600b985 */ /* 0x0001e2000c101d08 */
[----:B------:R-:W-:Y:S02]  /*10770*/  @!P0 LEA R2, P6, R9, R2, 0x1 ;  /* 0x0000000209028211 */ /* 0x000fe400078c08ff */
[-C--:B------:R-:W-:Y:S02]  /*10780*/  @!P2 LEA.HI.X R21, R13, R4.reuse, R12, 0x1, P4 ;  /* 0x000000040d15a211 */ /* 0x080fe400020f0c0c */
[----:B------:R-:W-:-:S02]  /*10790*/  @!P1 LEA.HI.X R25, R15, R4, R10, 0x1, P5 ;  /* 0x000000040f199211 */ /* 0x000fc400028f0c0a */
[----:B------:R-:W-:Y:S01]  /*107a0*/  @!P0 LEA.HI.X R3, R9, R4, R14, 0x1, P6 ;  /* 0x0000000409038211 */ /* 0x000fe200030f0c0e */
[----:B------:R0:W-:Y:S04]  /*107b0*/  @!P2 ST.E.128 desc[UR8][R20.64], RZ ;  /* 0x000000ff1400a985 */ /* 0x0001e8000c101d08 */
[----:B------:R0:W-:Y:S04]  /*107c0*/  @!P1 ST.E.128 desc[UR8][R24.64], RZ ;  /* 0x000000ff18009985 */ /* 0x0001e8000c101d08 */
[----:B------:R0:W-:Y:S02]  /*107d0*/  @!P0 ST.E.128 desc[UR8][R2.64], RZ ;  /* 0x000000ff02008985 */ /* 0x0001e4000c101d08 */
.L_x_218:
[----:B------:R-:W-:Y:S05]  /*107e0*/  BSYNC B0 ;  /* 0x0000000000007941 */ /* 0x000fea0003800000 */
.L_x_208:
[----:B------:R-:W-:Y:S02]  /*107f0*/  ULDC UR4, c[0x0][0xc3c] ;  /* 0x00030f0000047ab9 */ /* 0x000fe40000000800 */
[----:B------:R-:W-:-:S06]  /*10800*/  UISETP.GE.AND UP0, UPT, UR7, UR4, UPT ;  /* 0x000000040700728c */ /* 0x000fcc000bf06270 */
[----:B------:R-:W-:-:S13]  /*10810*/  PLOP3.LUT P0, PT, PT, PT, UP0, 0x80, 0x0 ;  /* 0x000000000000781c */ /* 0x000fda0003f0f008 */
[----:B------:R-:W-:Y:S05]  /*10820*/  @!P0 BRA `(.L_x_230) ;  /* 0xffffff0800488947 */ /* 0x000fea000383ffff */
[----:B------:R-:W-:Y:S05]  /*10830*/  EXIT ;  /* 0x000000000000794d */ /* 0x000fea0003800000 */
.L_x_182:
[----:B------:R-:W-:-:S08]  /*10840*/  NOP ;  /* 0x0000000000007918 */ /* 0x000fd00000000000 */
[----:B0-----:R-:W0:-:S00]  /*10850*/  USETMAXREG.DEALLOC.CTAPOOL 0x18 ;  /* 0x00000018000079c8 */ /* 0x001e0000080e0500 */
[----:B0-----:R-:W-:Y:S01]  /*10860*/  LOP3.LUT R0, R0, 0x3, RZ, 0xc0, !PT ;  /* 0x0000000300007812 */ /* 0x001fe200078ec0ff */
[----:B------:R-:W-:-:S05]  /*10870*/  IMAD.MOV.U32 R7, RZ, RZ, RZ ;  /* 0x000000ffff077224 */ /* 0x000fca00078e00ff */
[----:B------:R-:W0:Y:S02]  /*10880*/  SHFL.IDX PT, R0, R0, RZ, 0x1f ;  /* 0x00001fff00007589 */ /* 0x000e2400000e0000 */
[----:B0-----:R-:W-:-:S04]  /*10890*/  ISETP.NE.AND P0, PT, R0, RZ, PT ;  /* 0x000000ff0000720c */ /* 0x001fc80003f05270 */
[----:B------:R-:W-:-:S05]  /*108a0*/  P2R R0, PR, RZ, 0x1 ;  /* 0x00000001ff007803 */ /* 0x000fca0000000000 */
[----:B------:R0:W-:Y:S04]  /*108b0*/  STL [R1+0x5c], R0 ;  /* 0x00005c0001007387 */ /* 0x0001e80000100800 */
[----:B------:R-:W-:Y:S05]  /*108c0*/  @!P0 BRA `(.L_x_231) ;  /* 0x0000000000248947 */ /* 0x000fea0003800000 */
[----:B------:R-:W1:Y:S08]  /*108d0*/  S2UR UR5, SR_CgaCtaId ;  /* 0x00000000000579c3 */ /* 0x000e700000008800 */
[----:B------:R-:W-:Y:S06]  /*108e0*/  BAR.SYNC.DEFER_BLOCKING 0x5, 0x180 ;  /* 0x0146000000007b1d */ /* 0x000fec0000010000 */
[----:B------:R-:W-:-:S02]  /*108f0*/  UMOV UR4, 0x400 ;  /* 0x0000040000047882 */ /* 0x000fc40000000000 */
[----:B-1----:R-:W-:-:S09]  /*10900*/  ULEA UR4, UR5, UR4, 0x18 ;  /* 0x0000000405047291 */ /* 0x002fd2000f8ec03f */
[----:B------:R-:W1:Y:S04]  /*10910*/  LDS.128 R8, [UR4+0x388d0] ;  /* 0x0388d004ff087984 */ /* 0x000e680008000c00 */
[----:B-1----:R2:W-:Y:S04]  /*10920*/  STL.64 [R1], R8 ;  /* 0x0000000801007387 */ /* 0x0025e80000100a00 */
[----:B------:R2:W-:Y:S01]  /*10930*/  STL.64 [R1+0x8], R10 ;  /* 0x0000080a01007387 */ /* 0x0005e20000100a00 */
[----:B------:R-:W-:Y:S06]  /*10940*/  BAR.ARV 0x4, 0x180 ;  /* 0x0106000000007b1d */ /* 0x000fec0000002000 */
[----:B------:R-:W-:Y:S05]  /*10950*/  BRA `(.L_x_232) ;  /* 0x0000000800ac7947 */ /* 0x000fea0003800000 */
.L_x_231:
[----:B0-----:R-:W-:Y:S01]  /*10960*/  LOP3.LUT R0, R6, 0x1f, RZ, 0xc0, !PT ;  /* 0x0000001f06007812 */ /* 0x001fe200078ec0ff */
[----:B------:R-:W-:Y:S01]  /*10970*/  ULDC UR4, c[0x0][0xc3c] ;  /* 0x00030f0000047ab9 */ /* 0x000fe20000000800 */
[----:B------:R-:W-:Y:S01]  /*10980*/  ULDC.64 UR6, c[0x0][0x208] ;  /* 0x0000820000067ab9 */ /* 0x000fe20000000a00 */
[----:B------:R-:W-:Y:S01]  /*10990*/  IMAD.MOV.U32 R10, RZ, RZ, RZ ;  /* 0x000000ffff0a7224 */ /* 0x000fe200078e00ff */
[----:B------:R-:W-:Y:S01]  /*109a0*/  ISETP.NE.AND P0, PT, R0, 0x1f, PT ;  /* 0x0000001f0000780c */ /* 0x000fe20003f05270 */
[----:B------:R-:W-:-:S03]  /*109b0*/  ULDC UR5, c[0x0][0xc38] ;  /* 0x00030e0000057ab9 */ /* 0x000fc60000000800 */
[----:B------:R-:W-:-:S13]  /*109c0*/  ISETP.GE.OR P1, PT, R0, UR4, !P0 ;  /* 0x0000000400007c0c */ /* 0x000fda000c726670 */
[----:B------:R-:W0:Y:S08]  /*109d0*/  @!P1 LDC.64 R2, c[0x0][0xc80] ;  /* 0x00032000ff029b82 */ /* 0x000e300000000a00 */
[----:B------:R-:W1:Y:S01]  /*109e0*/  @!P1 LDC.64 R4, c[0x0][0xc78] ;  /* 0x00031e00ff049b82 */ /* 0x000e620000000a00 */
[----:B0-----:R-:W-:-:S05]  /*109f0*/  @!P1 IMAD.WIDE.U32 R2, R0, 0x4, R2 ;  /* 0x0000000400029825 */ /* 0x001fca00078e0002 */
[----:B------:R1:W2:Y:S02]  /*10a00*/  @!P1 LDG.E R7, desc[UR6][R2.64] ;  /* 0x0000000602079981 */ /* 0x0002a4000c1e1900 */
[----:B-1----:R-:W-:-:S05]  /*10a10*/  @!P1 IMAD.WIDE.U32 R2, R0, 0x4, R4 ;  /* 0x0000000400029825 */ /* 0x002fca00078e0004 */
[----:B------:R-:W2:Y:S01]  /*10a20*/  @!P1 LDG.E R10, desc[UR6][R2.64] ;  /* 0x00000006020a9981 */ /* 0x000ea2000c1e1900 */
[C---:B------:R-:W-:Y:S01]  /*10a30*/  ISETP.NE.AND P1, PT, R0.reuse, RZ, PT ;  /* 0x000000ff0000720c */ /* 0x040fe20003f25270 */
[----:B------:R-:W0:Y:S01]  /*10a40*/  S2UR UR6, SR_CTAID.X ;  /* 0x00000000000679c3 */ /* 0x000e220000002500 */
[C---:B------:R-:W-:Y:S01]  /*10a50*/  ISETP.GE.U32.AND P2, PT, R0.reuse, 0x2, PT ;  /* 0x000000020000780c */ /* 0x040fe20003f46070 */
[----:B------:R-:W-:Y:S01]  /*10a60*/  UMOV UR4, URZ ;  /* 0x0000003f00047c82 */ /* 0x000fe20008000000 */
[C---:B------:R-:W-:Y:S02]  /*10a70*/  ISETP.GE.U32.AND P3, PT, R0.reuse, 0x4, PT ;  /* 0x000000040000780c */ /* 0x040fe40003f66070 */
[C---:B------:R-:W-:Y:S02]  /*10a80*/  ISETP.GE.U32.AND P4, PT, R0.reuse, 0x8, PT ;  /* 0x000000080000780c */ /* 0x040fe40003f86070 */
[----:B------:R-:W-:Y:S01]  /*10a90*/  ISETP.GE.U32.AND P5, PT, R0, 0x10, PT ;  /* 0x000000100000780c */ /* 0x000fe20003fa6070 */
[----:B--2---:R-:W-:-:S05]  /*10aa0*/  IMAD R4, R7, R10, RZ ;  /* 0x0000000a07047224 */ /* 0x004fca00078e02ff */
[----:B------:R-:W1:Y:S02]  /*10ab0*/  SHFL.UP PT, R5, R4, 0x1, RZ ;  /* 0x0420000004057989 */ /* 0x000e6400000e00ff */
[----:B-1----:R-:W-:-:S05]  /*10ac0*/  SEL R5, R5, RZ, P1 ;  /* 0x000000ff05057207 */ /* 0x002fca0000800000 */
[----:B------:R-:W-:-:S05]  /*10ad0*/  IMAD.IADD R5, R4, 0x1, R5 ;  /* 0x0000000104057824 */ /* 0x000fca00078e0205 */
        /* <DEDUP_REMOVED lines=12> */
[----:B------:R-:W1:Y:S02]  /*10ba0*/  SHFL.IDX PT, R8, R2, 0x1f, 0x1f ;  /* 0x03e01f0002087f89 */ /* 0x000e6400000e0000 */
[----:B-1----:R-:W-:-:S04]  /*10bb0*/  IMAD R8, R8, UR5, RZ ;  /* 0x0000000508087c24 */ /* 0x002fc8000f8e02ff */
[----:B------:R-:W-:Y:S01]  /*10bc0*/  IMAD.MOV.U32 R11, RZ, RZ, R8 ;  /* 0x000000ffff0b7224 */ /* 0x000fe200078e0008 */
[----:B0-----:R-:W-:-:S13]  /*10bd0*/  ISETP.GT.AND P6, PT, R8, UR6, PT ;  /* 0x0000000608007c0c */ /* 0x001fda000bfc4270 */
[----:B------:R-:W-:Y:S05]  /*10be0*/  @P6 BRA `(.L_x_233) ;  /* 0x0000000000a86947 */ /* 0x000fea0003800000 */
[----:B------:R-:W-:Y:S01]  /*10bf0*/  IMAD.MOV.U32 R8, RZ, RZ, R11 ;  /* 0x000000ffff087224 */ /* 0x000fe200078e000b */
[----:B------:R-:W-:Y:S01]  /*10c00*/  UMOV UR4, URZ ;  /* 0x0000003f00047c82 */ /* 0x000fe20008000000 */
[----:B------:R-:W-:-:S05]  /*10c10*/  ULDC UR5, c[0x0][0xc38] ;  /* 0x00030e0000057ab9 */ /* 0x000fca0000000800 */
.L_x_235:
[----:B------:R-:W0:Y:S01]  /*10c20*/  LDC R2, c[0x0][0xc3c] ;  /* 0x00030f00ff027b82 */ /* 0x000e220000000800 */
[----:B------:R-:W-:Y:S01]  /*10c30*/  ULDC UR7, c[0x0][0xc3c] ;  /* 0x00030f0000077ab9 */ /* 0x000fe20000000800 */
[----:B------:R-:W-:Y:S01]  /*10c40*/  UIADD3 UR4, UR4, 0x1f, URZ ;  /* 0x0000001f04047890 */ /* 0x000fe2000fffe03f */
[----:B------:R-:W-:-:S05]  /*10c50*/  IMAD.U32 R3, RZ, RZ, UR7 ;  /* 0x00000007ff037e24 */ /* 0x000fca000f8e00ff */
[----:B------:R1:W-:Y:S01]  /*10c60*/  STL [R1+0xc], R3 ;  /* 0x00000c0301007387 */ /* 0x0003e20000100800 */
[----:B0-----:R-:W-:-:S13]  /*10c70*/  ISETP.LE.AND P6, PT, R2, UR4, PT ;  /* 0x0000000402007c0c */ /* 0x001fda000bfc3270 */
[----:B-1----:R-:W-:Y:S05]  /*10c80*/  @P6 BRA `(.L_x_234) ;  /* 0x0000000400a86947 */ /* 0x002fea0003800000 */
[----:B------:R-:W-:Y:S01]  /*10c90*/  VIADD R9, R0, UR4 ;  /* 0x0000000400097c36 */ /* 0x000fe20008000000 */
[----:B------:R-:W-:Y:S01]  /*10ca0*/  ULDC.64 UR8, c[0x0][0x208] ;  /* 0x0000820000087ab9 */ /* 0x000fe20000000a00 */
[----:B------:R-:W-:-:S03]  /*10cb0*/  IMAD.MOV.U32 R7, RZ, RZ, RZ ;  /* 0x000000ffff077224 */ /* 0x000fc600078e00ff */
[----:B------:R-:W-:-:S13]  /*10cc0*/  ISETP.GE.OR P6, PT, R9, R2, !P0 ;  /* 0x000000020900720c */ /* 0x000fda00047c6670 */
[----:B------:R-:W0:Y:S08]  /*10cd0*/  @!P6 LDC.64 R2, c[0x0][0xc80] ;  /* 0x00032000ff02eb82 */ /* 0x000e300000000a00 */
[----:B------:R-:W1:Y:S01]  /*10ce0*/  @!P6 LDC.64 R4, c[0x0][0xc78] ;  /* 0x00031e00ff04eb82 */ /* 0x000e620000000a00 */
[----:B------:R-:W-:Y:S02]  /*10cf0*/  IMAD.MOV.U32 R10, RZ, RZ, RZ ;  /* 0x000000ffff0a7224 */ /* 0x000fe400078e00ff */
[----:B0-----:R-:W-:-:S05]  /*10d00*/  @!P6 IMAD.WIDE R2, R9, 0x4, R2 ;  /* 0x000000040902e825 */ /* 0x001fca00078e0202 */
[----:B------:R1:W2:Y:S02]  /*10d10*/  @!P6 LDG.E R7, desc[UR8][R2.64] ;  /* 0x000000080207e981 */ /* 0x0002a4000c1e1900 */
[----:B-1----:R-:W-:-:S05]  /*10d20*/  @!P6 IMAD.WIDE R2, R9, 0x4, R4 ;  /* 0x000000040902e825 */ /* 0x002fca00078e0204 */
[----:B------:R-:W2:Y:S02]  /*10d30*/  @!P6 LDG.E R10, desc[UR8][R2.64] ;  /* 0x00000008020ae981 */ /* 0x000ea4000c1e1900 */
[----:B--2---:R-:W-:-:S05]  /*10d40*/  IMAD R11, R7, R10, RZ ;  /* 0x0000000a070b7224 */ /* 0x004fca00078e02ff */
[----:B------:R-:W0:Y:S02]  /*10d50*/  SHFL.UP PT, R4, R11, 0x1, RZ ;  /* 0x042000000b047989 */ /* 0x000e2400000e00ff */
[----:B0-----:R-:W-:-:S05]  /*10d60*/  SEL R4, R4, RZ, P1 ;  /* 0x000000ff04047207 */ /* 0x001fca0000800000 */
[----:B------:R-:W-:-:S05]  /*10d70*/  IMAD.IADD R4, R11, 0x1, R4 ;  /* 0x000000010b047824 */ /* 0x000fca00078e0204 */
        /* <DEDUP_REMOVED lines=12> */
[----:B------:R-:W0:Y:S02]  /*10e40*/  SHFL.IDX PT, R4, R2, 0x1f, 0x1f ;  /* 0x03e01f0002047f89 */ /* 0x000e2400000e0000 */
[----:B0-----:R-:W-:-:S04]  /*10e50*/  IMAD R11, R4, UR5, RZ ;  /* 0x00000005040b7c24 */ /* 0x001fc8000f8e02ff */
[----:B------:R-:W-:-:S05]  /*10e60*/  IMAD.IADD R8, R11, 0x1, R8 ;  /* 0x000000010b087824 */ /* 0x000fca00078e0208 */
[----:B------:R-:W-:-:S13]  /*10e70*/  ISETP.GT.AND P6, PT, R8, UR6, PT ;  /* 0x0000000608007c0c */ /* 0x000fda000bfc4270 */
[----:B------:R-:W-:Y:S05]  /*10e80*/  @!P6 BRA `(.L_x_235) ;  /* 0xfffffffc0064e947 */ /* 0x000fea000383ffff */
.L_x_233:
[----:B------:R-:W-:Y:S02]  /*10e90*/  IMAD.IADD R11, R8, 0x1, -R11 ;  /* 0x00000001080b7824 */ /* 0x000fe400078e0a0b */
[----:B------:R-:W-:Y:S02]  /*10ea0*/  IMAD.MOV.U32 R14, RZ, RZ, RZ ;  /* 0x000000ffff0e7224 */ /* 0x000fe400078e00ff */
[----:B------:R-:W-:-:S05]  /*10eb0*/  IMAD R3, R2, UR5, R11 ;  /* 0x0000000502037c24 */ /* 0x000fca000f8e020b */
[----:B------:R-:W-:-:S13]  /*10ec0*/  ISETP.GT.AND P0, PT, R3, UR6, PT ;  /* 0x0000000603007c0c */ /* 0x000fda000bf04270 */
[----:B------:R-:W-:-:S04]  /*10ed0*/  VOTE.ANY R12, PT, !P0 ;  /* 0x00000000000c7806 */ /* 0x000fc800040e0100 */
[----:B------:R-:W0:Y:S01]  /*10ee0*/  POPC R4, R12 ;  /* 0x0000000c00047309 */ /* 0x000e220000000000 */
[----:B------:R-:W-:Y:S01]  /*10ef0*/  ISETP.NE.AND P0, PT, R12, RZ, PT ;  /* 0x000000ff0c00720c */ /* 0x000fe20003f05270 */
[----:B0-----:R-:W0:Y:S04]  /*10f00*/  SHFL.IDX PT, R7, R7, R4, 0x1f ;  /* 0x00001f0407077589 */ /* 0x001e2800000e0000 */
[----:B------:R-:W1:Y:S01]  /*10f10*/  SHFL.IDX PT, R9, R10, R4, 0x1f ;  /* 0x00001f040a097589 */ /* 0x000e6200000e0000 */
[----:B0-----:R-:W-:-:S04]  /*10f20*/  IABS R5, R7 ;  /* 0x0000000700057213 */ /* 0x001fc80000000000 */
[----:B------:R-:W0:Y:S01]  /*10f30*/  I2F.RP R13, R5 ;  /* 0x00000005000d7306 */ /* 0x000e220000209400 */
[----:B-1----:R-:W-:-:S07]  /*10f40*/  IABS R8, R9 ;  /* 0x0000000900087213 */ /* 0x002fce0000000000 */
[----:B------:R-:W-:Y:S08]  /*10f50*/  I2F.RP R12, R8 ;  /* 0x00000008000c7306 */ /* 0x000ff00000209400 */
[----:B0-----:R-:W0:Y:S02]  /*10f60*/  MUFU.RCP R13, R13 ;  /* 0x0000000d000d7308 */ /* 0x001e240000001000 */
[----:B0-----:R-:W-:-:S06]  /*10f70*/  VIADD R3, R13, 0xffffffe ;  /* 0x0ffffffe0d037836 */ /* 0x001fcc0000000000 */
[----:B------:R-:W0:Y:S02]  /*10f80*/  F2I.FTZ.U32.TRUNC.NTZ R3, R3 ;  /* 0x0000000300037305 */ /* 0x000e24000021f000 */
[----:B0-----:R-:W-:Y:S01]  /*10f90*/  IMAD.MOV R16, RZ, RZ, -R3 ;  /* 0x000000ffff107224 */ /* 0x001fe200078e0a03 */
[----:B------:R-:W-:Y:S06]  /*10fa0*/  @!P0 BRA `(.L_x_236) ;  /* 0x0000000000088947 */ /* 0x000fec0003800000 */
[----:B------:R-:W-:-:S05]  /*10fb0*/  VIADD R13, R4, 0xffffffff ;  /* 0xffffffff040d7836 */ /* 0x000fca0000000000 */
[----:B------:R0:W1:Y:S02]  /*10fc0*/  SHFL.IDX PT, R14, R2, R13, 0x1f ;  /* 0x00001f0d020e7589 */ /* 0x00006400000e0000 */
.L_x_236:
[----:B-1----:R-:W-:Y:S01]  /*10fd0*/  IMAD R10, R14, UR5, R11 ;  /* 0x000000050e0a7c24 */ /* 0x002fe2000f8e020b */
[----:B------:R-:W1:Y:S01]  /*10fe0*/  MUFU.RCP R12, R12 ;  /* 0x0000000c000c7308 */ /* 0x000e620000001000 */
[----:B------:R-:W-:Y:S02]  /*10ff0*/  IMAD R11, R16, R5, RZ ;  /* 0x00000005100b7224 */ /* 0x000fe400078e02ff */
[----:B0-----:R-:W-:Y:S01]  /*11000*/  IMAD.MOV.U32 R2, RZ, RZ, RZ ;  /* 0x000000ffff027224 */ /* 0x001fe200078e00ff */
[----:B------:R0:W-:Y:S03]  /*11010*/  STL [R1], R10 ;  /* 0x0000000a01007387 */ /* 0x0001e60000100800 */
[----:B------:R-:W-:Y:S01]  /*11020*/  IMAD.HI.U32 R2, R3, R11, R2 ;  /* 0x0000000b03027227 */ /* 0x000fe200078e0002 */
[----:B------:R-:W-:-:S05]  /*11030*/  IABS R11, R7 ;  /* 0x00000007000b7213 */ /* 0x000fca0000000000 */
[----:B------:R-:W-:Y:S01]  /*11040*/  IMAD.MOV R14, RZ, RZ, -R11 ;  /* 0x000000ffff0e7224 */ /* 0x000fe200078e0a0b */
[----:B0-----:R-:W-:-:S04]  /*11050*/  IADD3 R10, -R10, UR6, RZ ;  /* 0x000000060a0a7c10 */ /* 0x001fc8000fffe1ff */
[----:B------:R-:W-:-:S05]  /*11060*/  IABS R3, R10 ;  /* 0x0000000a00037213 */ /* 0x000fca0000000000 */
[----:B------:R-:W-:-:S04]  /*11070*/  IMAD.HI.U32 R11, R2, R3, RZ ;  /* 0x00000003020b7227 */ /* 0x000fc800078e00ff */
[----:B------:R-:W-:Y:S02]  /*11080*/  IMAD R2, R11, R14, R3 ;  /* 0x0000000e0b027224 */ /* 0x000fe400078e0203 */
[----:B-1----:R-:W-:-:S03]  /*11090*/  VIADD R3, R12, 0xffffffe ;  /* 0x0ffffffe0c037836 */ /* 0x002fc60000000000 */
[----:B------:R-:W-:-:S03]  /*110a0*/  ISETP.GT.U32.AND P1, PT, R5, R2, PT ;  /* 0x000000020500720c */ /* 0x000fc60003f24070 */
[----:B------:R-:W0:Y:S10]  /*110b0*/  F2I.FTZ.U32.TRUNC.NTZ R3, R3 ;  /* 0x0000000300037305 */ /* 0x000e34000021f000 */
[----:B------:R-:W-:-:S02]  /*110c0*/  @!P1 IMAD.IADD R2, R2, 0x1, -R5 ;  /* 0x0000000102029824 */ /* 0x000fc400078e0a05 */
[----:B------:R-:W-:Y:S01]  /*110d0*/  @!P1 VIADD R11, R11, 0x1 ;  /* 0x000000010b0b9836 */ /* 0x000fe20000000000 */
[----:B------:R-:W-:Y:S02]  /*110e0*/  ISETP.NE.AND P1, PT, R7, RZ, PT ;  /* 0x000000ff0700720c */ /* 0x000fe40003f25270 */
[----:B------:R-:W-:Y:S01]  /*110f0*/  ISETP.GE.U32.AND P0, PT, R2, R5, PT ;  /* 0x000000050200720c */ /* 0x000fe20003f06070 */
[----:B0-----:R-:W-:Y:S02]  /*11100*/  IMAD.MOV R5, RZ, RZ, -R3 ;  /* 0x000000ffff057224 */ /* 0x001fe400078e0a03 */
[----:B------:R-:W-:Y:S02]  /*11110*/  IMAD.MOV.U32 R2, RZ, RZ, RZ ;  /* 0x000000ffff027224 */ /* 0x000fe400078e00ff */
[----:B------:R-:W-:-:S04]  /*11120*/  IMAD R5, R5, R8, RZ ;  /* 0x0000000805057224 */ /* 0x000fc800078e02ff */
[----:B------:R-:W-:Y:S01]  /*11130*/  IMAD.HI.U32 R5, R3, R5, R2 ;  /* 0x0000000503057227 */ /* 0x000fe200078e0002 */
[----:B------:R-:W-:Y:S02]  /*11140*/  LOP3.LUT R2, R10, R7, RZ, 0x3c, !PT ;  /* 0x000000070a027212 */ /* 0x000fe400078e3cff */
[----:B------:R-:W-:Y:S01]  /*11150*/  IABS R3, R9 ;  /* 0x0000000900037213 */ /* 0x000fe20000000000 */
[----:B------:R-:W-:Y:S01]  /*11160*/  @P0 VIADD R11, R11, 0x1 ;  /* 0x000000010b0b0836 */ /* 0x000fe20000000000 */
[----:B------:R-:W-:-:S03]  /*11170*/  ISETP.GE.AND P2, PT, R2, RZ, PT ;  /* 0x000000ff0200720c */ /* 0x000fc60003f46270 */
[----:B------:R-:W-:-:S10]  /*11180*/  IMAD.MOV R3, RZ, RZ, -R3 ;  /* 0x000000ffff037224 */ /* 0x000fd400078e0a03 */
[----:B------:R-:W-:Y:S01]  /*11190*/  @!P2 IMAD.MOV R11, RZ, RZ, -R11 ;  /* 0x000000ffff0ba224 */ /* 0x000fe200078e0a0b */
[----:B------:R-:W-:-:S04]  /*111a0*/  @!P1 LOP3.LUT R11, RZ, R7, RZ, 0x33, !PT ;  /* 0x00000007ff0b9212 */ /* 0x000fc800078e33ff */
[-C--:B------:R-:W-:Y:S01]  /*111b0*/  IABS R2, R11.reuse ;  /* 0x0000000b00027213 */ /* 0x080fe20000000000 */
[----:B------:R-:W-:-:S04]  /*111c0*/  IMAD R7, R7, R11, RZ ;  /* 0x0000000b07077224 */ /* 0x000fc800078e02ff */
[----:B------:R-:W-:-:S04]  /*111d0*/  IMAD.HI.U32 R5, R5, R2, RZ ;  /* 0x0000000205057227 */ /* 0x000fc800078e00ff */
[----:B------:R-:W-:Y:S01]  /*111e0*/  IMAD R3, R5, R3, R2 ;  /* 0x0000000305037224 */ /* 0x000fe200078e0202 */
[----:B------:R-:W-:-:S04]  /*111f0*/  LOP3.LUT R2, R11, R9, RZ, 0x3c, !PT ;  /* 0x000000090b027212 */ /* 0x000fc800078e3cff */
[----:B------:R-:W-:Y:S02]  /*11200*/  ISETP.GT.U32.AND P1, PT, R8, R3, PT ;  /* 0x000000030800720c */ /* 0x000fe40003f24070 */
[----:B------:R-:W-:-:S11]  /*11210*/  ISETP.GE.AND P2, PT, R2, RZ, PT ;  /* 0x000000ff0200720c */ /* 0x000fd60003f46270 */
[----:B------:R-:W-:Y:S02]  /*11220*/  @!P1 IMAD.IADD R3, R3, 0x1, -R8 ;  /* 0x0000000103039824 */ /* 0x000fe400078e0a08 */
[----:B------:R-:W-:Y:S01]  /*11230*/  @!P1 VIADD R5, R5, 0x1 ;  /* 0x0000000105059836 */ /* 0x000fe20000000000 */
[----:B------:R-:W-:Y:S02]  /*11240*/  ISETP.NE.AND P1, PT, R9, RZ, PT ;  /* 0x000000ff0900720c */ /* 0x000fe40003f25270 */
[----:B------:R-:W-:-:S13]  /*11250*/  ISETP.GE.U32.AND P0, PT, R3, R8, PT ;  /* 0x000000080300720c */ /* 0x000fda0003f06070 */
[----:B------:R-:W-:-:S04]  /*11260*/  @P0 VIADD R5, R5, 0x1 ;  /* 0x0000000105050836 */ /* 0x000fc80000000000 */
[----:B------:R-:W-:Y:S01]  /*11270*/  @!P2 IMAD.MOV R5, RZ, RZ, -R5 ;  /* 0x000000ffff05a224 */ /* 0x000fe200078e0a05 */
[----:B------:R-:W-:-:S05]  /*11280*/  @!P1 LOP3.LUT R5, RZ, R9, RZ, 0x33, !PT ;  /* 0x00000009ff059212 */ /* 0x000fca00078e33ff */
[----:B------:R-:W-:-:S04]  /*11290*/  IMAD.MOV R2, RZ, RZ, -R5 ;  /* 0x000000ffff027224 */ /* 0x000fc800078e0a05 */
[C---:B------:R-:W-:Y:S02]  /*112a0*/  IMAD R11, R9.reuse, R2, R11 ;  /* 0x00000002090b7224 */ /* 0x040fe400078e020b */
[----:B------:R-:W-:Y:S02]  /*112b0*/  IMAD R2, R9, 0x1000000, R5 ;  /* 0x0100000009027824 */ /* 0x000fe400078e0205 */
[----:B------:R-:W-:Y:S02]  /*112c0*/  IMAD.IADD R5, R10, 0x1, -R7 ;  /* 0x000000010a057824 */ /* 0x000fe400078e0a07 */
[----:B------:R-:W-:Y:S02]  /*112d0*/  IMAD R3, R11, 0x10000, R2 ;  /* 0x000100000b037824 */ /* 0x000fe400078e0202 */
[----:B------:R-:W-:Y:S01]  /*112e0*/  VIADD R2, R4, UR4 ;  /* 0x0000000404027c36 */ /* 0x000fe20008000000 */
[----:B------:R1:W-:Y:S04]  /*112f0*/  STL [R1+0x4], R5 ;  /* 0x0000040501007387 */ /* 0x0003e80000100800 */
[----:B------:R1:W-:Y:S04]  /*11300*/  STL [R1+0xc], R2 ;  /* 0x00000c0201007387 */ /* 0x0003e80000100800 */
[----:B------:R1:W-:Y:S01]  /*11310*/  STL [R1+0x8], R3 ;  /* 0x0000080301007387 */ /* 0x0003e20000100800 */
[----:B------:R-:W-:Y:S05]  /*11320*/  BRA `(.L_x_237) ;  /* 0x0000000000107947 */ /* 0x000fea0003800000 */
.L_x_234:
[----:B------:R-:W-:Y:S01]  /*11330*/  IMAD.U32 R2, RZ, RZ, UR6 ;  /* 0x00000006ff027e24 */ /* 0x000fe2000f8e00ff */
[----:B------:R0:W-:Y:S04]  /*11340*/  STL [R1+0x4], RZ ;  /* 0x000004ff01007387 */ /* 0x0001e80000100800 */
[----:B------:R0:W-:Y:S04]  /*11350*/  STL [R1+0x8], RZ ;  /* 0x000008ff01007387 */ /* 0x0001e80000100800 */
[----:B------:R0:W-:Y:S02]  /*11360*/  STL [R1], R2 ;  /* 0x0000000201007387 */ /* 0x0001e40000100800 */
.L_x_237:
[----:B------:R-:W2:Y:S04]  /*11370*/  LDL R8, [R1] ;  /* 0x0000000001087983 */ /* 0x000ea80000100800 */
[----:B------:R-:W2:Y:S04]  /*11380*/  LDL R9, [R1+0x4] ;  /* 0x0000040001097983 */ /* 0x000ea80000100800 */
[----:B------:R-:W2:Y:S04]  /*11390*/  LDL R10, [R1+0x8] ;  /* 0x00000800010a7983 */ /* 0x000ea80000100800 */
[----:B------:R-:W2:Y:S01]  /*113a0*/  LDL R11, [R1+0xc] ;  /* 0x00000c00010b7983 */ /* 0x000ea20000100800 */
[----:B------:R-:W-:-:S13]  /*113b0*/  ISETP.NE.AND P0, PT, R0, RZ, PT ;  /* 0x000000ff0000720c */ /* 0x000fda0003f05270 */
[----:B-1----:R-:W1:Y:S01]  /*113c0*/  @!P0 S2R R3, SR_CgaCtaId ;  /* 0x0000000000038919 */ /* 0x002e620000008800 */
[----:B------:R-:W-:-:S04]  /*113d0*/  @!P0 MOV R0, 0x400 ;  /* 0x0000040000008802 */ /* 0x000fc80000000f00 */
[----:B-1----:R-:W-:-:S05]  /*113e0*/  @!P0 LEA R0, R3, R0, 0x18 ;  /* 0x0000000003008211 */ /* 0x002fca00078ec0ff */
[----:B--2---:R1:W-:Y:S01]  /*113f0*/  @!P0 STS.128 [R0+0x388d0], R8 ;  /* 0x0388d00800008388 */ /* 0x0043e20000000c00 */
[----:B------:R-:W-:Y:S06]  /*11400*/  BAR.ARV 0x5, 0x180 ;  /* 0x0146000000007b1d */ /* 0x000fec0000002000 */
.L_x_232:
[----:B01----:R-:W3:Y:S01]  /*11410*/  LDL R0, [R1+0xc] ;  /* 0x00000c0001007983 */ /* 0x003ee20000100800 */
[----:B------:R-:W-:Y:S01]  /*11420*/  ULDC UR4, c[0x0][0xc3c] ;  /* 0x00030f0000047ab9 */ /* 0x000fe20000000800 */
[----:B------:R-:W-:Y:S02]  /*11430*/  IMAD.MOV.U32 R19, RZ, RZ, RZ ;  /* 0x000000ffff137224 */ /* 0x000fe400078e00ff */
[----:B------:R0:W-:Y:S01]  /*11440*/  STL [R1+0x48], RZ ;  /* 0x000048ff01007387 */ /* 0x0001e20000100800 */
[----:B---3--:R-:W-:Y:S01]  /*11450*/  ISETP.GE.AND P0, PT, R0, UR4, PT ;  /* 0x0000000400007c0c */ /* 0x008fe2000bf06270 */
[----:B------:R-:W-:-:S05]  /*11460*/  IMAD.MOV.U32 R0, RZ, RZ, 0x1 ;  /* 0x00000001ff007424 */ /* 0x000fca00078e00ff */
[----:B------:R0:W-:Y:S07]  /*11470*/  STL [R1+0x14], R0 ;  /* 0x0000140001007387 */ /* 0x0001ee0000100800 */
[----:B------:R-:W-:Y:S05]  /*11480*/  @P0 BRA `(.L_x_238) ;  /* 0x0000006400100947 */ /* 0x000fea0003800000 */
[----:B------:R-:W1:Y:S01]  /*11490*/  S2UR UR5, SR_CgaCtaId ;  /* 0x00000000000579c3 */ /* 0x000e620000008800 */
[C---:B0-----:R-:W-:Y:S01]  /*114a0*/  IMAD.SHL.U32 R0, R6.reuse, 0x8, RZ ;  /* 0x0000000806007824 */ /* 0x041fe200078e00ff */
[----:B------:R-:W-:Y:S01]  /*114b0*/  LOP3.LUT R4, R6, 0x7f, RZ, 0xc0, !PT ;  /* 0x0000007f06047812 */ /* 0x000fe200078ec0ff */
[----:B------:R-:W-:Y:S01]  /*114c0*/  UMOV UR4, 0x400 ;  /* 0x0000040000047882 */ /* 0x000fe20000000000 */
[----:B------:R-:W-:Y:S01]  /*114d0*/  BSSY B8, `(.L_x_238) ;  /* 0x000063f000087945 */ /* 0x000fe20003800000 */
[----:B------:R-:W-:Y:S01]  /*114e0*/  IMAD.MOV.U32 R19, RZ, RZ, RZ ;  /* 0x000000ffff137224 */ /* 0x000fe200078e00ff */
[----:B------:R-:W-:Y:S01]  /*114f0*/  LOP3.LUT R3, R0, 0x1f8, RZ, 0xc0, !PT ;  /* 0x000001f800037812 */ /* 0x000fe200078ec0ff */
[----:B------:R-:W-:Y:S01]  /*11500*/  IMAD.SHL.U32 R2, R4, 0x8, RZ ;  /* 0x0000000804027824 */ /* 0x000fe200078e00ff */
[----:B------:R-:W-:Y:S01]  /*11510*/  LOP3.LUT R0, R0, 0x38, RZ, 0xc0, !PT ;  /* 0x0000003800007812 */ /* 0x000fe200078ec0ff */
[----:B------:R-:W-:Y:S01]  /*11520*/  ULDC UR38, c[0x0][0xc] ;  /* 0x0000030000267ab9 */ /* 0x000fe20000000800 */
[----:B------:R-:W-:Y:S01]  /*11530*/  LOP3.LUT R3, R3, 0x38, R6, 0x78, !PT ;  /* 0x0000003803037812 */ /* 0x000fe200078e7806 */
[----:B------:R-:W-:Y:S01]  /*11540*/  IMAD.SHL.U32 R6, R6, 0x10, RZ ;  /* 0x0000001006067824 */ /* 0x000fe200078e00ff */
[----:B------:R-:W-:-:S02]  /*11550*/  ULDC.64 UR36, c[0x0][0x198] ;  /* 0x0000660000247ab9 */ /* 0x000fc40000000a00 */
[----:B------:R-:W-:Y:S02]  /*11560*/  LOP3.LUT R3, R3, 0x200, R2, 0xf8, !PT ;  /* 0x0000020003037812 */ /* 0x000fe400078ef802 */
[----:B------:R-:W-:-:S04]  /*11570*/  SHF.R.U32.HI R2, RZ, 0x3, R4 ;  /* 0x00000003ff027819 */ /* 0x000fc80000011604 */
[----:B------:R-:W-:Y:S01]  /*11580*/  LOP3.LUT R4, R2, 0x70, R6, 0xf8, !PT ;  /* 0x0000007002047812 */ /* 0x000fe200078ef806 */
[----:B------:R-:W-:Y:S01]  /*11590*/  IMAD.MOV.U32 R2, RZ, RZ, 0x1 ;  /* 0x00000001ff027424 */ /* 0x000fe200078e00ff */
[----:B-1----:R-:W-:-:S06]  /*115a0*/  ULEA UR4, UR5, UR4, 0x18 ;  /* 0x0000000405047291 */ /* 0x002fcc000f8ec03f */
[----:B------:R-:W-:-:S04]  /*115b0*/  IMAD.U32 R18, RZ, RZ, UR4 ;  /* 0x00000004ff127e24 */ /* 0x000fc8000f8e00ff */
[----:B------:R-:W-:-:S05]  /*115c0*/  IMAD R3, R3, 0x2, R18 ;  /* 0x0000000203037824 */ /* 0x000fca00078e0212 */
[----:B------:R0:W-:Y:S04]  /*115d0*/  STL [R1+0x24], R3 ;  /* 0x0000240301007387 */ /* 0x0001e80000100800 */
[----:B------:R1:W-:Y:S04]  /*115e0*/  STL [R1+0x14], R2 ;  /* 0x0000140201007387 */ /* 0x0003e80000100800 */
[----:B------:R3:W-:Y:S01]  /*115f0*/  STL [R1+0x48], RZ ;  /* 0x000048ff01007387 */ /* 0x0007e20000100800 */
[C---:B0-----:R-:W-:Y:S02]  /*11600*/  LOP3.LUT R3, R0.reuse, 0x40, RZ, 0xfc, !PT ;  /* 0x0000004000037812 */ /* 0x041fe400078efcff */
[----:B-1----:R-:W-:-:S02]  /*11610*/  LOP3.LUT R2, R0, 0x80, RZ, 0xfc, !PT ;  /* 0x0000008000027812 */ /* 0x002fc400078efcff */
[----:B---3--:R-:W-:-:S07]  /*11620*/  LOP3.LUT R0, R0, 0xc0, RZ, 0xfc, !PT ;  /* 0x000000c000007812 */ /* 0x008fce00078efcff */
.L_x_351:
[----:B------:R-:W3:Y:S01]  /*11630*/  LDL R0, [R1+0xc] ;  /* 0x00000c0001007983 */ /* 0x000ee20000100800 */
[----:B------:R-:W3:Y:S01]  /*11640*/  LDC.64 R2, c[0x0][0xc88] ;  /* 0x00032200ff027b82 */ /* 0x000ee20000000a00 */
[----:B------:R-:W-:Y:S01]  /*11650*/  ULDC.64 UR4, c[0x0][0x208] ;  /* 0x0000820000047ab9 */ /* 0x000fe20000000a00 */
[----:B---3--:R-:W-:-:S05]  /*11660*/  IMAD.WIDE R2, R0, 0x4, R2 ;  /* 0x0000000400027825 */ /* 0x008fca00078e0202 */
[----:B--2---:R-:W2:Y:S01]  /*11670*/  LDG.E R10, desc[UR4][R2.64] ;  /* 0x00000004020a7981 */ /* 0x004ea2000c1e1900 */
[----:B------:R-:W-:Y:S05]  /*11680*/  YIELD ;  /* 0x0000000000007946 */ /* 0x000fea0003800000 */
[----:B------:R-:W-:Y:S01]  /*11690*/  ULDC.64 UR4, c[0x0][0xa28] ;  /* 0x00028a0000047ab9 */ /* 0x000fe20000000a00 */
[----:B------:R-:W-:Y:S01]  /*116a0*/  IMAD.MOV.U32 R0, RZ, RZ, RZ ;  /* 0x000000ffff007224 */ /* 0x000fe200078e00ff */
[----:B------:R-:W-:Y:S01]  /*116b0*/  ISETP.NE.U32.AND P0, PT, RZ, UR4, PT ;  /* 0x00000004ff007c0c */ /* 0x000fe2000bf05070 */
[----:B------:R-:W-:Y:S01]  /*116c0*/  ULDC.64 UR10, c[0x0][0x208] ;  /* 0x00008200000a7ab9 */ /* 0x000fe20000000a00 */
[----:B-1----:R-:W-:Y:S01]  /*116d0*/  IMAD.MOV.U32 R6, RZ, RZ, RZ ;  /* 0x000000ffff067224 */ /* 0x002fe200078e00ff */
[----:B------:R-:W-:Y:S01]  /*116e0*/  ULDC.64 UR6, c[0x0][0xa18] ;  /* 0x0002860000067ab9 */ /* 0x000fe20000000a00 */
[----:B------:R-:W-:Y:S01]  /*116f0*/  ISETP.NE.AND.EX P0, PT, RZ, UR5, PT, P0 ;  /* 0x00000005ff007c0c */ /* 0x000fe2000bf05300 */
[----:B------:R-:W-:Y:S01]  /*11700*/  ULDC.64 UR8, c[0x0][0xa08] ;  /* 0x0002820000087ab9 */ /* 0x000fe20000000a00 */
[----:B--2---:R-:W-:Y:S01]  /*11710*/  SHF.R.S32.HI R4, RZ, 0x1f, R10 ;  /* 0x0000001fff047819 */ /* 0x004fe2000001140a */
[----:B------:R-:W-:-:S10]  /*11720*/  IMAD.SHL.U32 R17, R10, 0x4, RZ ;  /* 0x000000040a117824 */ /* 0x000fd400078e00ff */
[C---:B------:R-:W-:Y:S01]  /*11730*/  @P0 LEA R2, P1, R10.reuse, UR4, 0x2 ;  /* 0x000000040a020c11 */ /* 0x040fe2000f8210ff */
[----:B------:R-:W-:Y:S03]  /*11740*/  STL [R1+0x2c], R10 ;  /* 0x00002c0a01007387 */ /* 0x000fe60000100800 */
[C-C-:B------:R-:W-:Y:S01]  /*11750*/  @P0 LEA.HI.X R3, R10.reuse, UR5, R4.reuse, 0x2, P1 ;  /* 0x000000050a030c11 */ /* 0x140fe200088f1404 */
[----:B------:R-:W-:Y:S01]  /*11760*/  ULDC.64 UR4, c[0x0][0xa00] ;  /* 0x0002800000047ab9 */ /* 0x000fe20000000a00 */
[----:B------:R-:W-:Y:S01]  /*11770*/  SHF.L.U64.HI R9, R10, 0x2, R4 ;  /* 0x000000020a097819 */ /* 0x000fe20000010204 */
[----:B0-----:R0:W-:Y:S01]  /*11780*/  STL [R1+0x3c], R4 ;  /* 0x00003c0401007387 */ /* 0x0011e20000100800 */
[----:B------:R-:W-:-:S03]  /*11790*/  ISETP.NE.U32.AND P1, PT, RZ, UR4, PT ;  /* 0x00000004ff007c0c */ /* 0x000fc6000bf25070 */
[----:B------:R1:W5:Y:S01]  /*117a0*/  @P0 LDG.E R0, desc[UR10][R2.64] ;  /* 0x0000000a02000981 */ /* 0x000362000c1e1900 */
[----:B------:R-:W-:Y:S01]  /*117b0*/  ISETP.NE.AND.EX P1, PT, RZ, UR5, PT, P1 ;  /* 0x00000005ff007c0c */ /* 0x000fe2000bf25310 */
[----:B------:R-:W-:Y:S01]  /*117c0*/  IMAD.MOV.U32 R8, RZ, RZ, RZ ;  /* 0x000000ffff087224 */ /* 0x000fe200078e00ff */
[----:B------:R-:W-:Y:S01]  /*117d0*/  ISETP.NE.U32.AND P2, PT, RZ, UR6, PT ;  /* 0x00000006ff007c0c */ /* 0x000fe2000bf45070 */
[----:B------:R-:W-:Y:S01]  /*117e0*/  STL [R1+0x1c], R9 ;  /* 0x00001c0901007387 */ /* 0x000fe20000100800 */
[----:B------:R-:W-:Y:S02]  /*117f0*/  ISETP.NE.U32.AND P0, PT, RZ, UR8, PT ;  /* 0x00000008ff007c0c */ /* 0x000fe4000bf05070 */
[C---:B0-----:R-:W-:Y:S02]  /*11800*/  IADD3 R4, P4, R17.reuse, UR8, RZ ;  /* 0x0000000811047c10 */ /* 0x041fe4000ff9e0ff */
[----:B-1----:R-:W-:Y:S02]  /*11810*/  IADD3 R2, P3, R17, UR4, RZ ;  /* 0x0000000411027c10 */ /* 0x002fe4000ff7e0ff */
[----:B------:R-:W-:-:S02]  /*11820*/  ISETP.NE.AND.EX P2, PT, RZ, UR7, PT, P2 ;  /* 0x00000007ff007c0c */ /* 0x000fc4000bf45320 */
[C---:B------:R-:W-:Y:S02]  /*11830*/  IADD3.X R3, R9.reuse, UR5, RZ, P3, !PT ;  /* 0x0000000509037c10 */ /* 0x040fe40009ffe4ff */
[----:B------:R-:W-:Y:S02]  /*11840*/  ISETP.NE.AND.EX P0, PT, RZ, UR9, PT, P0 ;  /* 0x00000009ff007c0c */ /* 0x000fe4000bf05300 */
[----:B------:R-:W-:Y:S01]  /*11850*/  IADD3.X R5, R9, UR9, RZ, P4, !PT ;  /* 0x0000000909057c10 */ /* 0x000fe2000a7fe4ff */
[----:B------:R-:W2:Y:S01]  /*11860*/  @P1 LDG.E R6, desc[UR10][R2.64] ;  /* 0x0000000a02061981 */ /* 0x000ea2000c1e1900 */
[----:B------:R-:W-:Y:S02]  /*11870*/  ULDC UR4, c[0x0][0x288] ;  /* 0x0000a20000047ab9 */ /* 0x000fe40000000800 */
[----:B------:R-:W-:Y:S01]  /*11880*/  IMAD.U32 R11, RZ, RZ, UR4 ;  /* 0x00000004ff0b7e24 */ /* 0x000fe2000f8e00ff */
[----:B------:R-:W-:-:S06]  /*11890*/  ULDC.64 UR4, c[0x0][0x418] ;  /* 0x0001060000047ab9 */ /* 0x000fcc0000000a00 */
[----:B------:R-:W5:Y:S04]  /*118a0*/  @P0 LDG.E R8, desc[UR10][R4.64] ;  /* 0x0000000a04080981 */ /* 0x000f68000c1e1900 */
[----:B--2---:R0:W-:Y:S02]  /*118b0*/  STL [R1+0x30], R6 ;  /* 0x0000300601007387 */ /* 0x0041e40000100800 */
[----:B0-----:R-:W-:-:S04]  /*118c0*/  @P2 IADD3 R6, P3, R17, UR6, RZ ;  /* 0x0000000611062c10 */ /* 0x001fc8000ff7e0ff */
[----:B------:R-:W-:-:S05]  /*118d0*/  @P2 IADD3.X R7, R9, UR7, RZ, P3, !PT ;  /* 0x0000000709072c10 */ /* 0x000fca0009ffe4ff */
[----:B------:R0:W2:Y:S01]  /*118e0*/  @P2 LDG.E R11, desc[UR10][R6.64] ;  /* 0x0000000a060b2981 */ /* 0x0000a2000c1e1900 */
[----:B------:R-:W-:-:S03]  /*118f0*/  UISETP.NE.U32.AND UP0, UPT, UR4, URZ, UPT ;  /* 0x0000003f0400728c */ /* 0x000fc6000bf05070 */
[----:B------:R-:W-:Y:S01]  /*11900*/  ULDC UR4, c[0x0][0x424] ;  /* 0x0001090000047ab9 */ /* 0x000fe20000000800 */
[----:B------:R-:W-:-:S03]  /*11910*/  UISETP.NE.AND.EX UP0, UPT, UR5, URZ, UPT, UP0 ;  /* 0x0000003f0500728c */ /* 0x000fc6000bf05300 */
[----:B------:R-:W-:Y:S01]  /*11920*/  ULDC UR5, c[0x0][0x2f0] ;  /* 0x0000bc0000057ab9 */ /* 0x000fe20000000800 */
[----:B------:R-:W-:-:S04]  /*11930*/  USEL UR4, UR4, 0x1, UP0 ;  /* 0x0000000104047887 */ /* 0x000fc80008000000 */
[----:B------:R-:W-:-:S06]  /*11940*/  UIMAD UR4, UR4, UR5, URZ ;  /* 0x00000005040472a4 */ /* 0x000fcc000f8e023f */
[----:B0-----:R-:W-:Y:S01]  /*11950*/  IMAD.U32 R6, RZ, RZ, UR4 ;  /* 0x00000004ff067e24 */ /* 0x001fe2000f8e00ff */
[----:B--2---:R0:W-:Y:S01]  /*11960*/  STL [R1+0x40], R11 ;  /* 0x0000400b01007387 */ /* 0x0041e20000100800 */
[----:B------:R-:W-:Y:S05]  /*11970*/  @P2 BRA `(.L_x_239) ;  /* 0x0000000000182947 */ /* 0x000fea0003800000 */
[----:B------:R-:W-:Y:S05]  /*11980*/  @!P1 BRA `(.L_x_239) ;  /* 0x0000000000149947 */ /* 0x000fea0003800000 */
[----:B------:R-:W-:Y:S02]  /*11990*/  ULDC.64 UR4, c[0x0][0x208] ;  /* 0x0000820000047ab9 */ /* 0x000fe40000000a00 */
[----:B------:R-:W2:Y:S04]  /*119a0*/  LDG.E R7, desc[UR4][R2.64] ;  /* 0x0000000402077981 */ /* 0x000ea8000c1e1900 */
[----:B------:R-:W2:Y:S02]  /*119b0*/  LDG.E R2, desc[UR4][R2.64+0x4] ;  /* 0x0000040402027981 */ /* 0x000ea4000c1e1900 */
[----:B--2---:R-:W-:-:S05]  /*119c0*/  IMAD.IADD R2, R2, 0x1, -R7 ;  /* 0x0000000102027824 */ /* 0x004fca00078e0a07 */
[----:B------:R1:W-:Y:S02]  /*119d0*/  STL [R1+0x40], R2 ;  /* 0x0000400201007387 */ /* 0x0003e40000100800 */
.L_x_239:
[----:B------:R-:W1:Y:S01]  /*119e0*/  LDL.LU R7, [R1+0x8] ;  /* 0x0000080001077983 */ /* 0x000e620000300800 */
[----:B------:R-:W-:Y:S02]  /*119f0*/  ULDC.64 UR4, c[0x0][0xa20] ;  /* 0x0002880000047ab9 */ /* 0x000fe40000000a00 */
[----:B------:R-:W-:-:S04]  /*11a00*/  ISETP.NE.U32.AND P1, PT, RZ, UR4, PT ;  /* 0x00000004ff007c0c */ /* 0x000fc8000bf25070 */
[----:B------:R-:W-:Y:S02]  /*11a10*/  ISETP.NE.AND.EX P1, PT, RZ, UR5, PT, P1 ;  /* 0x00000005ff007c0c */ /* 0x000fe4000bf25310 */
[C---:B-1----:R-:W-:Y:S02]  /*11a20*/  LOP3.LUT R2, R7.reuse, 0xff000000, RZ, 0xc0, !PT ;  /* 0xff00000007027812 */ /* 0x042fe400078ec0ff */
[C---:B------:R-:W-:Y:S02]  /*11a30*/  LOP3.LUT R3, R7.reuse, 0xff0000, RZ, 0xc0, !PT ;  /* 0x00ff000007037812 */ /* 0x040fe400078ec0ff */
[----:B------:R-:W-:Y:S02]  /*11a40*/  SHF.R.U32.HI R2, RZ, 0x8, R2 ;  /* 0x00000008ff027819 */ /* 0x000fe40000011602 */
[----:B------:R-:W-:Y:S01]  /*11a50*/  LOP3.LUT R16, R7, 0xffff, RZ, 0xc0, !PT ;  /* 0x0000ffff07107812 */ /* 0x000fe200078ec0ff */
[----:B-----5:R-:W-:Y:S01]  /*11a60*/  IMAD.IADD R7, R8, 0x1, R0 ;  /* 0x0000000108077824 */ /* 0x020fe200078e0200 */
[----:B------:R-:W-:Y:S01]  /*11a70*/  LEA.HI R2, R3, R2, RZ, 0x10 ;  /* 0x0000000203027211 */ /* 0x000fe200078f80ff */
[----:B------:R-:W-:-:S05]  /*11a80*/  IMAD.MOV.U32 R3, RZ, RZ, R10 ;  /* 0x000000ffff037224 */ /* 0x000fca00078e000a */
[----:B------:R1:W-:Y:S04]  /*11a90*/  STL [R1+0x10], R3 ;  /* 0x0000100301007387 */ /* 0x0003e80000100800 */
[----:B------:R1:W-:Y:S01]  /*11aa0*/  STL [R1+0x18], R7 ;  /* 0x0000180701007387 */ /* 0x0003e20000100800 */
[----:B------:R-:W-:Y:S05]  /*11ab0*/  @!P1 BRA `(.L_x_240) ;  /* 0x0000000000149947 */ /* 0x000fea0003800000 */
[----:B------:R-:W-:Y:S01]  /*11ac0*/  IADD3 R6, P0, R17, UR4, RZ ;  /* 0x0000000411067c10 */ /* 0x000fe2000ff1e0ff */
[----:B------:R-:W-:-:S03]  /*11ad0*/  ULDC.64 UR6, c[0x0][0x208] ;  /* 0x0000820000067ab9 */ /* 0x000fc60000000a00 */
[----:B-1----:R-:W-:-:S05]  /*11ae0*/  IADD3.X R7, R9, UR5, RZ, P0, !PT ;  /* 0x0000000509077c10 */ /* 0x002fca00087fe4ff */
[----:B------:R2:W5:Y:S01]  /*11af0*/  LDG.E R6, desc[UR6][R6.64] ;  /* 0x0000000606067981 */ /* 0x000562000c1e1900 */
[----:B------:R-:W-:Y:S05]  /*11b00*/  BRA `(.L_x_241) ;  /* 0x0000000000147947 */ /* 0x000fea0003800000 */
.L_x_240:
[----:B------:R-:W-:Y:S05]  /*11b10*/  @!P0 BRA `(.L_x_241) ;  /* 0x0000000000108947 */ /* 0x000fea0003800000 */
[----:B------:R-:W-:Y:S02]  /*11b20*/  ULDC.64 UR4, c[0x0][0x208] ;  /* 0x0000820000047ab9 */ /* 0x000fe40000000a00 */
[----:B------:R-:W2:Y:S04]  /*11b30*/  LDG.E R6, desc[UR4][R4.64] ;  /* 0x0000000404067981 */ /* 0x000ea8000c1e1900 */
[----:B------:R-:W2:Y:S02]  /*11b40*/  LDG.E R4, desc[UR4][R4.64+0x4] ;  /* 0x0000040404047981 */ /* 0x000ea4000c1e1900 */
[----:B--2---:R-:W-:-:S07]  /*11b50*/  IMAD.IADD R6, R4, 0x1, -R6 ;  /* 0x0000000104067824 */ /* 0x004fce00078e0a06 */
.L_x_241:
[----:B-----5:R-:W-:Y:S01]  /*11b60*/  IMAD.IADD R6, R6, 0x1, -R0 ;  /* 0x0000000106067824 */ /* 0x020fe200078e0a00 */
[----:B------:R-:W-:Y:S01]  /*11b70*/  LOP3.LUT R9, R2, 0xff, RZ, 0xc0, !PT ;  /* 0x000000ff02097812 */ /* 0x000fe200078ec0ff */
[----:B------:R-:W-:Y:S01]  /*11b80*/  IMAD.MOV.U32 R4, RZ, RZ, RZ ;  /* 0x000000ffff047224 */ /* 0x000fe200078e00ff */
[----:B------:R-:W-:Y:S01]  /*11b90*/  BSSY B0, `(.L_x_242) ;  /* 0x000002a000007945 */ /* 0x000fe20003800000 */
[C---:B------:R-:W-:Y:S01]  /*11ba0*/  VIADD R0, R6.reuse, 0x4f ;  /* 0x0000004f06007836 */ /* 0x040fe20000000000 */
[----:B------:R-:W-:Y:S01]  /*11bb0*/  ISETP.GE.AND P0, PT, R6, 0x1, PT ;  /* 0x000000010600780c */ /* 0x000fe20003f06270 */
[----:B------:R-:W-:Y:S01]  /*11bc0*/  IMAD.MOV.U32 R10, RZ, RZ, R4 ;  /* 0x000000ffff0a7224 */ /* 0x000fe200078e0004 */
[----:B------:R3:W-:Y:S01]  /*11bd0*/  STL [R1+0x34], R4 ;  /* 0x0000340401007387 */ /* 0x0007e20000100800 */
[----:B------:R-:W-:-:S05]  /*11be0*/  IMAD.HI R0, R0, 0x66666667, RZ ;  /* 0x6666666700007827 */ /* 0x000fca00078e02ff */
[----:B-1----:R-:W-:-:S04]  /*11bf0*/  SHF.R.U32.HI R3, RZ, 0x1f, R0 ;  /* 0x0000001fff037819 */ /* 0x002fc80000011600 */
[----:B------:R-:W-:-:S05]  /*11c00*/  LEA.HI.SX32 R8, R0, R3, 0x1b ;  /* 0x0000000300087211 */ /* 0x000fca00078fdaff */
[----:B------:R3:W-:Y:S04]  /*11c10*/  STL [R1+0x44], R8 ;  /* 0x0000440801007387 */ /* 0x0007e80000100800 */
[----:B------:R3:W-:Y:S01]  /*11c20*/  STL [R1+0x58], R9 ;  /* 0x0000580901007387 */ /* 0x0007e20000100800 */
[----:B------:R-:W-:Y:S05]  /*11c30*/  @!P0 BRA `(.L_x_243) ;  /* 0x00000000007c8947 */ /* 0x000fea0003800000 */
[----:B------:R-:W-:-:S04]  /*11c40*/  SHF.R.U32.HI R0, RZ, 0x10, R2 ;  /* 0x00000010ff007819 */ /* 0x000fc80000011602 */
[----:B------:R-:W-:-:S13]  /*11c50*/  ISETP.NE.AND P0, PT, R0, RZ, PT ;  /* 0x000000ff0000720c */ /* 0x000fda0003f05270 */
[----:B------:R-:W3:Y:S02]  /*11c60*/  @!P0 LDC R0, c[0x0][0x9f0] ;  /* 0x00027c00ff008b82 */ /* 0x000ee40000000800 */
[----:B---3--:R-:W-:-:S04]  /*11c70*/  IABS R4, R0 ;  /* 0x0000000000047213 */ /* 0x008fc80000000000 */
[----:B------:R-:W1:Y:S08]  /*11c80*/  I2F.RP R2, R4 ;  /* 0x0000000400027306 */ /* 0x000e700000209400 */
[----:B-1----:R-:W1:Y:S02]  /*11c90*/  MUFU.RCP R2, R2 ;  /* 0x0000000200027308 */ /* 0x002e640000001000 */
[----:B-1----:R-:W-:-:S06]  /*11ca0*/  VIADD R2, R2, 0xffffffe ;  /* 0x0ffffffe02027836 */ /* 0x002fcc0000000000 */
[----:B------:R-:W1:Y:S02]  /*11cb0*/  F2I.FTZ.U32.TRUNC.NTZ R3, R2 ;  /* 0x0000000200037305 */ /* 0x000e64000021f000 */
[----:B-1----:R-:W-:-:S04]  /*11cc0*/  IMAD.MOV R2, RZ, RZ, -R3 ;  /* 0x000000ffff027224 */ /* 0x002fc800078e0a03 */
[----:B------:R-:W-:Y:S02]  /*11cd0*/  IMAD R5, R2, R4, RZ ;  /* 0x0000000402057224 */ /* 0x000fe400078e02ff */
[----:B------:R-:W-:-:S04]  /*11ce0*/  IMAD.MOV.U32 R2, RZ, RZ, RZ ;  /* 0x000000ffff027224 */ /* 0x000fc800078e00ff */
[----:B--2---:R-:W-:Y:S01]  /*11cf0*/  IMAD.HI.U32 R7, R3, R5, R2 ;  /* 0x0000000503077227 */ /* 0x004fe200078e0002 */
[----:B------:R-:W-:Y:S02]  /*11d00*/  IABS R2, R0 ;  /* 0x0000000000027213 */ /* 0x000fe40000000000 */
[----:B------:R-:W-:-:S03]  /*11d10*/  IADD3 R5, R0, -0x1, R8 ;  /* 0xffffffff00057810 */ /* 0x000fc60007ffe008 */
[----:B------:R-:W-:Y:S01]  /*11d20*/  IMAD.MOV R2, RZ, RZ, -R2 ;  /* 0x000000ffff027224 */ /* 0x000fe200078e0a02 */
[----:B------:R-:W-:Y:S02]  /*11d30*/  IABS R3, R5 ;  /* 0x0000000500037213 */ /* 0x000fe40000000000 */
[----:B------:R-:W-:Y:S01]  /*11d40*/  LOP3.LUT R5, R5, R0, RZ, 0x3c, !PT ;  /* 0x0000000005057212 */ /* 0x000fe200078e3cff */
[----:B------:R-:W-:Y:S02]  /*11d50*/  IMAD.MOV.U32 R6, RZ, RZ, R2 ;  /* 0x000000ffff067224 */ /* 0x000fe400078e0002 */
[----:B------:R-:W-:Y:S01]  /*11d60*/  IMAD.HI.U32 R2, R7, R3, RZ ;  /* 0x0000000307027227 */ /* 0x000fe200078e00ff */
[----:B------:R-:W-:-:S03]  /*11d70*/  ISETP.GE.AND P2, PT, R5, RZ, PT ;  /* 0x000000ff0500720c */ /* 0x000fc60003f46270 */
[----:B------:R-:W-:-:S05]  /*11d80*/  IMAD R3, R2, R6, R3 ;  /* 0x0000000602037224 */ /* 0x000fca00078e0203 */
[----:B------:R-:W-:-:S13]  /*11d90*/  ISETP.GT.U32.AND P1, PT, R4, R3, PT ;  /* 0x000000030400720c */ /* 0x000fda0003f24070 */
[----:B------:R-:W-:Y:S02]  /*11da0*/  @!P1 IMAD.IADD R3, R3, 0x1, -R4 ;  /* 0x0000000103039824 */ /* 0x000fe400078e0a04 */
[----:B------:R-:W-:Y:S01]  /*11db0*/  @!P1 VIADD R2, R2, 0x1 ;  /* 0x0000000102029836 */ /* 0x000fe20000000000 */
[----:B------:R-:W-:Y:S02]  /*11dc0*/  ISETP.NE.AND P1, PT, R0, RZ, PT ;  /* 0x000000ff0000720c */ /* 0x000fe40003f25270 */
[----:B------:R-:W-:-:S13]  /*11dd0*/  ISETP.GE.U32.AND P0, PT, R3, R4, PT ;  /* 0x000000040300720c */ /* 0x000fda0003f06070 */
[----:B------:R-:W-:-:S04]  /*11de0*/  @P0 VIADD R2, R2, 0x1 ;  /* 0x0000000102020836 */ /* 0x000fc80000000000 */
[----:B------:R-:W-:Y:S01]  /*11df0*/  @!P2 IMAD.MOV R2, RZ, RZ, -R2 ;  /* 0x000000ffff02a224 */ /* 0x000fe200078e0a02 */
[----:B------:R-:W-:-:S05]  /*11e00*/  @!P1 LOP3.LUT R2, RZ, R0, RZ, 0x33, !PT ;  /* 0x00000000ff029212 */ /* 0x000fca00078e33ff */
[----:B------:R-:W-:-:S05]  /*11e10*/  IMAD.MOV.U32 R10, RZ, RZ, R2 ;  /* 0x000000ffff0a7224 */ /* 0x000fca00078e0002 */
[----:B------:R1:W-:Y:S02]  /*11e20*/  STL [R1+0x34], R10 ;  /* 0x0000340a01007387 */ /* 0x0003e40000100800 */
.L_x_243:
[----:B------:R-:W-:Y:S05]  /*11e30*/  BSYNC B0 ;  /* 0x0000000000007941 */ /* 0x000fea0003800000 */
.L_x_242:
[----:B------:R-:W-:Y:S01]  /*11e40*/  IMAD.MOV.U32 R0, RZ, RZ, R10 ;  /* 0x000000ffff007224 */ /* 0x000fe200078e000a */
[----:B------:R-:W-:Y:S03]  /*11e50*/  BSSY B7, `(.L_x_244) ;  /* 0x00004ca000077945 */ /* 0x000fe60003800000 */
[----:B------:R-:W-:-:S05]  /*11e60*/  IMAD R2, R9, R0, RZ ;  /* 0x0000000009027224 */ /* 0x000fca00078e02ff */
[----:B------:R-:W-:Y:S01]  /*11e70*/  VIADDMNMX R0, R2, R0, R8, PT ;  /* 0x0000000002007246 */ /* 0x000fe20003800108 */
[----:B------:R4:W-:Y:S03]  /*11e80*/  STL [R1+0x28], R2 ;  /* 0x0000280201007387 */ /* 0x0009e60000100800 */
[----:B------:R-:W-:Y:S01]  /*11e90*/  ISETP.GT.AND P0, PT, R0, R2, PT ;  /* 0x000000020000720c */ /* 0x000fe20003f04270 */
[----:B------:R4:W-:-:S12]  /*11ea0*/  STL [R1+0x38], R0 ;  /* 0x0000380001007387 */ /* 0x0009d80000100800 */
[----:B----4-:R-:W-:Y:S05]  /*11eb0*/  @P0 BRA `(.L_x_245) ;  /* 0x00000000004c0947 */ /* 0x010fea0003800000 */
[----:B------:R-:W4:Y:S02]  /*11ec0*/  S2R R0, SR_TID.X ;  /* 0x0000000000007919 */ /* 0x000f240000002100 */
[----:B----4-:R-:W-:-:S04]  /*11ed0*/  LOP3.LUT R0, R0, 0x7f, RZ, 0xc0, !PT ;  /* 0x0000007f00007812 */ /* 0x010fc800078ec0ff */
[----:B------:R-:W-:-:S13]  /*11ee0*/  ISETP.NE.AND P0, PT, R0, RZ, PT ;  /* 0x000000ff0000720c */ /* 0x000fda0003f05270 */
[----:B------:R-:W-:Y:S05]  /*11ef0*/  @P0 BRA `(.L_x_246) ;  /* 0x0000004800fc0947 */ /* 0x000fea0003800000 */
[----:B------:R-:W4:Y:S01]  /*11f00*/  S2R R3, SR_LANEID ;  /* 0x0000000000037919 */ /* 0x000f220000000000 */
[----:B------:R-:W-:Y:S01]  /*11f10*/  VOTEU.ANY UR4, UPT, PT ;  /* 0x0000000000047886 */ /* 0x000fe200038e0100 */
[----:B------:R-:W-:Y:S01]  /*11f20*/  ULDC.64 UR6, c[0x0][0x208] ;  /* 0x0000820000067ab9 */ /* 0x000fe20000000a00 */
[----:B------:R-:W4:Y:S08]  /*11f30*/  FLO.U32 R0, UR4 ;  /* 0x0000000400007d00 */ /* 0x000f3000080e0000 */
[----:B------:R-:W5:Y:S01]  /*11f40*/  POPC R5, UR4 ;  /* 0x0000000400057d09 */ /* 0x000f620008000000 */
[----:B----4-:R-:W-:-:S02]  /*11f50*/  ISETP.EQ.U32.AND P0, PT, R0, R3, PT ;  /* 0x000000030000720c */ /* 0x010fc40003f02070 */
[----:B------:R-:W5:Y:S11]  /*11f60*/  LDC.64 R2, c[0x0][0xc60] ;  /* 0x00031800ff027b82 */ /* 0x000f760000000a00 */
[----:B-----5:R-:W4:Y:S01]  /*11f70*/  @P0 ATOMG.E.ADD.STRONG.GPU PT, R3, desc[UR6][R2.64], R5 ;  /* 0x00000005020309a8 */ /* 0x020f2200081ee1c6 */
[----:B---3--:R-:W3:Y:S02]  /*11f80*/  S2R R4, SR_LTMASK ;  /* 0x0000000000047919 */ /* 0x008ee40000003900 */
[----:B---3--:R-:W-:-:S04]  /*11f90*/  LOP3.LUT R4, R4, UR4, RZ, 0xc0, !PT ;  /* 0x0000000404047c12 */ /* 0x008fc8000f8ec0ff */
[----:B--2---:R-:W2:Y:S01]  /*11fa0*/  POPC R7, R4 ;  /* 0x0000000400077309 */ /* 0x004ea20000000000 */
[----:B----4-:R-:W2:Y:S02]  /*11fb0*/  SHFL.IDX PT, R0, R3, R0, 0x1f ;  /* 0x00001f0003007589 */ /* 0x010ea400000e0000 */
[----:B--2---:R-:W-:-:S05]  /*11fc0*/  IADD3 R0, R0, UR38, R7 ;  /* 0x0000002600007c10 */ /* 0x004fca000fffe007 */
[----:B------:R4:W-:Y:S01]  /*11fd0*/  STL [R1], R0 ;  /* 0x0000000001007387 */ /* 0x0009e20000100800 */
[----:B------:R-:W-:Y:S05]  /*11fe0*/  BRA `(.L_x_246) ;  /* 0x0000004800c07947 */ /* 0x000fea0003800000 */
.L_x_245:
[----:B------:R-:W-:Y:S01]  /*11ff0*/  VIADD R0, R18, 0x24400 ;  /* 0x0002440012007836 */ /* 0x000fe20000000000 */
[----:B------:R-:W-:Y:S04]  /*12000*/  BSSY B6, `(.L_x_247) ;  /* 0x0000013000067945 */ /* 0x000fe80003800000 */
[----:B------:R-:W-:-:S13]  /*12010*/  LOP3.LUT P0, RZ, R0, 0x3ff, RZ, 0xc0, !PT ;  /* 0x000003ff00ff7812 */ /* 0x000fda000780c0ff */
[----:B------:R-:W-:Y:S05]  /*12020*/  @!P0 BRA `(.L_x_248) ;  /* 0x0000000000408947 */ /* 0x000fea0003800000 */
[----:B------:R-:W-:Y:S01]  /*12030*/  MOV R2, 0x0 ;  /* 0x0000000000027802 */ /* 0x000fe20000000f00 */
[----:B------:R-:W-:Y:S01]  /*12040*/  ULDC.64 UR6, c[0x4][0xa8] ;  /* 0x01002a0000067ab9 */ /* 0x000fe20000000a00 */
[----:B------:R-:W-:Y:S01]  /*12050*/  ULDC.64 UR8, c[0x4][0xb0] ;  /* 0x01002c0000087ab9 */ /* 0x000fe20000000a00 */
[----:B------:R-:W-:Y:S01]  /*12060*/  ULDC.64 UR4, c[0x4][0x8] ;  /* 0x0100020000047ab9 */ /* 0x000fe20000000a00 */
[----:B---3--:R-:W-:Y:S02]  /*12070*/  IMAD.U32 R4, RZ, RZ, UR6 ;  /* 0x00000006ff047e24 */ /* 0x008fe4000f8e00ff */
[----:B------:R-:W3:Y:S01]  /*12080*/  LDC.64 R2, c[0x4][R2] ;  /* 0x0100000002027b82 */ /* 0x000ee20000000a00 */
[----:B------:R-:W-:Y:S02]  /*12090*/  IMAD.U32 R5, RZ, RZ, UR7 ;  /* 0x00000007ff057e24 */ /* 0x000fe4000f8e00ff */
[----:B------:R-:W-:Y:S02]  /*120a0*/  IMAD.U32 R6, RZ, RZ, UR8 ;  /* 0x00000008ff067e24 */ /* 0x000fe4000f8e00ff */
[----:B--2---:R-:W-:-:S02]  /*120b0*/  IMAD.U32 R7, RZ, RZ, UR9 ;  /* 0x00000009ff077e24 */ /* 0x004fc4000f8e00ff */
[----:B-1----:R-:W-:Y:S02]  /*120c0*/  IMAD.U32 R10, RZ, RZ, UR4 ;  /* 0x00000004ff0a7e24 */ /* 0x002fe4000f8e00ff */
[----:B0-----:R-:W-:Y:S02]  /*120d0*/  IMAD.U32 R11, RZ, RZ, UR5 ;  /* 0x00000005ff0b7e24 */ /* 0x001fe4000f8e00ff */
[----:B------:R-:W-:Y:S02]  /*120e0*/  IMAD.MOV.U32 R8, RZ, RZ, 0x70 ;  /* 0x00000070ff087424 */ /* 0x000fe400078e00ff */
[----:B------:R-:W-:Y:S02]  /*120f0*/  IMAD.MOV.U32 R12, RZ, RZ, 0x1 ;  /* 0x00000001ff0c7424 */ /* 0x000fe400078e00ff */
[----:B------:R-:W-:-:S07]  /*12100*/  IMAD.MOV.U32 R13, RZ, RZ, RZ ;  /* 0x000000ffff0d7224 */ /* 0x000fce00078e00ff */
[----:B------:R-:W-:-:S07]  /*12110*/  LEPC R20, `(.L_x_248) ;  /* 0x000000001014794e */ /* 0x000fce0000000000 */
[----:B---3--:R-:W-:Y:S05]  /*12120*/  CALL.ABS.NOINC R2 ;  /* 0x0000000002007343 */ /* 0x008fea0003c00000 */
.L_x_248:
[----:B------:R-:W-:Y:S05]  /*12130*/  BSYNC B6 ;  /* 0x0000000000067941 */ /* 0x000fea0003800000 */
.L_x_247:
        /* <DEDUP_REMOVED lines=8> */
[----:B------:R4:W4:Y:S01]  /*121c0*/  LDC.64 R2, c[0x4][R0] ;  /* 0x0100000000027b82 */ /* 0x0009220000000a00 */
[----:B---3--:R-:W-:Y:S02]  /*121d0*/  IMAD.U32 R4, RZ, RZ, UR6 ;  /* 0x00000006ff047e24 */ /* 0x008fe4000f8e00ff */
        /* <DEDUP_REMOVED lines=9> */
[----:B----4-:R-:W-:Y:S05]  /*12270*/  CALL.ABS.NOINC R2 ;  /* 0x0000000002007343 */ /* 0x010fea0003c00000 */
.L_x_251:
[----:B------:R-:W-:Y:S01]  /*12280*/  MOV R2, 0x0 ;  /* 0x0000000000027802 */ /* 0x000fe20000000f00 */
[----:B------:R-:W-:Y:S01]  /*12290*/  ULDC.64 UR6, c[0x4][0xa8] ;  /* 0x01002a0000067ab9 */ /* 0x000fe20000000a00 */
[----:B------:R-:W-:Y:S01]  /*122a0*/  ULDC.64 UR8, c[0x4][0xb0] ;  /* 0x01002c0000087ab9 */ /* 0x000fe20000000a00 */
[----:B------:R-:W-:Y:S01]  /*122b0*/  ULDC.64 UR4, c[0x4][0x18] ;  /* 0x0100060000047ab9 */ /* 0x000fe20000000a00 */
[----:B------:R-:W-:Y:S02]  /*122c0*/  IMAD.U32 R4, RZ, RZ, UR6 ;  /* 0x00000006ff047e24 */ /* 0x000fe4000f8e00ff */
[----:B------:R-:W0:Y:S01]  /*122d0*/  LDC.64 R2, c[0x4][R2] ;  /* 0x0100000002027b82 */ /* 0x000e220000000a00 */
[----:B------:R-:W-:Y:S02]  /*122e0*/  IMAD.U32 R5, RZ, RZ, UR7 ;  /* 0x00000007ff057e24 */ /* 0x000fe4000f8e00ff */
[----:B------:R-:W-:Y:S02]  /*122f0*/  IMAD.U32 R6, RZ, RZ, UR8 ;  /* 0x00000008ff067e24 */ /* 0x000fe4000f8e00ff */
[----:B------:R-:W-:-:S02]  /*12300*/  IMAD.U32 R7, RZ, RZ, UR9 ;  /* 0x00000009ff077e24 */ /* 0x000fc4000f8e00ff */
[----:B------:R-:W-:Y:S02]  /*12310*/  IMAD.U32 R10, RZ, RZ, UR4 ;  /* 0x00000004ff0a7e24 */ /* 0x000fe4000f8e00ff */
[----:B------:R-:W-:Y:S02]  /*12320*/  IMAD.U32 R11, RZ, RZ, UR5 ;  /* 0x00000005ff0b7e24 */ /* 0x000fe4000f8e00ff */
[----:B------:R-:W-:Y:S02]  /*12330*/  IMAD.MOV.U32 R8, RZ, RZ, 0x70 ;  /* 0x00000070ff087424 */ /* 0x000fe400078e00ff */
[----:B------:R-:W-:Y:S02]  /*12340*/  IMAD.MOV.U32 R12, RZ, RZ, 0x1 ;  /* 0x00000001ff0c7424 */ /* 0x000fe400078e00ff */
[----:B------:R-:W-:-:S07]  /*12350*/  IMAD.MOV.U32 R13, RZ, RZ, RZ ;  /* 0x000000ffff0d7224 */ /* 0x000fce00078e00ff */
[----:B------:R-:W-:-:S07]  /*12360*/  LEPC R20, `(.L_x_250) ;  /* 0x000000001014794e */ /* 0x000fce0000000000 */
[----:B0-----:R-:W-:Y:S05]  /*12370*/  CALL.ABS.NOINC R2 ;  /* 0x0000000002007343 */ /* 0x001fea0003c00000 */
.L_x_250:
[----:B------:R-:W-:Y:S05]  /*12380*/  BSYNC B6 ;  /* 0x0000000000067941 */ /* 0x000fea0003800000 */
.L_x_249:
[----:B---3--:R-:W3:Y:S01]  /*12390*/  LDL.LU R4, [R1+0x1c] ;  /* 0x00001c0001047983 */ /* 0x008ee20000300800 */
[----:B------:R-:W-:-:S03]  /*123a0*/  ULDC.64 UR4, c[0x0][0x9f8] ;  /* 0x00027e0000047ab9 */ /* 0x000fc60000000a00 */
[----:B--2---:R-:W2:Y:S01]  /*123b0*/  LDL R7, [R1+0x10] ;  /* 0x0000100001077983 */ /* 0x004ea20000100800 */
[----:B------:R-:W-:Y:S01]  /*123c0*/  ISETP.NE.U32.AND P0, PT, RZ, UR4, PT ;  /* 0x00000004ff007c0c */ /* 0x000fe2000bf05070 */
[----:B------:R-:W-:Y:S02]  /*123d0*/  ULDC.64 UR6, c[0x0][0x208] ;  /* 0x0000820000067ab9 */ /* 0x000fe40000000a00 */
[----:B------:R-:W4:Y:S01]  /*123e0*/  LDL R0, [R1+0x38] ;  /* 0x0000380001007983 */ /* 0x000f220000100800 */
[----:B------:R-:W-:-:S13]  /*123f0*/  ISETP.NE.AND.EX P0, PT, RZ, UR5, PT, P0 ;  /* 0x00000005ff007c0c */ /* 0x000fda000bf05300 */
[----:B------:R-:W-:-:S04]  /*12400*/  @P0 IADD3 R2, P1, R17, UR4, RZ ;  /* 0x0000000411020c10 */ /* 0x000fc8000ff3e0ff */
[----:B---3--:R-:W-:Y:S01]  /*12410*/  @P0 IADD3.X R3, R4, UR5, RZ, P1, !PT ;  /* 0x0000000504030c10 */ /* 0x008fe20008ffe4ff */
[----:B------:R-:W-:-:S04]  /*12420*/  ULDC.64 UR4, c[0x0][0xa08] ;  /* 0x0002820000047ab9 */ /* 0x000fc80000000a00 */
[----:B--2---:R2:W3:Y:S02]  /*12430*/  @P0 LDG.E R7, desc[UR6][R2.64] ;  /* 0x0000000602070981 */ /* 0x0044e4000c1e1900 */
[----:B--2---:R-:W2:Y:S01]  /*12440*/  LDC.64 R2, c[0x0][0x418] ;  /* 0x00010600ff027b82 */ /* 0x004ea20000000a00 */
[----:B----4-:R-:W-:Y:S01]  /*12450*/  VIADD R0, R0, 0xffffffff ;  /* 0xffffffff00007836 */ /* 0x010fe20000000000 */
[----:B---3--:R-:W-:Y:S01]  /*12460*/  SHF.R.S32.HI R8, RZ, 0x1f, R7 ;  /* 0x0000001fff087819 */ /* 0x008fe20000011407 */
[----:B------:R3:W-:Y:S04]  /*12470*/  @P0 STL [R1+0x10], R7 ;  /* 0x0000100701000387 */ /* 0x0007e80000100800 */
[----:B------:R3:W-:Y:S01]  /*12480*/  STL [R1+0x1c], R8 ;  /* 0x00001c0801007387 */ /* 0x0007e20000100800 */
[----:B--2---:R-:W-:Y:S01]  /*12490*/  LOP3.LUT P0, RZ, R2, UR4, RZ, 0xfc, !PT ;  /* 0x0000000402ff7c12 */ /* 0x004fe2000f80fcff */
[----:B------:R-:W-:-:S03]  /*124a0*/  UMOV UR4, 0xffffffff ;  /* 0xffffffff00047882 */ /* 0x000fc60000000000 */
[----:B------:R-:W-:-:S04]  /*124b0*/  LOP3.LUT P0, RZ, R3, UR5, RZ, 0xfc, P0 ;  /* 0x0000000503ff7c12 */ /* 0x000fc8000800fcff */
[----:B------:R-:W-:Y:S01]  /*124c0*/  SEL R17, R7, RZ, !P0 ;  /* 0x000000ff07117207 */ /* 0x000fe20004000000 */
[----:B---3--:R-:W-:Y:S08]  /*124d0*/  BRA.DIV UR4, `(.L_x_252) ;  /* 0x0000005a045c7947 */ /* 0x008ff0000b800000 */
[----:B------:R-:W2:Y:S02]  /*124e0*/  S2R R4, SR_TID.X ;  /* 0x0000000000047919 */ /* 0x000ea40000002100 */
[----:B--2---:R-:W-:-:S04]  /*124f0*/  SHF.R.U32.HI R4, RZ, 0x5, R4 ;  /* 0x00000005ff047819 */ /* 0x004fc80000011604 */
[----:B------:R-:W-:-:S05]  /*12500*/  LOP3.LUT R4, R4, 0x3, RZ, 0xc0, !PT ;  /* 0x0000000304047812 */ /* 0x000fca00078ec0ff */
[----:B------:R2:W3:Y:S02]  /*12510*/  SHFL.IDX PT, R14, R4, RZ, 0x1f ;  /* 0x00001fff040e7589 */ /* 0x0004e400000e0000 */
.L_x_367:
[----:B------:R-:W-:Y:S01]  /*12520*/  PLOP3.LUT P1, PT, PT, PT, PT, 0x8, 0x0 ;  /* 0x000000000000781c */ /* 0x000fe20003f2e170 */
[----:B------:R4:W-:Y:S01]  /*12530*/  STL [R1+0x8], R0 ;  /* 0x0000080001007387 */ /* 0x0009e20000100800 */
[----:B---3--:R-:W-:Y:S02]  /*12540*/  ISETP.NE.AND P0, PT, R14, RZ, PT ;  /* 0x000000ff0e00720c */ /* 0x008fe40003f05270 */
[----:B--2---:R-:W-:-:S05]  /*12550*/  P2R R4, PR, RZ, 0x2 ;  /* 0x00000002ff047803 */ /* 0x004fca0000000000 */
[----:B------:R4:W-:Y:S06]  /*12560*/  STL [R1+0x20], R4 ;  /* 0x0000200401007387 */ /* 0x0009ec0000100800 */
[----:B------:R-:W-:Y:S05]  /*12570*/  @P0 BRA `(.L_x_253) ;  /* 0x0000000400440947 */ /* 0x000fea0003800000 */
[----:B------:R-:W-:-:S03]  /*12580*/  UMOV UR4, 0xffffffff ;  /* 0xffffffff00047882 */ /* 0x000fc60000000000 */
[----:B------:R-:W-:Y:S05]  /*12590*/  BRA.DIV UR4, `(.L_x_254) ;  /* 0x0000005a04607947 */ /* 0x000fea000b800000 */
[----:B------:R-:W-:-:S13]  /*125a0*/  ELECT P6, URZ, PT ;  /* 0x00000000003f782f */ /* 0x000fda00038c0000 */
.L_x_370:
[----:B------:R-:W-:Y:S05]  /*125b0*/  @!P6 BRA `(.L_x_253) ;  /* 0x000000040034e947 */ /* 0x000fea0003800000 */
[----:B------:R-:W-:-:S04]  /*125c0*/  ISETP.NE.U32.AND P0, PT, R2, RZ, PT ;  /* 0x000000ff0200720c */ /* 0x000fc80003f05070 */
[----:B------:R-:W-:-:S13]  /*125d0*/  ISETP.NE.AND.EX P0, PT, R3, RZ, PT, P0 ;  /* 0x000000ff0300720c */ /* 0x000fda0003f05300 */
[----:B------:R-:W-:Y:S05]  /*125e0*/  @!P0 BRA `(.L_x_255) ;  /* 0x0000000000548947 */ /* 0x000fea0003800000 */
[----:B------:R-:W2:Y:S01]  /*125f0*/  LDC R6, c[0x0][0x43c] ;  /* 0x00010f00ff067b82 */ /* 0x000ea20000000800 */
[----:B------:R-:W-:Y:S01]  /*12600*/  IMAD.MOV.U32 R9, RZ, RZ, R0 ;  /* 0x000000ffff097224 */ /* 0x000fe200078e0000 */
[----:B------:R-:W-:Y:S01]  /*12610*/  ULDC.64 UR4, c[0x0][0x428] ;  /* 0x00010a0000047ab9 */ /* 0x000fe20000000a00 */
[----:B------:R-:W-:Y:S02]  /*12620*/  ULDC.64 UR6, c[0x0][0x208] ;  /* 0x0000820000067ab9 */ /* 0x000fe40000000a00 */
[----:B----4-:R-:W-:Y:S01]  /*12630*/  IMAD.MOV.U32 R0, RZ, RZ, R9 ;  /* 0x000000ffff007224 */ /* 0x010fe200078e0009 */
[----:B--2---:R-:W-:-:S13]  /*12640*/  ISETP.NE.AND P0, PT, R6, 0x1, PT ;  /* 0x000000010600780c */ /* 0x004fda0003f05270 */
[----:B------:R-:W2:Y:S02]  /*12650*/  @P0 LDC.64 R4, c[0x0][0x440] ;  /* 0x00011000ff040b82 */ /* 0x000ea40000000a00 */
[----:B--2---:R-:W-:-:S05]  /*12660*/  @P0 IMAD.HI.U32 R4, R9, R4, RZ ;  /* 0x0000000409040227 */ /* 0x004fca00078e00ff */
[----:B------:R-:W-:-:S04]  /*12670*/  @P0 SHF.R.U32.HI R0, RZ, R5, R4 ;  /* 0x00000005ff000219 */ /* 0x000fc80000011604 */
[--C-:B------:R-:W-:Y:S01]  /*12680*/  SHF.R.S32.HI R5, RZ, 0x1f, R0.reuse ;  /* 0x0000001fff057819 */ /* 0x100fe20000011400 */
[----:B------:R-:W-:-:S04]  /*12690*/  IMAD.MOV R4, RZ, RZ, -R0 ;  /* 0x000000ffff047224 */ /* 0x000fc800078e0a00 */
[----:B------:R-:W-:Y:S02]  /*126a0*/  IMAD R9, R6, R4, R9 ;  /* 0x0000000406097224 */ /* 0x000fe400078e0209 */
[----:B------:R-:W-:Y:S02]  /*126b0*/  IMAD R6, R8, UR4, RZ ;  /* 0x0000000408067c24 */ /* 0x000fe4000f8e02ff */
[----:B------:R-:W-:Y:S01]  /*126c0*/  IMAD.MOV.U32 R4, RZ, RZ, R0 ;  /* 0x000000ffff047224 */ /* 0x000fe200078e0000 */
[----:B------:R2:W-:Y:S01]  /*126d0*/  STL [R1+0x8], R9 ;  /* 0x0000080901007387 */ /* 0x0005e20000100800 */
[C---:B------:R-:W-:Y:S02]  /*126e0*/  IMAD R0, R7.reuse, UR5, R6 ;  /* 0x0000000507007c24 */ /* 0x040fe4000f8e0206 */
[----:B------:R-:W-:-:S04]  /*126f0*/  IMAD.WIDE.U32 R4, R7, UR4, R4 ;  /* 0x0000000407047c25 */ /* 0x000fc8000f8e0004 */
[----:B------:R-:W-:Y:S01]  /*12700*/  IMAD.IADD R0, R5, 0x1, R0 ;  /* 0x0000000105007824 */ /* 0x000fe200078e0200 */
[----:B------:R-:W-:-:S04]  /*12710*/  LEA R2, P0, R4, R2, 0x2 ;  /* 0x0000000204027211 */ /* 0x000fc800078010ff */
[----:B------:R-:W-:-:S05]  /*12720*/  LEA.HI.X R3, R4, R3, R0, 0x2, P0 ;  /* 0x0000000304037211 */ /* 0x000fca00000f1400 */
[----:B------:R2:W5:Y:S04]  /*12730*/  LDG.E R17, desc[UR6][R2.64] ;  /* 0x0000000602117981 */ /* 0x000568000c1e1900 */
.L_x_255:
[----:B--2---:R-:W2:Y:S01]  /*12740*/  LDL R2, [R1+0x14] ;  /* 0x0000140001027983 */ /* 0x004ea20000100800 */
[----:B----4-:R-:W-:Y:S01]  /*12750*/  IMAD R0, R19, 0x8, R18 ;  /* 0x0000000813007824 */ /* 0x010fe200078e0212 */
[----:B--2---:R-:W-:-:S04]  /*12760*/  SHF.L.U32 R2, R2, 0x1f, RZ ;  /* 0x0000001f02027819 */ /* 0x004fc800000006ff */
[----:B------:R-:W2:Y:S02]  /*12770*/  SYNCS.PHASECHK.TRANS64.TRYWAIT P0, [R0+URZ+0x38840], R2 ;  /* 0x03884002000075a7 */ /* 0x000ea4000800017f */
[----:B--2---:R-:W-:Y:S05]  /*12780*/  @!P0 BRA `(.L_x_256) ;  /* 0x0000005800048947 */ /* 0x004fea0003800000 */
.L_x_371:
[----:B------:R-:W3:Y:S02]  /*12790*/  S2R R3, SR_TID.X ;  /* 0x0000000000037919 */ /* 0x000ee40000002100 */
[----:B---3--:R-:W-:-:S04]  /*127a0*/  LOP3.LUT R3, R3, 0x7f, RZ, 0xc0, !PT ;  /* 0x0000007f03037812 */ /* 0x008fc800078ec0ff */
[----:B------:R-:W-:-:S13]  /*127b0*/  ISETP.NE.AND P0, PT, R3, RZ, PT ;  /* 0x000000ff0300720c */ /* 0x000fda0003f05270 */
[----:B------:R-:W-:Y:S05]  /*127c0*/  @P0 BRA `(.L_x_257) ;  /* 0x00000000001c0947 */ /* 0x000fea0003800000 */
[----:B------:R-:W3:Y:S01]  /*127d0*/  S2R R3, SR_TID.X ;  /* 0x0000000000037919 */ /* 0x000ee20000002100 */
[----:B--2---:R-:W-:-:S04]  /*127e0*/  IMAD.MOV.U32 R2, RZ, RZ, 0xa000 ;  /* 0x0000a000ff027424 */ /* 0x004fc800078e00ff */
[----:B------:R4:W-:Y:S01]  /*127f0*/  SYNCS.ARRIVE.TRANS64 RZ, [R0+URZ+0x38830], R2 ;  /* 0x0388300200ff79a7 */ /* 0x0009e2000800003f */
[----:B---3--:R-:W-:-:S04]  /*12800*/  LOP3.LUT R3, R3, 0x1f, RZ, 0xc0, !PT ;  /* 0x0000001f03037812 */ /* 0x008fc800078ec0ff */
[----:B------:R-:W-:-:S13]  /*12810*/  ISETP.NE.AND P0, PT, R3, RZ, PT ;  /* 0x000000ff0300720c */ /* 0x000fda0003f05270 */
[----:B----4-:R-:W-:Y:S05]  /*12820*/  @!P0 BRA `(.L_x_257) ;  /* 0x0000000000048947 */ /* 0x010fea0003800000 */
[----:B------:R-:W-:Y:S01]  /*12830*/  BPT.TRAP 0x1 ;  /* 0x000000040000795c */ /* 0x000fe20000300000 */
.L_x_257:
[----:B------:R-:W3:Y:S04]  /*12840*/  LDL R3, [R1+0x8] ;  /* 0x0000080001037983 */ /* 0x000ee80000100800 */
[----:B--2---:R-:W2:Y:S01]  /*12850*/  LDL R2, [R1+0x18] ;  /* 0x0000180001027983 */ /* 0x004ea20000100800 */
[----:B------:R-:W-:Y:S01]  /*12860*/  R2UR UR9, R0 ;  /* 0x00000000000972ca */ /* 0x000fe200000e0000 */
[----:B------:R-:W-:Y:S01]  /*12870*/  IMAD R0, R19, 0xa000, R18 ;  /* 0x0000a00013007824 */ /* 0x000fe200078e0212 */
[----:B------:R-:W-:Y:S01]  /*12880*/  UIADD3 UR4, UP0, UR36, 0x370, URZ ;  /* 0x0000037024047890 */ /* 0x000fe2000ff1e03f */
[----:B------:R-:W-:Y:S01]  /*12890*/  R2UR UR12, R16 ;  /* 0x00000000100c72ca */ /* 0x000fe200000e0000 */
[----:B------:R-:W-:Y:S01]  /*128a0*/  UMOV UR10, URZ ;  /* 0x0000003f000a7c82 */ /* 0x000fe20008000000 */
[----:B-----5:R-:W-:Y:S01]  /*128b0*/  R2UR UR13, R17 ;  /* 0x00000000110d72ca */ /* 0x020fe200000e0000 */
[----:B------:R-:W-:Y:S01]  /*128c0*/  UMOV UR6, 0x0 ;  /* 0x0000000000067882 */ /* 0x000fe20000000000 */
[----:B------:R-:W-:Y:S01]  /*128d0*/  R2UR UR14, R0 ;  /* 0x00000000000e72ca */ /* 0x000fe200000e0000 */
[----:B------:R-:W-:Y:S01]  /*128e0*/  UMOV UR7, 0x14f00000 ;  /* 0x14f0000000077882 */ /* 0x000fe20000000000 */
[----:B------:R-:W-:Y:S01]  /*128f0*/  UMOV UR16, 0x40 ;  /* 0x0000004000107882 */ /* 0x000fe20000000000 */
[----:B------:R-:W-:-:S03]  /*12900*/  PLOP3.LUT P0, PT, PT, PT, PT, 0x80, 0x0 ;  /* 0x000000000000781c */ /* 0x000fc60003f0f070 */
[----:B------:R-:W-:Y:S01]  /*12910*/  UIADD3 UR9, UR9, 0x38830, URZ ;  /* 0x0003883009097890 */ /* 0x000fe2000fffe03f */
[----:B------:R-:W-:-:S05]  /*12920*/  P2R R0, PR, RZ, 0x1 ;  /* 0x00000001ff007803 */ /* 0x000fca0000000000 */
[----:B------:R4:W-:Y:S01]  /*12930*/  STL [R1+0x20], R0 ;  /* 0x0000200001007387 */ /* 0x0009e20000100800 */
[----:B------:R-:W-:Y:S02]  /*12940*/  UIADD3 UR8, UR14, 0x24400, URZ ;  /* 0x000244000e087890 */ /* 0x000fe4000fffe03f */
[----:B------:R-:W-:Y:S02]  /*12950*/  UIADD3 UR15, UR14, 0x26c00, URZ ;  /* 0x00026c000e0f7890 */ /* 0x000fe4000fffe03f */
[----:B------:R-:W-:Y:S02]  /*12960*/  UIADD3 UR17, UR14, 0x29400, URZ ;  /* 0x000294000e117890 */ /* 0x000fe4000fffe03f */
[----:B------:R-:W-:-:S03]  /*12970*/  UIADD3 UR18, UR14, 0x2bc00, URZ ;  /* 0x0002bc000e127890 */ /* 0x000fc6000fffe03f */
[----:B------:R-:W-:Y:S01]  /*12980*/  UMOV UR14, 0x80 ;  /* 0x00000080000e7882 */ /* 0x000fe20000000000 */
[----:B---3--:R-:W-:Y:S02]  /*12990*/  R2UR UR11, R3 ;  /* 0x00000000030b72ca */ /* 0x008fe400000e0000 */
[----:B--2---:R-:W-:-:S13]  /*129a0*/  R2UR UR5, R2 ;  /* 0x00000000020572ca */ /* 0x004fda00000e0000 */
[----:B------:R-:W-:Y:S02]  /*129b0*/  UIMAD UR11, UR11, 0x50, UR5 ;  /* 0x000000500b0b78a4 */ /* 0x000fe4000f8e0205 */
[----:B------:R-:W-:-:S09]  /*129c0*/  UIADD3.X UR5, URZ, UR37, URZ, UP0, !UPT ;  /* 0x000000253f057290 */ /* 0x000fd200087fe43f */
[----:B------:R2:W-:Y:S02]  /*129d0*/  UTMALDG.4D [UR8], [UR4], desc[UR6] ;  /* 0x00000608040075b4 */ /* 0x0005e40008019000 */
[----:B--2---:R-:W-:Y:S01]  /*129e0*/  UMOV UR8, UR15 ;  /* 0x0000000f00087c82 */ /* 0x004fe20008000000 */
[----:B------:R-:W-:Y:S02]  /*129f0*/  UMOV UR10, UR16 ;  /* 0x00000010000a7c82 */ /* 0x000fe40008000000 */
[----:B------:R2:W-:Y:S02]  /*12a00*/  UTMALDG.4D [UR8], [UR4], desc[UR6] ;  /* 0x00000608040075b4 */ /* 0x0005e40008019000 */
[----:B--2---:R-:W-:Y:S01]  /*12a10*/  UMOV UR8, UR17 ;  /* 0x0000001100087c82 */ /* 0x004fe20008000000 */
[----:B------:R-:W-:Y:S01]  /*12a20*/  UMOV UR10, UR14 ;  /* 0x0000000e000a7c82 */ /* 0x000fe20008000000 */
[----:B------:R-:W-:Y:S01]  /*12a30*/  UMOV UR14, 0xc0 ;  /* 0x000000c0000e7882 */ /* 0x000fe20000000000 */
[----:B------:R2:W-:Y:S02]  /*12a40*/  UTMALDG.4D [UR8], [UR4], desc[UR6] ;  /* 0x00000608040075b4 */ /* 0x0005e40008019000 */
[----:B--2---:R-:W-:Y:S01]  /*12a50*/  UMOV UR8, UR18 ;  /* 0x0000001200087c82 */ /* 0x004fe20008000000 */
[----:B------:R-:W-:-:S02]  /*12a60*/  UMOV UR10, UR14 ;  /* 0x0000000e000a7c82 */ /* 0x000fc40008000000 */
[----:B------:R4:W-:Y:S02]  /*12a70*/  UTMALDG.4D [UR8], [UR4], desc[UR6] ;  /* 0x00000608040075b4 */ /* 0x0009e40008019000 */
[----:B----4-:R-:W-:Y:S01]  /*12a80*/  NOP ;  /* 0x0000000000007918 */ /* 0x010fe20000000000 */
.L_x_253:
[----:B------:R-:W2:Y:S04]  /*12a90*/  LDL.LU R3, [R1+0x30] ;  /* 0x0000300001037983 */ /* 0x000ea80000300800 */
[----:B------:R-:W3:Y:S04]  /*12aa0*/  LDL.LU R5, [R1+0x2c] ;  /* 0x00002c0001057983 */ /* 0x000ee80000300800 */
[----:B----4-:R-:W4:Y:S01]  /*12ab0*/  LDL.LU R4, [R1+0x3c] ;  /* 0x00003c0001047983 */ /* 0x010f220000300800 */
[----:B------:R-:W-:Y:S05]  /*12ac0*/  WARPSYNC.ALL ;  /* 0x0000000000007948 */ /* 0x000fea0003800000 */
[----:B------:R-:W-:Y:S01]  /*12ad0*/  ULDC.64 UR6, c[0x0][0xa00] ;  /* 0x0002800000067ab9 */ /* 0x000fe20000000a00 */
[----:B------:R-:W-:Y:S01]  /*12ae0*/  ULDC.64 UR4, c[0x0][0x298] ;  /* 0x0000a60000047ab9 */ /* 0x000fe20000000a00 */
[----:B------:R-:W-:Y:S01]  /*12af0*/  BAR.SYNC.DEFER_BLOCKING 0x8, 0x180 ;  /* 0x0206000000007b1d */ /* 0x000fe20000010000 */
[----:B------:R-:W-:Y:S01]  /*12b00*/  ISETP.NE.U32.AND P0, PT, RZ, UR6, PT ;  /* 0x00000006ff007c0c */ /* 0x000fe2000bf05070 */
[----:B------:R-:W-:-:S03]  /*12b10*/  VIADD R2, R18, 0x14400 ;  /* 0x0001440012027836 */ /* 0x000fc60000000000 */
[----:B------:R-:W-:Y:S01]  /*12b20*/  ISETP.NE.AND.EX P0, PT, RZ, UR7, PT, P0 ;  /* 0x00000007ff007c0c */ /* 0x000fe2000bf05300 */
[----:B------:R-:W-:Y:S01]  /*12b30*/  BSSY B6, `(.L_x_258) ;  /* 0x000001e000067945 */ /* 0x000fe20003800000 */
[----:B------:R-:W-:Y:S02]  /*12b40*/  LOP3.LUT P1, RZ, R2, 0x3ff, RZ, 0xc0, !PT ;  /* 0x000003ff02ff7812 */ /* 0x000fe4000782c0ff */
[----:B--2---:R-:W-:Y:S02]  /*12b50*/  SHF.R.S32.HI R0, RZ, 0x1f, R3 ;  /* 0x0000001fff007819 */ /* 0x004fe40000011403 */
[----:B---3--:R-:W-:-:S03]  /*12b60*/  SEL R5, R5, RZ, !P0 ;  /* 0x000000ff05057207 */ /* 0x008fc60004000000 */
[----:B------:R-:W-:Y:S01]  /*12b70*/  IMAD R0, R0, UR4, RZ ;  /* 0x0000000400007c24 */ /* 0x000fe2000f8e02ff */
[----:B----4-:R-:W-:-:S03]  /*12b80*/  SEL R4, R4, RZ, !P0 ;  /* 0x000000ff04047207 */ /* 0x010fc60004000000 */
[C---:B------:R-:W-:Y:S02]  /*12b90*/  IMAD R0, R3.reuse, UR5, R0 ;  /* 0x0000000503007c24 */ /* 0x040fe4000f8e0200 */
[----:B------:R-:W-:-:S04]  /*12ba0*/  IMAD.WIDE.U32 R2, R3, UR4, RZ ;  /* 0x0000000403027c25 */ /* 0x000fc8000f8e00ff */
[----:B------:R-:W-:Y:S01]  /*12bb0*/  IMAD.IADD R0, R3, 0x1, R0 ;  /* 0x0000000103007824 */ /* 0x000fe200078e0200 */
[----:B------:R2:W-:Y:S04]  /*12bc0*/  STL.64 [R1+0x50], R2 ;  /* 0x0000500201007387 */ /* 0x0005e80000100a00 */
[----:B------:R2:W-:Y:S04]  /*12bd0*/  STL [R1+0x2c], R5 ;  /* 0x00002c0501007387 */ /* 0x0005e80000100800 */
[----:B------:R2:W-:Y:S04]  /*12be0*/  STL [R1+0x3c], R4 ;  /* 0x00003c0401007387 */ /* 0x0005e80000100800 */
[----:B------:R2:W-:Y:S01]  /*12bf0*/  STL [R1+0x30], R0 ;  /* 0x0000300001007387 */ /* 0x0005e20000100800 */
[----:B------:R-:W-:Y:S05]  /*12c00*/  @!P1 BRA `(.L_x_259) ;  /* 0x0000000000409947 */ /* 0x000fea0003800000 */
[----:B--2---:R-:W-:Y:S01]  /*12c10*/  MOV R2, 0x0 ;  /* 0x0000000000027802 */ /* 0x004fe20000000f00 */
[----:B------:R-:W-:Y:S01]  /*12c20*/  ULDC.64 UR6, c[0x4][0xa8] ;  /* 0x01002a0000067ab9 */ /* 0x000fe20000000a00 */
[----:B------:R-:W-:Y:S01]  /*12c30*/  ULDC.64 UR8, c[0x4][0xb0] ;  /* 0x01002c0000087ab9 */ /* 0x000fe20000000a00 */
[----:B------:R-:W-:Y:S01]  /*12c40*/  ULDC.64 UR4, c[0x4][0x20] ;  /* 0x0100080000047ab9 */ /* 0x000fe20000000a00 */
[----:B------:R-:W-:Y:S02]  /*12c50*/  IMAD.U32 R4, RZ, RZ, UR6 ;  /* 0x00000006ff047e24 */ /* 0x000fe4000f8e00ff */
[----:B------:R-:W2:Y:S01]  /*12c60*/  LDC.64 R2, c[0x4][R2] ;  /* 0x0100000002027b82 */ /* 0x000ea20000000a00 */
[----:B------:R-:W-:Y:S02]  /*12c70*/  IMAD.U32 R5, RZ, RZ, UR7 ;  /* 0x00000007ff057e24 */ /* 0x000fe4000f8e00ff */
[----:B------:R-:W-:Y:S02]  /*12c80*/  IMAD.U32 R6, RZ, RZ, UR8 ;  /* 0x00000008ff067e24 */ /* 0x000fe4000f8e00ff */
[----:B------:R-:W-:-:S02]  /*12c90*/  IMAD.U32 R7, RZ, RZ, UR9 ;  /* 0x00000009ff077e24 */ /* 0x000fc4000f8e00ff */
[----:B-1----:R-:W-:Y:S02]  /*12ca0*/  IMAD.U32 R10, RZ, RZ, UR4 ;  /* 0x00000004ff0a7e24 */ /* 0x002fe4000f8e00ff */
[----:B0-----:R-:W-:Y:S02]  /*12cb0*/  IMAD.U32 R11, RZ, RZ, UR5 ;  /* 0x00000005ff0b7e24 */ /* 0x001fe4000f8e00ff */
[----:B------:R-:W-:Y:S02]  /*12cc0*/  IMAD.MOV.U32 R8, RZ, RZ, 0x70 ;  /* 0x00000070ff087424 */ /* 0x000fe400078e00ff */
[----:B------:R-:W-:Y:S02]  /*12cd0*/  IMAD.MOV.U32 R12, RZ, RZ, 0x1 ;  /* 0x00000001ff0c7424 */ /* 0x000fe400078e00ff */
[----:B------:R-:W-:-:S07]  /*12ce0*/  IMAD.MOV.U32 R13, RZ, RZ, RZ ;  /* 0x000000ffff0d7224 */ /* 0x000fce00078e00ff */
[----:B------:R-:W-:-:S07]  /*12cf0*/  LEPC R20, `(.L_x_259) ;  /* 0x000000001014794e */ /* 0x000fce0000000000 */
[----:B--2---:R-:W-:Y:S05]  /*12d00*/  CALL.ABS.NOINC R2 ;  /* 0x0000000002007343 */ /* 0x004fea0003c00000 */
.L_x_259:
[----:B------:R-:W-:Y:S05]  /*12d10*/  BSYNC B6 ;  /* 0x0000000000067941 */ /* 0x000fea0003800000 */
.L_x_258:
[----:B--2---:R-:W2:Y:S01]  /*12d20*/  LDL.LU R0, [R1+0x3c] ;  /* 0x00003c0001007983 */ /* 0x004ea20000300800 */
[----:B------:R-:W-:Y:S01]  /*12d30*/  ULDC.64 UR4, c[0x0][0x2d8] ;  /* 0x0000b60000047ab9 */ /* 0x000fe20000000a00 */
[----:B------:R-:W3:Y:S01]  /*12d40*/  LDC R8, c[0x0][0x448] ;  /* 0x00011200ff087b82 */ /* 0x000ee20000000800 */
[----:B------:R-:W-:Y:S01]  /*12d50*/  ULDC.64 UR6, c[0x0][0x280] ;  /* 0x0000a00000067ab9 */ /* 0x000fe20000000a00 */
[----:B------:R-:W4:Y:S04]  /*12d60*/  LDL.LU R5, [R1+0x30] ;  /* 0x0000300001057983 */ /* 0x000f280000300800 */
[----:B------:R-:W4:Y:S04]  /*12d70*/  LDL.LU.64 R2, [R1+0x50] ;  /* 0x0000500001027983 */ /* 0x000f280000300a00 */
[----:B------:R-:W2:Y:S01]  /*12d80*/  LDL.LU R4, [R1+0x2c] ;  /* 0x00002c0001047983 */ /* 0x000ea20000300800 */
[----:B---3--:R-:W-:Y:S01]  /*12d90*/  ISETP.NE.AND P0, PT, R8, 0x1, PT ;  /* 0x000000010800780c */ /* 0x008fe20003f05270 */
[----:B------:R-:W3:-:S12]  /*12da0*/  S2R R9, SR_TID.X ;  /* 0x0000000000097919 */ /* 0x000ed80000002100 */
[----:B------:R-:W0:Y:S01]  /*12db0*/  @P0 LDC R7, c[0x0][0x450] ;  /* 0x00011400ff070b82 */ /* 0x000e220000000800 */
[----:B----4-:R-:W-:Y:S02]  /*12dc0*/  IMAD.MOV.U32 R3, RZ, RZ, R5 ;  /* 0x000000ffff037224 */ /* 0x010fe400078e0005 */
[----:B------:R-:W4:Y:S01]  /*12dd0*/  LDL.LU R5, [R1+0x4] ;  /* 0x0000040001057983 */ /* 0x000f220000300800 */
[----:B---3--:R-:W-:Y:S02]  /*12de0*/  IMAD.SHL.U32 R9, R9, 0x8, RZ ;  /* 0x0000000809097824 */ /* 0x008fe400078e00ff */
[C---:B------:R-:W-:Y:S01]  /*12df0*/  IMAD.WIDE.U32 R2, R16.reuse, UR4, R2 ;  /* 0x0000000410027c25 */ /* 0x040fe2000f8e0002 */
[----:B-1----:R-:W1:Y:S02]  /*12e00*/  S2R R10, SR_TID.X ;  /* 0x00000000000a7919 */ /* 0x002e640000002100 */
[----:B------:R-:W-:Y:S01]  /*12e10*/  LOP3.LUT R9, R9, 0x38, RZ, 0xc0, !PT ;  /* 0x0000003809097812 */ /* 0x000fe200078ec0ff */
[----:B------:R-:W-:Y:S01]  /*12e20*/  IMAD R3, R16, UR5, R3 ;  /* 0x0000000510037c24 */ /* 0x000fe2000f8e0203 */
[----:B------:R-:W-:-:S02]  /*12e30*/  ULDC.64 UR4, c[0x0][0x2e0] ;  /* 0x0000b80000047ab9 */ /* 0x000fc40000000a00 */
[----:B--2---:R-:W-:Y:S01]  /*12e40*/  IMAD R0, R0, UR4, RZ ;  /* 0x0000000400007c24 */ /* 0x004fe2000f8e02ff */
[C---:B------:R-:W-:Y:S01]  /*12e50*/  LOP3.LUT R12, R9.reuse, 0x40, RZ, 0xfc, !PT ;  /* 0x00000040090c7812 */ /* 0x040fe200078efcff */
[C---:B------:R-:W-:Y:S01]  /*12e60*/  IMAD.WIDE.U32 R2, R4.reuse, UR4, R2 ;  /* 0x0000000404027c25 */ /* 0x040fe2000f8e0002 */
[C---:B0-----:R-:W-:Y:S02]  /*12e70*/  LOP3.LUT R11, R9.reuse, 0x80, RZ, 0xfc, !PT ;  /* 0x00000080090b7812 */ /* 0x041fe400078efcff */
[----:B------:R-:W-:Y:S01]  /*12e80*/  LOP3.LUT R9, R9, 0xc0, RZ, 0xfc, !PT ;  /* 0x000000c009097812 */ /* 0x000fe200078efcff */
[----:B------:R-:W-:Y:S01]  /*12e90*/  IMAD R0, R4, UR5, R0 ;  /* 0x0000000504007c24 */ /* 0x000fe2000f8e0200 */
[----:B------:R-:W-:Y:S01]  /*12ea0*/  ULDC.64 UR4, c[0x0][0x2d0] ;  /* 0x0000b40000047ab9 */ /* 0x000fe20000000a00 */
[----:B------:R-:W0:Y:S02]  /*12eb0*/  S2R R4, SR_TID.X ;  /* 0x0000000000047919 */ /* 0x000e240000002100 */
[----:B------:R-:W-:-:S02]  /*12ec0*/  IMAD.IADD R3, R3, 0x1, R0 ;  /* 0x0000000103037824 */ /* 0x000fc400078e0200 */
[----:B-1----:R-:W-:-:S05]  /*12ed0*/  IMAD.SHL.U32 R10, R10, 0x8, RZ ;  /* 0x000000080a0a7824 */ /* 0x002fca00078e00ff */
[----:B------:R-:W-:Y:S02]  /*12ee0*/  LOP3.LUT R10, R10, 0x38, RZ, 0xc0, !PT ;  /* 0x000000380a0a7812 */ /* 0x000fe400078ec0ff */
[----:B0-----:R-:W-:-:S04]  /*12ef0*/  LOP3.LUT R4, R4, 0x7f, RZ, 0xc0, !PT ;  /* 0x0000007f04047812 */ /* 0x001fc800078ec0ff */
[----:B------:R-:W-:Y:S02]  /*12f00*/  SHF.R.U32.HI R6, RZ, 0x3, R4 ;  /* 0x00000003ff067819 */ /* 0x000fe40000011604 */
[----:B------:R-:W0:Y:S02]  /*12f10*/  S2R R4, SR_TID.X ;  /* 0x0000000000047919 */ /* 0x000e240000002100 */
[----:B0-----:R-:W-:-:S05]  /*12f20*/  IMAD.SHL.U32 R4, R4, 0x10, RZ ;  /* 0x0000001004047824 */ /* 0x001fca00078e00ff */
[----:B------:R-:W-:Y:S02]  /*12f30*/  LOP3.LUT R4, R6, 0x70, R4, 0xf8, !PT ;  /* 0x0000007006047812 */ /* 0x000fe400078ef804 */
[----:B------:R-:W0:Y:S01]  /*12f40*/  @P0 LDC R6, c[0x0][0x44c] ;  /* 0x00011300ff060b82 */ /* 0x000e220000000800 */
[----:B----4-:R-:W-:-:S05]  /*12f50*/  IMAD.SHL.U32 R5, R5, 0x80, RZ ;  /* 0x0000008005057824 */ /* 0x010fca00078e00ff */
[----:B------:R-:W-:-:S05]  /*12f60*/  LOP3.LUT R0, R4, R5, RZ, 0xfc, !PT ;  /* 0x0000000504007212 */ /* 0x000fca00078efcff */
[----:B0-----:R-:W-:-:S04]  /*12f70*/  @P0 IMAD.HI.U32 R6, R0, R6, RZ ;  /* 0x0000000600060227 */ /* 0x001fc800078e00ff */
[----:B------:R-:W-:Y:S01]  /*12f80*/  IMAD.MOV.U32 R4, RZ, RZ, R0 ;  /* 0x000000ffff047224 */ /* 0x000fe200078e0000 */
[----:B------:R-:W-:-:S05]  /*12f90*/  @P0 SHF.R.U32.HI R4, RZ, R7, R6 ;  /* 0x00000007ff040219 */ /* 0x000fca0000011606 */
[----:B------:R-:W-:Y:S02]  /*12fa0*/  IMAD.MOV R6, RZ, RZ, -R4 ;  /* 0x000000ffff067224 */ /* 0x000fe400078e0a04 */
[----:B------:R-:W-:-:S04]  /*12fb0*/  IMAD.WIDE.U32 R2, R4, UR4, R2 ;  /* 0x0000000404027c25 */ /* 0x000fc8000f8e0002 */
[----:B------:R-:W-:Y:S01]  /*12fc0*/  IMAD R0, R8, R6, R0 ;  /* 0x0000000608007224 */ /* 0x000fe200078e0200 */
[----:B------:R-:W-:-:S05]  /*12fd0*/  SHF.R.S32.HI R6, RZ, 0x1f, R4 ;  /* 0x0000001fff067819 */ /* 0x000fca0000011404 */
[----:B------:R-:W-:-:S04]  /*12fe0*/  IMAD R6, R6, UR4, RZ ;  /* 0x0000000406067c24 */ /* 0x000fc8000f8e02ff */
[----:B------:R-:W-:Y:S01]  /*12ff0*/  IMAD R4, R4, UR5, R6 ;  /* 0x0000000504047c24 */ /* 0x000fe2000f8e0206 */
[----:B------:R-:W-:-:S03]  /*13000*/  ULDC.64 UR4, c[0x0][0x2c8] ;  /* 0x0000b20000047ab9 */ /* 0x000fc60000000a00 */
[----:B------:R-:W-:Y:S01]  /*13010*/  IMAD.IADD R3, R3, 0x1, R4 ;  /* 0x0000000103037824 */ /* 0x000fe200078e0204 */
[----:B------:R-:W-:Y:S01]  /*13020*/  SHF.R.S32.HI R4, RZ, 0x1f, R0 ;  /* 0x0000001fff047819 */ /* 0x000fe20000011400 */
[----:B------:R-:W-:-:S04]  /*13030*/  IMAD.WIDE.U32 R2, R0, UR4, R2 ;  /* 0x0000000400027c25 */ /* 0x000fc8000f8e0002 */
[----:B------:R-:W-:Y:S01]  /*13040*/  IMAD R4, R4, UR4, RZ ;  /* 0x0000000404047c24 */ /* 0x000fe2000f8e02ff */
[----:B------:R-:W-:Y:S02]  /*13050*/  ULDC UR4, c[0x0][0x2b8] ;  /* 0x0000ae0000047ab9 */ /* 0x000fe40000000800 */
[----:B------:R-:W-:Y:S01]  /*13060*/  ISETP.GE.AND P3, PT, R9, UR4, PT ;  /* 0x0000000409007c0c */ /* 0x000fe2000bf66270 */
[----:B------:R-:W-:Y:S01]  /*13070*/  IMAD R0, R0, UR5, R4 ;  /* 0x0000000500007c24 */ /* 0x000fe2000f8e0204 */
[----:B------:R0:W5:Y:S01]  /*13080*/  LDL R9, [R1+0x24] ;  /* 0x0000240001097983 */ /* 0x0001620000100800 */
[----:B------:R-:W-:Y:S02]  /*13090*/  LEA R4, P4, R2, UR6, 0x1 ;  /* 0x0000000602047c11 */ /* 0x000fe4000f8808ff */
[----:B------:R-:W-:Y:S01]  /*130a0*/  IMAD.IADD R0, R3, 0x1, R0 ;  /* 0x0000000103007824 */ /* 0x000fe200078e0200 */
[----:B------:R-:W-:Y:S02]  /*130b0*/  ISETP.GE.AND P0, PT, R10, UR4, PT ;  /* 0x000000040a007c0c */ /* 0x000fe4000bf06270 */
[----:B------:R-:W-:-:S02]  /*130c0*/  ISETP.GE.AND P1, PT, R12, UR4, PT ;  /* 0x000000040c007c0c */ /* 0x000fc4000bf26270 */
[----:B------:R-:W-:Y:S01]  /*130d0*/  ISETP.GE.AND P2, PT, R11, UR4, PT ;  /* 0x000000040b007c0c */ /* 0x000fe2000bf46270 */
[----:B------:R-:W-:Y:S01]  /*130e0*/  UMOV UR4, 0xffffffff ;  /* 0xffffffff00047882 */ /* 0x000fe20000000000 */
[----:B------:R-:W-:Y:S02]  /*130f0*/  LEA.HI.X R3, R2, UR7, R0, 0x1, P4 ;  /* 0x0000000702037c11 */ /* 0x000fe4000a0f0c00 */
[----:B0-----:R-:W-:Y:S09]  /*13100*/  BRA.DIV UR4, `(.L_x_260) ;  /* 0x0000004e04b87947 */ /* 0x001ff2000b800000 */
[----:B------:R-:W2:Y:S01]  /*13110*/  LDL.LU R6, [R1+0x40] ;  /* 0x0000400001067983 */ /* 0x000ea20000300800 */
[----:B------:R-:W0:Y:S02]  /*13120*/  S2R R7, SR_TID.X ;  /* 0x0000000000077919 */ /* 0x000e240000002100 */
[----:B0-----:R-:W-:-:S04]  /*13130*/  LOP3.LUT R7, R7, 0x7f, RZ, 0xc0, !PT ;  /* 0x0000007f07077812 */ /* 0x001fc800078ec0ff */
[----:B------:R-:W-:Y:S02]  /*13140*/  SHF.R.U32.HI R11, RZ, 0x3, R7 ;  /* 0x00000003ff0b7819 */ /* 0x000fe40000011607 */
[----:B------:R-:W0:Y:S03]  /*13150*/  SHFL.IDX PT, R7, R4, RZ, 0x181f ;  /* 0x00181fff04077589 */ /* 0x000e2600000e0000 */
[----:B------:R-:W-:Y:S01]  /*13160*/  IMAD.IADD R0, R11, 0x1, R5 ;  /* 0x000000010b007824 */ /* 0x000fe200078e0205 */
[----:B------:R-:W-:-:S03]  /*13170*/  ULDC.64 UR4, c[0x0][0x208] ;  /* 0x0000820000047ab9 */ /* 0x000fc60000000a00 */
[----:B------:R-:W-:Y:S02]  /*13180*/  VIADD R5, R0, 0x10 ;  /* 0x0000001000057836 */ /* 0x000fe40000000000 */
[----:B--2---:R-:W-:Y:S02]  /*13190*/  IMAD R2, R6, R8, RZ ;  /* 0x0000000806027224 */ /* 0x004fe400078e02ff */
[----:B------:R-:W1:Y:S03]  /*131a0*/  SHFL.IDX PT, R6, R3, RZ, 0x181f ;  /* 0x00181fff03067589 */ /* 0x000e6600000e0000 */
[----:B------:R-:W-:-:S13]  /*131b0*/  ISETP.GE.AND P5, PT, R0, R2, PT ;  /* 0x000000020000720c */ /* 0x000fda0003fa6270 */
[----:B0-----:R-:W-:-:S05]  /*131c0*/  @!P5 LEA R7, P4, R10, R7, 0x1 ;  /* 0x000000070a07d211 */ /* 0x001fca00078808ff */
[----:B-1----:R-:W-:-:S05]  /*131d0*/  @!P5 IMAD.X R6, RZ, RZ, R6, P4 ;  /* 0x000000ffff06d224 */ /* 0x002fca00020e0606 */
[----:B------:R-:W-:-:S04]  /*131e0*/  @!P5 LOP3.LUT R7, R7, R6, RZ, 0x3c, !PT ;  /* 0x000000060707d212 */ /* 0x000fc800078e3cff */
[----:B------:R-:W-:-:S04]  /*131f0*/  @!P5 LOP3.LUT R6, R7, R6, RZ, 0x3c, !PT ;  /* 0x000000060706d212 */ /* 0x000fc800078e3cff */
[----:B------:R-:W-:-:S05]  /*13200*/  @!P5 LOP3.LUT R7, R7, R6, RZ, 0x3c, !PT ;  /* 0x000000060707d212 */ /* 0x000fca00078e3cff */
[----:B------:R-:W-:Y:S01]  /*13210*/  @!PT LDS RZ, [RZ] ;  /* 0x00000000fffff984 */ /* 0x000fe20000000800 */
[----:B-----5:R-:W-:Y:S04]  /*13220*/  @!P5 LDGSTS.E.BYPASS.LTC128B.128 [R9+0x14400], desc[UR4][R6.64], !P0 ;  /* 0x144000000609dfae */ /* 0x020fe8000c101d44 */
[----:B------:R-:W-:Y:S04]  /*13230*/  @!P5 LDGSTS.E.BYPASS.LTC128B.128 [R9+0x18400], desc[UR4][R6.64+0x80], !P1 ;  /* 0x184000800609dfae */ /* 0x000fe8000c901d44 */
[----:B------:R-:W-:Y:S04]  /*13240*/  @!P5 LDGSTS.E.BYPASS.LTC128B.128 [R9+0x1c400], desc[UR4][R6.64+0x100], !P2 ;  /* 0x1c4001000609dfae */ /* 0x000fe8000d101d44 */
[----:B------:R0:W-:Y:S01]  /*13250*/  @!P5 LDGSTS.E.BYPASS.LTC128B.128 [R9+0x20400], desc[UR4][R6.64+0x180], !P3 ;  /* 0x204001800609dfae */ /* 0x0001e2000d901d44 */
[----:B------:R-:W-:-:S03]  /*13260*/  ISETP.GE.AND P5, PT, R5, R2, PT ;  /* 0x000000020500720c */ /* 0x000fc60003fa6270 */
[----:B------:R-:W1:Y:S04]  /*13270*/  SHFL.IDX PT, R5, R4, 0x1, 0x181f ;  /* 0x00381f0004057f89 */ /* 0x000e6800000e0000 */
[----:B0-----:R-:W0:Y:S06]  /*13280*/  SHFL.IDX PT, R6, R3, 0x1, 0x181f ;  /* 0x00381f0003067f89 */ /* 0x001e2c00000e0000 */
[----:B-1----:R-:W-:-:S05]  /*13290*/  @!P5 LEA R5, P4, R10, R5, 0x1 ;  /* 0x000000050a05d211 */ /* 0x002fca00078808ff */
[----:B0-----:R-:W-:-:S04]  /*132a0*/  @!P5 IMAD.X R6, RZ, RZ, R6, P4 ;  /* 0x000000ffff06d224 */ /* 0x001fc800020e0606 */
[----:B------:R-:W-:Y:S02]  /*132b0*/  @!P5 IMAD.MOV.U32 R7, RZ, RZ, R6 ;  /* 0x000000ffff07d224 */ /* 0x000fe400078e0006 */
[----:B------:R-:W-:Y:S02]  /*132c0*/  @!P5 IMAD.MOV.U32 R6, RZ, RZ, R5 ;  /* 0x000000ffff06d224 */ /* 0x000fe400078e0005 */
[----:B------:R-:W-:-:S03]  /*132d0*/  VIADD R5, R0, 0x20 ;  /* 0x0000002000057836 */ /* 0x000fc60000000000 */
[----:B------:R-:W-:Y:S04]  /*132e0*/  @!P5 LDGSTS.E.BYPASS.LTC128B.128 [R9+0x14c00], desc[UR4][R6.64], !P0 ;  /* 0x14c000000609dfae */ /* 0x000fe8000c101d44 */
        /* <DEDUP_REMOVED lines=53> */
[----:B------:R-:W0:Y:S06]  /*13640*/  SHFL.IDX PT, R8, R3, 0x6, 0x181f ;  /* 0x00d81f0003087f89 */ /* 0x000e2c00000e0000 */
[----:B-1----:R-:W-:-:S05]  /*13650*/  @!P5 LEA R5, P4, R10, R5, 0x1 ;  /* 0x000000050a05d211 */ /* 0x002fca00078808ff */
[----:B0-----:R-:W-:-:S04]  /*13660*/  @!P5 IMAD.X R6, RZ, RZ, R8, P4 ;  /* 0x000000ffff06d224 */ /* 0x001fc800020e0608 */
[----:B------:R-:W-:Y:S02]  /*13670*/  @!P5 IMAD.MOV.U32 R7, RZ, RZ, R6 ;  /* 0x000000ffff07d224 */ /* 0x000fe400078e0006 */
[----:B------:R-:W-:Y:S02]  /*13680*/  @!P5 IMAD.MOV.U32 R6, RZ, RZ, R5 ;  /* 0x000000ffff06d224 */ /* 0x000fe400078e0005 */
[----:B------:R0:W1:Y:S04]  /*13690*/  SHFL.IDX PT, R5, R3, 0x7, 0x181f ;  /* 0x00f81f0003057f89 */ /* 0x00006800000e0000 */
[----:B------:R0:W-:Y:S04]  /*136a0*/  @!P5 LDGSTS.E.BYPASS.LTC128B.128 [R9+0x17400], desc[UR4][R6.64], !P0 ;  /* 0x174000000609dfae */ /* 0x0001e8000c101d44 */
[----:B------:R0:W-:Y:S04]  /*136b0*/  @!P5 LDGSTS.E.BYPASS.LTC128B.128 [R9+0x1b400], desc[UR4][R6.64+0x80], !P1 ;  /* 0x1b4000800609dfae */ /* 0x0001e8000c901d44 */
[----:B------:R0:W-:Y:S04]  /*136c0*/  @!P5 LDGSTS.E.BYPASS.LTC128B.128 [R9+0x1f400], desc[UR4][R6.64+0x100], !P2 ;  /* 0x1f4001000609dfae */ /* 0x0001e8000d101d44 */
[----:B------:R0:W-:Y:S04]  /*136d0*/  @!P5 LDGSTS.E.BYPASS.LTC128B.128 [R9+0x23400], desc[UR4][R6.64+0x180], !P3 ;  /* 0x234001800609dfae */ /* 0x0001e8000d901d44 */
[----:B------:R0:W2:Y:S02]  /*136e0*/  SHFL.IDX PT, R3, R4, 0x7, 0x181f ;  /* 0x00f81f0004037f89 */ /* 0x0000a400000e0000 */
.L_x_388:
[----:B------:R-:W-:Y:S01]  /*136f0*/  VIADD R0, R0, 0x70 ;  /* 0x0000007000007836 */ /* 0x000fe20000000000 */
[----:B------:R-:W-:Y:S04]  /*13700*/  BSSY B0, `(.L_x_261) ;  /* 0x000000d000007945 */ /* 0x000fe80003800000 */
[----:B------:R-:W-:-:S13]  /*13710*/  ISETP.GE.AND P4, PT, R0, R2, PT ;  /* 0x000000020000720c */ /* 0x000fda0003f86270 */
[----:B------:R-:W-:Y:S05]  /*13720*/  @P4 BRA `(.L_x_262) ;  /* 0x0000000000284947 */ /* 0x000fea0003800000 */
[----:B--2---:R-:W-:Y:S01]  /*13730*/  LEA R2, P4, R10, R3, 0x1 ;  /* 0x000000030a027211 */ /* 0x004fe200078808ff */
[----:B------:R-:W-:-:S04]  /*13740*/  ULDC.64 UR4, c[0x0][0x208] ;  /* 0x0000820000047ab9 */ /* 0x000fc80000000a00 */
[----:B01----:R-:W-:-:S05]  /*13750*/  IMAD.X R3, RZ, RZ, R5, P4 ;  /* 0x000000ffff037224 */ /* 0x003fca00020e0605 */
[----:B------:R-:W-:Y:S01]  /*13760*/  @!PT LDS RZ, [RZ] ;  /* 0x00000000fffff984 */ /* 0x000fe20000000800 */
[----:B------:R-:W-:Y:S01]  /*13770*/  @!PT LDS RZ, [RZ] ;  /* 0x00000000fffff984 */ /* 0x000fe20000000800 */
[----:B------:R-:W-:Y:S01]  /*13780*/  @!PT LDS RZ, [RZ] ;  /* 0x00000000fffff984 */ /* 0x000fe20000000800 */
[----:B------:R3:W-:Y:S04]  /*13790*/  LDGSTS.E.BYPASS.LTC128B.128 [R9+0x17c00], desc[UR4][R2.64], !P0 ;  /* 0x17c0000002097fae */ /* 0x0007e8000c101d44 */
[----:B------:R3:W-:Y:S04]  /*137a0*/  LDGSTS.E.BYPASS.LTC128B.128 [R9+0x1bc00], desc[UR4][R2.64+0x80], !P1 ;  /* 0x1bc0008002097fae */ /* 0x0007e8000c901d44 */
[----:B------:R3:W-:Y:S04]  /*137b0*/  LDGSTS.E.BYPASS.LTC128B.128 [R9+0x1fc00], desc[UR4][R2.64+0x100], !P2 ;  /* 0x1fc0010002097fae */ /* 0x0007e8000d101d44 */
[----:B------:R3:W-:Y:S02]  /*137c0*/  LDGSTS.E.BYPASS.LTC128B.128 [R9+0x23c00], desc[UR4][R2.64+0x180], !P3 ;  /* 0x23c0018002097fae */ /* 0x0007e4000d901d44 */
.L_x_262:
[----:B------:R-:W-:Y:S05]  /*137d0*/  BSYNC B0 ;  /* 0x0000000000007941 */ /* 0x000fea0003800000 */
.L_x_261:
[----:B------:R-:W-:Y:S01]  /*137e0*/  NOP ;  /* 0x0000000000007918 */ /* 0x000fe20000000000 */
[----:B------:R-:W-:Y:S01]  /*137f0*/  PLOP3.LUT P0, PT, PT, PT, PT, 0x80, 0x0 ;  /* 0x000000000000781c */ /* 0x000fe20003f0f070 */
[----:B0-----:R-:W-:-:S12]  /*13800*/  VIADD R6, R18, 0x38800 ;  /* 0x0003880012067836 */ /* 0x001fd80000000000 */
.L_x_263:
[----:B------:R-:W-:Y:S02]  /*13810*/  PLOP3.LUT P1, PT, P1, P0, PT, 0xa2, 0x0 ;  /* 0x000000000000781c */ /* 0x000fe40000f21472 */
[----:B------:R-:W-:-:S08]  /*13820*/  @P0 R2UR P1, UR4, R18 ;  /* 0x00000000120402ca */ /* 0x000fd00000020000 */
[----:B------:R-:W-:-:S05]  /*13830*/  @P0 PLOP3.LUT P0, PT, P1, PT, PT, 0x80, 0x0 ;  /* 0x000000000000081c */ /* 0x000fca0000f0f070 */
[----:B------:R-:W-:Y:S01]  /*13840*/  @!P1 SYNCS.ARRIVE.TRANS64.RED.A0T1 RZ, [UR4+0x38800], RZ ;  /* 0x038800ffffff99a7 */ /* 0x000fe20008200404 */
[----:B------:R-:W-:Y:S07]  /*13850*/  @!P1 ARRIVES.LDGSTSBAR.64.TRANSCNT [UR4+0x38800] ;  /* 0x03880000ff0099b0 */ /* 0x000fee0008000a84 */
[----:B------:R-:W-:Y:S05]  /*13860*/  @P0 BRA.U.ANY `(.L_x_263) ;  /* 0xfffffffd00e80947 */ /* 0x000fea000393ffff */
[----:B---3--:R-:W3:Y:S02]  /*13870*/  LDL.LU R2, [R1+0x48] ;  /* 0x0000480001027983 */ /* 0x008ee40000300800 */
[----:B---3--:R-:W-:-:S05]  /*13880*/  VIADD R2, R2, 0x1 ;  /* 0x0000000102027836 */ /* 0x008fca0000000000 */
[----:B------:R0:W-:Y:S01]  /*13890*/  STL [R1+0x48], R2 ;  /* 0x0000480201007387 */ /* 0x0001e20000100800 */
[----:B------:R-:W-:-:S04]  /*138a0*/  LEA.HI R0, R2, R2, RZ, 0x1 ;  /* 0x0000000202007211 */ /* 0x000fc800078f08ff */
[----:B------:R-:W-:-:S05]  /*138b0*/  LOP3.LUT R0, R0, 0xfffffffe, RZ, 0xc0, !PT ;  /* 0xfffffffe00007812 */ /* 0x000fca00078ec0ff */
[----:B------:R-:W-:-:S05]  /*138c0*/  IMAD.IADD R0, R2, 0x1, -R0 ;  /* 0x0000000102007824 */ /* 0x000fca00078e0a00 */
[----:B------:R-:W-:Y:S01]  /*138d0*/  SHF.L.U32 R0, R0, 0x1f, RZ ;  /* 0x0000001f00007819 */ /* 0x000fe200000006ff */
[----:B------:R-:W-:Y:S01]  /*138e0*/  NOP ;  /* 0x0000000000007918 */ /* 0x000fe20000000000 */
[----:B------:R0:W-:Y:S01]  /*138f0*/  SYNCS.ARRIVE.TRANS64.A1T0 RZ, [R18+URZ+0x38800], RZ ;  /* 0x038800ff12ff79a7 */ /* 0x0001e2000810003f */
[----:B------:R-:W-:Y:S01]  /*13900*/  BSSY B0, `(.L_x_264) ;  /* 0x0000003000007945 */ /* 0x000fe20003800000 */
[----:B------:R-:W3:Y:S03]  /*13910*/  SYNCS.PHASECHK.TRANS64.TRYWAIT P0, [R18+URZ+0x38820], R0 ;  /* 0x03882000120075a7 */ /* 0x000ee6000800017f */
[----:B0--3--:R-:W-:Y:S05]  /*13920*/  @!P0 BRA `(.L_x_265) ;  /* 0x0000005000bc8947 */ /* 0x009fea0003800000 */
.L_x_389:
[----:B------:R-:W-:Y:S05]  /*13930*/  BSYNC B0 ;  /* 0x0000000000007941 */ /* 0x000fea0003800000 */
.L_x_264:
[----:B------:R-:W0:Y:S04]  /*13940*/  LDL R2, [R1+0x38] ;  /* 0x0000380001027983 */ /* 0x000e280000100800 */
[----:B--2---:R-:W2:Y:S01]  /*13950*/  LDL R3, [R1+0x28] ;  /* 0x0000280001037983 */ /* 0x004ea20000100800 */
[----:B------:R-:W-:Y:S01]  /*13960*/  BSSY B0, `(.L_x_266) ;  /* 0x00002a3000007945 */ /* 0x000fe20003800000 */
[----:B0-----:R-:W-:-:S05]  /*13970*/  VIADD R0, R2, 0xfffffffe ;  /* 0xfffffffe02007836 */ /* 0x001fca0000000000 */
[----:B--2---:R-:W-:-:S13]  /*13980*/  ISETP.GE.AND P0, PT, R0, R3, PT ;  /* 0x000000030000720c */ /* 0x004fda0003f06270 */
[----:B------:R-:W-:Y:S05]  /*13990*/  @!P0 BRA `(.L_x_267) ;  /* 0x00000028007c8947 */ /* 0x000fea0003800000 */
[----:B------:R-:W2:Y:S04]  /*139a0*/  LDL.LU R2, [R1+0x58] ;  /* 0x0000580001027983 */ /* 0x000ea80000300800 */
[----:B-1----:R-:W3:Y:S04]  /*139b0*/  LDL.LU R5, [R1+0x34] ;  /* 0x0000340001057983 */ /* 0x002ee80000300800 */
[----:B------:R-:W4:Y:S01]  /*139c0*/  LDL.LU R4, [R1+0x44] ;  /* 0x0000440001047983 */ /* 0x000f220000300800 */
[----:B------:R-:W-:Y:S01]  /*139d0*/  LOP3.LUT R10, RZ, R3, RZ, 0x33, !PT ;  /* 0x00000003ff0a7212 */ /* 0x000fe200078e33ff */
[----:B------:R-:W-:Y:S01]  /*139e0*/  BSSY B2, `(.L_x_268) ;  /* 0x00000e5000027945 */ /* 0x000fe20003800000 */
[----:B--2---:R-:W-:-:S04]  /*139f0*/  VIADD R2, R2, 0x1 ;  /* 0x0000000102027836 */ /* 0x004fc80000000000 */
[----:B---3--:R-:W-:-:S05]  /*13a00*/  IMAD R2, R2, R5, RZ ;  /* 0x0000000502027224 */ /* 0x008fca00078e02ff */
[----:B----4-:R-:W-:-:S05]  /*13a10*/  VIMNMX R8, R4, R2, PT ;  /* 0x0000000204087248 */ /* 0x010fca0003fe0100 */
[----:B------:R-:W-:-:S05]  /*13a20*/  IMAD.MOV R2, RZ, RZ, -R8 ;  /* 0x000000ffff027224 */ /* 0x000fca00078e0a08 */
[----:B------:R-:W-:-:S05]  /*13a30*/  VIADDMNMX R10, R2, 0x1, R10, !PT ;  /* 0x00000001020a7846 */ /* 0x000fca000780010a */
[----:B------:R-:W-:-:S05]  /*13a40*/  IMAD.IADD R2, R8, 0x1, R10 ;  /* 0x0000000108027824 */ /* 0x000fca00078e020a */
[----:B------:R-:W-:-:S04]  /*13a50*/  LOP3.LUT R2, R2, 0x1, RZ, 0xc0, !PT ;  /* 0x0000000102027812 */ /* 0x000fc800078ec0ff */
[----:B------:R-:W-:-:S13]  /*13a60*/  ISETP.NE.U32.AND P0, PT, R2, 0x1, PT ;  /* 0x000000010200780c */ /* 0x000fda0003f05070 */
[----:B------:R-:W-:Y:S05]  /*13a70*/  @P0 BRA `(.L_x_269) ;  /* 0x0000000c006c0947 */ /* 0x000fea0003800000 */
[----:B------:R-:W2:Y:S04]  /*13a80*/  LDL R4, [R1+0x20] ;  /* 0x0000200001047983 */ /* 0x000ea80000100800 */
[----:B------:R-:W3:Y:S01]  /*13a90*/  LDL R3, [R1+0x14] ;  /* 0x0000140001037983 */ /* 0x000ee20000100800 */
[----:B------:R-:W-:Y:S01]  /*13aa0*/  VIADD R9, R19, 0x1 ;  /* 0x0000000113097836 */ /* 0x000fe20000000000 */
[----:B------:R-:W-:Y:S04]  /*13ab0*/  BSSY B1, `(.L_x_270) ;  /* 0x00000d3000017945 */ /* 0x000fe80003800000 */
[----:B------:R-:W-:-:S04]  /*13ac0*/  ISETP.NE.AND P0, PT, R9, 0x2, PT ;  /* 0x000000020900780c */ /* 0x000fc80003f05270 */
[----:B------:R-:W-:Y:S02]  /*13ad0*/  SEL R11, RZ, 0x1, P0 ;  /* 0x00000001ff0b7807 */ /* 0x000fe40000000000 */
[----:B------:R-:W-:Y:S02]  /*13ae0*/  SEL R9, R9, RZ, P0 ;  /* 0x000000ff09097207 */ /* 0x000fe40000000000 */
[----:B--2---:R-:W-:Y:S02]  /*13af0*/  ISETP.NE.AND P1, PT, R4, RZ, PT ;  /* 0x000000ff0400720c */ /* 0x004fe40003f25270 */
[----:B---3--:R-:W-:-:S11]  /*13b00*/  LOP3.LUT R11, R3, R11, RZ, 0x3c, !PT ;  /* 0x0000000b030b7212 */ /* 0x008fd600078e3cff */
[----:B------:R-:W-:Y:S05]  /*13b10*/  @!P1 BRA `(.L_x_271) ;  /* 0x0000000c00309947 */ /* 0x000fea0003800000 */
[----:B------:R-:W-:Y:S01]  /*13b20*/  ULDC.64 UR4, c[0x0][0x418] ;  /* 0x0001060000047ab9 */ /* 0x000fe20000000a00 */
[----:B------:R-:W-:Y:S01]  /*13b30*/  IMAD.MOV.U32 R5, RZ, RZ, R17 ;  /* 0x000000ffff057224 */ /* 0x000fe200078e0011 */
[----:B------:R-:W-:-:S04]  /*13b40*/  ISETP.NE.U32.AND P0, PT, RZ, UR4, PT ;  /* 0x00000004ff007c0c */ /* 0x000fc8000bf05070 */
[----:B------:R-:W-:-:S13]  /*13b50*/  ISETP.NE.AND.EX P0, PT, RZ, UR5, PT, P0 ;  /* 0x00000005ff007c0c */ /* 0x000fda000bf05300 */
[----:B------:R-:W-:Y:S05]  /*13b60*/  @!P0 BRA `(.L_x_272) ;  /* 0x0000000000508947 */ /* 0x000fea0003800000 */
[----:B------:R-:W2:Y:S01]  /*13b70*/  LDL R12, [R1+0x1c] ;  /* 0x00001c00010c7983 */ /* 0x000ea20000100800 */
[----:B------:R-:W0:Y:S01]  /*13b80*/  LDC R5, c[0x0][0x43c] ;  /* 0x00010f00ff057b82 */ /* 0x000e220000000800 */
[----:B------:R-:W-:Y:S02]  /*13b90*/  ULDC.64 UR6, c[0x0][0x428] ;  /* 0x00010a0000067ab9 */ /* 0x000fe40000000a00 */
[----:B------:R-:W3:Y:S01]  /*13ba0*/  LDL R7, [R1+0x10] ;  /* 0x0000100001077983 */ /* 0x000ee20000100800 */
        /* <DEDUP_REMOVED lines=9> */
[----:B--2---:R-:W-:-:S04]  /*13c40*/  IMAD R4, R12, UR6, RZ ;  /* 0x000000060c047c24 */ /* 0x004fc8000f8e02ff */
[C---:B---3--:R-:W-:Y:S02]  /*13c50*/  IMAD R4, R7.reuse, UR7, R4 ;  /* 0x0000000707047c24 */ /* 0x048fe4000f8e0204 */
[----:B------:R-:W-:-:S04]  /*13c60*/  IMAD.WIDE.U32 R2, R7, UR6, R2 ;  /* 0x0000000607027c25 */ /* 0x000fc8000f8e0002 */
[----:B------:R-:W-:Y:S01]  /*13c70*/  IMAD.IADD R3, R4, 0x1, R3 ;  /* 0x0000000104037824 */ /* 0x000fe200078e0203 */
[----:B------:R-:W-:-:S04]  /*13c80*/  LEA R4, P0, R2, UR4, 0x2 ;  /* 0x0000000402047c11 */ /* 0x000fc8000f8010ff */
[----:B------:R-:W-:-:S06]  /*13c90*/  LEA.HI.X R5, R2, UR5, R3, 0x2, P0 ;  /* 0x0000000502057c11 */ /* 0x000fcc00080f1403 */
[----:B------:R0:W5:Y:S03]  /*13ca0*/  LDG.E R5, desc[UR8][R4.64] ;  /* 0x0000000804057981 */ /* 0x000166000c1e1900 */
.L_x_272:
[----:B------:R-:W-:Y:S01]  /*13cb0*/  IMAD R3, R9, 0x8, R18 ;  /* 0x0000000809037824 */ /* 0x000fe200078e0212 */
[----:B------:R-:W-:Y:S01]  /*13cc0*/  SHF.L.U32 R2, R11, 0x1f, RZ ;  /* 0x0000001f0b027819 */ /* 0x000fe200000006ff */
[----:B------:R-:W-:Y:S03]  /*13cd0*/  BSSY B3, `(.L_x_273) ;  /* 0x0000003000037945 */ /* 0x000fe60003800000 */
[----:B------:R-:W1:Y:S02]  /*13ce0*/  SYNCS.PHASECHK.TRANS64.TRYWAIT P0, [R3+URZ+0x38840], R2 ;  /* 0x03884002030075a7 */ /* 0x000e64000800017f */
[----:B-1----:R-:W-:Y:S05]  /*13cf0*/  @!P0 BRA `(.L_x_274) ;  /* 0x0000004c00dc8947 */ /* 0x002fea0003800000 */
.L_x_390:
[----:B------:R-:W-:Y:S05]  /*13d00*/  BSYNC B3 ;  /* 0x0000000000037941 */ /* 0x000fea0003800000 */
.L_x_273:
[----:B0-----:R-:W0:Y:S01]  /*13d10*/  S2R R4, SR_TID.X ;  /* 0x0000000000047919 */ /* 0x001e220000002100 */
[----:B------:R-:W-:Y:S01]  /*13d20*/  BSSY B3, `(.L_x_275) ;  /* 0x000000b000037945 */ /* 0x000fe20003800000 */
[----:B0-----:R-:W-:-:S04]  /*13d30*/  LOP3.LUT R4, R4, 0x7f, RZ, 0xc0, !PT ;  /* 0x0000007f04047812 */ /* 0x001fc800078ec0ff */
[----:B------:R-:W-:-:S13]  /*13d40*/  ISETP.NE.AND P1, PT, R4, RZ, PT ;  /* 0x000000ff0400720c */ /* 0x000fda0003f25270 */
[----:B------:R-:W-:Y:S05]  /*13d50*/  @P1 BRA `(.L_x_276) ;  /* 0x00000000001c1947 */ /* 0x000fea0003800000 */
[----:B------:R-:W0:Y:S01]  /*13d60*/  S2R R4, SR_TID.X ;  /* 0x0000000000047919 */ /* 0x000e220000002100 */
[----:B-1----:R-:W-:-:S04]  /*13d70*/  IMAD.MOV.U32 R2, RZ, RZ, 0xa000 ;  /* 0x0000a000ff027424 */ /* 0x002fc800078e00ff */
[----:B------:R2:W-:Y:S01]  /*13d80*/  SYNCS.ARRIVE.TRANS64 RZ, [R3+URZ+0x38830], R2 ;  /* 0x0388300203ff79a7 */ /* 0x0005e2000800003f */
[----:B0-----:R-:W-:-:S04]  /*13d90*/  LOP3.LUT R4, R4, 0x1f, RZ, 0xc0, !PT ;  /* 0x0000001f04047812 */ /* 0x001fc800078ec0ff */
[----:B------:R-:W-:-:S13]  /*13da0*/  ISETP.NE.AND P0, PT, R4, RZ, PT ;  /* 0x000000ff0400720c */ /* 0x000fda0003f05270 */
[----:B--2---:R-:W-:Y:S05]  /*13db0*/  @!P0 BRA `(.L_x_276) ;  /* 0x0000000000048947 */ /* 0x004fea0003800000 */
[----:B------:R-:W-:Y:S01]  /*13dc0*/  BPT.TRAP 0x1 ;  /* 0x000000040000795c */ /* 0x000fe20000300000 */
.L_x_276:
[----:B------:R-:W-:Y:S05]  /*13dd0*/  BSYNC B3 ;  /* 0x0000000000037941 */ /* 0x000fea0003800000 */
.L_x_275:
[----:B-1----:R-:W2:Y:S01]  /*13de0*/  LDL R2, [R1+0x18] ;  /* 0x0000180001027983 */ /* 0x002ea20000100800 */
[----:B------:R-:W-:Y:S01]  /*13df0*/  IMAD.MOV.U32 R14, RZ, RZ, RZ ;  /* 0x000000ffff0e7224 */ /* 0x000fe200078e00ff */
[----:B------:R-:W-:Y:S01]  /*13e00*/  UIADD3 UR4, UP0, UR36, 0x370, URZ ;  /* 0x0000037024047890 */ /* 0x000fe2000ff1e03f */
[----:B------:R-:W-:Y:S01]  /*13e10*/  IMAD R4, R9, 0xa000, R18 ;  /* 0x0000a00009047824 */ /* 0x000fe200078e0212 */
[----:B------:R-:W-:Y:S01]  /*13e20*/  PLOP3.LUT P0, PT, PT, PT, PT, 0x80, 0x0 ;  /* 0x000000000000781c */ /* 0x000fe20003f0f070 */
[----:B------:R-:W-:Y:S01]  /*13e30*/  VIADD R3, R3, 0x38830 ;  /* 0x0003883003037836 */ /* 0x000fe20000000000 */
[----:B------:R-:W-:Y:S01]  /*13e40*/  R2UR UR10, R14 ;  /* 0x000000000e0a72ca */ /* 0x000fe200000e0000 */
[----:B------:R-:W-:Y:S01]  /*13e50*/  VIADD R7, R4, 0x24400 ;  /* 0x0002440004077836 */ /* 0x000fe20000000000 */
[----:B------:R-:W-:Y:S01]  /*13e60*/  UIADD3.X UR5, URZ, UR37, URZ, UP0, !UPT ;  /* 0x000000253f057290 */ /* 0x000fe200087fe43f */
[----:B------:R-:W-:Y:S01]  /*13e70*/  UMOV UR6, 0x0 ;  /* 0x0000000000067882 */ /* 0x000fe20000000000 */
[----:B------:R-:W-:Y:S01]  /*13e80*/  UMOV UR7, 0x14f00000 ;  /* 0x14f0000000077882 */ /* 0x000fe20000000000 */
[----:B--2---:R-:W-:-:S10]  /*13e90*/  IMAD R2, R0, 0x50, R2 ;  /* 0x0000005000027824 */ /* 0x004fd400078e0202 */
.L_x_277:
[----:B------:R-:W-:-:S13]  /*13ea0*/  @P0 ELECT P2, URZ, PT ;  /* 0x00000000003f082f */ /* 0x000fda0003840000 */
[----:B-----5:R-:W-:Y:S02]  /*13eb0*/  @P2 R2UR UR13, R5 ;  /* 0x00000000050d22ca */ /* 0x020fe400000e0000 */
[----:B------:R-:W-:Y:S02]  /*13ec0*/  @P2 R2UR UR12, R16 ;  /* 0x00000000100c22ca */ /* 0x000fe400000e0000 */
[----:B------:R-:W-:Y:S02]  /*13ed0*/  @P2 R2UR UR11, R2 ;  /* 0x00000000020b22ca */ /* 0x000fe400000e0000 */
[----:B------:R-:W-:Y:S02]  /*13ee0*/  @P2 R2UR UR9, R3 ;  /* 0x00000000030922ca */ /* 0x000fe400000e0000 */
[----:B------:R-:W-:Y:S02]  /*13ef0*/  @P2 R2UR UR8, R7 ;  /* 0x00000000070822ca */ /* 0x000fe400000e0000 */
[----:B------:R-:W-:-:S02]  /*13f00*/  @P2 PLOP3.LUT P0, PT, P2, PT, PT, 0x8, 0x0 ;  /* 0x000000000000281c */ /* 0x000fc4000170e170 */
[----:B------:R-:W-:-:S09]  /*13f10*/  PLOP3.LUT P2, PT, PT, PT, PT, 0x8, 0x0 ;  /* 0x000000000000781c */ /* 0x000fd20003f4e170 */
[----:B------:R0:W-:Y:S02]  /*13f20*/  UTMALDG.4D [UR8], [UR4], desc[UR6] ;  /* 0x00000608040075b4 */ /* 0x0001e40008019000 */
[----:B0-----:R-:W-:Y:S05]  /*13f30*/  @P0 BRA.U.ANY `(.L_x_277) ;  /* 0xfffffffd00d80947 */ /* 0x001fea000393ffff */
[----:B------:R-:W-:Y:S01]  /*13f40*/  IMAD.MOV.U32 R21, RZ, RZ, 0x40 ;  /* 0x00000040ff157424 */ /* 0x000fe200078e00ff */
[----:B------:R-:W-:Y:S01]  /*13f50*/  PLOP3.LUT P0, PT, PT, PT, PT, 0x80, 0x0 ;  /* 0x000000000000781c */ /* 0x000fe20003f0f070 */
[----:B------:R-:W-:Y:S01]  /*13f60*/  VIADD R7, R4, 0x26c00 ;  /* 0x00026c0004077836 */ /* 0x000fe20000000000 */
[----:B------:R-:W-:Y:S01]  /*13f70*/  UMOV UR6, 0x0 ;  /* 0x0000000000067882 */ /* 0x000fe20000000000 */
[----:B------:R-:W-:Y:S01]  /*13f80*/  UMOV UR7, 0x14f00000 ;  /* 0x14f0000000077882 */ /* 0x000fe20000000000 */
[----:B------:R-:W-:-:S15]  /*13f90*/  R2UR UR10, R21 ;  /* 0x00000000150a72ca */ /* 0x000fde00000e0000 */
.L_x_278:
[----:B------:R-:W-:-:S13]  /*13fa0*/  @P0 ELECT P2, URZ, PT ;  /* 0x00000000003f082f */ /* 0x000fda0003840000 */
[----:B------:R-:W-:Y:S02]  /*13fb0*/  @P2 R2UR UR13, R5 ;  /* 0x00000000050d22ca */ /* 0x000fe400000e0000 */
        /* <DEDUP_REMOVED lines=14> */
.L_x_279:
        /* <DEDUP_REMOVED lines=16> */
.L_x_280:
        /* <DEDUP_REMOVED lines=10> */
[----:B------:R-:W2:Y:S01]  /*14240*/  LDL.LU R7, [R1+0x14] ;  /* 0x0000140001077983 */ /* 0x000ea20000300800 */
[----:B------:R-:W-:Y:S01]  /*14250*/  IMAD R3, R19, 0x8, R6 ;  /* 0x0000000813037824 */ /* 0x000fe200078e0206 */
[----:B------:R-:W-:Y:S01]  /*14260*/  BSSY B3, `(.L_x_281) ;  /* 0x0000004000037945 */ /* 0x000fe20003800000 */
[----:B--2---:R-:W-:-:S04]  /*14270*/  SHF.L.U32 R2, R7, 0x1f, RZ ;  /* 0x0000001f07027819 */ /* 0x004fc800000006ff */
[----:B------:R-:W0:Y:S02]  /*14280*/  SYNCS.PHASECHK.TRANS64.TRYWAIT P0, [R3+URZ+0x60], R2 ;  /* 0x00006002030075a7 */ /* 0x000e24000800017f */
[----:B0-----:R-:W-:Y:S05]  /*14290*/  @!P0 BRA `(.L_x_282) ;  /* 0x0000004800888947 */ /* 0x001fea0003800000 */
.L_x_391:
[----:B------:R-:W-:Y:S05]  /*142a0*/  BSYNC B3 ;  /* 0x0000000000037941 */ /* 0x000fea0003800000 */
.L_x_281:
[----:B------:R-:W-:Y:S01]  /*142b0*/  BSSY B3, `(.L_x_283) ;  /* 0x000000c000037945 */ /* 0x000fe20003800000 */
[----:B------:R-:W-:Y:S02]  /*142c0*/  IMAD.MOV.U32 R12, RZ, RZ, 0x0 ;  /* 0x00000000ff0c7424 */ /* 0x000fe400078e00ff */
[----:B------:R-:W-:Y:S01]  /*142d0*/  IMAD.MOV.U32 R13, RZ, RZ, 0x14f00000 ;  /* 0x14f00000ff0d7424 */ /* 0x000fe200078e00ff */
[----:B------:R-:W-:Y:S06]  /*142e0*/  @P1 BRA `(.L_x_284) ;  /* 0x0000000000201947 */ /* 0x000fec0003800000 */
[----:B------:R-:W1:Y:S01]  /*142f0*/  S2R R4, SR_TID.X ;  /* 0x0000000000047919 */ /* 0x000e620000002100 */
[----:B0-----:R-:W-:Y:S02]  /*14300*/  IMAD R2, R19, 0x8, R18 ;  /* 0x0000000813027824 */ /* 0x001fe400078e0212 */
[----:B------:R-:W-:-:S04]  /*14310*/  IMAD.MOV.U32 R3, RZ, RZ, 0xa000 ;  /* 0x0000a000ff037424 */ /* 0x000fc800078e00ff */
[----:B------:R2:W-:Y:S01]  /*14320*/  SYNCS.ARRIVE.TRANS64 RZ, [R2+URZ+0x38850], R3 ;  /* 0x0388500302ff79a7 */ /* 0x0005e2000800003f */
[----:B-1----:R-:W-:-:S04]  /*14330*/  LOP3.LUT R4, R4, 0x1f, RZ, 0xc0, !PT ;  /* 0x0000001f04047812 */ /* 0x002fc800078ec0ff */
[----:B------:R-:W-:-:S13]  /*14340*/  ISETP.NE.AND P0, PT, R4, RZ, PT ;  /* 0x000000ff0400720c */ /* 0x000fda0003f05270 */
[----:B--2---:R-:W-:Y:S05]  /*14350*/  @!P0 BRA `(.L_x_284) ;  /* 0x0000000000048947 */ /* 0x004fea0003800000 */
[----:B------:R-:W-:Y:S01]  /*14360*/  BPT.TRAP 0x1 ;  /* 0x000000040000795c */ /* 0x000fe20000300000 */
.L_x_284:
[----:B------:R-:W-:Y:S05]  /*14370*/  BSYNC B3 ;  /* 0x0000000000037941 */ /* 0x000fea0003800000 */
.L_x_283:
[----:B------:R-:W2:Y:S04]  /*14380*/  LDL R7, [R1+0x18] ;  /* 0x0000180001077983 */ /* 0x000ea80000100800 */
[----:B------:R-:W2:Y:S01]  /*14390*/  LDL.LU R4, [R1+0x8] ;  /* 0x0000080001047983 */ /* 0x000ea20000300800 */
[----:B------:R-:W-:Y:S01]  /*143a0*/  R2UR UR10, R14 ;  /* 0x000000000e0a72ca */ /* 0x000fe200000e0000 */
[C-C-:B0-----:R-:W-:Y:S01]  /*143b0*/  IMAD R3, R19.reuse, 0x8, R18.reuse ;  /* 0x0000000813037824 */ /* 0x141fe200078e0212 */
[----:B------:R-:W-:Y:S01]  /*143c0*/  R2UR UR6, R12 ;  /* 0x000000000c0672ca */ /* 0x000fe200000e0000 */
[----:B------:R-:W-:Y:S01]  /*143d0*/  IMAD R2, R19, 0xa000, R18 ;  /* 0x0000a00013027824 */ /* 0x000fe200078e0212 */
[----:B------:R-:W-:Y:S01]  /*143e0*/  R2UR UR7, R13 ;  /* 0x000000000d0772ca */ /* 0x000fe200000e0000 */
[----:B------:R-:W-:Y:S01]  /*143f0*/  UIADD3 UR4, UP0, UR36, 0x470, URZ ;  /* 0x0000047024047890 */ /* 0x000fe2000ff1e03f */
[----:B------:R-:W-:Y:S01]  /*14400*/  PLOP3.LUT P0, PT, PT, PT, PT, 0x80, 0x0 ;  /* 0x000000000000781c */ /* 0x000fe20003f0f070 */
[----:B------:R-:W-:-:S02]  /*14410*/  VIADD R3, R3, 0x38850 ;  /* 0x0003885003037836 */ /* 0x000fc40000000000 */
[----:B------:R-:W-:Y:S01]  /*14420*/  UIADD3.X UR5, URZ, UR37, URZ, UP0, !UPT ;  /* 0x000000253f057290 */ /* 0x000fe200087fe43f */
[----:B--2---:R-:W-:Y:S02]  /*14430*/  IMAD R4, R4, 0x50, R7 ;  /* 0x0000005004047824 */ /* 0x004fe400078e0207 */
[----:B------:R-:W-:-:S09]  /*14440*/  VIADD R7, R2, 0x400 ;  /* 0x0000040002077836 */ /* 0x000fd20000000000 */
.L_x_285:
        /* <DEDUP_REMOVED lines=10> */
[----:B------:R-:W-:Y:S01]  /*144f0*/  R2UR UR10, R21 ;  /* 0x00000000150a72ca */ /* 0x000fe200000e0000 */
[----:B------:R-:W-:Y:S01]  /*14500*/  VIADD R7, R2, 0x2c00 ;  /* 0x00002c0002077836 */ /* 0x000fe20000000000 */
[----:B------:R-:W-:Y:S02]  /*14510*/  R2UR UR6, R12 ;  /* 0x000000000c0672ca */ /* 0x000fe400000e0000 */
[----:B------:R-:W-:Y:S02]  /*14520*/  R2UR UR7, R13 ;  /* 0x000000000d0772ca */ /* 0x000fe400000e0000 */
[----:B------:R-:W-:-:S13]  /*14530*/  PLOP3.LUT P0, PT, PT, PT, PT, 0x80, 0x0 ;  /* 0x000000000000781c */ /* 0x000fda0003f0f070 */
.L_x_286:
        /* <DEDUP_REMOVED lines=15> */
.L_x_287:
        /* <DEDUP_REMOVED lines=15> */
.L_x_288:
        /* <DEDUP_REMOVED lines=10> */
[----:B------:R0:W-:Y:S01]  /*147c0*/  STL [R1+0x8], R0 ;  /* 0x0000080001007387 */ /* 0x0001e20000100800 */
[----:B------:R-:W-:-:S07]  /*147d0*/  IMAD.MOV.U32 R17, RZ, RZ, R5 ;  /* 0x000000ffff117224 */ /* 0x000fce00078e0005 */
.L_x_271:
[----:B------:R-:W-:Y:S05]  /*147e0*/  BSYNC B1 ;  /* 0x0000000000017941 */ /* 0x000fea0003800000 */
.L_x_270:
[----:B0-----:R-:W2:Y:S01]  /*147f0*/  LDL.LU R0, [R1+0x38] ;  /* 0x0000380001007983 */ /* 0x001ea20000300800 */
[----:B------:R-:W-:-:S03]  /*14800*/  IMAD.MOV.U32 R19, RZ, RZ, R9 ;  /* 0x000000ffff137224 */ /* 0x000fc600078e0009 */
[----:B------:R0:W-:Y:S02]  /*14810*/  STL [R1+0x14], R11 ;  /* 0x0000140b01007387 */ /* 0x0001e40000100800 */
[----:B0-2---:R-:W-:-:S07]  /*14820*/  VIADD R0, R0, 0xfffffffd ;  /* 0xfffffffd00007836 */ /* 0x005fce0000000000 */
.L_x_269:
[----:B------:R-:W-:Y:S05]  /*14830*/  BSYNC B2 ;  /* 0x0000000000027941 */ /* 0x000fea0003800000 */
.L_x_268:
[----:B------:R-:W-:Y:S01]  /*14840*/  VIADD R10, R10, 0xfffffffe ;  /* 0xfffffffe0a0a7836 */ /* 0x000fe20000000000 */
[----:B------:R-:W-:-:S04]  /*14850*/  LOP3.LUT R8, RZ, R8, RZ, 0x33, !PT ;  /* 0x00000008ff087212 */ /* 0x000fc800078e33ff */
[----:B------:R-:W-:-:S13]  /*14860*/  ISETP.NE.AND P0, PT, R10, R8, PT ;  /* 0x000000080a00720c */ /* 0x000fda0003f05270 */
[----:B------:R-:W-:Y:S05]  /*14870*/  @!P0 BRA `(.L_x_267) ;  /* 0x0000001800c48947 */ /* 0x000fea0003800000 */
[----:B------:R-:W-:-:S07]  /*14880*/  IMAD.MOV.U32 R9, RZ, RZ, R17 ;  /* 0x000000ffff097224 */ /* 0x000fce00078e0011 */
.L_x_327:
[----:B------:R-:W2:Y:S04]  /*14890*/  LDL R3, [R1+0x20] ;  /* 0x0000200001037983 */ /* 0x000ea80000100800 */
[----:B------:R-:W3:Y:S01]  /*148a0*/  LDL R2, [R1+0x14] ;  /* 0x0000140001027983 */ /* 0x000ee20000100800 */
[----:B------:R-:W-:Y:S01]  /*148b0*/  VIADD R4, R19, 0x1 ;  /* 0x0000000113047836 */ /* 0x000fe20000000000 */
[----:B------:R-:W-:Y:S05]  /*148c0*/  YIELD ;  /* 0x0000000000007946 */ /* 0x000fea0003800000 */
[----:B------:R-:W-:Y:S01]  /*148d0*/  ISETP.NE.AND P0, PT, R4, 0x2, PT ;  /* 0x000000020400780c */ /* 0x000fe20003f05270 */
[----:B------:R-:W-:Y:S03]  /*148e0*/  BSSY B1, `(.L_x_289) ;  /* 0x00000d0000017945 */ /* 0x000fe60003800000 */
[----:B------:R-:W-:-:S02]  /*148f0*/  SEL R5, RZ, 0x1, P0 ;  /* 0x00000001ff057807 */ /* 0x000fc40000000000 */
[----:B------:R-:W-:Y:S02]  /*14900*/  SEL R4, R4, RZ, P0 ;  /* 0x000000ff04047207 */ /* 0x000fe40000000000 */
[----:B--2---:R-:W-:Y:S02]  /*14910*/  ISETP.NE.AND P1, PT, R3, RZ, PT ;  /* 0x000000ff0300720c */ /* 0x004fe40003f25270 */
[----:B---3--:R-:W-:-:S11]  /*14920*/  LOP3.LUT R5, R2, R5, RZ, 0x3c, !PT ;  /* 0x0000000502057212 */ /* 0x008fd600078e3cff */
[----:B01----:R-:W-:Y:S05]  /*14930*/  @!P1 BRA `(.L_x_290) ;  /* 0x0000000c00289947 */ /* 0x003fea0003800000 */
        /* <DEDUP_REMOVED lines=14> */
[----:B------:R-:W-:-:S04]  /*14a20*/  @P0 SHF.R.U32.HI R2, RZ, R3, R7 ;  /* 0x00000003ff020219 */ /* 0x000fc80000011607 */
[--C-:B------:R-:W-:Y:S01]  /*14a30*/  SHF.R.S32.HI R3, RZ, 0x1f, R2.reuse ;  /* 0x0000001fff037819 */ /* 0x100fe20000011402 */
[----:B------:R-:W-:-:S04]  /*14a40*/  IMAD.MOV R7, RZ, RZ, -R2 ;  /* 0x000000ffff077224 */ /* 0x000fc800078e0a02 */
[----:B------:R-:W-:Y:S02]  /*14a50*/  IMAD R7, R8, R7, R0 ;  /* 0x0000000708077224 */ /* 0x000fe400078e0200 */
[----:B--2---:R-:W-:-:S04]  /*14a60*/  IMAD R8, R11, UR6, RZ ;  /* 0x000000060b087c24 */ /* 0x004fc8000f8e02ff */
[C---:B---3--:R-:W-:Y:S02]  /*14a70*/  IMAD R8, R10.reuse, UR7, R8 ;  /* 0x000000070a087c24 */ /* 0x048fe4000f8e0208 */
[----:B------:R-:W-:-:S04]  /*14a80*/  IMAD.WIDE.U32 R2, R10, UR6, R2 ;  /* 0x000000060a027c25 */ /* 0x000fc8000f8e0002 */
[----:B------:R-:W-:Y:S01]  /*14a90*/  IMAD.IADD R3, R8, 0x1, R3 ;  /* 0x0000000108037824 */ /* 0x000fe200078e0203 */
[----:B------:R-:W-:-:S04]  /*14aa0*/  LEA R8, P0, R2, UR4, 0x2 ;  /* 0x0000000402087c11 */ /* 0x000fc8000f8010ff */
[----:B------:R-:W-:-:S06]  /*14ab0*/  LEA.HI.X R9, R2, UR5, R3, 0x2, P0 ;  /* 0x0000000502097c11 */ /* 0x000fcc00080f1403 */
[----:B------:R0:W5:Y:S03]  /*14ac0*/  LDG.E R9, desc[UR8][R8.64] ;  /* 0x0000000808097981 */ /* 0x000166000c1e1900 */
.L_x_291:
[----:B------:R-:W-:Y:S01]  /*14ad0*/  IMAD R3, R4, 0x8, R18 ;  /* 0x0000000804037824 */ /* 0x000fe200078e0212 */
[----:B------:R-:W-:Y:S01]  /*14ae0*/  SHF.L.U32 R2, R5, 0x1f, RZ ;  /* 0x0000001f05027819 */ /* 0x000fe200000006ff */
[----:B------:R-:W-:Y:S03]  /*14af0*/  BSSY B2, `(.L_x_292) ;  /* 0x0000003000027945 */ /* 0x000fe60003800000 */
[----:B------:R-:W1:Y:S02]  /*14b00*/  SYNCS.PHASECHK.TRANS64.TRYWAIT P0, [R3+URZ+0x38840], R2 ;  /* 0x03884002030075a7 */ /* 0x000e64000800017f */
[----:B-1----:R-:W-:Y:S05]  /*14b10*/  @!P0 BRA `(.L_x_293) ;  /* 0x00000040007c8947 */ /* 0x002fea0003800000 */
.L_x_392:
[----:B------:R-:W-:Y:S05]  /*14b20*/  BSYNC B2 ;  /* 0x0000000000027941 */ /* 0x000fea0003800000 */
.L_x_292:
        /* <DEDUP_REMOVED lines=12> */
.L_x_295:
[----:B------:R-:W-:Y:S05]  /*14bf0*/  BSYNC B2 ;  /* 0x0000000000027941 */ /* 0x000fea0003800000 */
.L_x_294:
        /* <DEDUP_REMOVED lines=12> */
.L_x_296:
        /* <DEDUP_REMOVED lines=16> */
.L_x_297:
        /* <DEDUP_REMOVED lines=16> */
.L_x_298:
        /* <DEDUP_REMOVED lines=16> */
.L_x_299:
        /* <DEDUP_REMOVED lines=16> */
.L_x_393:
[----:B------:R-:W-:Y:S05]  /*150c0*/  BSYNC B2 ;  /* 0x0000000000027941 */ /* 0x000fea0003800000 */
.L_x_300:
[----:B------:R-:W-:Y:S01]  /*150d0*/  BSSY B2, `(.L_x_302) ;  /* 0x000000b000027945 */ /* 0x000fe20003800000 */
[----:B------:R-:W-:Y:S02]  /*150e0*/  IMAD.MOV.U32 R10, RZ, RZ, 0x0 ;  /* 0x00000000ff0a7424 */ /* 0x000fe400078e00ff */
[----:B------:R-:W-:Y:S01]  /*150f0*/  IMAD.MOV.U32 R11, RZ, RZ, 0x14f00000 ;  /* 0x14f00000ff0b7424 */ /* 0x000fe200078e00ff */
[----:B------:R-:W-:Y:S06]  /*15100*/  @P1 BRA `(.L_x_303) ;  /* 0x00000000001c1947 */ /* 0x000fec0003800000 */
[----:B------:R-:W1:Y:S01]  /*15110*/  S2R R8, SR_TID.X ;  /* 0x0000000000087919 */ /* 0x000e620000002100 */
[----:B0-----:R-:W-:-:S04]  /*15120*/  IMAD.MOV.U32 R3, RZ, RZ, 0xa000 ;  /* 0x0000a000ff037424 */ /* 0x001fc800078e00ff */
[----:B------:R2:W-:Y:S01]  /*15130*/  SYNCS.ARRIVE.TRANS64 RZ, [R2+URZ+0x50], R3 ;  /* 0x0000500302ff79a7 */ /* 0x0005e2000800003f */
[----:B-1----:R-:W-:-:S04]  /*15140*/  LOP3.LUT R8, R8, 0x1f, RZ, 0xc0, !PT ;  /* 0x0000001f08087812 */ /* 0x002fc800078ec0ff */
[----:B------:R-:W-:-:S13]  /*15150*/  ISETP.NE.AND P0, PT, R8, RZ, PT ;  /* 0x000000ff0800720c */ /* 0x000fda0003f05270 */
[----:B--2---:R-:W-:Y:S05]  /*15160*/  @!P0 BRA `(.L_x_303) ;  /* 0x0000000000048947 */ /* 0x004fea0003800000 */
[----:B------:R-:W-:Y:S01]  /*15170*/  BPT.TRAP 0x1 ;  /* 0x000000040000795c */ /* 0x000fe20000300000 */
.L_x_303:
[----:B------:R-:W-:Y:S05]  /*15180*/  BSYNC B2 ;  /* 0x0000000000027941 */ /* 0x000fea0003800000 */
.L_x_302:
[----:B------:R-:W2:Y:S04]  /*15190*/  LDL R8, [R1+0x18] ;  /* 0x0000180001087983 */ /* 0x000ea80000100800 */
[----:B0-----:R-:W2:Y:S01]  /*151a0*/  LDL.LU R3, [R1+0x8] ;  /* 0x0000080001037983 */ /* 0x001ea20000300800 */
[----:B------:R-:W-:Y:S01]  /*151b0*/  R2UR UR10, R12 ;  /* 0x000000000c0a72ca */ /* 0x000fe200000e0000 */
[----:B------:R-:W-:Y:S01]  /*151c0*/  IMAD R19, R19, 0xa000, R18 ;  /* 0x0000a00013137824 */ /* 0x000fe200078e0212 */
[----:B------:R-:W-:Y:S01]  /*151d0*/  R2UR UR6, R10 ;  /* 0x000000000a0672ca */ /* 0x000fe200000e0000 */
[----:B------:R-:W-:Y:S01]  /*151e0*/  UIADD3 UR4, UP0, UR36, 0x470, URZ ;  /* 0x0000047024047890 */ /* 0x000fe2000ff1e03f */
[----:B------:R-:W-:Y:S01]  /*151f0*/  R2UR UR7, R11 ;  /* 0x000000000b0772ca */ /* 0x000fe200000e0000 */
[----:B------:R-:W-:Y:S01]  /*15200*/  VIADD R2, R2, 0x50 ;  /* 0x0000005002027836 */ /* 0x000fe20000000000 */
[----:B------:R-:W-:Y:S01]  /*15210*/  PLOP3.LUT P0, PT, PT, PT, PT, 0x80, 0x0 ;  /* 0x000000000000781c */ /* 0x000fe20003f0f070 */
[----:B------:R-:W-:Y:S01]  /*15220*/  UIADD3.X UR5, URZ, UR37, URZ, UP0, !UPT ;  /* 0x000000253f057290 */ /* 0x000fe200087fe43f */
[----:B--2---:R-:W-:-:S02]  /*15230*/  IMAD R3, R3, 0x50, R8 ;  /* 0x0000005003037824 */ /* 0x004fc400078e0208 */
[----:B------:R-:W-:-:S09]  /*15240*/  VIADD R8, R19, 0x400 ;  /* 0x0000040013087836 */ /* 0x000fd20000000000 */
.L_x_304:
        /* <DEDUP_REMOVED lines=15> */
.L_x_305:
        /* <DEDUP_REMOVED lines=15> */
.L_x_306:
        /* <DEDUP_REMOVED lines=15> */
.L_x_307:
        /* <DEDUP_REMOVED lines=12> */
.L_x_290:
[----:B------:R-:W-:Y:S05]  /*155e0*/  BSYNC B1 ;  /* 0x0000000000017941 */ /* 0x000fea0003800000 */
.L_x_289:
[----:B------:R-:W2:Y:S01]  /*155f0*/  LDL R2, [R1+0x20] ;  /* 0x0000200001027983 */ /* 0x000ea20000100800 */
[----:B------:R-:W-:Y:S01]  /*15600*/  VIADD R19, R4, 0x1 ;  /* 0x0000000104137836 */ /* 0x000fe20000000000 */
[----:B------:R-:W-:Y:S01]  /*15610*/  BSSY B1, `(.L_x_308) ;  /* 0x00000d3000017945 */ /* 0x000fe20003800000 */
[----:B0-----:R-:W-:-:S03]  /*15620*/  VIADD R7, R0, 0xffffffff ;  /* 0xffffffff00077836 */ /* 0x001fc60000000000 */
[----:B------:R-:W-:-:S04]  /*15630*/  ISETP.NE.AND P0, PT, R19, 0x2, PT ;  /* 0x000000021300780c */ /* 0x000fc80003f05270 */
[----:B------:R-:W-:Y:S02]  /*15640*/  SEL R19, R19, RZ, P0 ;  /* 0x000000ff13137207 */ /* 0x000fe40000000000 */
[----:B--2---:R-:W-:Y:S02]  /*15650*/  ISETP.NE.AND P1, PT, R2, RZ, PT ;  /* 0x000000ff0200720c */ /* 0x004fe40003f25270 */
[----:B------:R-:W-:-:S04]  /*15660*/  SEL R2, RZ, 0x1, P0 ;  /* 0x00000001ff027807 */ /* 0x000fc80000000000 */
[----:B------:R-:W-:-:S05]  /*15670*/  LOP3.LUT R12, R5, R2, RZ, 0x3c, !PT ;  /* 0x00000002050c7212 */ /* 0x000fca00078e3cff */
[----:B------:R0:W-:Y:S02]  /*15680*/  STL [R1+0x14], R12 ;  /* 0x0000140c01007387 */ /* 0x0001e40000100800 */
[----:B------:R-:W-:Y:S05]  /*15690*/  @!P1 BRA `(.L_x_309) ;  /* 0x0000000c00289947 */ /* 0x000fea0003800000 */
[----:B------:R-:W-:Y:S01]  /*156a0*/  ULDC.64 UR4, c[0x0][0x418] ;  /* 0x0001060000047ab9 */ /* 0x000fe20000000a00 */
[----:B------:R-:W-:Y:S01]  /*156b0*/  IMAD.MOV.U32 R8, RZ, RZ, R7 ;  /* 0x000000ffff087224 */ /* 0x000fe200078e0007 */
[----:B------:R-:W-:-:S04]  /*156c0*/  ISETP.NE.U32.AND P0, PT, RZ, UR4, PT ;  /* 0x00000004ff007c0c */ /* 0x000fc8000bf05070 */
[----:B------:R-:W-:-:S13]  /*156d0*/  ISETP.NE.AND.EX P0, PT, RZ, UR5, PT, P0 ;  /* 0x00000005ff007c0c */ /* 0x000fda000bf05300 */
[----:B------:R-:W-:Y:S05]  /*156e0*/  @!P0 BRA `(.L_x_310) ;  /* 0x0000000000508947 */ /* 0x000fea0003800000 */
[----:B------:R-:W2:Y:S01]  /*156f0*/  LDL R11, [R1+0x1c] ;  /* 0x00001c00010b7983 */ /* 0x000ea20000100800 */
[----:B------:R-:W1:Y:S01]  /*15700*/  LDC R9, c[0x0][0x43c] ;  /* 0x00010f00ff097b82 */ /* 0x000e620000000800 */
[----:B------:R-:W-:Y:S02]  /*15710*/  ULDC.64 UR6, c[0x0][0x428] ;  /* 0x00010a0000067ab9 */ /* 0x000fe40000000a00 */
[----:B------:R-:W3:Y:S01]  /*15720*/  LDL R10, [R1+0x10] ;  /* 0x00001000010a7983 */ /* 0x000ee20000100800 */
[----:B------:R-:W-:Y:S01]  /*15730*/  ULDC.64 UR8, c[0x0][0x208] ;  /* 0x0000820000087ab9 */ /* 0x000fe20000000a00 */
[----:B-1----:R-:W-:-:S13]  /*15740*/  ISETP.NE.AND P0, PT, R9, 0x1, PT ;  /* 0x000000010900780c */ /* 0x002fda0003f05270 */
[----:B------:R-:W1:Y:S02]  /*15750*/  @P0 LDC.64 R2, c[0x0][0x440] ;  /* 0x00011000ff020b82 */ /* 0x000e640000000a00 */
[----:B-1----:R-:W-:-:S04]  /*15760*/  @P0 IMAD.HI.U32 R8, R7, R2, RZ ;  /* 0x0000000207080227 */ /* 0x002fc800078e00ff */
        /* <DEDUP_REMOVED lines=10> */
[----:B------:R-:W-:-:S05]  /*15810*/  LEA.HI.X R11, R2, UR5, R9, 0x2, P0 ;  /* 0x00000005020b7c11 */ /* 0x000fca00080f1409 */
[----:B------:R1:W5:Y:S04]  /*15820*/  LDG.E R9, desc[UR8][R10.64] ;  /* 0x000000080a097981 */ /* 0x000368000c1e1900 */
.L_x_310:
[----:B------:R-:W-:Y:S01]  /*15830*/  IMAD R2, R19, 0x8, R18 ;  /* 0x0000000813027824 */ /* 0x000fe200078e0212 */
[----:B------:R-:W-:Y:S01]  /*15840*/  SHF.L.U32 R3, R12, 0x1f, RZ ;  /* 0x0000001f0c037819 */ /* 0x000fe200000006ff */
[----:B------:R-:W-:Y:S03]  /*15850*/  BSSY B2, `(.L_x_311) ;  /* 0x0000003000027945 */ /* 0x000fe60003800000 */
[----:B------:R-:W2:Y:S02]  /*15860*/  SYNCS.PHASECHK.TRANS64.TRYWAIT P0, [R2+URZ+0x38840], R3 ;  /* 0x03884003020075a7 */ /* 0x000ea4000800017f */
[----:B--2---:R-:W-:Y:S05]  /*15870*/  @!P0 BRA `(.L_x_312) ;  /* 0x00000034004c8947 */ /* 0x004fea0003800000 */
.L_x_394:
[----:B------:R-:W-:Y:S05]  /*15880*/  BSYNC B2 ;  /* 0x0000000000027941 */ /* 0x000fea0003800000 */
.L_x_311:
[----:B-1----:R-:W1:Y:S01]  /*15890*/  S2R R10, SR_TID.X ;  /* 0x00000000000a7919 */ /* 0x002e620000002100 */
[----:B------:R-:W-:Y:S01]  /*158a0*/  BSSY B2, `(.L_x_313) ;  /* 0x000000b000027945 */ /* 0x000fe20003800000 */
[----:B-1----:R-:W-:-:S04]  /*158b0*/  LOP3.LUT R10, R10, 0x7f, RZ, 0xc0, !PT ;  /* 0x0000007f0a0a7812 */ /* 0x002fc800078ec0ff */
[----:B------:R-:W-:-:S13]  /*158c0*/  ISETP.NE.AND P1, PT, R10, RZ, PT ;  /* 0x000000ff0a00720c */ /* 0x000fda0003f25270 */
[----:B------:R-:W-:Y:S05]  /*158d0*/  @P1 BRA `(.L_x_314) ;  /* 0x00000000001c1947 */ /* 0x000fea0003800000 */
[----:B------:R-:W1:Y:S01]  /*158e0*/  S2R R10, SR_TID.X ;  /* 0x00000000000a7919 */ /* 0x000e620000002100 */
[----:B--2---:R-:W-:-:S04]  /*158f0*/  IMAD.MOV.U32 R3, RZ, RZ, 0xa000 ;  /* 0x0000a000ff037424 */ /* 0x004fc800078e00ff */
[----:B------:R3:W-:Y:S01]  /*15900*/  SYNCS.ARRIVE.TRANS64 RZ, [R2+URZ+0x38830], R3 ;  /* 0x0388300302ff79a7 */ /* 0x0007e2000800003f */
[----:B-1----:R-:W-:-:S04]  /*15910*/  LOP3.LUT R10, R10, 0x1f, RZ, 0xc0, !PT ;  /* 0x0000001f0a0a7812 */ /* 0x002fc800078ec0ff */
[----:B------:R-:W-:-:S13]  /*15920*/  ISETP.NE.AND P0, PT, R10, RZ, PT ;  /* 0x000000ff0a00720c */ /* 0x000fda0003f05270 */
[----:B---3--:R-:W-:Y:S05]  /*15930*/  @!P0 BRA `(.L_x_314) ;  /* 0x0000000000048947 */ /* 0x008fea0003800000 */
[----:B------:R-:W-:Y:S01]  /*15940*/  BPT.TRAP 0x1 ;  /* 0x000000040000795c */ /* 0x000fe20000300000 */
.L_x_314:
[----:B------:R-:W-:Y:S05]  /*15950*/  BSYNC B2 ;  /* 0x0000000000027941 */ /* 0x000fea0003800000 */
.L_x_313:
[----:B--2---:R-:W2:Y:S01]  /*15960*/  LDL R2, [R1+0x18] ;  /* 0x0000180001027983 */ /* 0x004ea20000100800 */
[----:B0-----:R-:W-:Y:S01]  /*15970*/  IMAD.MOV.U32 R12, RZ, RZ, RZ ;  /* 0x000000ffff0c7224 */ /* 0x001fe200078e00ff */
[----:B------:R-:W-:Y:S01]  /*15980*/  UIADD3 UR4, UP0, UR36, 0x370, URZ ;  /* 0x0000037024047890 */ /* 0x000fe2000ff1e03f */
[C---:B------:R-:W-:Y:S01]  /*15990*/  IMAD R3, R19.reuse, 0x8, R6 ;  /* 0x0000000813037824 */ /* 0x040fe200078e0206 */
[----:B------:R-:W-:Y:S01]  /*159a0*/  PLOP3.LUT P0, PT, PT, PT, PT, 0x80, 0x0 ;  /* 0x000000000000781c */ /* 0x000fe20003f0f070 */
[----:B------:R-:W-:Y:S01]  /*159b0*/  IMAD R10, R19, 0xa000, R18 ;  /* 0x0000a000130a7824 */ /* 0x000fe200078e0212 */
[----:B------:R-:W-:Y:S01]  /*159c0*/  R2UR UR10, R12 ;  /* 0x000000000c0a72ca */ /* 0x000fe200000e0000 */
[----:B------:R-:W-:Y:S01]  /*159d0*/  VIADD R3, R3, 0x30 ;  /* 0x0000003003037836 */ /* 0x000fe20000000000 */
[----:B------:R-:W-:Y:S01]  /*159e0*/  UIADD3.X UR5, URZ, UR37, URZ, UP0, !UPT ;  /* 0x000000253f057290 */ /* 0x000fe200087fe43f */
[----:B------:R-:W-:Y:S01]  /*159f0*/  VIADD R11, R10, 0x24400 ;  /* 0x000244000a0b7836 */ /* 0x000fe20000000000 */
[----:B------:R-:W-:Y:S01]  /*15a00*/  UMOV UR6, 0x0 ;  /* 0x0000000000067882 */ /* 0x000fe20000000000 */
[----:B------:R-:W-:Y:S01]  /*15a10*/  UMOV UR7, 0x14f00000 ;  /* 0x14f0000000077882 */ /* 0x000fe20000000000 */
[----:B--2---:R-:W-:-:S09]  /*15a20*/  IMAD R2, R8, 0x50, R2 ;  /* 0x0000005008027824 */ /* 0x004fd200078e0202 */
.L_x_315:
        /* <DEDUP_REMOVED lines=16> */
.L_x_316:
        /* <DEDUP_REMOVED lines=16> */
.L_x_317:
        /* <DEDUP_REMOVED lines=16> */
.L_x_318:
        /* <DEDUP_REMOVED lines=10> */
[----:B------:R-:W-:Y:S01]  /*15dd0*/  SHF.L.U32 R5, R5, 0x1f, RZ ;  /* 0x0000001f05057819 */ /* 0x000fe200000006ff */
[----:B------:R-:W-:Y:S01]  /*15de0*/  IMAD R2, R4, 0x8, R6 ;  /* 0x0000000804027824 */ /* 0x000fe200078e0206 */
[----:B------:R-:W-:Y:S03]  /*15df0*/  BSSY B2, `(.L_x_319) ;  /* 0x0000003000027945 */ /* 0x000fe60003800000 */
[----:B------:R-:W0:Y:S02]  /*15e00*/  SYNCS.PHASECHK.TRANS64.TRYWAIT P0, [R2+URZ+0x60], R5 ;  /* 0x00006005020075a7 */ /* 0x000e24000800017f */
[----:B0-----:R-:W-:Y:S05]  /*15e10*/  @!P0 BRA `(.L_x_320) ;  /* 0x0000002c00f88947 */ /* 0x001fea0003800000 */
.L_x_395:
[----:B------:R-:W-:Y:S05]  /*15e20*/  BSYNC B2 ;  /* 0x0000000000027941 */ /* 0x000fea0003800000 */
.L_x_319:
[----:B------:R-:W-:Y:S01]  /*15e30*/  BSSY B2, `(.L_x_321) ;  /* 0x000000b000027945 */ /* 0x000fe20003800000 */
[----:B------:R-:W-:Y:S02]  /*15e40*/  IMAD.MOV.U32 R10, RZ, RZ, 0x0 ;  /* 0x00000000ff0a7424 */ /* 0x000fe400078e00ff */
[----:B------:R-:W-:Y:S01]  /*15e50*/  IMAD.MOV.U32 R11, RZ, RZ, 0x14f00000 ;  /* 0x14f00000ff0b7424 */ /* 0x000fe200078e00ff */
[----:B------:R-:W-:Y:S06]  /*15e60*/  @P1 BRA `(.L_x_322) ;  /* 0x00000000001c1947 */ /* 0x000fec0003800000 */
[----:B0-----:R-:W0:Y:S01]  /*15e70*/  S2R R5, SR_TID.X ;  /* 0x0000000000057919 */ /* 0x001e220000002100 */
[----:B------:R-:W-:-:S04]  /*15e80*/  IMAD.MOV.U32 R3, RZ, RZ, 0xa000 ;  /* 0x0000a000ff037424 */ /* 0x000fc800078e00ff */
[----:B------:R1:W-:Y:S01]  /*15e90*/  SYNCS.ARRIVE.TRANS64 RZ, [R2+URZ+0x50], R3 ;  /* 0x0000500302ff79a7 */ /* 0x0003e2000800003f */
[----:B0-----:R-:W-:-:S04]  /*15ea0*/  LOP3.LUT R5, R5, 0x1f, RZ, 0xc0, !PT ;  /* 0x0000001f05057812 */ /* 0x001fc800078ec0ff */
[----:B------:R-:W-:-:S13]  /*15eb0*/  ISETP.NE.AND P0, PT, R5, RZ, PT ;  /* 0x000000ff0500720c */ /* 0x000fda0003f05270 */
[----:B-1----:R-:W-:Y:S05]  /*15ec0*/  @!P0 BRA `(.L_x_322) ;  /* 0x0000000000048947 */ /* 0x002fea0003800000 */
[----:B------:R-:W-:Y:S01]  /*15ed0*/  BPT.TRAP 0x1 ;  /* 0x000000040000795c */ /* 0x000fe20000300000 */
.L_x_322:
[----:B------:R-:W-:Y:S05]  /*15ee0*/  BSYNC B2 ;  /* 0x0000000000027941 */ /* 0x000fea0003800000 */
.L_x_321:
[----:B0-----:R-:W2:Y:S04]  /*15ef0*/  LDL R5, [R1+0x18] ;  /* 0x0000180001057983 */ /* 0x001ea80000100800 */
[----:B------:R-:W2:Y:S01]  /*15f00*/  LDL.LU R3, [R1+0x8] ;  /* 0x0000080001037983 */ /* 0x000ea20000300800 */
        /* <DEDUP_REMOVED lines=10> */
.L_x_323:
        /* <DEDUP_REMOVED lines=15> */
.L_x_324:
        /* <DEDUP_REMOVED lines=15> */
.L_x_325:
        /* <DEDUP_REMOVED lines=15> */
.L_x_326:
        /* <DEDUP_REMOVED lines=12> */
.L_x_309:
[----:B------:R-:W-:Y:S05]  /*16340*/  BSYNC B1 ;  /* 0x0000000000017941 */ /* 0x000fea0003800000 */
.L_x_308:
[----:B------:R-:W2:Y:S01]  /*16350*/  LDL R2, [R1+0x28] ;  /* 0x0000280001027983 */ /* 0x000ea20000100800 */
[----:B------:R-:W-:Y:S01]  /*16360*/  VIADD R0, R0, 0xfffffffe ;  /* 0xfffffffe00007836 */ /* 0x000fe20000000000 */
[----:B--2---:R-:W-:-:S13]  /*16370*/  ISETP.GT.AND P0, PT, R7, R2, PT ;  /* 0x000000020700720c */ /* 0x004fda0003f04270 */
[----:B------:R-:W-:Y:S05]  /*16380*/  @P0 BRA `(.L_x_327) ;  /* 0xffffffe400400947 */ /* 0x000fea000383ffff */
.L_x_267:
[----:B------:R-:W-:Y:S05]  /*16390*/  BSYNC B0 ;  /* 0x0000000000007941 */ /* 0x000fea0003800000 */
.L_x_266:
[----:B------:R-:W2:Y:S01]  /*163a0*/  S2R R3, SR_TID.X ;  /* 0x0000000000037919 */ /* 0x000ea20000002100 */
[----:B------:R-:W-:Y:S01]  /*163b0*/  BSSY B0, `(.L_x_328) ;  /* 0x0000012000007945 */ /* 0x000fe20003800000 */
[----:B--2---:R-:W-:-:S04]  /*163c0*/  LOP3.LUT R3, R3, 0x7f, RZ, 0xc0, !PT ;  /* 0x0000007f03037812 */ /* 0x004fc800078ec0ff */
[----:B------:R-:W-:-:S13]  /*163d0*/  ISETP.NE.AND P0, PT, R3, RZ, PT ;  /* 0x000000ff0300720c */ /* 0x000fda0003f05270 */
[----:B------:R-:W-:Y:S05]  /*163e0*/  @P0 BRA `(.L_x_329) ;  /* 0x0000000000380947 */ /* 0x000fea0003800000 */
[----:B------:R-:W2:Y:S01]  /*163f0*/  S2R R2, SR_LANEID ;  /* 0x0000000000027919 */ /* 0x000ea20000000000 */
[----:B------:R-:W-:Y:S01]  /*16400*/  VOTEU.ANY UR4, UPT, PT ;  /* 0x0000000000047886 */ /* 0x000fe200038e0100 */
[----:B-1----:R-:W1:Y:S01]  /*16410*/  LDC.64 R4, c[0x0][0xc60] ;  /* 0x00031800ff047b82 */ /* 0x002e620000000a00 */
[----:B------:R-:W2:Y:S01]  /*16420*/  FLO.U32 R0, UR4 ;  /* 0x0000000400007d00 */ /* 0x000ea200080e0000 */
[----:B------:R-:W-:Y:S01]  /*16430*/  ULDC.64 UR6, c[0x0][0x208] ;  /* 0x0000820000067ab9 */ /* 0x000fe20000000a00 */
[----:B--2---:R-:W-:-:S06]  /*16440*/  ISETP.EQ.U32.AND P0, PT, R0, R2, PT ;  /* 0x000000020000720c */ /* 0x004fcc0003f02070 */
[----:B------:R-:W1:Y:S07]  /*16450*/  POPC R2, UR4 ;  /* 0x0000000400027d09 */ /* 0x000e6e0008000000 */
[----:B-1----:R-:W2:Y:S04]  /*16460*/  @P0 ATOMG.E.ADD.STRONG.GPU PT, R2, desc[UR6][R4.64], R2 ;  /* 0x00000002040209a8 */ /* 0x002ea800081ee1c6 */
[----:B--2---:R1:W2:Y:S02]  /*16470*/  SHFL.IDX PT, R2, R2, R0, 0x1f ;  /* 0x00001f0002027589 */ /* 0x0042a400000e0000 */
[----:B-1----:R-:W1:Y:S02]  /*16480*/  S2R R0, SR_LTMASK ;  /* 0x0000000000007919 */ /* 0x002e640000003900 */
[----:B-1----:R-:W-:-:S06]  /*16490*/  LOP3.LUT R0, R0, UR4, RZ, 0xc0, !PT ;  /* 0x0000000400007c12 */ /* 0x002fcc000f8ec0ff */
[----:B------:R-:W2:Y:S02]  /*164a0*/  POPC R0, R0 ;  /* 0x0000000000007309 */ /* 0x000ea40000000000 */
[----:B--2---:R-:W-:-:S05]  /*164b0*/  IADD3 R0, R2, UR38, R0 ;  /* 0x0000002602007c10 */ /* 0x004fca000fffe000 */
[----:B------:R2:W-:Y:S02]  /*164c0*/  STL [R1], R0 ;  /* 0x0000000001007387 */ /* 0x0005e40000100800 */
.L_x_329:
[----:B------:R-:W-:Y:S05]  /*164d0*/  BSYNC B0 ;  /* 0x0000000000007941 */ /* 0x000fea0003800000 */
.L_x_328:
[----:B--2---:R-:W2:Y:S01]  /*164e0*/  LDL.LU R0, [R1+0x20] ;  /* 0x0000200001007983 */ /* 0x004ea20000300800 */
[----:B------:R-:W-:Y:S01]  /*164f0*/  BSSY B0, `(.L_x_330) ;  /* 0x0000058000007945 */ /* 0x000fe20003800000 */
[----:B--2---:R-:W-:-:S13]  /*16500*/  ISETP.NE.AND P0, PT, R0, RZ, PT ;  /* 0x000000ff0000720c */ /* 0x004fda0003f05270 */
[----:B------:R-:W-:Y:S05]  /*16510*/  @!P0 BRA `(.L_x_331) ;  /* 0x0000000400548947 */ /* 0x000fea0003800000 */
[----:B------:R-:W2:Y:S01]  /*16520*/  LDL R2, [R1+0x14] ;  /* 0x0000140001027983 */ /* 0x000ea20000100800 */
[----:B------:R-:W-:Y:S01]  /*16530*/  IMAD R0, R19, 0x8, R18 ;  /* 0x0000000813007824 */ /* 0x000fe200078e0212 */
[----:B------:R-:W-:Y:S01]  /*16540*/  BSSY B1, `(.L_x_332) ;  /* 0x0000005000017945 */ /* 0x000fe20003800000 */
[----:B------:R-:W-:Y:S02]  /*16550*/  ISETP.NE.AND P1, PT, R3, RZ, PT ;  /* 0x000000ff0300720c */ /* 0x000fe40003f25270 */
[----:B--2---:R-:W-:-:S04]  /*16560*/  SHF.L.U32 R2, R2, 0x1f, RZ ;  /* 0x0000001f02027819 */ /* 0x004fc800000006ff */
[----:B------:R-:W2:Y:S02]  /*16570*/  SYNCS.PHASECHK.TRANS64.TRYWAIT P0, [R0+URZ+0x38860], R2 ;  /* 0x03886002000075a7 */ /* 0x000ea4000800017f */
[----:B--2---:R-:W-:Y:S05]  /*16580*/  @!P0 BRA `(.L_x_333) ;  /* 0x0000002800308947 */ /* 0x004fea0003800000 */
.L_x_396:
[----:B------:R-:W-:Y:S05]  /*16590*/  BSYNC B1 ;  /* 0x0000000000017941 */ /* 0x000fea0003800000 */
.L_x_332:
[----:B------:R-:W-:Y:S04]  /*165a0*/  BSSY B1, `(.L_x_334) ;  /* 0x0000009000017945 */ /* 0x000fe80003800000 */
        /* <DEDUP_REMOVED lines=8> */
.L_x_335:
[----:B------:R-:W-:Y:S05]  /*16630*/  BSYNC B1 ;  /* 0x0000000000017941 */ /* 0x000fea0003800000 */
.L_x_334:
[----:B------:R-:W3:Y:S04]  /*16640*/  LDL.LU R3, [R1+0x18] ;  /* 0x0000180001037983 */ /* 0x000ee80000300800 */
[----:B--2---:R-:W3:Y:S01]  /*16650*/  LDL.LU R2, [R1+0x8] ;  /* 0x0000080001027983 */ /* 0x004ee20000300800 */
[----:B------:R-:W-:Y:S01]  /*16660*/  UIADD3 UR4, UP0, UR36, 0x470, URZ ;  /* 0x0000047024047890 */ /* 0x000fe2000ff1e03f */
[----:B------:R-:W-:Y:S01]  /*16670*/  PLOP3.LUT P0, PT, PT, PT, PT, 0x80, 0x0 ;  /* 0x000000000000781c */ /* 0x000fe20003f0f070 */
[----:B------:R-:W-:Y:S01]  /*16680*/  VIADD R0, R0, 0x38850 ;  /* 0x0003885000007836 */ /* 0x000fe20000000000 */
[----:B------:R-:W-:Y:S01]  /*16690*/  UMOV UR6, 0x0 ;  /* 0x0000000000067882 */ /* 0x000fe20000000000 */
[----:B------:R-:W-:Y:S01]  /*166a0*/  UIADD3.X UR5, URZ, UR37, URZ, UP0, !UPT ;  /* 0x000000253f057290 */ /* 0x000fe200087fe43f */
[----:B------:R-:W-:Y:S01]  /*166b0*/  UMOV UR7, 0x14f00000 ;  /* 0x14f0000000077882 */ /* 0x000fe20000000000 */
[----:B------:R-:W-:Y:S01]  /*166c0*/  UMOV UR10, URZ ;  /* 0x0000003f000a7c82 */ /* 0x000fe20008000000 */
[----:B---3--:R-:W-:-:S02]  /*166d0*/  IMAD R3, R2, 0x50, R3 ;  /* 0x0000005002037824 */ /* 0x008fc400078e0203 */
[----:B------:R-:W-:-:S04]  /*166e0*/  IMAD R2, R19, 0xa000, R18 ;  /* 0x0000a00013027824 */ /* 0x000fc800078e0212 */
[----:B------:R-:W-:-:S07]  /*166f0*/  VIADD R4, R2, 0x400 ;  /* 0x0000040002047836 */ /* 0x000fce0000000000 */
.L_x_336:
        /* <DEDUP_REMOVED lines=9> */
[----:B--2---:R-:W-:Y:S05]  /*16790*/  @P0 BRA.U.ANY `(.L_x_336) ;  /* 0xfffffffd00d80947 */ /* 0x004fea000393ffff */
[----:B------:R-:W-:Y:S01]  /*167a0*/  PLOP3.LUT P0, PT, PT, PT, PT, 0x80, 0x0 ;  /* 0x000000000000781c */ /* 0x000fe20003f0f070 */
[----:B------:R-:W-:Y:S01]  /*167b0*/  VIADD R4, R2, 0x2c00 ;  /* 0x00002c0002047836 */ /* 0x000fe20000000000 */
[----:B------:R-:W-:Y:S01]  /*167c0*/  UMOV UR6, 0x0 ;  /* 0x0000000000067882 */ /* 0x000fe20000000000 */
[----:B------:R-:W-:Y:S01]  /*167d0*/  UMOV UR7, 0x14f00000 ;  /* 0x14f0000000077882 */ /* 0x000fe20000000000 */
[----:B------:R-:W-:-:S09]  /*167e0*/  UMOV UR10, 0x40 ;  /* 0x00000040000a7882 */ /* 0x000fd20000000000 */
.L_x_337:
        /* <DEDUP_REMOVED lines=15> */
.L_x_338:
        /* <DEDUP_REMOVED lines=15> */
.L_x_339:
        /* <DEDUP_REMOVED lines=10> */
.L_x_331:
[----:B------:R-:W-:Y:S05]  /*16a70*/  BSYNC B0 ;  /* 0x0000000000007941 */ /* 0x000fea0003800000 */
.L_x_330:
[----:B------:R-:W2:Y:S01]  /*16a80*/  LDL.LU R4, [R1+0x14] ;  /* 0x0000140001047983 */ /* 0x000ea20000300800 */
[----:B------:R-:W-:-:S05]  /*16a90*/  VIADD R19, R19, 0x1 ;  /* 0x0000000113137836 */ /* 0x000fca0000000000 */
[----:B------:R-:W-:-:S04]  /*16aa0*/  ISETP.NE.AND P0, PT, R19, 0x2, PT ;  /* 0x000000021300780c */ /* 0x000fc80003f05270 */
[----:B------:R-:W-:Y:S02]  /*16ab0*/  SEL R0, RZ, 0x1, P0 ;  /* 0x00000001ff007807 */ /* 0x000fe40000000000 */
[----:B------:R-:W-:Y:S02]  /*16ac0*/  SEL R19, R19, RZ, P0 ;  /* 0x000000ff13137207 */ /* 0x000fe40000000000 */
[----:B--2---:R-:W-:-:S05]  /*16ad0*/  LOP3.LUT R4, R4, R0, RZ, 0x3c, !PT ;  /* 0x0000000004047212 */ /* 0x004fca00078e3cff */
[----:B------:R2:W-:Y:S02]  /*16ae0*/  STL [R1+0x14], R4 ;  /* 0x0000140401007387 */ /* 0x0005e40000100800 */
.L_x_246:
[----:B------:R-:W-:Y:S05]  /*16af0*/  BSYNC B7 ;  /* 0x0000000000077941 */ /* 0x000fea0003800000 */
.L_x_244:
[----:B----4-:R-:W4:Y:S02]  /*16b00*/  LDL R0, [R1+0x5c] ;  /* 0x00005c0001007983 */ /* 0x010f240000100800 */
[----:B----4-:R-:W-:-:S13]  /*16b10*/  ISETP.NE.AND P0, PT, R0, RZ, PT ;  /* 0x000000ff0000720c */ /* 0x010fda0003f05270 */
[----:B------:R-:W-:Y:S05]  /*16b20*/  @!P0 BRA `(.L_x_340) ;  /* 0x00000000002c8947 */ /* 0x000fea0003800000 */
[----:B------:R-:W-:Y:S05]  /*16b30*/  WARPSYNC.ALL ;  /* 0x0000000000007948 */ /* 0x000fea0003800000 */
[----:B------:R-:W4:Y:S08]  /*16b40*/  S2UR UR5, SR_CgaCtaId ;  /* 0x00000000000579c3 */ /* 0x000f300000008800 */
[----:B------:R-:W-:Y:S06]  /*16b50*/  BAR.SYNC.DEFER_BLOCKING 0x5, 0x180 ;  /* 0x0146000000007b1d */ /* 0x000fec0000010000 */
[----:B------:R-:W-:-:S02]  /*16b60*/  UMOV UR4, 0x400 ;  /* 0x0000040000047882 */ /* 0x000fc40000000000 */
[----:B----4-:R-:W-:-:S06]  /*16b70*/  ULEA UR4, UR5, UR4, 0x18 ;  /* 0x0000000405047291 */ /* 0x010fcc000f8ec03f */
[----:B------:R-:W-:-:S05]  /*16b80*/  IMAD.U32 R18, RZ, RZ, UR4 ;  /* 0x00000004ff127e24 */ /* 0x000fca000f8e00ff */
[----:B-123--:R-:W1:Y:S04]  /*16b90*/  LDS.128 R4, [R18+0x388d0] ;  /* 0x0388d00012047984 */ /* 0x00ee680000000c00 */
[----:B-1----:R1:W-:Y:S04]  /*16ba0*/  STL.64 [R1], R4 ;  /* 0x0000000401007387 */ /* 0x0023e80000100a00 */
[----:B------:R1:W-:Y:S01]  /*16bb0*/  STL.64 [R1+0x8], R6 ;  /* 0x0000080601007387 */ /* 0x0003e20000100a00 */
[----:B------:R-:W-:Y:S06]  /*16bc0*/  BAR.ARV 0x4, 0x180 ;  /* 0x0106000000007b1d */ /* 0x000fec0000002000 */
[----:B------:R-:W-:Y:S05]  /*16bd0*/  BRA `(.L_x_341) ;  /* 0x0000000c00287947 */ /* 0x000fea0003800000 */
.L_x_340:
[----:B------:R-:W4:Y:S01]  /*16be0*/  S2R R16, SR_TID.X ;  /* 0x0000000000107919 */ /* 0x000f220000002100 */
[----:B------:R-:W-:Y:S01]  /*16bf0*/  UMOV UR4, 0xffffffff ;  /* 0xffffffff00047882 */ /* 0x000fe20000000000 */
[----:B----4-:R-:W-:-:S04]  /*16c00*/  LOP3.LUT R16, R16, 0x1f, RZ, 0xc0, !PT ;  /* 0x0000001f10107812 */ /* 0x010fc800078ec0ff */
[----:B------:R-:W-:Y:S01]  /*16c10*/  ISETP.NE.AND P0, PT, R16, 0x1f, PT ;  /* 0x0000001f1000780c */ /* 0x000fe20003f05270 */
[----:B------:R-:W-:-:S12]  /*16c20*/  BRA.DIV UR4, `(.L_x_342) ;  /* 0x00000022049c7947 */ /* 0x000fd8000b800000 */
[----:B------:R-:W4:Y:S01]  /*16c30*/  LDL.LU R3, [R1] ;  /* 0x0000000001037983 */ /* 0x000f220000300800 */
[----:B------:R-:W-:-:S03]  /*16c40*/  ULDC UR4, c[0x0][0xc3c] ;  /* 0x00030f0000047ab9 */ /* 0x000fc60000000800 */
[----:B-1----:R-:W5:Y:S01]  /*16c50*/  LDL R5, [R1+0xc] ;  /* 0x00000c0001057983 */ /* 0x002f620000100800 */
[----:B------:R-:W-:Y:S01]  /*16c60*/  ULDC.64 UR6, c[0x0][0x208] ;  /* 0x0000820000067ab9 */ /* 0x000fe20000000a00 */
[----:B----4-:R-:W-:Y:S02]  /*16c70*/  IMAD.MOV.U32 R10, RZ, RZ, R3 ;  /* 0x000000ffff0a7224 */ /* 0x010fe400078e0003 */
[----:B-----5:R-:W-:-:S05]  /*16c80*/  IMAD.IADD R0, R5, 0x1, R16 ;  /* 0x0000000105007824 */ /* 0x020fca00078e0210 */
[----:B------:R-:W-:-:S13]  /*16c90*/  ISETP.GE.OR P1, PT, R0, UR4, !P0 ;  /* 0x0000000400007c0c */ /* 0x000fda000c726670 */
[----:B------:R-:W1:Y:S08]  /*16ca0*/  @!P1 LDC.64 R2, c[0x0][0xc80] ;  /* 0x00032000ff029b82 */ /* 0x000e700000000a00 */
[----:B--23--:R-:W2:Y:S01]  /*16cb0*/  @!P1 LDC.64 R4, c[0x0][0xc78] ;  /* 0x00031e00ff049b82 */ /* 0x00cea20000000a00 */
[----:B-1----:R-:W-:-:S05]  /*16cc0*/  @!P1 IMAD.WIDE R2, R0, 0x4, R2 ;  /* 0x0000000400029825 */ /* 0x002fca00078e0202 */
[----:B------:R2:W3:Y:S02]  /*16cd0*/  @!P1 LDG.E R7, desc[UR6][R2.64] ;  /* 0x0000000602079981 */ /* 0x0004e4000c1e1900 */
[----:B--2---:R-:W-:-:S06]  /*16ce0*/  @!P1 IMAD.WIDE R2, R0, 0x4, R4 ;  /* 0x0000000400029825 */ /* 0x004fcc00078e0204 */
[----:B------:R-:W2:Y:S01]  /*16cf0*/  @!P1 LDG.E R2, desc[UR6][R2.64] ;  /* 0x0000000602029981 */ /* 0x000ea2000c1e1900 */
[----:B------:R-:W-:Y:S01]  /*16d00*/  IMAD.MOV.U32 R6, RZ, RZ, RZ ;  /* 0x000000ffff067224 */ /* 0x000fe200078e00ff */
[C---:B------:R-:W-:Y:S01]  /*16d10*/  ISETP.GE.U32.AND P2, PT, R16.reuse, 0x2, PT ;  /* 0x000000021000780c */ /* 0x040fe20003f46070 */
[----:B------:R-:W-:Y:S01]  /*16d20*/  IMAD.MOV.U32 R4, RZ, RZ, RZ ;  /* 0x000000ffff047224 */ /* 0x000fe200078e00ff */
[C---:B------:R-:W-:Y:S01]  /*16d30*/  ISETP.GE.U32.AND P3, PT, R16.reuse, 0x4, PT ;  /* 0x000000041000780c */ /* 0x040fe20003f66070 */
[----:B------:R-:W-:Y:S01]  /*16d40*/  SHFL.IDX PT, R0, R10, RZ, 0x1f ;  /* 0x00001fff0a007589 */ /* 0x000fe200000e0000 */
[C---:B------:R-:W-:Y:S02]  /*16d50*/  ISETP.GE.U32.AND P4, PT, R16.reuse, 0x8, PT ;  /* 0x000000081000780c */ /* 0x040fe40003f86070 */
[----:B------:R-:W-:Y:S01]  /*16d60*/  ISETP.GE.U32.AND P5, PT, R16, 0x10, PT ;  /* 0x000000101000780c */ /* 0x000fe20003fa6070 */
[----:B------:R-:W-:Y:S01]  /*16d70*/  SHFL.IDX PT, R8, R10, 0x1, 0x1f ;  /* 0x00201f000a087f89 */ /* 0x000fe200000e0000 */
[----:B---3--:R-:W-:-:S02]  /*16d80*/  @!P1 IMAD.MOV.U32 R6, RZ, RZ, R7 ;  /* 0x000000ffff069224 */ /* 0x008fc400078e0007 */
[----:B------:R-:W-:Y:S02]  /*16d90*/  IMAD.MOV.U32 R7, RZ, RZ, RZ ;  /* 0x000000ffff077224 */ /* 0x000fe400078e00ff */
[----:B--2---:R-:W-:Y:S01]  /*16da0*/  @!P1 IMAD.MOV.U32 R7, RZ, RZ, R2 ;  /* 0x000000ffff079224 */ /* 0x004fe200078e0002 */
[----:B------:R-:W-:-:S03]  /*16db0*/  ISETP.NE.AND P1, PT, R16, RZ, PT ;  /* 0x000000ff1000720c */ /* 0x000fc60003f25270 */
[----:B------:R-:W-:-:S05]  /*16dc0*/  IMAD R2, R7, R6, RZ ;  /* 0x0000000607027224 */ /* 0x000fca00078e02ff */
        /* <DEDUP_REMOVED lines=15> */
[----:B------:R1:W2:Y:S02]  /*16ec0*/  SHFL.IDX PT, R9, R2, 0x1f, 0x1f ;  /* 0x03e01f0002097f89 */ /* 0x0002a400000e0000 */
.L_x_406:
[----:B------:R-:W-:Y:S02]  /*16ed0*/  ULDC UR4, c[0x0][0xc38] ;  /* 0x00030e0000047ab9 */ /* 0x000fe40000000800 */
[----:B------:R-:W-:-:S04]  /*16ee0*/  IMAD.U32 R3, RZ, RZ, UR4 ;  /* 0x00000004ff037e24 */ /* 0x000fc8000f8e00ff */
[----:B--2---:R-:W-:-:S04]  /*16ef0*/  IMAD R9, R9, R3, RZ ;  /* 0x0000000309097224 */ /* 0x004fc800078e02ff */
[----:B------:R-:W-:-:S05]  /*16f00*/  IMAD.IADD R5, R8, 0x1, R9 ;  /* 0x0000000108057824 */ /* 0x000fca00078e0209 */
[----:B------:R-:W-:-:S13]  /*16f10*/  ISETP.GT.AND P6, PT, R5, R0, PT ;  /* 0x000000000500720c */ /* 0x000fda0003fc4270 */
[----:B------:R-:W-:Y:S05]  /*16f20*/  @P6 BRA `(.L_x_343) ;  /* 0x0000000000b06947 */ /* 0x000fea0003800000 */
.L_x_346:
[----:B------:R-:W2:Y:S01]  /*16f30*/  LDL.LU R3, [R1+0xc] ;  /* 0x00000c0001037983 */ /* 0x000ea20000300800 */
[----:B-1----:R-:W1:Y:S01]  /*16f40*/  LDC R2, c[0x0][0xc3c] ;  /* 0x00030f00ff027b82 */ /* 0x002e620000000800 */
[----:B--2---:R-:W-:-:S05]  /*16f50*/  VIADD R3, R3, 0x1f ;  /* 0x0000001f03037836 */ /* 0x004fca0000000000 */
[----:B-1----:R-:W-:-:S13]  /*16f60*/  ISETP.GE.AND P6, PT, R3, R2, PT ;  /* 0x000000020300720c */ /* 0x002fda0003fc6270 */
[----:B------:R-:W-:Y:S05]  /*16f70*/  @P6 BRA `(.L_x_344) ;  /* 0x0000000400d86947 */ /* 0x000fea0003800000 */
[----:B------:R-:W1:Y:S01]  /*16f80*/  S2R R6, SR_TID.X ;  /* 0x0000000000067919 */ /* 0x000e620000002100 */
[----:B------:R-:W-:Y:S01]  /*16f90*/  ULDC.64 UR4, c[0x0][0x208] ;  /* 0x0000820000047ab9 */ /* 0x000fe20000000a00 */
[----:B------:R2:W-:Y:S01]  /*16fa0*/  STL [R1+0xc], R3 ;  /* 0x00000c0301007387 */ /* 0x0005e20000100800 */
[----:B-1----:R-:W-:-:S05]  /*16fb0*/  LOP3.LUT R6, R6, 0x1f, RZ, 0xc0, !PT ;  /* 0x0000001f06067812 */ /* 0x002fca00078ec0ff */
[----:B------:R-:W-:Y:S02]  /*16fc0*/  IMAD.IADD R7, R3, 0x1, R6 ;  /* 0x0000000103077824 */ /* 0x000fe400078e0206 */
[----:B------:R-:W-:-:S03]  /*16fd0*/  IMAD.MOV.U32 R6, RZ, RZ, RZ ;  /* 0x000000ffff067224 */ /* 0x000fc600078e00ff */
[----:B------:R-:W-:-:S13]  /*16fe0*/  ISETP.GE.OR P6, PT, R7, R2, !P0 ;  /* 0x000000020700720c */ /* 0x000fda00047c6670 */
[----:B--2---:R-:W1:Y:S02]  /*16ff0*/  @!P6 LDC.64 R2, c[0x0][0xc80] ;  /* 0x00032000ff02eb82 */ /* 0x004e640000000a00 */
[----:B-1----:R-:W-:-:S05]  /*17000*/  @!P6 IMAD.WIDE R2, R7, 0x4, R2 ;  /* 0x000000040702e825 */ /* 0x002fca00078e0202 */
[----:B------:R1:W2:Y:S02]  /*17010*/  @!P6 LDG.E R6, desc[UR4][R2.64] ;  /* 0x000000040206e981 */ /* 0x0002a4000c1e1900 */
[----:B-1----:R-:W1:Y:S02]  /*17020*/  @!P6 LDC.64 R2, c[0x0][0xc78] ;  /* 0x00031e00ff02eb82 */ /* 0x002e640000000a00 */
[----:B-1----:R-:W-:-:S04]  /*17030*/  @!P6 IMAD.WIDE R2, R7, 0x4, R2 ;  /* 0x000000040702e825 */ /* 0x002fc800078e0202 */
[----:B------:R-:W-:-:S06]  /*17040*/  IMAD.MOV.U32 R7, RZ, RZ, RZ ;  /* 0x000000ffff077224 */ /* 0x000fcc00078e00ff */
[----:B------:R-:W2:Y:S01]  /*17050*/  @!P6 LDG.E R7, desc[UR4][R2.64] ;  /* 0x000000040207e981 */ /* 0x000ea2000c1e1900 */
[----:B------:R-:W-:Y:S01]  /*17060*/  UMOV UR4, 0xffffffff ;  /* 0xffffffff00047882 */ /* 0x000fe20000000000 */
[----:B--2---:R-:W-:Y:S02]  /*17070*/  IMAD R2, R7, R6, RZ ;  /* 0x0000000607027224 */ /* 0x004fe400078e02ff */
[----:B------:R-:W-:Y:S05]  /*17080*/  BRA.DIV UR4, `(.L_x_345) ;  /* 0x0000002204e87947 */ /* 0x000fea000b800000 */
        /* <DEDUP_REMOVED lines=16> */
.L_x_414:
[----:B------:R-:W-:Y:S02]  /*17190*/  ULDC UR4, c[0x0][0xc38] ;  /* 0x00030e0000047ab9 */ /* 0x000fe40000000800 */
[----:B------:R-:W-:-:S04]  /*171a0*/  IMAD.U32 R3, RZ, RZ, UR4 ;  /* 0x00000004ff037e24 */ /* 0x000fc8000f8e00ff */
[----:B--2---:R-:W-:-:S04]  /*171b0*/  IMAD R9, R9, R3, RZ ;  /* 0x0000000309097224 */ /* 0x004fc800078e02ff */
[----:B------:R-:W-:-:S05]  /*171c0*/  IMAD.IADD R5, R9, 0x1, R5 ;  /* 0x0000000109057824 */ /* 0x000fca00078e0205 */
[----:B------:R-:W-:-:S13]  /*171d0*/  ISETP.GT.AND P6, PT, R5, R0, PT ;  /* 0x000000000500720c */ /* 0x000fda0003fc4270 */
[----:B------:R-:W-:Y:S05]  /*171e0*/  @!P6 BRA `(.L_x_346) ;  /* 0xfffffffc0050e947 */ /* 0x000fea000383ffff */
.L_x_343:
[----:B------:R-:W-:Y:S01]  /*171f0*/  IMAD.IADD R9, R5, 0x1, -R9 ;  /* 0x0000000105097824 */ /* 0x000fe200078e0a09 */
[----:B------:R-:W-:-:S03]  /*17200*/  UMOV UR4, 0xffffffff ;  /* 0xffffffff00047882 */ /* 0x000fc60000000000 */
[----:B------:R-:W-:-:S05]  /*17210*/  IMAD R5, R2, R3, R9 ;  /* 0x0000000302057224 */ /* 0x000fca00078e0209 */
[----:B------:R-:W-:Y:S01]  /*17220*/  ISETP.GT.AND P6, PT, R5, R0, PT ;  /* 0x000000000500720c */ /* 0x000fe20003fc4270 */
[----:B------:R-:W-:-:S12]  /*17230*/  BRA.DIV UR4, `(.L_x_347) ;  /* 0x0000002604547947 */ /* 0x000fd8000b800000 */
[----:B------:R-:W-:-:S04]  /*17240*/  VOTE.ANY R8, PT, !P6 ;  /* 0x0000000000087806 */ /* 0x000fc800070e0100 */
[----:B------:R-:W2:Y:S02]  /*17250*/  POPC R5, R8 ;  /* 0x0000000800057309 */ /* 0x000ea40000000000 */
[----:B--2---:R2:W3:Y:S04]  /*17260*/  SHFL.IDX PT, R6, R6, R5, 0x1f ;  /* 0x00001f0506067589 */ /* 0x0044e800000e0000 */
[----:B------:R2:W4:Y:S02]  /*17270*/  SHFL.IDX PT, R7, R7, R5, 0x1f ;  /* 0x00001f0507077589 */ /* 0x00052400000e0000 */
.L_x_419:
[----:B------:R-:W-:-:S13]  /*17280*/  ISETP.NE.AND P0, PT, R8, RZ, PT ;  /* 0x000000ff0800720c */ /* 0x000fda0003f05270 */
[----:B------:R-:W-:Y:S05]  /*17290*/  @!P0 BRA `(.L_x_348) ;  /* 0x0000000000148947 */ /* 0x000fea0003800000 */
[----:B------:R-:W-:Y:S01]  /*172a0*/  UMOV UR4, 0xffffffff ;  /* 0xffffffff00047882 */ /* 0x000fe20000000000 */
[----:B0-----:R-:W-:Y:S02]  /*172b0*/  VIADD R12, R5, 0xffffffff ;  /* 0xffffffff050c7836 */ /* 0x001fe40000000000 */
[----:B------:R-:W-:Y:S05]  /*172c0*/  BRA.DIV UR4, `(.L_x_349) ;  /* 0x00000026048c7947 */ /* 0x000fea000b800000 */
[----:B-1----:R0:W1:Y:S02]  /*172d0*/  SHFL.IDX PT, R2, R2, R12, 0x1f ;  /* 0x00001f0c02027589 */ /* 0x00206400000e0000 */
.L_x_422:
[----:B-1----:R-:W-:-:S07]  /*172e0*/  IMAD.MOV.U32 R4, RZ, RZ, R2 ;  /* 0x000000ffff047224 */ /* 0x002fce00078e0002 */
.L_x_348:
[----:B------:R-:W5:Y:S01]  /*172f0*/  LDL.LU R10, [R1+0xc] ;  /* 0x00000c00010a7983 */ /* 0x000f620000300800 */
[----:B------:R-:W-:Y:S01]  /*17300*/  IMAD R9, R4, R3, R9 ;  /* 0x0000000304097224 */ /* 0x000fe200078e0209 */
[----:B---3--:R-:W-:-:S03]  /*17310*/  IABS R4, R6 ;  /* 0x0000000600047213 */ /* 0x008fc60000000000 */
[----:B------:R-:W-:Y:S01]  /*17320*/  IMAD.IADD R0, R0, 0x1, -R9 ;  /* 0x0000000100007824 */ /* 0x000fe200078e0a09 */
[----:B-1----:R-:W1:Y:S01]  /*17330*/  I2F.RP R2, R4 ;  /* 0x0000000400027306 */ /* 0x002e620000209400 */
[----:B------:R3:W-:Y:S02]  /*17340*/  STL [R1], R9 ;  /* 0x0000000901007387 */ /* 0x0007e40000100800 */
[----:B---3--:R-:W-:-:S05]  /*17350*/  IABS R9, R6 ;  /* 0x0000000600097213 */ /* 0x008fca0000000000 */
[----:B-1----:R-:W1:Y:S01]  /*17360*/  MUFU.RCP R2, R2 ;  /* 0x0000000200027308 */ /* 0x002e620000001000 */
[----:B------:R-:W-:Y:S02]  /*17370*/  IMAD.MOV R9, RZ, RZ, -R9 ;  /* 0x000000ffff097224 */ /* 0x000fe400078e0a09 */
[----:B-1----:R-:W-:-:S05]  /*17380*/  VIADD R2, R2, 0xffffffe ;  /* 0x0ffffffe02027836 */ /* 0x002fca0000000000 */
[----:B------:R-:W1:Y:S02]  /*17390*/  F2I.FTZ.U32.TRUNC.NTZ R3, R2 ;  /* 0x0000000200037305 */ /* 0x000e64000021f000 */
[----:B-1----:R-:W-:-:S04]  /*173a0*/  IMAD.MOV R2, RZ, RZ, -R3 ;  /* 0x000000ffff027224 */ /* 0x002fc800078e0a03 */
[----:B------:R-:W-:Y:S02]  /*173b0*/  IMAD R8, R2, R4, RZ ;  /* 0x0000000402087224 */ /* 0x000fe400078e02ff */
[----:B------:R-:W-:-:S04]  /*173c0*/  IMAD.MOV.U32 R2, RZ, RZ, RZ ;  /* 0x000000ffff027224 */ /* 0x000fc800078e00ff */
[----:B------:R-:W-:Y:S01]  /*173d0*/  IMAD.HI.U32 R2, R3, R8, R2 ;  /* 0x0000000803027227 */ /* 0x000fe200078e0002 */
[----:B------:R-:W-:-:S05]  /*173e0*/  IABS R3, R0 ;  /* 0x0000000000037213 */ /* 0x000fca0000000000 */
[----:B------:R-:W-:-:S04]  /*173f0*/  IMAD.HI.U32 R8, R2, R3, RZ ;  /* 0x0000000302087227 */ /* 0x000fc800078e00ff */
[----:B------:R-:W-:-:S05]  /*17400*/  IMAD R3, R8, R9, R3 ;  /* 0x0000000908037224 */ /* 0x000fca00078e0203 */
[----:B------:R-:W-:-:S13]  /*17410*/  ISETP.GT.U32.AND P1, PT, R4, R3, PT ;  /* 0x000000030400720c */ /* 0x000fda0003f24070 */
[----:B------:R-:W-:Y:S02]  /*17420*/  @!P1 IMAD.IADD R3, R3, 0x1, -R4 ;  /* 0x0000000103039824 */ /* 0x000fe400078e0a04 */
[----:B------:R-:W-:Y:S01]  /*17430*/  @!P1 VIADD R8, R8, 0x1 ;  /* 0x0000000108089836 */ /* 0x000fe20000000000 */
[----:B------:R-:W-:Y:S02]  /*17440*/  ISETP.NE.AND P1, PT, R6, RZ, PT ;  /* 0x000000ff0600720c */ /* 0x000fe40003f25270 */
[----:B------:R-:W-:Y:S02]  /*17450*/  ISETP.GE.U32.AND P0, PT, R3, R4, PT ;  /* 0x000000040300720c */ /* 0x000fe40003f06070 */
[----:B----4-:R-:W-:-:S04]  /*17460*/  IABS R4, R7 ;  /* 0x0000000700047213 */ /* 0x010fc80000000000 */
[----:B------:R-:W1:Y:S07]  /*17470*/  I2F.RP R2, R4 ;  /* 0x0000000400027306 */ /* 0x000e6e0000209400 */
[----:B------:R-:W-:Y:S01]  /*17480*/  @P0 VIADD R8, R8, 0x1 ;  /* 0x0000000108080836 */ /* 0x000fe20000000000 */
[----:B-1----:R-:W1:Y:S02]  /*17490*/  MUFU.RCP R2, R2 ;  /* 0x0000000200027308 */ /* 0x002e640000001000 */
[----:B-1----:R-:W-:-:S06]  /*174a0*/  VIADD R2, R2, 0xffffffe ;  /* 0x0ffffffe02027836 */ /* 0x002fcc0000000000 */
[----:B------:R-:W1:Y:S02]  /*174b0*/  F2I.FTZ.U32.TRUNC.NTZ R3, R2 ;  /* 0x0000000200037305 */ /* 0x000e64000021f000 */
[----:B-1----:R-:W-:-:S04]  /*174c0*/  IMAD.MOV R2, RZ, RZ, -R3 ;  /* 0x000000ffff027224 */ /* 0x002fc800078e0a03 */
[----:B------:R-:W-:Y:S02]  /*174d0*/  IMAD R9, R2, R4, RZ ;  /* 0x0000000402097224 */ /* 0x000fe400078e02ff */
[----:B------:R-:W-:-:S04]  /*174e0*/  IMAD.MOV.U32 R2, RZ, RZ, RZ ;  /* 0x000000ffff027224 */ /* 0x000fc800078e00ff */
[----:B------:R-:W-:Y:S01]  /*174f0*/  IMAD.HI.U32 R2, R3, R9, R2 ;  /* 0x0000000903027227 */ /* 0x000fe200078e0002 */
[----:B------:R-:W-:Y:S02]  /*17500*/  LOP3.LUT R3, R0, R6, RZ, 0x3c, !PT ;  /* 0x0000000600037212 */ /* 0x000fe400078e3cff */
[----:B------:R-:W-:Y:S02]  /*17510*/  IABS R9, R7 ;  /* 0x0000000700097213 */ /* 0x000fe40000000000 */
[----:B------:R-:W-:-:S03]  /*17520*/  ISETP.GE.AND P2, PT, R3, RZ, PT ;  /* 0x000000ff0300720c */ /* 0x000fc60003f46270 */
[----:B------:R-:W-:-:S10]  /*17530*/  IMAD.MOV R9, RZ, RZ, -R9 ;  /* 0x000000ffff097224 */ /* 0x000fd400078e0a09 */
[----:B------:R-:W-:Y:S01]  /*17540*/  @!P2 IMAD.MOV R8, RZ, RZ, -R8 ;  /* 0x000000ffff08a224 */ /* 0x000fe200078e0a08 */
[----:B------:R-:W-:-:S04]  /*17550*/  @!P1 LOP3.LUT R8, RZ, R6, RZ, 0x33, !PT ;  /* 0x00000006ff089212 */ /* 0x000fc800078e33ff */
[-C--:B------:R-:W-:Y:S01]  /*17560*/  IABS R3, R8.reuse ;  /* 0x0000000800037213 */ /* 0x080fe20000000000 */
[----:B------:R-:W-:-:S04]  /*17570*/  IMAD R6, R6, R8, RZ ;  /* 0x0000000806067224 */ /* 0x000fc800078e02ff */
[----:B------:R-:W-:-:S04]  /*17580*/  IMAD.HI.U32 R2, R2, R3, RZ ;  /* 0x0000000302027227 */ /* 0x000fc800078e00ff */
[----:B------:R-:W-:-:S05]  /*17590*/  IMAD R3, R2, R9, R3 ;  /* 0x0000000902037224 */ /* 0x000fca00078e0203 */
[----:B------:R-:W-:-:S13]  /*175a0*/  ISETP.GT.U32.AND P1, PT, R4, R3, PT ;  /* 0x000000030400720c */ /* 0x000fda0003f24070 */
[----:B------:R-:W-:Y:S02]  /*175b0*/  @!P1 IMAD.IADD R3, R3, 0x1, -R4 ;  /* 0x0000000103039824 */ /* 0x000fe400078e0a04 */
[----:B------:R-:W-:Y:S01]  /*175c0*/  @!P1 VIADD R2, R2, 0x1 ;  /* 0x0000000102029836 */ /* 0x000fe20000000000 */
[----:B------:R-:W-:Y:S02]  /*175d0*/  ISETP.NE.AND P1, PT, R7, RZ, PT ;  /* 0x000000ff0700720c */ /* 0x000fe40003f25270 */
[----:B------:R-:W-:Y:S01]  /*175e0*/  ISETP.GE.U32.AND P0, PT, R3, R4, PT ;  /* 0x000000040300720c */ /* 0x000fe20003f06070 */
[----:B------:R-:W-:Y:S01]  /*175f0*/  IMAD.IADD R4, R0, 0x1, -R6 ;  /* 0x0000000100047824 */ /* 0x000fe200078e0a06 */
[----:B------:R-:W-:-:S04]  /*17600*/  LOP3.LUT R3, R8, R7, RZ, 0x3c, !PT ;  /* 0x0000000708037212 */ /* 0x000fc800078e3cff */
[----:B------:R-:W-:-:S07]  /*17610*/  ISETP.GE.AND P2, PT, R3, RZ, PT ;  /* 0x000000ff0300720c */ /* 0x000fce0003f46270 */
[----:B------:R-:W-:-:S06]  /*17620*/  @P0 VIADD R2, R2, 0x1 ;  /* 0x0000000102020836 */ /* 0x000fcc0000000000 */
[----:B------:R-:W-:Y:S01]  /*17630*/  @!P2 IMAD.MOV R2, RZ, RZ, -R2 ;  /* 0x000000ffff02a224 */ /* 0x000fe200078e0a02 */
[----:B------:R-:W-:-:S05]  /*17640*/  @!P1 LOP3.LUT R2, RZ, R7, RZ, 0x33, !PT ;  /* 0x00000007ff029212 */ /* 0x000fca00078e33ff */
[--C-:B------:R-:W-:Y:S02]  /*17650*/  IMAD.MOV R3, RZ, RZ, -R2.reuse ;  /* 0x000000ffff037224 */ /* 0x100fe400078e0a02 */
[C---:B------:R-:W-:Y:S02]  /*17660*/  IMAD R2, R7.reuse, 0x1000000, R2 ;  /* 0x0100000007027824 */ /* 0x040fe400078e0202 */
[----:B------:R-:W-:-:S04]  /*17670*/  IMAD R3, R7, R3, R8 ;  /* 0x0000000307037224 */ /* 0x000fc800078e0208 */
[----:B------:R-:W-:-:S05]  /*17680*/  IMAD R0, R3, 0x10000, R2 ;  /* 0x0001000003007824 */ /* 0x000fca00078e0202 */
[----:B------:R1:W-:Y:S01]  /*17690*/  STL [R1+0x8], R0 ;  /* 0x0000080001007387 */ /* 0x0003e20000100800 */
[----:B-----5:R-:W-:-:S05]  /*176a0*/  IMAD.IADD R10, R5, 0x1, R10 ;  /* 0x00000001050a7824 */ /* 0x020fca00078e020a */
[----:B------:R1:W-:Y:S04]  /*176b0*/  STL [R1+0xc], R10 ;  /* 0x00000c0a01007387 */ /* 0x0003e80000100800 */
[----:B------:R1:W-:Y:S01]  /*176c0*/  STL [R1+0x4], R4 ;  /* 0x0000040401007387 */ /* 0x0003e20000100800 */
[----:B------:R-:W-:Y:S05]  /*176d0*/  BRA `(.L_x_350) ;  /* 0x0000000000287947 */ /* 0x000fea0003800000 */
.L_x_344:
[----:B------:R-:W-:Y:S01]  /*176e0*/  UMOV UR4, URZ ;  /* 0x0000003f00047c82 */ /* 0x000fe20008000000 */
[----:B------:R-:W-:Y:S01]  /*176f0*/  ULDC UR6, c[0x0][0xc3c] ;  /* 0x00030f0000067ab9 */ /* 0x000fe20000000800 */
[----:B------:R-:W-:Y:S01]  /*17700*/  UMOV UR5, URZ ;  /* 0x0000003f00057c82 */ /* 0x000fe20008000000 */
[----:B------:R1:W-:Y:S01]  /*17710*/  STL [R1], R0 ;  /* 0x0000000001007387 */ /* 0x0003e20000100800 */
[----:B------:R-:W-:Y:S02]  /*17720*/  IMAD.U32 R3, RZ, RZ, UR4 ;  /* 0x00000004ff037e24 */ /* 0x000fe4000f8e00ff */
[----:B------:R-:W-:-:S03]  /*17730*/  IMAD.U32 R2, RZ, RZ, UR5 ;  /* 0x00000005ff027e24 */ /* 0x000fc6000f8e00ff */
[----:B------:R2:W-:Y:S01]  /*17740*/  STL [R1+0x4], R3 ;  /* 0x0000040301007387 */ /* 0x0005e20000100800 */
[----:B-1----:R-:W-:-:S05]  /*17750*/  IMAD.U32 R0, RZ, RZ, UR6 ;  /* 0x00000006ff007e24 */ /* 0x002fca000f8e00ff */
[----:B------:R2:W-:Y:S04]  /*17760*/  STL [R1+0xc], R0 ;  /* 0x00000c0001007387 */ /* 0x0005e80000100800 */
[----:B------:R2:W-:Y:S02]  /*17770*/  STL [R1+0x8], R2 ;  /* 0x0000080201007387 */ /* 0x0005e40000100800 */
.L_x_350:
[----:B--2---:R-:W2:Y:S04]  /*17780*/  LDL R2, [R1+0xc] ;  /* 0x00000c0001027983 */ /* 0x004ea80000100800 */
[----:B------:R-:W3:Y:S04]  /*17790*/  LDL R3, [R1+0x8] ;  /* 0x0000080001037983 */ /* 0x000ee80000100800 */
[----:B------:R-:W4:Y:S04]  /*177a0*/  LDL R5, [R1+0x4] ;  /* 0x0000040001057983 */ /* 0x000f280000100800 */
[----:B-1----:R-:W4:Y:S01]  /*177b0*/  LDL R4, [R1] ;  /* 0x0000000001047983 */ /* 0x002f220000100800 */
[----:B------:R-:W1:Y:S01]  /*177c0*/  S2R R0, SR_TID.X ;  /* 0x0000000000007919 */ /* 0x000e620000002100 */
[----:B------:R-:W-:Y:S05]  /*177d0*/  WARPSYNC.ALL ;  /* 0x0000000000007948 */ /* 0x000fea0003800000 */
[----:B-1----:R-:W-:Y:S01]  /*177e0*/  LOP3.LUT R0, R0, 0x1f, RZ, 0xc0, !PT ;  /* 0x0000001f00007812 */ /* 0x002fe200078ec0ff */
[----:B------:R-:W-:Y:S03]  /*177f0*/  BAR.SYNC.DEFER_BLOCKING 0x4, 0x180 ;  /* 0x0106000000007b1d */ /* 0x000fe60000010000 */
[----:B------:R-:W-:-:S13]  /*17800*/  ISETP.NE.AND P0, PT, R0, RZ, PT ;  /* 0x000000ff0000720c */ /* 0x000fda0003f05270 */
[----:B------:R-:W1:Y:S01]  /*17810*/  @!P0 S2R R0, SR_CgaCtaId ;  /* 0x0000000000008919 */ /* 0x000e620000008800 */
[----:B--2---:R-:W-:Y:S01]  /*17820*/  IMAD.MOV.U32 R7, RZ, RZ, R2 ;  /* 0x000000ffff077224 */ /* 0x004fe200078e0002 */
[----:B------:R-:W-:Y:S01]  /*17830*/  @!P0 MOV R2, 0x400 ;  /* 0x0000040000028802 */ /* 0x000fe20000000f00 */
[----:B---3--:R-:W-:-:S03]  /*17840*/  IMAD.MOV.U32 R6, RZ, RZ, R3 ;  /* 0x000000ffff067224 */ /* 0x008fc600078e0003 */
[----:B-1----:R-:W-:-:S05]  /*17850*/  @!P0 LEA R18, R0, R2, 0x18 ;  /* 0x0000000200128211 */ /* 0x002fca00078ec0ff */
[----:B----4-:R2:W-:Y:S01]  /*17860*/  @!P0 STS.128 [R18+0x388d0], R4 ;  /* 0x0388d00412008388 */ /* 0x0105e20000000c00 */
[----:B------:R-:W-:Y:S06]  /*17870*/  BAR.ARV 0x5, 0x180 ;  /* 0x0146000000007b1d */ /* 0x000fec0000002000 */
.L_x_341:
[----:B------:R-:W3:Y:S01]  /*17880*/  LDL R0, [R1+0xc] ;  /* 0x00000c0001007983 */ /* 0x000ee20000100800 */
[----:B------:R-:W-:Y:S02]  /*17890*/  ULDC UR4, c[0x0][0xc3c] ;  /* 0x00030f0000047ab9 */ /* 0x000fe40000000800 */
[----:B---3--:R-:W-:-:S13]  /*178a0*/  ISETP.GE.AND P0, PT, R0, UR4, PT ;  /* 0x0000000400007c0c */ /* 0x008fda000bf06270 */
[----:B------:R-:W-:Y:S05]  /*178b0*/  @!P0 BRA `(.L_x_351) ;  /* 0xffffff9c005c8947 */ /* 0x000fea000383ffff */
[----:B------:R-:W-:Y:S05]  /*178c0*/  BSYNC B8 ;  /* 0x0000000000087941 */ /* 0x000fea0003800000 */
.L_x_238:
[----:B0-----:R-:W3:Y:S01]  /*178d0*/  LDL.LU R0, [R1+0x48] ;  /* 0x0000480001007983 */ /* 0x001ee20000300800 */
[----:B------:R-:W-:Y:S01]  /*178e0*/  BSSY B0, `(.L_x_352) ;  /* 0x000000b000007945 */ /* 0x000fe20003800000 */
[----:B-12---:R-:W0:Y:S01]  /*178f0*/  S2R R5, SR_CgaCtaId ;  /* 0x0000000000057919 */ /* 0x006e220000008800 */
[----:B---3--:R-:W-:-:S05]  /*17900*/  VIADD R0, R0, 0x1 ;  /* 0x0000000100007836 */ /* 0x008fca0000000000 */
[----:B------:R-:W-:-:S04]  /*17910*/  LEA.HI R2, R0, R0, RZ, 0x1 ;  /* 0x0000000000027211 */ /* 0x000fc800078f08ff */
[----:B------:R-:W-:-:S05]  /*17920*/  LOP3.LUT R3, R2, 0xfffffffe, RZ, 0xc0, !PT ;  /* 0xfffffffe02037812 */ /* 0x000fca00078ec0ff */
[----:B------:R-:W-:Y:S01]  /*17930*/  IMAD.IADD R3, R0, 0x1, -R3 ;  /* 0x0000000100037824 */ /* 0x000fe200078e0a03 */
[----:B------:R-:W-:-:S04]  /*17940*/  MOV R0, 0x400 ;  /* 0x0000040000007802 */ /* 0x000fc80000000f00 */
[----:B0-----:R-:W-:Y:S02]  /*17950*/  LEA R0, R5, R0, 0x18 ;  /* 0x0000000005007211 */ /* 0x001fe400078ec0ff */
[----:B------:R-:W-:-:S04]  /*17960*/  SHF.L.U32 R3, R3, 0x1f, RZ ;  /* 0x0000001f03037819 */ /* 0x000fc800000006ff */
[----:B------:R-:W0:Y:S02]  /*17970*/  SYNCS.PHASECHK.TRANS64.TRYWAIT P0, [R0+URZ+0x38820], R3 ;  /* 0x03882003000075a7 */ /* 0x000e24000800017f */
[----:B0-----:R-:W-:Y:S05]  /*17980*/  @!P0 BRA `(.L_x_353) ;  /* 0x0000002000048947 */ /* 0x001fea0003800000 */
.L_x_423:
[----:B------:R-:W-:Y:S05]  /*17990*/  BSYNC B0 ;  /* 0x0000000000007941 */ /* 0x000fea0003800000 */
.L_x_352:
[----:B------:R-:W-:-:S03]  /*179a0*/  UMOV UR4, 0xffffffff ;  /* 0xffffffff00047882 */ /* 0x000fc60000000000 */
[----:B------:R-:W-:Y:S05]  /*179b0*/  BRA.DIV UR4, `(.L_x_354) ;  /* 0x00000022040c7947 */ /* 0x000fea000b800000 */
[----:B------:R-:W1:Y:S02]  /*179c0*/  S2R R2, SR_TID.X ;  /* 0x0000000000027919 */ /* 0x000e640000002100 */
[----:B-1----:R-:W-:-:S04]  /*179d0*/  SHF.R.U32.HI R2, RZ, 0x5, R2 ;  /* 0x00000005ff027819 */ /* 0x002fc80000011602 */
[----:B------:R-:W-:-:S05]  /*179e0*/  LOP3.LUT R2, R2, 0x3, RZ, 0xc0, !PT ;  /* 0x0000000302027812 */ /* 0x000fca00078ec0ff */
[----:B------:R1:W2:Y:S02]  /*179f0*/  SHFL.IDX PT, R14, R2, RZ, 0x1f ;  /* 0x00001fff020e7589 */ /* 0x0002a400000e0000 */
.L_x_426:
[----:B--2---:R-:W-:Y:S01]  /*17a00*/  ISETP.NE.AND P0, PT, R14, RZ, PT ;  /* 0x000000ff0e00720c */ /* 0x004fe20003f05270 */
[----:B------:R-:W-:-:S12]  /*17a10*/  BSSY B0, `(.L_x_355) ;  /* 0x0000027000007945 */ /* 0x000fd80003800000 */
[----:B------:R-:W-:Y:S05]  /*17a20*/  @P0 BRA `(.L_x_356) ;  /* 0x0000000000940947 */ /* 0x000fea0003800000 */
[----:B------:R-:W-:-:S03]  /*17a30*/  UMOV UR4, 0xffffffff ;  /* 0xffffffff00047882 */ /* 0x000fc60000000000 */
[----:B------:R-:W-:Y:S05]  /*17a40*/  BRA.DIV UR4, `(.L_x_357) ;  /* 0x00000022041c7947 */ /* 0x000fea000b800000 */
[----:B------:R-:W-:-:S13]  /*17a50*/  ELECT P6, URZ, PT ;  /* 0x00000000003f782f */ /* 0x000fda00038c0000 */
.L_x_429:
[----:B------:R-:W-:Y:S05]  /*17a60*/  @!P6 BRA `(.L_x_356) ;  /* 0x000000000084e947 */ /* 0x000fea0003800000 */
[----:B-1----:R-:W2:Y:S02]  /*17a70*/  LDL R2, [R1+0x70] ;  /* 0x0000700001027983 */ /* 0x002ea40000100800 */
[----:B--2---:R-:W-:-:S13]  /*17a80*/  R2UR UR4, R2 ;  /* 0x00000000020472ca */ /* 0x004fda00000e0000 */
[----:B------:R-:W-:-:S06]  /*17a90*/  ULOP3.LUT UR4, UR4, 0x2, URZ, 0xfc, !UPT ;  /* 0x0000000204047892 */ /* 0x000fcc000f8efc3f */
[----:B------:R-:W-:-:S05]  /*17aa0*/  IMAD.U32 R2, RZ, RZ, UR4 ;  /* 0x00000004ff027e24 */ /* 0x000fca000f8e00ff */
[----:B------:R-:W-:-:S13]  /*17ab0*/  ISETP.NE.AND P2, PT, R2, 0x3, PT ;  /* 0x000000030200780c */ /* 0x000fda0003f45270 */
[----:B------:R-:W-:Y:S05]  /*17ac0*/  @!P2 BRA `(.L_x_358) ;  /* 0x000000000004a947 */ /* 0x000fea0003800000 */
[----:B------:R-:W-:Y:S01]  /*17ad0*/  BPT.TRAP 0x1 ;  /* 0x000000040000795c */ /* 0x000fe20000300000 */
.L_x_358:
[----:B------:R-:W2:Y:S01]  /*17ae0*/  LDL.LU R7, [R1+0x14] ;  /* 0x0000140001077983 */ /* 0x000ea20000300800 */
[----:B------:R-:W-:Y:S02]  /*17af0*/  VIADD R2, R0, 0x38840 ;  /* 0x0003884000027836 */ /* 0x000fe40000000000 */
[C---:B0-----:R-:W-:Y:S02]  /*17b00*/  VIADD R3, R19.reuse, 0x1 ;  /* 0x0000000113037836 */ /* 0x041fe40000000000 */
[----:B------:R-:W-:-:S03]  /*17b10*/  IMAD R6, R19, 0x8, R2 ;  /* 0x0000000813067824 */ /* 0x000fc600078e0202 */
[----:B------:R-:W-:-:S04]  /*17b20*/  ISETP.NE.AND P1, PT, R3, 0x2, PT ;  /* 0x000000020300780c */ /* 0x000fc80003f25270 */
[----:B------:R-:W-:Y:S02]  /*17b30*/  SEL R4, RZ, 0x1, P1 ;  /* 0x00000001ff047807 */ /* 0x000fe40000800000 */
[----:B------:R-:W-:Y:S02]  /*17b40*/  SEL R3, R3, RZ, P1 ;  /* 0x000000ff03037207 */ /* 0x000fe40000800000 */
[C---:B--2---:R-:W-:Y:S02]  /*17b50*/  SHF.L.U32 R5, R7.reuse, 0x1f, RZ ;  /* 0x0000001f07057819 */ /* 0x044fe400000006ff */
[----:B------:R-:W-:Y:S01]  /*17b60*/  LOP3.LUT R4, R7, R4, RZ, 0x3c, !PT ;  /* 0x0000000407047212 */ /* 0x000fe200078e3cff */
[----:B------:R-:W-:Y:S01]  /*17b70*/  IMAD R7, R3, 0x8, R2 ;  /* 0x0000000803077824 */ /* 0x000fe200078e0202 */
[----:B------:R-:W0:Y:S02]  /*17b80*/  SYNCS.PHASECHK.TRANS64.TRYWAIT P0, [R6+URZ], R5 ;  /* 0x00000005060075a7 */ /* 0x000e24000800017f */
[----:B------:R-:W-:Y:S01]  /*17b90*/  SHF.L.U32 R2, R4, 0x1f, RZ ;  /* 0x0000001f04027819 */ /* 0x000fe200000006ff */
[----:B0-----:R-:W-:Y:S06]  /*17ba0*/  @!P0 BRA `(.L_x_359) ;  /* 0x0000001c00e48947 */ /* 0x001fec0003800000 */
.L_x_430:
[----:B------:R-:W1:Y:S02]  /*17bb0*/  SYNCS.PHASECHK.TRANS64.TRYWAIT P0, [R7+URZ], R2 ;  /* 0x00000002070075a7 */ /* 0x000e64000800017f */
[----:B-1----:R-:W-:Y:S05]  /*17bc0*/  @!P0 BRA `(.L_x_360) ;  /* 0x0000001c00f08947 */ /* 0x002fea0003800000 */
.L_x_431:
[----:B------:R-:W-:Y:S05]  /*17bd0*/  @!P2 BRA `(.L_x_361) ;  /* 0x000000000004a947 */ /* 0x000fea0003800000 */
[----:B------:R-:W-:Y:S01]  /*17be0*/  BPT.TRAP 0x1 ;  /* 0x000000040000795c */ /* 0x000fe20000300000 */
.L_x_361:
[----:B------:R-:W-:-:S04]  /*17bf0*/  VIADD R0, R0, 0x38860 ;  /* 0x0003886000007836 */ /* 0x000fc80000000000 */
[----:B------:R-:W-:-:S04]  /*17c00*/  IMAD R4, R19, 0x8, R0 ;  /* 0x0000000813047824 */ /* 0x000fc800078e0200 */
[----:B------:R-:W2:Y:S02]  /*17c10*/  SYNCS.PHASECHK.TRANS64.TRYWAIT P0, [R4+URZ], R5 ;  /* 0x00000005040075a7 */ /* 0x000ea4000800017f */
[----:B--2---:R-:W-:Y:S05]  /*17c20*/  @!P0 BRA `(.L_x_362) ;  /* 0x0000001c00ec8947 */ /* 0x004fea0003800000 */
.L_x_432:
[----:B------:R-:W-:-:S07]  /*17c30*/  IMAD R3, R3, 0x8, R0 ;  /* 0x0000000803037824 */ /* 0x000fce00078e0200 */
.L_x_363:
[----:B---3--:R3:W4:Y:S02]  /*17c40*/  SYNCS.PHASECHK.TRANS64.TRYWAIT P0, [R3+URZ], R2 ;  /* 0x00000002030075a7 */ /* 0x008724000800017f */
[----:B----4-:R-:W-:Y:S05]  /*17c50*/  @!P0 NANOSLEEP.SYNCS 0x989680 ;  /* 0x009896800000895d */ /* 0x010fea0003900000 */
[----:B------:R-:W4:Y:S02]  /*17c60*/  @!P0 SYNCS.PHASECHK.TRANS64 P0, [R3+URZ], R2 ;  /* 0x00000002030085a7 */ /* 0x000f24000800007f */
[----:B----4-:R-:W-:Y:S05]  /*17c70*/  @!P0 BRA `(.L_x_363) ;  /* 0xfffffffc00f08947 */ /* 0x010fea000383ffff */
.L_x_356:
[----:B------:R-:W-:Y:S05]  /*17c80*/  BSYNC B0 ;  /* 0x0000000000007941 */ /* 0x000fea0003800000 */
.L_x_355:
[----:B------:R-:W-:Y:S05]  /*17c90*/  EXIT ;  /* 0x000000000000794d */ /* 0x000fea0003800000 */
.L_x_189:
[----:B0-----:R0:W1:Y:S02]  /*17ca0*/  SYNCS.PHASECHK.TRANS64.TRYWAIT P1, [R5+URZ+0x38800], R0 ;  /* 0x03880000050075a7 */ /* 0x001064000802017f */
[----:B-1----:R-:W-:Y:S05]  /*17cb0*/  @!P1 NANOSLEEP.SYNCS 0x989680 ;  /* 0x009896800000995d */ /* 0x002fea0003900000 */
[----:B------:R-:W1:Y:S02]  /*17cc0*/  @!P1 SYNCS.PHASECHK.TRANS64 P1, [R5+URZ+0x38800], R0 ;  /* 0x03880000050095a7 */ /* 0x000e64000802007f */
[----:B-1----:R-:W-:Y:S05]  /*17cd0*/  @!P1 BRA `(.L_x_189) ;  /* 0xfffffffc00f09947 */ /* 0x002fea000383ffff */
[----:B------:R-:W-:Y:S05]  /*17ce0*/  BRA `(.L_x_364) ;  /* 0xfffffea000e47947 */ /* 0x000fea000383ffff */
.L_x_193:
[----:B-1----:R1:W2:Y:S02]  /*17cf0*/  SYNCS.PHASECHK.TRANS64.TRYWAIT P2, [R0+URZ+0x38830], R3 ;  /* 0x03883003000075a7 */ /* 0x0022a4000804017f */
[----:B--2---:R-:W-:Y:S05]  /*17d00*/  @!P2 NANOSLEEP.SYNCS 0x989680 ;  /* 0x009896800000a95d */ /* 0x004fea0003900000 */
[----:B------:R-:W2:Y:S02]  /*17d10*/  @!P2 SYNCS.PHASECHK.TRANS64 P2, [R0+URZ+0x38830], R3 ;  /* 0x038830030000a5a7 */ /* 0x000ea4000804007f */
[----:B--2---:R-:W-:Y:S05]  /*17d20*/  @!P2 BRA `(.L_x_193) ;  /* 0xfffffffc00f0a947 */ /* 0x004fea000383ffff */
[----:B------:R-:W-:Y:S05]  /*17d30*/  BRA `(.L_x_192) ;  /* 0xfffffea4000c7947 */ /* 0x000fea000383ffff */
.L_x_198:
[----:B-1----:R-:W-:-:S04]  /*17d40*/  IMAD.U32 R4, RZ, RZ, UR61 ;  /* 0x0000003dff047e24 */ /* 0x002fc8000f8e00ff */
[----:B------:R1:W2:Y:S03]  /*17d50*/  SYNCS.PHASECHK.TRANS64.TRYWAIT P2, [R4+URZ+0x38830], R3 ;  /* 0x03883003040075a7 */ /* 0x0002a6000804017f */
[----:B--2---:R-:W-:Y:S05]  /*17d60*/  @!P2 NANOSLEEP.SYNCS 0x989680 ;  /* 0x009896800000a95d */ /* 0x004fea0003900000 */
[----:B------:R-:W2:Y:S02]  /*17d70*/  @!P2 SYNCS.PHASECHK.TRANS64 P2, [R4+URZ+0x38830], R3 ;  /* 0x038830030400a5a7 */ /* 0x000ea4000804007f */
[----:B--2---:R-:W-:Y:S05]  /*17d80*/  @!P2 BRA `(.L_x_198) ;  /* 0xfffffffc00eca947 */ /* 0x004fea000383ffff */
[----:B------:R-:W-:Y:S05]  /*17d90*/  BRA `(.L_x_197) ;  /* 0xfffffee800c07947 */ /* 0x000fea000383ffff */
.L_x_202:
[----:B---3--:R-:W-:-:S04]  /*17da0*/  IMAD.U32 R2, RZ, RZ, UR6 ;  /* 0x00000006ff027e24 */ /* 0x008fc8000f8e00ff */
[----:B------:R3:W4:Y:S03]  /*17db0*/  SYNCS.PHASECHK.TRANS64.TRYWAIT P2, [R2+URZ+0x38850], R0 ;  /* 0x03885000020075a7 */ /* 0x000726000804017f */
[----:B----4-:R-:W-:Y:S05]  /*17dc0*/  @!P2 NANOSLEEP.SYNCS 0x989680 ;  /* 0x009896800000a95d */ /* 0x010fea0003900000 */
[----:B------:R-:W4:Y:S02]  /*17dd0*/  @!P2 SYNCS.PHASECHK.TRANS64 P2, [R2+URZ+0x38850], R0 ;  /* 0x038850000200a5a7 */ /* 0x000f24000804007f */
[----:B----4-:R-:W-:Y:S05]  /*17de0*/  @!P2 BRA `(.L_x_202) ;  /* 0xfffffffc00eca947 */ /* 0x010fea000383ffff */
[----:B------:R-:W-:Y:S05]  /*17df0*/  BRA `(.L_x_201) ;  /* 0xffffff1000e87947 */ /* 0x000fea000383ffff */
.L_x_207:
[----:B-1----:R1:W2:Y:S02]  /*17e00*/  SYNCS.PHASECHK.TRANS64.TRYWAIT P0, [R0+URZ+0x38850], R7 ;  /* 0x03885007000075a7 */ /* 0x0022a4000800017f */
[----:B--2---:R-:W-:Y:S05]  /*17e10*/  @!P0 NANOSLEEP.SYNCS 0x989680 ;  /* 0x009896800000895d */ /* 0x004fea0003900000 */
[----:B------:R-:W2:Y:S02]  /*17e20*/  @!P0 SYNCS.PHASECHK.TRANS64 P0, [R0+URZ+0x38850], R7 ;  /* 0x03885007000085a7 */ /* 0x000ea4000800007f */
[----:B--2---:R-:W-:Y:S05]  /*17e30*/  @!P0 BRA `(.L_x_207) ;  /* 0xfffffffc00f08947 */ /* 0x004fea000383ffff */
[----:B------:R-:W-:Y:S05]  /*17e40*/  BRA `(.L_x_206) ;  /* 0xffffff3000247947 */ /* 0x000fea000383ffff */
.L_x_252:
[----:B------:R-:W2:Y:S01]  /*17e50*/  S2R R4, SR_TID.X ;  /* 0x0000000000047919 */ /* 0x000ea20000002100 */
[----:B------:R-:W-:Y:S01]  /*17e60*/  BSSY B0, `(.L_x_365) ;  /* 0x000000a000007945 */ /* 0x000fe20003800000 */
[----:B------:R-:W-:Y:S02]  /*17e70*/  IMAD.MOV.U32 R12, RZ, RZ, RZ ;  /* 0x000000ffff0c7224 */ /* 0x000fe400078e00ff */
[----:B0-----:R-:W-:Y:S02]  /*17e80*/  IMAD.MOV.U32 R11, RZ, RZ, 0x1f ;  /* 0x0000001fff0b7424 */ /* 0x001fe400078e00ff */
[----:B------:R-:W-:Y:S01]  /*17e90*/  IMAD.MOV.U32 R15, RZ, RZ, -0x1 ;  /* 0xffffffffff0f7424 */ /* 0x000fe200078e00ff */
[----:B--2---:R-:W-:-:S04]  /*17ea0*/  SHF.R.U32.HI R4, RZ, 0x5, R4 ;  /* 0x00000005ff047819 */ /* 0x004fc80000011604 */
[----:B------:R-:W-:-:S05]  /*17eb0*/  LOP3.LUT R4, R4, 0x3, RZ, 0xc0, !PT ;  /* 0x0000000304047812 */ /* 0x000fca00078ec0ff */
[----:B------:R-:W-:-:S07]  /*17ec0*/  IMAD.MOV.U32 R13, RZ, RZ, R4 ;  /* 0x000000ffff0d7224 */ /* 0x000fce00078e0004 */
[----:B-1----:R-:W-:Y:S05]  /*17ed0*/  WARPSYNC.COLLECTIVE R15, `(.L_x_366) ;  /* 0x000000000f087348 */ /* 0x002fea0003c00000 */
[----:B------:R0:W2:Y:S02]  /*17ee0*/  SHFL.IDX P6, R14, R13, R12, R11 ;  /* 0x0000000c0d0e7389 */ /* 0x0000a400000c000b */
[----:B012---:R-:W-:Y:S01]  /*17ef0*/  ENDCOLLECTIVE ;  /* 0x000000000000791b */ /* 0x007fe20003800000 */
.L_x_366:
[----:B------:R-:W-:Y:S05]  /*17f00*/  BSYNC B0 ;  /* 0x0000000000007941 */ /* 0x000fea0003800000 */
.L_x_365:
[----:B------:R-:W-:Y:S05]  /*17f10*/  BRA `(.L_x_367) ;  /* 0xffffffa400807947 */ /* 0x000fea000383ffff */
.L_x_254:
[----:B------:R-:W-:Y:S01]  /*17f20*/  BSSY B0, `(.L_x_368) ;  /* 0x0000006000007945 */ /* 0x000fe20003800000 */
[----:B------:R-:W-:-:S07]  /*17f30*/  IMAD.MOV.U32 R15, RZ, RZ, -0x1 ;  /* 0xffffffffff0f7424 */ /* 0x000fce00078e00ff */
[----:B01--4-:R-:W-:Y:S05]  /*17f40*/  WARPSYNC.COLLECTIVE R15, `(.L_x_369) ;  /* 0x000000000f0c7348 */ /* 0x013fea0003c00000 */
[----:B------:R-:W-:Y:S02]  /*17f50*/  ELECT P6, UR62, PT ;  /* 0x00000000003e782f */ /* 0x000fe400038c0000 */
[----:B------:R-:W-:Y:S01]  /*17f60*/  MOV R14, UR62 ;  /* 0x0000003e000e7c02 */ /* 0x000fe20008000f00 */
[----:B01--4-:R-:W-:Y:S10]  /*17f70*/  ENDCOLLECTIVE ;  /* 0x000000000000791b */ /* 0x013ff40003800000 */
.L_x_369:
[----:B------:R-:W-:Y:S05]  /*17f80*/  BSYNC B0 ;  /* 0x0000000000007941 */ /* 0x000fea0003800000 */
.L_x_368:
[----:B------:R-:W-:Y:S05]  /*17f90*/  BRA `(.L_x_370) ;  /* 0xffffffa400847947 */ /* 0x000fea000383ffff */
.L_x_256:
[----:B--2---:R2:W3:Y:S02]  /*17fa0*/  SYNCS.PHASECHK.TRANS64.TRYWAIT P0, [R0+URZ+0x38840], R2 ;  /* 0x03884002000075a7 */ /* 0x0044e4000800017f */
[----:B---3--:R-:W-:Y:S05]  /*17fb0*/  @!P0 NANOSLEEP.SYNCS 0x989680 ;  /* 0x009896800000895d */ /* 0x008fea0003900000 */
[----:B------:R-:W3:Y:S02]  /*17fc0*/  @!P0 SYNCS.PHASECHK.TRANS64 P0, [R0+URZ+0x38840], R2 ;  /* 0x03884002000085a7 */ /* 0x000ee4000800007f */
[----:B---3--:R-:W-:Y:S05]  /*17fd0*/  @!P0 BRA `(.L_x_256) ;  /* 0xfffffffc00f08947 */ /* 0x008fea000383ffff */
[----:B------:R-:W-:Y:S05]  /*17fe0*/  BRA `(.L_x_371) ;  /* 0xffffffa400e87947 */ /* 0x000fea000383ffff */
.L_x_260:
[----:B------:R-:W2:Y:S01]  /*17ff0*/  LDL.LU R11, [R1+0x40] ;  /* 0x00004000010b7983 */ /* 0x000ea20000300800 */
[----:B------:R-:W-:Y:S02]  /*18000*/  IMAD.MOV.U32 R13, RZ, RZ, R3 ;  /* 0x000000ffff0d7224 */ /* 0x000fe400078e0003 */
[----:B------:R-:W-:Y:S01]  /*18010*/  IMAD.MOV.U32 R12, RZ, RZ, RZ ;  /* 0x000000ffff0c7224 */ /* 0x000fe200078e00ff */
[----:B------:R-:W0:Y:S01]  /*18020*/  S2R R7, SR_TID.X ;  /* 0x0000000000077919 */ /* 0x000e220000002100 */
[----:B------:R-:W-:Y:S01]  /*18030*/  IMAD.MOV.U32 R15, RZ, RZ, -0x1 ;  /* 0xffffffffff0f7424 */ /* 0x000fe200078e00ff */
[----:B0-----:R-:W-:-:S04]  /*18040*/  LOP3.LUT R7, R7, 0x7f, RZ, 0xc0, !PT ;  /* 0x0000007f07077812 */ /* 0x001fc800078ec0ff */
[----:B------:R-:W-:-:S05]  /*18050*/  SHF.R.U32.HI R0, RZ, 0x3, R7 ;  /* 0x00000003ff007819 */ /* 0x000fca0000011607 */
[----:B------:R-:W-:-:S04]  /*18060*/  IMAD.IADD R0, R0, 0x1, R5 ;  /* 0x0000000100007824 */ /* 0x000fc800078e0205 */
[----:B------:R-:W-:Y:S02]  /*18070*/  VIADD R5, R0, 0x10 ;  /* 0x0000001000057836 */ /* 0x000fe40000000000 */
[----:B--2---:R-:W-:Y:S02]  /*18080*/  IMAD R2, R11, R8, RZ ;  /* 0x000000080b027224 */ /* 0x004fe400078e02ff */
[----:B------:R-:W-:-:S03]  /*18090*/  IMAD.MOV.U32 R11, RZ, RZ, 0x181f ;  /* 0x0000181fff0b7424 */ /* 0x000fc600078e00ff */
[----:B------:R-:W-:-:S13]  /*180a0*/  ISETP.GE.AND P5, PT, R0, R2, PT ;  /* 0x000000020000720c */ /* 0x000fda0003fa6270 */
[----:B-----5:R-:W-:Y:S05]  /*180b0*/  WARPSYNC.COLLECTIVE R15, `(.L_x_372) ;  /* 0x000000000f087348 */ /* 0x020fea0003c00000 */
[----:B------:R0:W1:Y:S02]  /*180c0*/  SHFL.IDX P6, R14, R13, R12, R11 ;  /* 0x0000000c0d0e7389 */ /* 0x00006400000c000b */
[----:B01---5:R-:W-:Y:S01]  /*180d0*/  ENDCOLLECTIVE ;  /* 0x000000000000791b */ /* 0x023fe20003800000 */
.L_x_372:
[----:B------:R-:W-:Y:S02]  /*180e0*/  IMAD.MOV.U32 R13, RZ, RZ, R4 ;  /* 0x000000ffff0d7224 */ /* 0x000fe400078e0004 */
[----:B------:R-:W-:-:S07]  /*180f0*/  IMAD.MOV.U32 R6, RZ, RZ, R14 ;  /* 0x000000ffff067224 */ /* 0x000fce00078e000e */
[----:B------:R-:W-:Y:S05]  /*18100*/  WARPSYNC.COLLECTIVE R15, `(.L_x_373) ;  /* 0x000000000f087348 */ /* 0x000fea0003c00000 */
[----:B------:R0:W1:Y:S02]  /*18110*/  SHFL.IDX P6, R14, R13, R12, R11 ;  /* 0x0000000c0d0e7389 */ /* 0x00006400000c000b */
[----:B01----:R-:W-:Y:S01]  /*18120*/  ENDCOLLECTIVE ;  /* 0x000000000000791b */ /* 0x003fe20003800000 */
.L_x_373:
[----:B------:R-:W-:Y:S01]  /*18130*/  ULDC.64 UR4, c[0x0][0x208] ;  /* 0x0000820000047ab9 */ /* 0x000fe20000000a00 */
[----:B------:R-:W-:Y:S02]  /*18140*/  IMAD.MOV.U32 R13, RZ, RZ, R3 ;  /* 0x000000ffff0d7224 */ /* 0x000fe400078e0003 */
[----:B------:R-:W-:Y:S02]  /*18150*/  IMAD.MOV.U32 R12, RZ, RZ, 0x1 ;  /* 0x00000001ff0c7424 */ /* 0x000fe400078e00ff */
[----:B------:R-:W-:-:S05]  /*18160*/  IMAD.MOV.U32 R7, RZ, RZ, R14 ;  /* 0x000000ffff077224 */ /* 0x000fca00078e000e */
[----:B------:R-:W-:-:S05]  /*18170*/  @!P5 LEA R7, P4, R10, R7, 0x1 ;  /* 0x000000070a07d211 */ /* 0x000fca00078808ff */
[----:B------:R-:W-:-:S05]  /*18180*/  @!P5 IMAD.X R6, RZ, RZ, R6, P4 ;  /* 0x000000ffff06d224 */ /* 0x000fca00020e0606 */
[----:B------:R-:W-:-:S04]  /*18190*/  @!P5 LOP3.LUT R7, R7, R6, RZ, 0x3c, !PT ;  /* 0x000000060707d212 */ /* 0x000fc800078e3cff */
[----:B------:R-:W-:-:S04]  /*181a0*/  @!P5 LOP3.LUT R6, R7, R6, RZ, 0x3c, !PT ;  /* 0x000000060706d212 */ /* 0x000fc800078e3cff */
[----:B------:R-:W-:-:S05]  /*181b0*/  @!P5 LOP3.LUT R7, R7, R6, RZ, 0x3c, !PT ;  /* 0x000000060707d212 */ /* 0x000fca00078e3cff */
        /* <DEDUP_REMOVED lines=11> */
.L_x_374:
[----:B------:R-:W-:Y:S02]  /*18270*/  IMAD.MOV.U32 R13, RZ, RZ, R4 ;  /* 0x000000ffff0d7224 */ /* 0x000fe400078e0004 */
[----:B------:R-:W-:-:S07]  /*18280*/  IMAD.MOV.U32 R6, RZ, RZ, R14 ;  /* 0x000000ffff067224 */ /* 0x000fce00078e000e */
[----:B------:R-:W-:Y:S05]  /*18290*/  WARPSYNC.COLLECTIVE R15, `(.L_x_375) ;  /* 0x000000000f087348 */ /* 0x000fea0003c00000 */
[----:B------:R0:W1:Y:S02]  /*182a0*/  SHFL.IDX P6, R14, R13, R12, R11 ;  /* 0x0000000c0d0e7389 */ /* 0x00006400000c000b */
[----:B01----:R-:W-:Y:S01]  /*182b0*/  ENDCOLLECTIVE ;  /* 0x000000000000791b */ /* 0x003fe20003800000 */
.L_x_375:
[----:B------:R-:W-:Y:S01]  /*182c0*/  ULDC.64 UR4, c[0x0][0x208] ;  /* 0x0000820000047ab9 */ /* 0x000fe20000000a00 */
[----:B------:R-:W-:Y:S02]  /*182d0*/  IMAD.MOV.U32 R13, RZ, RZ, R3 ;  /* 0x000000ffff0d7224 */ /* 0x000fe400078e0003 */
[----:B------:R-:W-:Y:S02]  /*182e0*/  IMAD.MOV.U32 R12, RZ, RZ, 0x2 ;  /* 0x00000002ff0c7424 */ /* 0x000fe400078e00ff */
[----:B------:R-:W-:-:S05]  /*182f0*/  IMAD.MOV.U32 R5, RZ, RZ, R14 ;  /* 0x000000ffff057224 */ /* 0x000fca00078e000e */
[----:B------:R-:W-:-:S05]  /*18300*/  @!P5 LEA R5, P4, R10, R5, 0x1 ;  /* 0x000000050a05d211 */ /* 0x000fca00078808ff */
[----:B------:R-:W-:-:S04]  /*18310*/  @!P5 IMAD.X R6, RZ, RZ, R6, P4 ;  /* 0x000000ffff06d224 */ /* 0x000fc800020e0606 */
[----:B------:R-:W-:Y:S02]  /*18320*/  @!P5 IMAD.MOV.U32 R7, RZ, RZ, R6 ;  /* 0x000000ffff07d224 */ /* 0x000fe400078e0006 */
[----:B------:R-:W-:Y:S02]  /*18330*/  @!P5 IMAD.MOV.U32 R6, RZ, RZ, R5 ;  /* 0x000000ffff06d224 */ /* 0x000fe400078e0005 */
[----:B------:R-:W-:-:S03]  /*18340*/  VIADD R5, R0, 0x20 ;  /* 0x0000002000057836 */ /* 0x000fc60000000000 */
        /* <DEDUP_REMOVED lines=11> */
.L_x_376:
[----:B------:R-:W-:Y:S02]  /*18400*/  IMAD.MOV.U32 R13, RZ, RZ, R4 ;  /* 0x000000ffff0d7224 */ /* 0x000fe400078e0004 */
[----:B------:R-:W-:-:S07]  /*18410*/  IMAD.MOV.U32 R6, RZ, RZ, R14 ;  /* 0x000000ffff067224 */ /* 0x000fce00078e000e */
[----:B------:R-:W-:Y:S05]  /*18420*/  WARPSYNC.COLLECTIVE R15, `(.L_x_377) ;  /* 0x000000000f087348 */ /* 0x000fea0003c00000 */
[----:B------:R0:W1:Y:S02]  /*18430*/  SHFL.IDX P6, R14, R13, R12, R11 ;  /* 0x0000000c0d0e7389 */ /* 0x00006400000c000b */
[----:B01----:R-:W-:Y:S01]  /*18440*/  ENDCOLLECTIVE ;  /* 0x000000000000791b */ /* 0x003fe20003800000 */
.L_x_377:
        /* <DEDUP_REMOVED lines=20> */
.L_x_378:
[----:B------:R-:W-:Y:S02]  /*18590*/  IMAD.MOV.U32 R13, RZ, RZ, R4 ;  /* 0x000000ffff0d7224 */ /* 0x000fe400078e0004 */
[----:B------:R-:W-:-:S07]  /*185a0*/  IMAD.MOV.U32 R6, RZ, RZ, R14 ;  /* 0x000000ffff067224 */ /* 0x000fce00078e000e */
[----:B------:R-:W-:Y:S05]  /*185b0*/  WARPSYNC.COLLECTIVE R15, `(.L_x_379) ;  /* 0x000000000f087348 */ /* 0x000fea0003c00000 */
[----:B------:R0:W1:Y:S02]  /*185c0*/  SHFL.IDX P6, R14, R13, R12, R11 ;  /* 0x0000000c0d0e7389 */ /* 0x00006400000c000b */
[----:B01----:R-:W-:Y:S01]  /*185d0*/  ENDCOLLECTIVE ;  /* 0x000000000000791b */ /* 0x003fe20003800000 */
.L_x_379:
        /* <DEDUP_REMOVED lines=20> */
.L_x_380:
[----:B------:R-:W-:Y:S02]  /*18720*/  IMAD.MOV.U32 R13, RZ, RZ, R4 ;  /* 0x000000ffff0d7224 */ /* 0x000fe400078e0004 */
[----:B------:R-:W-:-:S07]  /*18730*/  IMAD.MOV.U32 R6, RZ, RZ, R14 ;  /* 0x000000ffff067224 */ /* 0x000fce00078e000e */
[----:B------:R-:W-:Y:S05]  /*18740*/  WARPSYNC.COLLECTIVE R15, `(.L_x_381) ;  /* 0x000000000f087348 */ /* 0x000fea0003c00000 */
[----:B------:R0:W1:Y:S02]  /*18750*/  SHFL.IDX P6, R14, R13, R12, R11 ;  /* 0x0000000c0d0e7389 */ /* 0x00006400000c000b */
[----:B01----:R-:W-:Y:S01]  /*18760*/  ENDCOLLECTIVE ;  /* 0x000000000000791b */ /* 0x003fe20003800000 */
.L_x_381:
        /* <DEDUP_REMOVED lines=20> */
.L_x_382:
[----:B------:R-:W-:Y:S02]  /*188b0*/  IMAD.MOV.U32 R13, RZ, RZ, R4 ;  /* 0x000000ffff0d7224 */ /* 0x000fe400078e0004 */
[----:B------:R-:W-:-:S07]  /*188c0*/  IMAD.MOV.U32 R6, RZ, RZ, R14 ;  /* 0x000000ffff067224 */ /* 0x000fce00078e000e */
[----:B------:R-:W-:Y:S05]  /*188d0*/  WARPSYNC.COLLECTIVE R15, `(.L_x_383) ;  /* 0x000000000f087348 */ /* 0x000fea0003c00000 */
[----:B------:R0:W1:Y:S02]  /*188e0*/  SHFL.IDX P6, R14, R13, R12, R11 ;  /* 0x0000000c0d0e7389 */ /* 0x00006400000c000b */
[----:B01----:R-:W-:Y:S01]  /*188f0*/  ENDCOLLECTIVE ;  /* 0x000000000000791b */ /* 0x003fe20003800000 */
.L_x_383:
[----:B------:R-:W-:Y:S01]  /*18900*/  ULDC.64 UR4, c[0x0][0x208] ;  /* 0x0000820000047ab9 */ /* 0x000fe20000000a00 */
[----:B------:R-:W-:Y:S02]  /*18910*/  IMAD.MOV.U32 R13, RZ, RZ, R3 ;  /* 0x000000ffff0d7224 */ /* 0x000fe400078e0003 */
[----:B------:R-:W-:Y:S02]  /*18920*/  IMAD.MOV.U32 R12, RZ, RZ, 0x6 ;  /* 0x00000006ff0c7424 */ /* 0x000fe400078e00ff */
[----:B------:R-:W-:-:S05]  /*18930*/  IMAD.MOV.U32 R5, RZ, RZ, R14 ;  /* 0x000000ffff057224 */ /* 0x000fca00078e000e */
[----:B------:R-:W-:-:S05]  /*18940*/  @!P5 LEA R5, P4, R10, R5, 0x1 ;  /* 0x000000050a05d211 */ /* 0x000fca00078808ff */
[----:B------:R-:W-:-:S04]  /*18950*/  @!P5 IMAD.X R6, RZ, RZ, R6, P4 ;  /* 0x000000ffff06d224 */ /* 0x000fc800020e0606 */
[----:B------:R-:W-:Y:S02]  /*18960*/  @!P5 IMAD.MOV.U32 R7, RZ, RZ, R6 ;  /* 0x000000ffff07d224 */ /* 0x000fe400078e0006 */
[----:B------:R-:W-:-:S05]  /*18970*/  @!P5 IMAD.MOV.U32 R6, RZ, RZ, R5 ;  /* 0x000000ffff06d224 */ /* 0x000fca00078e0005 */
        /* <DEDUP_REMOVED lines=10> */
.L_x_384:
[----:B------:R-:W-:-:S05]  /*18a20*/  VIADD R7, R0, 0x60 ;  /* 0x0000006000077836 */ /* 0x000fca0000000000 */
[----:B------:R-:W-:Y:S01]  /*18a30*/  ISETP.GE.AND P5, PT, R7, R2, PT ;  /* 0x000000020700720c */ /* 0x000fe20003fa6270 */
[----:B------:R-:W-:Y:S02]  /*18a40*/  IMAD.MOV.U32 R13, RZ, RZ, R4 ;  /* 0x000000ffff0d7224 */ /* 0x000fe400078e0004 */
[----:B------:R-:W-:-:S10]  /*18a50*/  IMAD.MOV.U32 R8, RZ, RZ, R14 ;  /* 0x000000ffff087224 */ /* 0x000fd400078e000e */
[----:B------:R-:W-:Y:S05]  /*18a60*/  WARPSYNC.COLLECTIVE R15, `(.L_x_385) ;  /* 0x000000000f087348 */ /* 0x000fea0003c00000 */
[----:B------:R0:W1:Y:S02]  /*18a70*/  SHFL.IDX P6, R14, R13, R12, R11 ;  /* 0x0000000c0d0e7389 */ /* 0x00006400000c000b */
[----:B01----:R-:W-:Y:S01]  /*18a80*/  ENDCOLLECTIVE ;  /* 0x000000000000791b */ /* 0x003fe20003800000 */
.L_x_385:
        /* <DEDUP_REMOVED lines=18> */
.L_x_386:
[----:B------:R-:W-:Y:S02]  /*18bb0*/  IMAD.MOV.U32 R13, RZ, RZ, R4 ;  /* 0x000000ffff0d7224 */ /* 0x000fe400078e0004 */
[----:B------:R-:W-:-:S07]  /*18bc0*/  IMAD.MOV.U32 R5, RZ, RZ, R14 ;  /* 0x000000ffff057224 */ /* 0x000fce00078e000e */
[----:B------:R-:W-:Y:S05]  /*18bd0*/  WARPSYNC.COLLECTIVE R15, `(.L_x_387) ;  /* 0x000000000f087348 */ /* 0x000fea0003c00000 */
[----:B------:R0:W1:Y:S02]  /*18be0*/  SHFL.IDX P6, R14, R13, R12, R11 ;  /* 0x0000000c0d0e7389 */ /* 0x00006400000c000b */
[----:B01----:R-:W-:Y:S01]  /*18bf0*/  ENDCOLLECTIVE ;  /* 0x000000000000791b */ /* 0x003fe20003800000 */
.L_x_387:
[----:B------:R-:W-:Y:S01]  /*18c00*/  IMAD.MOV.U32 R3, RZ, RZ, R14 ;  /* 0x000000ffff037224 */ /* 0x000fe200078e000e */
[----:B------:R-:W-:Y:S06]  /*18c10*/  BRA `(.L_x_388) ;  /* 0xffffffa800b47947 */ /* 0x000fec000383ffff */
.L_x_265:
[----:B0-----:R0:W3:Y:S02]  /*18c20*/  SYNCS.PHASECHK.TRANS64.TRYWAIT P0, [R18+URZ+0x38820], R0 ;  /* 0x03882000120075a7 */ /* 0x0010e4000800017f */
[----:B---3--:R-:W-:Y:S05]  /*18c30*/  @!P0 NANOSLEEP.SYNCS 0x989680 ;  /* 0x009896800000895d */ /* 0x008fea0003900000 */
[----:B------:R-:W3:Y:S02]  /*18c40*/  @!P0 SYNCS.PHASECHK.TRANS64 P0, [R18+URZ+0x38820], R0 ;  /* 0x03882000120085a7 */ /* 0x000ee4000800007f */
[----:B---3--:R-:W-:Y:S05]  /*18c50*/  @!P0 BRA `(.L_x_265) ;  /* 0xfffffffc00f08947 */ /* 0x008fea000383ffff */
[----:B------:R-:W-:Y:S05]  /*18c60*/  BRA `(.L_x_389) ;  /* 0xffffffac00307947 */ /* 0x000fea000383ffff */
.L_x_274:
[----:B-1----:R1:W2:Y:S02]  /*18c70*/  SYNCS.PHASECHK.TRANS64.TRYWAIT P0, [R3+URZ+0x38840], R2 ;  /* 0x03884002030075a7 */ /* 0x0022a4000800017f */
[----:B--2---:R-:W-:Y:S05]  /*18c80*/  @!P0 NANOSLEEP.SYNCS 0x989680 ;  /* 0x009896800000895d */ /* 0x004fea0003900000 */
[----:B------:R-:W2:Y:S02]  /*18c90*/  @!P0 SYNCS.PHASECHK.TRANS64 P0, [R3+URZ+0x38840], R2 ;  /* 0x03884002030085a7 */ /* 0x000ea4000800007f */
[----:B--2---:R-:W-:Y:S05]  /*18ca0*/  @!P0 BRA `(.L_x_274) ;  /* 0xfffffffc00f08947 */ /* 0x004fea000383ffff */
[----:B------:R-:W-:Y:S05]  /*18cb0*/  BRA `(.L_x_390) ;  /* 0xffffffb000107947 */ /* 0x000fea000383ffff */
.L_x_282:
[----:B0-----:R0:W1:Y:S02]  /*18cc0*/  SYNCS.PHASECHK.TRANS64.TRYWAIT P0, [R3+URZ+0x60], R2 ;  /* 0x00006002030075a7 */ /* 0x001064000800017f */
[----:B-1----:R-:W-:Y:S05]  /*18cd0*/  @!P0 NANOSLEEP.SYNCS 0x989680 ;  /* 0x009896800000895d */ /* 0x002fea0003900000 */
[----:B------:R-:W1:Y:S02]  /*18ce0*/  @!P0 SYNCS.PHASECHK.TRANS64 P0, [R3+URZ+0x60], R2 ;  /* 0x00006002030085a7 */ /* 0x000e64000800007f */
[----:B-1----:R-:W-:Y:S05]  /*18cf0*/  @!P0 BRA `(.L_x_282) ;  /* 0xfffffffc00f08947 */ /* 0x002fea000383ffff */
[----:B------:R-:W-:Y:S05]  /*18d00*/  BRA `(.L_x_391) ;  /* 0xffffffb400647947 */ /* 0x000fea000383ffff */
.L_x_293:
[----:B-1----:R1:W2:Y:S02]  /*18d10*/  SYNCS.PHASECHK.TRANS64.TRYWAIT P0, [R3+URZ+0x38840], R2 ;  /* 0x03884002030075a7 */ /* 0x0022a4000800017f */
[----:B--2---:R-:W-:Y:S05]  /*18d20*/  @!P0 NANOSLEEP.SYNCS 0x989680 ;  /* 0x009896800000895d */ /* 0x004fea0003900000 */
[----:B------:R-:W2:Y:S02]  /*18d30*/  @!P0 SYNCS.PHASECHK.TRANS64 P0, [R3+URZ+0x38840], R2 ;  /* 0x03884002030085a7 */ /* 0x000ea4000800007f */
[----:B--2---:R-:W-:Y:S05]  /*18d40*/  @!P0 BRA `(.L_x_293) ;  /* 0xfffffffc00f08947 */ /* 0x004fea000383ffff */
[----:B------:R-:W-:Y:S05]  /*18d50*/  BRA `(.L_x_392) ;  /* 0xffffffbc00707947 */ /* 0x000fea000383ffff */
.L_x_301:
[----:B0-----:R0:W1:Y:S02]  /*18d60*/  SYNCS.PHASECHK.TRANS64.TRYWAIT P0, [R2+URZ+0x60], R3 ;  /* 0x00006003020075a7 */ /* 0x001064000800017f */
[----:B-1----:R-:W-:Y:S05]  /*18d70*/  @!P0 NANOSLEEP.SYNCS 0x989680 ;  /* 0x009896800000895d */ /* 0x002fea0003900000 */
[----:B------:R-:W1:Y:S02]  /*18d80*/  @!P0 SYNCS.PHASECHK.TRANS64 P0, [R2+URZ+0x60], R3 ;  /* 0x00006003020085a7 */ /* 0x000e64000800007f */
[----:B-1----:R-:W-:Y:S05]  /*18d90*/  @!P0 BRA `(.L_x_301) ;  /* 0xfffffffc00f08947 */ /* 0x002fea000383ffff */
[----:B------:R-:W-:Y:S05]  /*18da0*/  BRA `(.L_x_393) ;  /* 0xffffffc000c47947 */ /* 0x000fea000383ffff */
.L_x_312:
[----:B--2---:R2:W3:Y:S02]  /*18db0*/  SYNCS.PHASECHK.TRANS64.TRYWAIT P0, [R2+URZ+0x38840], R3 ;  /* 0x03884003020075a7 */ /* 0x0044e4000800017f */
[----:B---3--:R-:W-:Y:S05]  /*18dc0*/  @!P0 NANOSLEEP.SYNCS 0x989680 ;  /* 0x009896800000895d */ /* 0x008fea0003900000 */
[----:B------:R-:W3:Y:S02]  /*18dd0*/  @!P0 SYNCS.PHASECHK.TRANS64 P0, [R2+URZ+0x38840], R3 ;  /* 0x03884003020085a7 */ /* 0x000ee4000800007f */
[----:B---3--:R-:W-:Y:S05]  /*18de0*/  @!P0 BRA `(.L_x_312) ;  /* 0xfffffffc00f08947 */ /* 0x008fea000383ffff */
[----:B------:R-:W-:Y:S05]  /*18df0*/  BRA `(.L_x_394) ;  /* 0xffffffc800a07947 */ /* 0x000fea000383ffff */
.L_x_320:
[----:B0-----:R0:W1:Y:S02]  /*18e00*/  SYNCS.PHASECHK.TRANS64.TRYWAIT P0, [R2+URZ+0x60], R5 ;  /* 0x00006005020075a7 */ /* 0x001064000800017f */
[----:B-1----:R-:W-:Y:S05]  /*18e10*/  @!P0 NANOSLEEP.SYNCS 0x989680 ;  /* 0x009896800000895d */ /* 0x002fea0003900000 */
[----:B------:R-:W1:Y:S02]  /*18e20*/  @!P0 SYNCS.PHASECHK.TRANS64 P0, [R2+URZ+0x60], R5 ;  /* 0x00006005020085a7 */ /* 0x000e64000800007f */
[----:B-1----:R-:W-:Y:S05]  /*18e30*/  @!P0 BRA `(.L_x_320) ;  /* 0xfffffffc00f08947 */ /* 0x002fea000383ffff */
[----:B------:R-:W-:Y:S05]  /*18e40*/  BRA `(.L_x_395) ;  /* 0xffffffcc00f47947 */ /* 0x000fea000383ffff */
.L_x_333:
[----:B--2---:R2:W3:Y:S02]  /*18e50*/  SYNCS.PHASECHK.TRANS64.TRYWAIT P0, [R0+URZ+0x38860], R2 ;  /* 0x03886002000075a7 */ /* 0x0044e4000800017f */
[----:B---3--:R-:W-:Y:S05]  /*18e60*/  @!P0 NANOSLEEP.SYNCS 0x989680 ;  /* 0x009896800000895d */ /* 0x008fea0003900000 */
[----:B------:R-:W3:Y:S02]  /*18e70*/  @!P0 SYNCS.PHASECHK.TRANS64 P0, [R0+URZ+0x38860], R2 ;  /* 0x03886002000085a7 */ /* 0x000ee4000800007f */
[----:B---3--:R-:W-:Y:S05]  /*18e80*/  @!P0 BRA `(.L_x_333) ;  /* 0xfffffffc00f08947 */ /* 0x008fea000383ffff */
[----:B------:R-:W-:Y:S05]  /*18e90*/  BRA `(.L_x_396) ;  /* 0xffffffd400bc7947 */ /* 0x000fea000383ffff */
.L_x_342:
[----:B------:R-:W4:Y:S01]  /*18ea0*/  LDL R3, [R1] ;  /* 0x0000000001037983 */ /* 0x000f220000100800 */
[----:B------:R-:W-:Y:S01]  /*18eb0*/  BSSY B0, `(.L_x_397) ;  /* 0x0000008000007945 */ /* 0x000fe20003800000 */
[----:B0-----:R-:W-:Y:S02]  /*18ec0*/  IMAD.MOV.U32 R12, RZ, RZ, RZ ;  /* 0x000000ffff0c7224 */ /* 0x001fe400078e00ff */
[----:B------:R-:W-:Y:S02]  /*18ed0*/  IMAD.MOV.U32 R11, RZ, RZ, 0x1f ;  /* 0x0000001fff0b7424 */ /* 0x000fe400078e00ff */
[----:B------:R-:W-:Y:S02]  /*18ee0*/  IMAD.MOV.U32 R15, RZ, RZ, -0x1 ;  /* 0xffffffffff0f7424 */ /* 0x000fe400078e00ff */
[----:B----4-:R-:W-:-:S07]  /*18ef0*/  IMAD.MOV.U32 R13, RZ, RZ, R3 ;  /* 0x000000ffff0d7224 */ /* 0x010fce00078e0003 */
[----:B-123--:R-:W-:Y:S05]  /*18f00*/  WARPSYNC.COLLECTIVE R15, `(.L_x_398) ;  /* 0x000000000f087348 */ /* 0x00efea0003c00000 */
[----:B------:R0:W4:Y:S02]  /*18f10*/  SHFL.IDX P6, R14, R13, R12, R11 ;  /* 0x0000000c0d0e7389 */ /* 0x00012400000c000b */
[----:B01234-:R-:W-:Y:S01]  /*18f20*/  ENDCOLLECTIVE ;  /* 0x000000000000791b */ /* 0x01ffe20003800000 */
.L_x_398:
[----:B------:R-:W-:Y:S05]  /*18f30*/  BSYNC B0 ;  /* 0x0000000000007941 */ /* 0x000fea0003800000 */
.L_x_397:
[----:B------:R0:W5:Y:S01]  /*18f40*/  LDL R2, [R1+0xc] ;  /* 0x00000c0001027983 */ /* 0x0001620000100800 */
[----:B------:R-:W-:Y:S02]  /*18f50*/  IMAD.MOV.U32 R13, RZ, RZ, R3 ;  /* 0x000000ffff0d7224 */ /* 0x000fe400078e0003 */
[----:B------:R-:W-:Y:S02]  /*18f60*/  IMAD.MOV.U32 R12, RZ, RZ, 0x1 ;  /* 0x00000001ff0c7424 */ /* 0x000fe400078e00ff */
[----:B------:R-:W-:Y:S02]  /*18f70*/  IMAD.MOV.U32 R11, RZ, RZ, 0x1f ;  /* 0x0000001fff0b7424 */ /* 0x000fe400078e00ff */
[----:B------:R-:W-:Y:S02]  /*18f80*/  IMAD.MOV.U32 R15, RZ, RZ, -0x1 ;  /* 0xffffffffff0f7424 */ /* 0x000fe400078e00ff */
[----:B0-----:R-:W-:-:S07]  /*18f90*/  IMAD.MOV.U32 R0, RZ, RZ, R14 ;  /* 0x000000ffff007224 */ /* 0x001fce00078e000e */
[----:B-----5:R-:W-:Y:S05]  /*18fa0*/  WARPSYNC.COLLECTIVE R15, `(.L_x_399) ;  /* 0x000000000f087348 */ /* 0x020fea0003c00000 */
[----:B------:R0:W1:Y:S02]  /*18fb0*/  SHFL.IDX P6, R14, R13, R12, R11 ;  /* 0x0000000c0d0e7389 */ /* 0x00006400000c000b */
[----:B01---5:R-:W-:Y:S01]  /*18fc0*/  ENDCOLLECTIVE ;  /* 0x000000000000791b */ /* 0x023fe20003800000 */
.L_x_399:
[----:B------:R-:W-:Y:S01]  /*18fd0*/  ULDC UR4, c[0x0][0xc3c] ;  /* 0x00030f0000047ab9 */ /* 0x000fe20000000800 */
[----:B------:R-:W-:Y:S01]  /*18fe0*/  ULDC.64 UR6, c[0x0][0x208] ;  /* 0x0000820000067ab9 */ /* 0x000fe20000000a00 */
[----:B------:R-:W-:Y:S02]  /*18ff0*/  IMAD.IADD R6, R2, 0x1, R16 ;  /* 0x0000000102067824 */ /* 0x000fe400078e0210 */
[----:B------:R-:W-:Y:S02]  /*19000*/  IMAD.MOV.U32 R11, RZ, RZ, RZ ;  /* 0x000000ffff0b7224 */ /* 0x000fe400078e00ff */
[----:B------:R-:W-:Y:S01]  /*19010*/  IMAD.MOV.U32 R8, RZ, RZ, R14 ;  /* 0x000000ffff087224 */ /* 0x000fe200078e000e */
[----:B------:R-:W-:-:S13]  /*19020*/  ISETP.GE.OR P1, PT, R6, UR4, !P0 ;  /* 0x0000000406007c0c */ /* 0x000fda000c726670 */
[----:B------:R-:W0:Y:S08]  /*19030*/  @!P1 LDC.64 R2, c[0x0][0xc80] ;  /* 0x00032000ff029b82 */ /* 0x000e300000000a00 */
[----:B------:R-:W1:Y:S01]  /*19040*/  @!P1 LDC.64 R4, c[0x0][0xc78] ;  /* 0x00031e00ff049b82 */ /* 0x000e620000000a00 */
[----:B0-----:R-:W-:-:S05]  /*19050*/  @!P1 IMAD.WIDE R2, R6, 0x4, R2 ;  /* 0x0000000406029825 */ /* 0x001fca00078e0202 */
[----:B------:R1:W2:Y:S02]  /*19060*/  @!P1 LDG.E R7, desc[UR6][R2.64] ;  /* 0x0000000602079981 */ /* 0x0002a4000c1e1900 */
[----:B-1----:R-:W-:-:S06]  /*19070*/  @!P1 IMAD.WIDE R2, R6, 0x4, R4 ;  /* 0x0000000406029825 */ /* 0x002fcc00078e0204 */
[----:B------:R-:W3:Y:S01]  /*19080*/  @!P1 LDG.E R2, desc[UR6][R2.64] ;  /* 0x0000000602029981 */ /* 0x000ee2000c1e1900 */
[----:B------:R-:W-:Y:S01]  /*19090*/  IMAD.MOV.U32 R6, RZ, RZ, RZ ;  /* 0x000000ffff067224 */ /* 0x000fe200078e00ff */
[C---:B------:R-:W-:Y:S01]  /*190a0*/  ISETP.GE.U32.AND P2, PT, R16.reuse, 0x2, PT ;  /* 0x000000021000780c */ /* 0x040fe20003f46070 */
[----:B------:R-:W-:Y:S01]  /*190b0*/  IMAD.MOV.U32 R4, RZ, RZ, RZ ;  /* 0x000000ffff047224 */ /* 0x000fe200078e00ff */
[C---:B------:R-:W-:Y:S02]  /*190c0*/  ISETP.GE.U32.AND P3, PT, R16.reuse, 0x4, PT ;  /* 0x000000041000780c */ /* 0x040fe40003f66070 */
[C---:B------:R-:W-:Y:S02]  /*190d0*/  ISETP.GE.U32.AND P4, PT, R16.reuse, 0x8, PT ;  /* 0x000000081000780c */ /* 0x040fe40003f86070 */
[----:B------:R-:W-:Y:S01]  /*190e0*/  ISETP.GE.U32.AND P5, PT, R16, 0x10, PT ;  /* 0x000000101000780c */ /* 0x000fe20003fa6070 */
[----:B--2---:R-:W-:Y:S02]  /*190f0*/  @!P1 IMAD.MOV.U32 R6, RZ, RZ, R7 ;  /* 0x000000ffff069224 */ /* 0x004fe400078e0007 */
[----:B------:R-:W-:-:S02]  /*19100*/  IMAD.MOV.U32 R7, RZ, RZ, RZ ;  /* 0x000000ffff077224 */ /* 0x000fc400078e00ff */
[----:B---3--:R-:W-:Y:S01]  /*19110*/  @!P1 IMAD.MOV.U32 R7, RZ, RZ, R2 ;  /* 0x000000ffff079224 */ /* 0x008fe200078e0002 */
[----:B------:R-:W-:-:S03]  /*19120*/  ISETP.NE.AND P1, PT, R16, RZ, PT ;  /* 0x000000ff1000720c */ /* 0x000fc60003f25270 */
[----:B------:R-:W-:-:S04]  /*19130*/  IMAD R2, R7, R6, RZ ;  /* 0x0000000607027224 */ /* 0x000fc800078e02ff */
[----:B------:R-:W-:-:S07]  /*19140*/  IMAD.MOV.U32 R13, RZ, RZ, R2 ;  /* 0x000000ffff0d7224 */ /* 0x000fce00078e0002 */
[----:B------:R-:W-:Y:S05]  /*19150*/  WARPSYNC.COLLECTIVE R15, `(.L_x_400) ;  /* 0x000000000f087348 */ /* 0x000fea0003c00000 */
[----:B------:R0:W1:Y:S02]  /*19160*/  SHFL.UP P6, R14, R13, R12, R11 ;  /* 0x0400000c0d0e7389 */ /* 0x00006400000c000b */
[----:B01----:R-:W-:Y:S01]  /*19170*/  ENDCOLLECTIVE ;  /* 0x000000000000791b */ /* 0x003fe20003800000 */
.L_x_400:
[----:B------:R-:W-:Y:S02]  /*19180*/  IMAD.MOV.U32 R12, RZ, RZ, 0x2 ;  /* 0x00000002ff0c7424 */ /* 0x000fe400078e00ff */
[----:B------:R-:W-:-:S05]  /*19190*/  IMAD.MOV.U32 R3, RZ, RZ, R14 ;  /* 0x000000ffff037224 */ /* 0x000fca00078e000e */
[----:B------:R-:W-:-:S05]  /*191a0*/  SEL R3, R3, RZ, P1 ;  /* 0x000000ff03037207 */ /* 0x000fca0000800000 */
[----:B------:R-:W-:-:S04]  /*191b0*/  IMAD.IADD R2, R2, 0x1, R3 ;  /* 0x0000000102027824 */ /* 0x000fc800078e0203 */
[----:B------:R-:W-:-:S07]  /*191c0*/  IMAD.MOV.U32 R13, RZ, RZ, R2 ;  /* 0x000000ffff0d7224 */ /* 0x000fce00078e0002 */
[----:B------:R-:W-:Y:S05]  /*191d0*/  WARPSYNC.COLLECTIVE R15, `(.L_x_401) ;  /* 0x000000000f087348 */ /* 0x000fea0003c00000 */
[----:B------:R0:W1:Y:S02]  /*191e0*/  SHFL.UP P6, R14, R13, R12, R11 ;  /* 0x0400000c0d0e7389 */ /* 0x00006400000c000b */
[----:B01----:R-:W-:Y:S01]  /*191f0*/  ENDCOLLECTIVE ;  /* 0x000000000000791b */ /* 0x003fe20003800000 */
.L_x_401:
        /* <DEDUP_REMOVED lines=8> */
.L_x_402:
        /* <DEDUP_REMOVED lines=8> */
.L_x_403:
        /* <DEDUP_REMOVED lines=8> */
.L_x_404:
[----:B------:R-:W-:Y:S02]  /*19380*/  IMAD.MOV.U32 R12, RZ, RZ, 0x1f ;  /* 0x0000001fff0c7424 */ /* 0x000fe400078e00ff */
[----:B------:R-:W-:Y:S02]  /*19390*/  IMAD.MOV.U32 R11, RZ, RZ, 0x1f ;  /* 0x0000001fff0b7424 */ /* 0x000fe400078e00ff */
[----:B------:R-:W-:-:S05]  /*193a0*/  IMAD.MOV.U32 R3, RZ, RZ, R14 ;  /* 0x000000ffff037224 */ /* 0x000fca00078e000e */
[----:B------:R-:W-:-:S05]  /*193b0*/  SEL R3, R3, RZ, P5 ;  /* 0x000000ff03037207 */ /* 0x000fca0002800000 */
[----:B------:R-:W-:-:S04]  /*193c0*/  IMAD.IADD R2, R2, 0x1, R3 ;  /* 0x0000000102027824 */ /* 0x000fc800078e0203 */
[----:B------:R-:W-:-:S07]  /*193d0*/  IMAD.MOV.U32 R13, RZ, RZ, R2 ;  /* 0x000000ffff0d7224 */ /* 0x000fce00078e0002 */
[----:B------:R-:W-:Y:S05]  /*193e0*/  WARPSYNC.COLLECTIVE R15, `(.L_x_405) ;  /* 0x000000000f087348 */ /* 0x000fea0003c00000 */
[----:B------:R0:W1:Y:S02]  /*193f0*/  SHFL.IDX P6, R14, R13, R12, R11 ;  /* 0x0000000c0d0e7389 */ /* 0x00006400000c000b */
[----:B01----:R-:W-:Y:S01]  /*19400*/  ENDCOLLECTIVE ;  /* 0x000000000000791b */ /* 0x003fe20003800000 */
.L_x_405:
[----:B------:R-:W-:Y:S01]  /*19410*/  IMAD.MOV.U32 R9, RZ, RZ, R14 ;  /* 0x000000ffff097224 */ /* 0x000fe200078e000e */
[----:B------:R-:W-:Y:S06]  /*19420*/  BRA `(.L_x_406) ;  /* 0xffffffd800a87947 */ /* 0x000fec000383ffff */
.L_x_345:
[----:B------:R-:W-:Y:S01]  /*19430*/  BSSY B0, `(.L_x_407) ;  /* 0x0000008000007945 */ /* 0x000fe20003800000 */
[----:B------:R-:W-:Y:S02]  /*19440*/  IMAD.MOV.U32 R13, RZ, RZ, R2 ;  /* 0x000000ffff0d7224 */ /* 0x000fe400078e0002 */
[----:B0-----:R-:W-:Y:S02]  /*19450*/  IMAD.MOV.U32 R12, RZ, RZ, 0x1 ;  /* 0x00000001ff0c7424 */ /* 0x001fe400078e00ff */
[----:B------:R-:W-:Y:S02]  /*19460*/  IMAD.MOV.U32 R11, RZ, RZ, RZ ;  /* 0x000000ffff0b7224 */ /* 0x000fe400078e00ff */
[----:B------:R-:W-:-:S07]  /*19470*/  IMAD.MOV.U32 R15, RZ, RZ, -0x1 ;  /* 0xffffffffff0f7424 */ /* 0x000fce00078e00ff */
[----:B------:R-:W-:Y:S05]  /*19480*/  WARPSYNC.COLLECTIVE R15, `(.L_x_408) ;  /* 0x000000000f087348 */ /* 0x000fea0003c00000 */
[----:B------:R0:W1:Y:S02]  /*19490*/  SHFL.UP P6, R14, R13, R12, R11 ;  /* 0x0400000c0d0e7389 */ /* 0x00006400000c000b */
[----:B01----:R-:W-:Y:S01]  /*194a0*/  ENDCOLLECTIVE ;  /* 0x000000000000791b */ /* 0x003fe20003800000 */
.L_x_408:
[----:B------:R-:W-:Y:S05]  /*194b0*/  BSYNC B0 ;  /* 0x0000000000007941 */ /* 0x000fea0003800000 */
.L_x_407:
[----:B------:R-:W-:Y:S02]  /*194c0*/  IMAD.MOV.U32 R3, RZ, RZ, R14 ;  /* 0x000000ffff037224 */ /* 0x000fe400078e000e */
[----:B------:R-:W-:Y:S02]  /*194d0*/  IMAD.MOV.U32 R12, RZ, RZ, 0x2 ;  /* 0x00000002ff0c7424 */ /* 0x000fe400078e00ff */
[----:B------:R-:W-:Y:S01]  /*194e0*/  IMAD.MOV.U32 R11, RZ, RZ, RZ ;  /* 0x000000ffff0b7224 */ /* 0x000fe200078e00ff */
[----:B------:R-:W-:Y:S01]  /*194f0*/  SEL R3, R3, RZ, P1 ;  /* 0x000000ff03037207 */ /* 0x000fe20000800000 */
[----:B------:R-:W-:-:S04]  /*19500*/  IMAD.MOV.U32 R15, RZ, RZ, -0x1 ;  /* 0xffffffffff0f7424 */ /* 0x000fc800078e00ff */
[----:B------:R-:W-:-:S04]  /*19510*/  IMAD.IADD R2, R2, 0x1, R3 ;  /* 0x0000000102027824 */ /* 0x000fc800078e0203 */
[----:B------:R-:W-:-:S07]  /*19520*/  IMAD.MOV.U32 R13, RZ, RZ, R2 ;  /* 0x000000ffff0d7224 */ /* 0x000fce00078e0002 */
[----:B------:R-:W-:Y:S05]  /*19530*/  WARPSYNC.COLLECTIVE R15, `(.L_x_409) ;  /* 0x000000000f087348 */ /* 0x000fea0003c00000 */
[----:B------:R0:W1:Y:S02]  /*19540*/  SHFL.UP P6, R14, R13, R12, R11 ;  /* 0x0400000c0d0e7389 */ /* 0x00006400000c000b */
[----:B01----:R-:W-:Y:S01]  /*19550*/  ENDCOLLECTIVE ;  /* 0x000000000000791b */ /* 0x003fe20003800000 */
.L_x_409:
        /* <DEDUP_REMOVED lines=8> */
.L_x_410:
        /* <DEDUP_REMOVED lines=8> */
.L_x_411:
        /* <DEDUP_REMOVED lines=8> */
.L_x_412:
        /* <DEDUP_REMOVED lines=9> */
.L_x_413:
[----:B------:R-:W-:Y:S01]  /*19770*/  IMAD.MOV.U32 R9, RZ, RZ, R14 ;  /* 0x000000ffff097224 */ /* 0x000fe200078e000e */
[----:B------:R-:W-:Y:S06]  /*19780*/  BRA `(.L_x_414) ;  /* 0xffffffd800807947 */ /* 0x000fec000383ffff */
.L_x_347:
[----:B------:R-:W-:Y:S01]  /*19790*/  BSSY B0, `(.L_x_415) ;  /* 0x0000006000007945 */ /* 0x000fe20003800000 */
[----:B------:R-:W-:Y:S01]  /*197a0*/  PLOP3.LUT P6, PT, P6, PT, PT, 0x8, 0x0 ;  /* 0x000000000000781c */ /* 0x000fe200037ce170 */
[----:B------:R-:W-:-:S12]  /*197b0*/  IMAD.MOV.U32 R15, RZ, RZ, -0x1 ;  /* 0xffffffffff0f7424 */ /* 0x000fd800078e00ff */
[----:B01----:R-:W-:Y:S05]  /*197c0*/  WARPSYNC.COLLECTIVE R15, `(.L_x_416) ;  /* 0x000000000f087348 */ /* 0x003fea0003c00000 */
[----:B------:R-:W-:Y:S01]  /*197d0*/  VOTE.ANY R14, PT, P6 ;  /* 0x00000000000e7806 */ /* 0x000fe200030e0100 */
[----:B01----:R-:W-:Y:S06]  /*197e0*/  ENDCOLLECTIVE ;  /* 0x000000000000791b */ /* 0x003fec0003800000 */
.L_x_416:
[----:B------:R-:W-:Y:S05]  /*197f0*/  BSYNC B0 ;  /* 0x0000000000007941 */ /* 0x000fea0003800000 */
.L_x_415:
[----:B------:R-:W-:Y:S02]  /*19800*/  IMAD.MOV.U32 R8, RZ, RZ, R14 ;  /* 0x000000ffff087224 */ /* 0x000fe400078e000e */
[----:B------:R-:W-:Y:S02]  /*19810*/  IMAD.MOV.U32 R13, RZ, RZ, R6 ;  /* 0x000000ffff0d7224 */ /* 0x000fe400078e0006 */
[----:B------:R-:W0:Y:S01]  /*19820*/  POPC R5, R8 ;  /* 0x0000000800057309 */ /* 0x000e220000000000 */
[----:B------:R-:W-:Y:S02]  /*19830*/  IMAD.MOV.U32 R11, RZ, RZ, 0x1f ;  /* 0x0000001fff0b7424 */ /* 0x000fe400078e00ff */
[----:B------:R-:W-:Y:S02]  /*19840*/  IMAD.MOV.U32 R15, RZ, RZ, -0x1 ;  /* 0xffffffffff0f7424 */ /* 0x000fe400078e00ff */
[----:B0-----:R-:W-:-:S07]  /*19850*/  IMAD.MOV.U32 R12, RZ, RZ, R5 ;  /* 0x000000ffff0c7224 */ /* 0x001fce00078e0005 */
[----:B------:R-:W-:Y:S05]  /*19860*/  WARPSYNC.COLLECTIVE R15, `(.L_x_417) ;  /* 0x000000000f087348 */ /* 0x000fea0003c00000 */
[----:B------:R0:W1:Y:S02]  /*19870*/  SHFL.IDX P6, R14, R13, R12, R11 ;  /* 0x0000000c0d0e7389 */ /* 0x00006400000c000b */
[----:B01----:R-:W-:Y:S01]  /*19880*/  ENDCOLLECTIVE ;  /* 0x000000000000791b */ /* 0x003fe20003800000 */
.L_x_417:
[----:B------:R-:W-:Y:S02]  /*19890*/  IMAD.MOV.U32 R13, RZ, RZ, R7 ;  /* 0x000000ffff0d7224 */ /* 0x000fe400078e0007 */
[----:B------:R-:W-:-:S07]  /*198a0*/  IMAD.MOV.U32 R6, RZ, RZ, R14 ;  /* 0x000000ffff067224 */ /* 0x000fce00078e000e */
[----:B------:R-:W-:Y:S05]  /*198b0*/  WARPSYNC.COLLECTIVE R15, `(.L_x_418) ;  /* 0x000000000f087348 */ /* 0x000fea0003c00000 */
[----:B------:R0:W1:Y:S02]  /*198c0*/  SHFL.IDX P6, R14, R13, R12, R11 ;  /* 0x0000000c0d0e7389 */ /* 0x00006400000c000b */
[----:B01----:R-:W-:Y:S01]  /*198d0*/  ENDCOLLECTIVE ;  /* 0x000000000000791b */ /* 0x003fe20003800000 */
.L_x_418:
[----:B------:R-:W-:Y:S01]  /*198e0*/  IMAD.MOV.U32 R7, RZ, RZ, R14 ;  /* 0x000000ffff077224 */ /* 0x000fe200078e000e */
[----:B------:R-:W-:Y:S06]  /*198f0*/  BRA `(.L_x_419) ;  /* 0xffffffd800607947 */ /* 0x000fec000383ffff */
.L_x_349:
[----:B------:R-:W-:Y:S01]  /*19900*/  BSSY B0, `(.L_x_420) ;  /* 0x0000007000007945 */ /* 0x000fe20003800000 */
[----:B------:R-:W-:Y:S02]  /*19910*/  IMAD.MOV.U32 R13, RZ, RZ, R2 ;  /* 0x000000ffff0d7224 */ /* 0x000fe400078e0002 */
[----:B------:R-:W-:Y:S02]  /*19920*/  IMAD.MOV.U32 R11, RZ, RZ, 0x1f ;  /* 0x0000001fff0b7424 */ /* 0x000fe400078e00ff */
[----:B------:R-:W-:-:S07]  /*19930*/  IMAD.MOV.U32 R15, RZ, RZ, -0x1 ;  /* 0xffffffffff0f7424 */ /* 0x000fce00078e00ff */
[----:B-1234-:R-:W-:Y:S05]  /*19940*/  WARPSYNC.COLLECTIVE R15, `(.L_x_421) ;  /* 0x000000000f087348 */ /* 0x01efea0003c00000 */
[----:B------:R0:W0:Y:S02]  /*19950*/  SHFL.IDX P6, R14, R13, R12, R11 ;  /* 0x0000000c0d0e7389 */ /* 0x00002400000c000b */
[----:B01234-:R-:W-:Y:S01]  /*19960*/  ENDCOLLECTIVE ;  /* 0x000000000000791b */ /* 0x01ffe20003800000 */
.L_x_421:
[----:B------:R-:W-:Y:S05]  /*19970*/  BSYNC B0 ;  /* 0x0000000000007941 */ /* 0x000fea0003800000 */
.L_x_420:
[----:B------:R-:W-:Y:S01]  /*19980*/  IMAD.MOV.U32 R2, RZ, RZ, R14 ;  /* 0x000000ffff027224 */ /* 0x000fe200078e000e */
[----:B------:R-:W-:Y:S06]  /*19990*/  BRA `(.L_x_422) ;  /* 0xffffffd800507947 */ /* 0x000fec000383ffff */
.L_x_353:
[----:B0-----:R0:W1:Y:S02]  /*199a0*/  SYNCS.PHASECHK.TRANS64.TRYWAIT P0, [R0+URZ+0x38820], R3 ;  /* 0x03882003000075a7 */ /* 0x001064000800017f */
[----:B-1----:R-:W-:Y:S05]  /*199b0*/  @!P0 NANOSLEEP.SYNCS 0x989680 ;  /* 0x009896800000895d */ /* 0x002fea0003900000 */
[----:B------:R-:W1:Y:S02]  /*199c0*/  @!P0 SYNCS.PHASECHK.TRANS64 P0, [R0+URZ+0x38820], R3 ;  /* 0x03882003000085a7 */ /* 0x000e64000800007f */
[----:B-1----:R-:W-:Y:S05]  /*199d0*/  @!P0 BRA `(.L_x_353) ;  /* 0xfffffffc00f08947 */ /* 0x002fea000383ffff */
[----:B------:R-:W-:Y:S05]  /*199e0*/  BRA `(.L_x_423) ;  /* 0xffffffdc00e87947 */ /* 0x000fea000383ffff */
.L_x_354:
[----:B------:R-:W1:Y:S01]  /*199f0*/  S2R R2, SR_TID.X ;  /* 0x0000000000027919 */ /* 0x000e620000002100 */
[----:B------:R-:W-:Y:S01]  /*19a00*/  BSSY B0, `(.L_x_424) ;  /* 0x000000a000007945 */ /* 0x000fe20003800000 */
[----:B------:R-:W-:Y:S02]  /*19a10*/  IMAD.MOV.U32 R12, RZ, RZ, RZ ;  /* 0x000000ffff0c7224 */ /* 0x000fe400078e00ff */
[----:B------:R-:W-:Y:S02]  /*19a20*/  IMAD.MOV.U32 R11, RZ, RZ, 0x1f ;  /* 0x0000001fff0b7424 */ /* 0x000fe400078e00ff */
[----:B------:R-:W-:Y:S01]  /*19a30*/  IMAD.MOV.U32 R15, RZ, RZ, -0x1 ;  /* 0xffffffffff0f7424 */ /* 0x000fe200078e00ff */
[----:B-1----:R-:W-:-:S04]  /*19a40*/  SHF.R.U32.HI R2, RZ, 0x5, R2 ;  /* 0x00000005ff027819 */ /* 0x002fc80000011602 */
[----:B------:R-:W-:-:S05]  /*19a50*/  LOP3.LUT R2, R2, 0x3, RZ, 0xc0, !PT ;  /* 0x0000000302027812 */ /* 0x000fca00078ec0ff */
[----:B------:R-:W-:-:S07]  /*19a60*/  IMAD.MOV.U32 R13, RZ, RZ, R2 ;  /* 0x000000ffff0d7224 */ /* 0x000fce00078e0002 */
[----:B0-----:R-:W-:Y:S05]  /*19a70*/  WARPSYNC.COLLECTIVE R15, `(.L_x_425) ;  /* 0x000000000f087348 */ /* 0x001fea0003c00000 */
[----:B------:R1:W2:Y:S02]  /*19a80*/  SHFL.IDX P6, R14, R13, R12, R11 ;  /* 0x0000000c0d0e7389 */ /* 0x0002a400000c000b */
[----:B012---:R-:W-:Y:S01]  /*19a90*/  ENDCOLLECTIVE ;  /* 0x000000000000791b */ /* 0x007fe20003800000 */
.L_x_425:
[----:B------:R-:W-:Y:S05]  /*19aa0*/  BSYNC B0 ;  /* 0x0000000000007941 */ /* 0x000fea0003800000 */
.L_x_424:
[----:B------:R-:W-:Y:S05]  /*19ab0*/  BRA `(.L_x_426) ;  /* 0xffffffdc00d07947 */ /* 0x000fea000383ffff */
.L_x_357:
[----:B------:R-:W-:Y:S01]  /*19ac0*/  BSSY B1, `(.L_x_427) ;  /* 0x0000006000017945 */ /* 0x000fe20003800000 */
[----:B------:R-:W-:-:S07]  /*19ad0*/  IMAD.MOV.U32 R15, RZ, RZ, -0x1 ;  /* 0xffffffffff0f7424 */ /* 0x000fce00078e00ff */
[----:B01----:R-:W-:Y:S05]  /*19ae0*/  WARPSYNC.COLLECTIVE R15, `(.L_x_428) ;  /* 0x000000000f0c7348 */ /* 0x003fea0003c00000 */
[----:B------:R-:W-:Y:S02]  /*19af0*/  ELECT P6, UR62, PT ;  /* 0x00000000003e782f */ /* 0x000fe400038c0000 */
[----:B------:R-:W-:Y:S01]  /*19b00*/  MOV R14, UR62 ;  /* 0x0000003e000e7c02 */ /* 0x000fe20008000f00 */
[----:B01----:R-:W-:Y:S10]  /*19b10*/  ENDCOLLECTIVE ;  /* 0x000000000000791b */ /* 0x003ff40003800000 */
.L_x_428:
[----:B------:R-:W-:Y:S05]  /*19b20*/  BSYNC B1 ;  /* 0x0000000000017941 */ /* 0x000fea0003800000 */
.L_x_427:
[----:B------:R-:W-:Y:S05]  /*19b30*/  BRA `(.L_x_429) ;  /* 0xffffffdc00c87947 */ /* 0x000fea000383ffff */
.L_x_359:
[----:B0-----:R0:W1:Y:S02]  /*19b40*/  SYNCS.PHASECHK.TRANS64.TRYWAIT P0, [R6+URZ], R5 ;  /* 0x00000005060075a7 */ /* 0x001064000800017f */
[----:B-1----:R-:W-:Y:S05]  /*19b50*/  @!P0 NANOSLEEP.SYNCS 0x989680 ;  /* 0x009896800000895d */ /* 0x002fea0003900000 */
[----:B------:R-:W1:Y:S02]  /*19b60*/  @!P0 SYNCS.PHASECHK.TRANS64 P0, [R6+URZ], R5 ;  /* 0x00000005060085a7 */ /* 0x000e64000800007f */
[----:B-1----:R-:W-:Y:S05]  /*19b70*/  @!P0 BRA `(.L_x_359) ;  /* 0xfffffffc00f08947 */ /* 0x002fea000383ffff */
[----:B------:R-:W-:Y:S05]  /*19b80*/  BRA `(.L_x_430) ;  /* 0xffffffe000087947 */ /* 0x000fea000383ffff */
.L_x_360:
[----:B-1----:R1:W2:Y:S02]  /*19b90*/  SYNCS.PHASECHK.TRANS64.TRYWAIT P0, [R7+URZ], R2 ;  /* 0x00000002070075a7 */ /* 0x0022a4000800017f */
[----:B--2---:R-:W-:Y:S05]  /*19ba0*/  @!P0 NANOSLEEP.SYNCS 0x989680 ;  /* 0x009896800000895d */ /* 0x004fea0003900000 */
[----:B------:R-:W2:Y:S02]  /*19bb0*/  @!P0 SYNCS.PHASECHK.TRANS64 P0, [R7+URZ], R2 ;  /* 0x00000002070085a7 */ /* 0x000ea4000800007f */
[----:B--2---:R-:W-:Y:S05]  /*19bc0*/  @!P0 BRA `(.L_x_360) ;  /* 0xfffffffc00f08947 */ /* 0x004fea000383ffff */
[----:B------:R-:W-:Y:S05]  /*19bd0*/  BRA `(.L_x_431) ;  /* 0xffffffdc00fc7947 */ /* 0x000fea000383ffff */
.L_x_362:
[----:B--2---:R2:W3:Y:S02]  /*19be0*/  SYNCS.PHASECHK.TRANS64.TRYWAIT P0, [R4+URZ], R5 ;  /* 0x00000005040075a7 */ /* 0x0044e4000800017f */
[----:B---3--:R-:W-:Y:S05]  /*19bf0*/  @!P0 NANOSLEEP.SYNCS 0x989680 ;  /* 0x009896800000895d */ /* 0x008fea0003900000 */
[----:B------:R-:W3:Y:S02]  /*19c00*/  @!P0 SYNCS.PHASECHK.TRANS64 P0, [R4+URZ], R5 ;  /* 0x00000005040085a7 */ /* 0x000ee4000800007f */
[----:B---3--:R-:W-:Y:S05]  /*19c10*/  @!P0 BRA `(.L_x_362) ;  /* 0xfffffffc00f08947 */ /* 0x008fea000383ffff */
[----:B------:R-:W-:Y:S05]  /*19c20*/  BRA `(.L_x_432) ;  /* 0xffffffe000007947 */ /* 0x000fea000383ffff */
.L_x_433:
        /* <DEDUP_REMOVED lines=13> */
.L_x_3201:


//--------------------- .text._ZN7cutlass13device_kernelIN5flash11enable_sm90INS1_16FlashAttnFwdSm90INS1_25CollectiveMainloopFwdSm90ILi2EN4cute5tupleIJNS5_1CILi1EEES8_S8_EEENS6_IJNS7_ILi128EEENS7_ILi80EEENS7_ILi256EEEEEELi256ENS_10bfloat16_tEfNS_4arch4Sm90ELb0ELb0ELb1ELb1ELb0ELb1ELb0ELb1ELb1ELb1ELb1ELb0EEENS1_21CollectiveEpilogueFwdINS6_IJSA_SC_SB_EEES9_SE_SG_Li256ELb1ELb1ELb1ELb0EEENS1_36VarlenDynamicPersistentTileSchedulerILi128ELi80ELi256ELi128ELb1ELb1ELb1ELb0ELb1ELb1EEEEEEEEEvNT_6ParamsE --------------------------
	.section	.text._ZN7cutlass13device_kernelIN5flash11enable_sm90INS1_16FlashAttnFwdSm90INS1_25CollectiveMainloopFwdSm90ILi2EN4cute5tupleIJNS5_1CILi1EEES8_S8_EEENS6_IJNS7_ILi128EEENS7_ILi80EEENS7_ILi256EEEEEELi256ENS_10bfloat16_tEfNS_4arch4Sm90ELb0ELb0ELb1ELb1ELb0ELb1ELb0ELb1ELb1ELb1ELb1ELb0EEENS1_21CollectiveEpilogueFwdINS6_IJSA_SC_SB_EEES9_SE_SG_Li256ELb1ELb1ELb1ELb0EEENS1_36VarlenDynamicPersistentTileSchedulerILi128ELi80ELi256ELi128ELb1ELb1ELb1ELb0ELb1ELb1EEEEEEEEEvNT_6ParamsE,"ax",@progbits
	.align	128
.text._ZN7cutlass13device_kernelIN5flash11enable_sm90INS1_16FlashAttnFwdSm90INS1_25CollectiveMainloopFwdSm90ILi2EN4cute5tupleIJNS5_1CILi1EEES8_S8_EEENS6_IJNS7_ILi128EEENS7_ILi80EEENS7_ILi256EEEEEELi256ENS_10bfloat16_tEfNS_4arch4Sm90ELb0ELb0ELb1ELb1ELb0ELb1ELb0ELb1ELb1ELb1ELb1ELb0EEENS1_21CollectiveEpilogueFwdINS6_IJSA_SC_SB_EEES9_SE_SG_Li256ELb1ELb1ELb1ELb0EEENS1_36VarlenDynamicPersistentTileSchedulerILi128ELi80ELi256ELi128ELb1ELb1ELb1ELb0ELb1ELb1EEEEEEEEEvNT_6ParamsE:
        .type           _ZN7cutlass13device_kernelIN5flash11enable_sm90INS1_16FlashAttnFwdSm90INS1_25CollectiveMainloopFwdSm90ILi2EN4cute5tupleIJNS5_1CILi1EEES8_S8_EEENS6_IJNS7_ILi128EEENS7_ILi80EEENS7_ILi256EEEEEELi256ENS_10bfloat16_tEfNS_4arch4Sm90ELb0ELb0ELb1ELb1ELb0ELb1ELb0ELb1ELb1ELb1ELb1ELb0EEENS1_21CollectiveEpilogueFwdINS6_IJSA_SC_SB_EEES9_SE_SG_Li256ELb1ELb1ELb1ELb0EEENS1_36VarlenDynamicPersistentTileSchedulerILi128ELi80ELi256ELi128ELb1ELb1ELb1ELb0ELb1ELb1EEEEEEEEEvNT_6ParamsE,@function
        .size           _ZN7cutlass13device_kernelIN5flash11enable_sm90INS1_16FlashAttnFwdSm90INS1_25CollectiveMainloopFwdSm90ILi2EN4cute5tupleIJNS5_1CILi1EEES8_S8_EEENS6_IJNS7_ILi128EEENS7_ILi80EEENS7_ILi256EEEEEELi256ENS_10bfloat16_tEfNS_4arch4Sm90ELb0ELb0ELb1ELb1ELb0ELb1ELb0ELb1ELb1ELb1ELb1ELb0EEENS1_21CollectiveEpilogueFwdINS6_IJSA_SC_SB_EEES9_SE_SG_Li256ELb1ELb1ELb1ELb0EEENS1_36VarlenDynamicPersistentTileSchedulerILi128ELi80ELi256ELi128ELb1ELb1ELb1ELb0ELb1ELb1EEEEEEEEEvNT_6ParamsE,(.L_x_3202 - _ZN7cutlass13device_kernelIN5flash11enable_sm90INS1_16FlashAttnFwdSm90INS1_25CollectiveMainloopFwdSm90ILi2EN4cute5tupleIJNS5_1CILi1EEES8_S8_EEENS6_IJNS7_ILi128EEENS7_ILi80EEENS7_ILi256EEEEEELi256ENS_10bfloat16_tEfNS_4arch4Sm90ELb0ELb0ELb1ELb1ELb0ELb1ELb0ELb1ELb1ELb1ELb1ELb0EEENS1_21CollectiveEpilogueFwdINS6_IJSA_SC_SB_EEES9_SE_SG_Li256ELb1ELb1ELb1ELb0EEENS1_36VarlenDynamicPersistentTileSchedulerILi128ELi80ELi256ELi128ELb1ELb1ELb1ELb0ELb1ELb1EEEEEEEEEvNT_6ParamsE)
        .other          _ZN7cutlass13device_kernelIN5flash11enable_sm90INS1_16FlashAttnFwdSm90INS1_25CollectiveMainloopFwdSm90ILi2EN4cute5tupleIJNS5_1CILi1EEES8_S8_EEENS6_IJNS7_ILi128EEENS7_ILi80EEENS7_ILi256EEEEEELi256ENS_10bfloat16_tEfNS_4arch4Sm90ELb0ELb0ELb1ELb1ELb0ELb1ELb0ELb1ELb1ELb1ELb1ELb0EEENS1_21CollectiveEpilogueFwdINS6_IJSA_SC_SB_EEES9_SE_SG_Li256ELb1ELb1ELb1ELb0EEENS1_36VarlenDynamicPersistentTileSchedulerILi128ELi80ELi256ELi128ELb1ELb1ELb1ELb0ELb1ELb1EEEEEEEEEvNT_6ParamsE,@"STO_CUDA_ENTRY STV_DEFAULT"
_ZN7cutlass13device_kernelIN5flash11enable_sm90INS1_16FlashAttnFwdSm90INS1_25CollectiveMainloopFwdSm90ILi2EN4cute5tupleIJNS5_1CILi1EEES8_S8_EEENS6_IJNS7_ILi128EEENS7_ILi80EEENS7_ILi256EEEEEELi256ENS_10bfloat16_tEfNS_4arch4Sm90ELb0ELb0ELb1ELb1ELb0ELb1ELb0ELb1ELb1ELb1ELb1ELb0EEENS1_21CollectiveEpilogueFwdINS6_IJSA_SC_SB_EEES9_SE_SG_Li256ELb1ELb1ELb1ELb0EEENS1_36VarlenDynamicPersistentTileSchedulerILi128ELi80ELi256ELi128ELb1ELb1ELb1ELb0ELb1ELb1EEEEEEEEEvNT_6ParamsE:
        /* <DEDUP_REMOVED lines=13> */
[----:B------:R-:W-:Y:S02]  /*00d0*/  UIADD3 UR10, UP2, UR4, 0x570, URZ ;  /* 0x00000570040a7890 */ /* 0x000fe4000ff5e03f */
[----:B------:R-:W-:Y:S02]  /*00e0*/  UIADD3 UR4, UP3, UR4, 0x670, URZ ;  /* 0x0000067004047890 */ /* 0x000fe4000ff7e03f */
[----:B------:R-:W-:-:S02]  /*00f0*/  UIADD3.X UR7, URZ, UR5, URZ, UP0, !UPT ;  /* 0x000000053f077290 */ /* 0x000fc400087fe43f */
[----:B------:R-:W-:Y:S02]  /*0100*/  UIADD3.X UR9, URZ, UR5, URZ, UP1, !UPT ;  /* 0x000000053f097290 */ /* 0x000fe40008ffe43f */
[----:B------:R-:W-:Y:S02]  /*0110*/  UIADD3.X UR11, URZ, UR5, URZ, UP2, !UPT ;  /* 0x000000053f0b7290 */ /* 0x000fe400097fe43f */
[----:B------:R-:W-:-:S03]  /*0120*/  UIADD3.X UR5, URZ, UR5, URZ, UP3, !UPT ;  /* 0x000000053f057290 */ /* 0x000fc60009ffe43f */
[----:B------:R0:W-:Y:S02]  /*0130*/  UTMACCTL.PF [UR6] ;  /* 0x00000000060079b9 */ /* 0x0001e40008040000 */
[----:B------:R0:W-:Y:S02]  /*0140*/  UTMACCTL.PF [UR8] ;  /* 0x00000000080079b9 */ /* 0x0001e40008040000 */
[----:B------:R0:W-:Y:S02]  /*0150*/  UTMACCTL.PF [UR10] ;  /* 0x000000000a0079b9 */ /* 0x0001e40008040000 */
[----:B------:R0:W-:Y:S02]  /*0160*/  UTMACCTL.PF [UR4] ;  /* 0x00000000040079b9 */ /* 0x0001e40008040000 */
[----:B0-----:R-:W-:Y:S01]  /*0170*/  NOP ;  /* 0x0000000000007918 */ /* 0x001fe20000000000 */
.L_x_435:
[----:B------:R-:W-:Y:S05]  /*0180*/  BSYNC B0 ;  /* 0x0000000000007941 */ /* 0x000fea0003800000 */
.L_x_434:
        /* <DEDUP_REMOVED lines=41> */
.L_x_436:
        /* <DEDUP_REMOVED lines=22> */
.L_x_437:
        /* <DEDUP_REMOVED lines=18> */
.L_x_438:
        /* <DEDUP_REMOVED lines=22> */
.L_x_439:
        /* <DEDUP_REMOVED lines=22> */
.L_x_440:
[----:B------:R-:W-:Y:S01]  /*0960*/  PLOP3.LUT P0, PT, PT, PT, UP0, 0x80, 0x0 ;  /* 0x000000000000781c */ /* 0x000fe20003f0f008 */
[----:B------:R-:W-:Y:S01]  /*0970*/  UMOV UR60, 0x1 ;  /* 0x00000001003c7882 */ /* 0x000fe20000000000 */
[----:B------:R-:W-:Y:S01]  /*0980*/  NOP ;  /* 0x0000000000007918 */ /* 0x000fe20000000000 */
[----:B------:R-:W-:Y:S01]  /*0990*/  USEL UR60, UR60, 0x2, !UP0 ;  /* 0x000000023c3c7887 */ /* 0x000fe2000c000000 */
[----:B------:R-:W-:Y:S01]  /*09a0*/  BSSY B9, `(.L_x_441) ;  /* 0x0002b97000097945 */ /* 0x000fe20003800000 */
[----:B012-4-:R-:W-:Y:S08]  /*09b0*/  BAR.SYNC.DEFER_BLOCKING 0x0 ;  /* 0x0000000000007b1d */ /* 0x017ff00000010000 */
[----:B------:R-:W-:Y:S05]  /*09c0*/  @!P0 BRA `(.L_x_442) ;  /* 0x0000022400ec8947 */ /* 0x000fea0003800000 */
.L_x_443:
[----:B------:R-:W-:-:S08]  /*09d0*/  NOP ;  /* 0x0000000000007918 */ /* 0x000fd00000000000 */
[----:B------:R-:W0:Y:S02]  /*09e0*/  USETMAXREG.TRY_ALLOC.CTAPOOL UP0, 0xf0 ;  /* 0x000000f0000079c8 */ /* 0x000e240008000600 */
[----:B0-----:R-:W-:-:S13]  /*09f0*/  PLOP3.LUT P0, PT, PT, PT, UP0, 0x80, 0x0 ;  /* 0x000000000000781c */ /* 0x001fda0003f0f008 */
[----:B------:R-:W-:Y:S05]  /*0a00*/  @!P0 BRA `(.L_x_443) ;  /* 0xfffffffc00f08947 */ /* 0x000fea000383ffff */
[----:B------:R-:W0:Y:S08]  /*0a10*/  S2UR UR5, SR_CgaCtaId ;  /* 0x00000000000579c3 */ /* 0x000e300000008800 */
[----:B------:R-:W-:Y:S06]  /*0a20*/  BAR.ARV 0x8, 0x180 ;  /* 0x0206000000007b1d */ /* 0x000fec0000002000 */
[----:B------:R-:W-:-:S02]  /*0a30*/  UMOV UR4, 0x400 ;  /* 0x0000040000047882 */ /* 0x000fc40000000000 */
[----:B------:R-:W-:Y:S01]  /*0a40*/  BAR.SYNC.DEFER_BLOCKING 0x5, 0x180 ;  /* 0x0146000000007b1d */ /* 0x000fe20000010000 */
[----:B0-----:R-:W-:-:S06]  /*0a50*/  ULEA UR4, UR5, UR4, 0x18 ;  /* 0x0000000405047291 */ /* 0x001fcc000f8ec03f */
[----:B------:R-:W-:Y:S01]  /*0a60*/  IMAD.U32 R18, RZ, RZ, UR4 ;  /* 0x00000004ff127e24 */ /* 0x000fe2000f8e00ff */
[----:B------:R-:W-:-:S04]  /*0a70*/  ULDC UR4, c[0x0][0xc3c] ;  /* 0x00030f0000047ab9 */ /* 0x000fc80000000800 */
[----:B------:R-:W0:Y:S01]  /*0a80*/  LDS.128 R140, [R18+0x388d0] ;  /* 0x0388d000128c7984 */ /* 0x000e220000000c00 */
[----:B------:R-:W-:Y:S06]  /*0a90*/  BAR.ARV 0x4, 0x180 ;  /* 0x0106000000007b1d */ /* 0x000fec0000002000 */
[----:B0-----:R-:W-:-:S13]  /*0aa0*/  ISETP.GE.AND P0, PT, R143, UR4, PT ;  /* 0x000000048f007c0c */ /* 0x001fda000bf06270 */
[----:B------:R-:W-:Y:S05]  /*0ab0*/  @P0 BRA `(.L_x_444) ;  /* 0x000002b800140947 */ /* 0x000fea0003800000 */
[----:B------:R-:W-:Y:S01]  /*0ac0*/  VIADD R6, R6, 0xffffff80 ;  /* 0xffffff8006067836 */ /* 0x000fe20000000000 */
[----:B------:R-:W-:Y:S01]  /*0ad0*/  ULOP3.LUT UR5, UR60, 0x1, URZ, 0xfc, !UPT ;  /* 0x000000013c057892 */ /* 0x000fe2000f8efc3f */
[----:B------:R-:W-:Y:S01]  /*0ae0*/  R2UR UR4, R18 ;  /* 0x00000000120472ca */ /* 0x000fe200000e0000 */
[----:B------:R-:W-:Y:S01]  /*0af0*/  IMAD.MOV.U32 R236, RZ, RZ, RZ ;  /* 0x000000ffffec7224 */ /* 0x000fe200078e00ff */
[----:B------:R-:W-:Y:S02]  /*0b00*/  CS2R R220, SRZ ;  /* 0x0000000000dc7805 */ /* 0x000fe4000001ff00 */
[----:B------:R-:W-:Y:S01]  /*0b10*/  SHF.R.S32.HI R3, RZ, 0x1f, R6 ;  /* 0x0000001fff037819 */ /* 0x000fe20000011406 */
[----:B------:R-:W-:Y:S02]  /*0b20*/  IMAD.MOV.U32 R19, RZ, RZ, RZ ;  /* 0x000000ffff137224 */ /* 0x000fe400078e00ff */
[----:B------:R-:W-:Y:S01]  /*0b30*/  IMAD.MOV.U32 R217, RZ, RZ, RZ ;  /* 0x000000ffffd97224 */ /* 0x000fe200078e00ff */
[----:B------:R-:W-:-:S02]  /*0b40*/  LEA.HI R0, R3, R6, RZ, 0x7 ;  /* 0x0000000603007211 */ /* 0x000fc400078f38ff */
[CC--:B------:R-:W-:Y:S02]  /*0b50*/  LEA.HI R2, R3.reuse, R6.reuse, RZ, 0x4 ;  /* 0x0000000603027211 */ /* 0x0c0fe400078f20ff */
[----:B------:R-:W-:Y:S02]  /*0b60*/  LOP3.LUT R5, R0, 0xffffff80, RZ, 0xc0, !PT ;  /* 0xffffff8000057812 */ /* 0x000fe400078ec0ff */
[CC--:B------:R-:W-:Y:S01]  /*0b70*/  LEA.HI R4, R3.reuse, R6.reuse, RZ, 0x5 ;  /* 0x0000000603047211 */ /* 0x0c0fe200078f28ff */
[----:B------:R-:W-:Y:S01]  /*0b80*/  UIADD3 UR4, UR4, 0x14400, URZ ;  /* 0x0001440004047890 */ /* 0x000fe2000fffe03f */
[CC--:B------:R-:W-:Y:S01]  /*0b90*/  LEA.HI R213, R3.reuse, R6.reuse, RZ, 0x3 ;  /* 0x0000000603d57211 */ /* 0x0c0fe200078f18ff */
[----:B------:R-:W-:Y:S01]  /*0ba0*/  IMAD.IADD R14, R6, 0x1, -R5 ;  /* 0x00000001060e7824 */ /* 0x000fe200078e0a05 */
[CC--:B------:R-:W-:Y:S01]  /*0bb0*/  LEA.HI R8, R3.reuse, R6.reuse, RZ, 0x6 ;  /* 0x0000000603087211 */ /* 0x0c0fe200078f30ff */
[----:B------:R-:W-:Y:S01]  /*0bc0*/  IMAD.SHL.U32 R5, R4, 0x20, RZ ;  /* 0x0000002004057824 */ /* 0x000fe200078e00ff */
[----:B------:R-:W-:-:S02]  /*0bd0*/  LEA.HI R13, R3, R6, RZ, 0x2 ;  /* 0x00000006030d7211 */ /* 0x000fc400078f10ff */
[----:B------:R-:W-:Y:S01]  /*0be0*/  SHF.R.S32.HI R9, RZ, 0x1f, R14 ;  /* 0x0000001fff097819 */ /* 0x000fe2000001140e */
[----:B------:R-:W-:Y:S01]  /*0bf0*/  STL [R1+0x100], R14 ;  /* 0x0001000e01007387 */ /* 0x000fe20000100800 */
[----:B------:R-:W-:Y:S01]  /*0c00*/  LOP3.LUT R3, R2, 0x3fffff0, RZ, 0xc0, !PT ;  /* 0x03fffff002037812 */ /* 0x000fe200078ec0ff */
[----:B------:R-:W-:Y:S01]  /*0c10*/  IMAD.SHL.U32 R8, R8, 0x8, RZ ;  /* 0x0000000808087824 */ /* 0x000fe200078e00ff */
[----:B------:R-:W-:Y:S02]  /*0c20*/  LEA.HI R10, R9, R14, RZ, 0x2 ;  /* 0x0000000e090a7211 */ /* 0x000fe400078f10ff */
[----:B------:R-:W-:Y:S01]  /*0c30*/  LOP3.LUT R7, R213, 0xfffffff8, RZ, 0xc0, !PT ;  /* 0xfffffff8d5077812 */ /* 0x000fe200078ec0ff */
[C---:B------:R-:W-:Y:S01]  /*0c40*/  IMAD.IADD R4, R6.reuse, 0x1, -R3 ;  /* 0x0000000106047824 */ /* 0x040fe200078e0a03 */
[--C-:B------:R-:W-:Y:S02]  /*0c50*/  SHF.R.S32.HI R11, RZ, 0x2, R10.reuse ;  /* 0x00000002ff0b7819 */ /* 0x100fe4000001140a */
[----:B------:R-:W-:Y:S01]  /*0c60*/  SHF.R.S32.HI R12, RZ, 0x1f, R10 ;  /* 0x0000001fff0c7819 */ /* 0x000fe2000001140a */
[----:B------:R-:W-:Y:S01]  /*0c70*/  IMAD.IADD R22, R6, 0x1, -R7 ;  /* 0x0000000106167824 */ /* 0x000fe200078e0a07 */
[----:B------:R-:W-:-:S02]  /*0c80*/  SHF.R.S32.HI R3, RZ, 0x7, R0 ;  /* 0x00000007ff037819 */ /* 0x000fc40000011400 */
[----:B------:R-:W-:Y:S01]  /*0c90*/  LEA.HI R12, R12, R11, RZ, 0x3 ;  /* 0x0000000b0c0c7211 */ /* 0x000fe200078f18ff */
[C---:B------:R-:W-:Y:S01]  /*0ca0*/  IMAD.SHL.U32 R16, R22.reuse, 0x8, RZ ;  /* 0x0000000816107824 */ /* 0x040fe200078e00ff */
[----:B------:R-:W-:Y:S01]  /*0cb0*/  LOP3.LUT R7, R5, 0xfffffc00, RZ, 0xc0, !PT ;  /* 0xfffffc0005077812 */ /* 0x000fe200078ec0ff */
[----:B------:R-:W-:Y:S01]  /*0cc0*/  IMAD.SHL.U32 R22, R22, 0x4, RZ ;  /* 0x0000000416167824 */ /* 0x000fe200078e00ff */
[----:B------:R-:W-:Y:S01]  /*0cd0*/  SHF.R.S32.HI R5, RZ, 0x4, R2 ;  /* 0x00000004ff057819 */ /* 0x000fe20000011402 */
[----:B------:R-:W-:Y:S01]  /*0ce0*/  VIADD R218, R16, 0x80 ;  /* 0x0000008010da7836 */ /* 0x000fe20000000000 */
[----:B------:R-:W-:Y:S01]  /*0cf0*/  LOP3.LUT R12, R12, 0xfffffff8, RZ, 0xc0, !PT ;  /* 0xfffffff80c0c7812 */ /* 0x000fe200078ec0ff */
[----:B------:R-:W-:Y:S01]  /*0d00*/  VIADD R214, R22, 0x40 ;  /* 0x0000004016d67836 */ /* 0x000fe20000000000 */
[----:B------:R-:W-:Y:S01]  /*0d10*/  LEA.HI R0, R0, R3, RZ, 0x1 ;  /* 0x0000000300007211 */ /* 0x000fe200078f08ff */
[----:B------:R-:W-:Y:S01]  /*0d20*/  IMAD R7, R4, 0x40, R7 ;  /* 0x0000004004077824 */ /* 0x000fe200078e0207 */
[----:B------:R-:W-:Y:S01]  /*0d30*/  LEA.HI R9, R9, R14, RZ, 0x5 ;  /* 0x0000000e09097211 */ /* 0x000fe200078f28ff */
[----:B------:R-:W-:Y:S01]  /*0d40*/  IMAD.IADD R12, R11, 0x1, -R12 ;  /* 0x000000010b0c7824 */ /* 0x000fe200078e0a0c */
[----:B------:R-:W-:Y:S01]  /*0d50*/  LEA.HI R2, R2, R5, RZ, 0x1 ;  /* 0x0000000502027211 */ /* 0x000fe200078f08ff */
[----:B------:R-:W-:Y:S01]  /*0d60*/  IMAD.IADD R212, R22, 0x1, R214 ;  /* 0x0000000116d47824 */ /* 0x000fe200078e02d6 */
[----:B------:R-:W-:Y:S01]  /*0d70*/  LOP3.LUT R0, R0, 0x3fffffe, RZ, 0xc0, !PT ;  /* 0x03fffffe00007812 */ /* 0x000fe200078ec0ff */
[----:B------:R-:W-:Y:S01]  /*0d80*/  VIADD R219, R16, 0xc0 ;  /* 0x000000c010db7836 */ /* 0x000fe20000000000 */
[----:B------:R-:W-:Y:S01]  /*0d90*/  SHF.R.S32.HI R9, RZ, 0x5, R9 ;  /* 0x00000005ff097819 */ /* 0x000fe20000011409 */
[----:B------:R-:W-:Y:S01]  /*0da0*/  VIADD R215, R22, 0x20 ;  /* 0x0000002016d77836 */ /* 0x000fe20000000000 */
[----:B------:R-:W-:Y:S01]  /*0db0*/  LOP3.LUT R2, R2, 0x1ffffffe, RZ, 0xc0, !PT ;  /* 0x1ffffffe02027812 */ /* 0x000fe200078ec0ff */
[----:B------:R-:W-:Y:S01]  /*0dc0*/  IMAD.IADD R0, R3, 0x1, -R0 ;  /* 0x0000000103007824 */ /* 0x000fe200078e0a00 */
[----:B------:R-:W-:Y:S01]  /*0dd0*/  LOP3.LUT R13, R13, 0xfffffffc, RZ, 0xc0, !PT ;  /* 0xfffffffc0d0d7812 */ /* 0x000fe200078ec0ff */
[----:B------:R-:W-:Y:S01]  /*0de0*/  IMAD R9, R9, 0x10, R12 ;  /* 0x0000001009097824 */ /* 0x000fe200078e020c */
[----:B------:R-:W-:Y:S01]  /*0df0*/  SHF.R.S32.HI R213, RZ, 0x3, R213 ;  /* 0x00000003ffd57819 */ /* 0x000fe200000114d5 */
[----:B------:R-:W-:Y:S01]  /*0e00*/  IMAD.IADD R2, R5, 0x1, -R2 ;  /* 0x0000000105027824 */ /* 0x000fe200078e0a02 */
[----:B------:R-:W-:Y:S01]  /*0e10*/  LOP3.LUT R10, R10, 0x7ffffffc, RZ, 0xc0, !PT ;  /* 0x7ffffffc0a0a7812 */ /* 0x000fe200078ec0ff */
[----:B------:R-:W-:Y:S01]  /*0e20*/  IMAD R5, R0, 0x40, R9 ;  /* 0x0000004000057824 */ /* 0x000fe200078e0209 */
[----:B------:R-:W-:Y:S01]  /*0e30*/  LOP3.LUT R229, R8, 0xfffffe00, RZ, 0xc0, !PT ;  /* 0xfffffe0008e57812 */ /* 0x000fe200078ec0ff */
[----:B------:R-:W-:Y:S01]  /*0e40*/  IMAD.U32 R0, RZ, RZ, UR5 ;  /* 0x00000005ff007e24 */ /* 0x000fe2000f8e00ff */
[----:B------:R-:W-:Y:S01]  /*0e50*/  SHF.R.S32.HI R17, RZ, 0x1f, R16 ;  /* 0x0000001fff117819 */ /* 0x000fe20000011410 */
[----:B------:R-:W-:-:S02]  /*0e60*/  IMAD.IADD R13, R6, 0x1, -R13 ;  /* 0x00000001060d7824 */ /* 0x000fc400078e0a0d */
[C---:B------:R-:W-:Y:S02]  /*0e70*/  IMAD.SHL.U32 R0, R213.reuse, 0x40, RZ ;  /* 0x00000040d5007824 */ /* 0x040fe400078e00ff */
[----:B------:R-:W-:Y:S01]  /*0e80*/  VIADD R6, R213, 0x20 ;  /* 0x00000020d5067836 */ /* 0x000fe20000000000 */
[----:B------:R-:W-:Y:S01]  /*0e90*/  LEA.HI R4, R13, R13, RZ, 0x1 ;  /* 0x0000000d0d047211 */ /* 0x000fe200078f08ff */
[----:B------:R-:W-:Y:S01]  /*0ea0*/  VIADD R237, R213, 0x40 ;  /* 0x00000040d5ed7836 */ /* 0x000fe20000000000 */
[----:B------:R-:W-:Y:S01]  /*0eb0*/  LOP3.LUT R3, R0, 0x1c0, RZ, 0xc0, !PT ;  /* 0x000001c000037812 */ /* 0x000fe200078ec0ff */
[----:B------:R-:W-:Y:S01]  /*0ec0*/  IMAD.SHL.U32 R223, R6, 0x40, RZ ;  /* 0x0000004006df7824 */ /* 0x000fe200078e00ff */
[----:B------:R-:W-:Y:S01]  /*0ed0*/  SHF.R.S32.HI R0, RZ, 0x1f, R6 ;  /* 0x0000001fff007819 */ /* 0x000fe20000011406 */
[----:B------:R-:W-:Y:S01]  /*0ee0*/  IMAD.SHL.U32 R222, R237, 0x40, RZ ;  /* 0x00000040edde7824 */ /* 0x000fe200078e00ff */
[----:B------:R-:W-:Y:S01]  /*0ef0*/  LOP3.LUT R230, R3, 0x38, R16, 0xf8, !PT ;  /* 0x0000003803e67812 */ /* 0x000fe200078ef810 */
[----:B------:R-:W-:Y:S01]  /*0f00*/  IMAD R2, R2, 0x8, R7 ;  /* 0x0000000802027824 */ /* 0x000fe200078e0207 */
[----:B------:R-:W-:Y:S01]  /*0f10*/  SHF.R.U32.HI R228, RZ, 0x3, R3 ;  /* 0x00000003ffe47819 */ /* 0x000fe20000011603 */
[----:B------:R-:W-:Y:S01]  /*0f20*/  IMAD.IADD R10, R14, 0x1, -R10 ;  /* 0x000000010e0a7824 */ /* 0x000fe200078e0a0a */
[----:B------:R-:W-:Y:S01]  /*0f30*/  LOP3.LUT R223, R223, 0x1c0, RZ, 0xc0, !PT ;  /* 0x000001c0dfdf7812 */ /* 0x000fe200078ec0ff */
[----:B------:R-:W-:Y:S01]  /*0f40*/  VIADD R216, R22, 0x60 ;  /* 0x0000006016d87836 */ /* 0x000fe20000000000 */
[----:B------:R-:W-:Y:S01]  /*0f50*/  SHF.R.S32.HI R3, RZ, 0x1f, R212 ;  /* 0x0000001fff037819 */ /* 0x000fe200000114d4 */
[----:B------:R0:W-:Y:S01]  /*0f60*/  STL [R1+0x188], R2 ;  /* 0x0001880201007387 */ /* 0x0001e20000100800 */
[----:B------:R-:W-:Y:S01]  /*0f70*/  LOP3.LUT R222, R222, 0x1c0, RZ, 0xc0, !PT ;  /* 0x000001c0dede7812 */ /* 0x000fe200078ec0ff */
[----:B------:R-:W-:Y:S01]  /*0f80*/  IMAD.SHL.U32 R10, R10, 0x2, RZ ;  /* 0x000000020a0a7824 */ /* 0x000fe200078e00ff */
[----:B------:R-:W-:Y:S01]  /*0f90*/  LEA.HI R0, R0, R6, RZ, 0x3 ;  /* 0x0000000600007211 */ /* 0x000fe200078f18ff */
[----:B------:R-:W-:Y:S01]  /*0fa0*/  STL [R1+0x180], R5 ;  /* 0x0001800501007387 */ /* 0x000fe20000100800 */
[----:B------:R-:W-:Y:S01]  /*0fb0*/  SHF.R.U32.HI R7, RZ, 0x3, R223 ;  /* 0x00000003ff077819 */ /* 0x000fe200000116df */
[C---:B------:R-:W-:Y:S01]  /*0fc0*/  VIADD R43, R10.reuse, 0x8 ;  /* 0x000000080a2b7836 */ /* 0x040fe20000000000 */
[----:B------:R-:W-:Y:S01]  /*0fd0*/  LEA.HI R3, R3, R212, RZ, 0x3 ;  /* 0x000000d403037211 */ /* 0x000fe200078f18ff */
[C---:B------:R-:W-:Y:S01]  /*0fe0*/  VIADD R41, R10.reuse, 0x10 ;  /* 0x000000100a297836 */ /* 0x040fe20000000000 */
[----:B------:R-:W-:Y:S01]  /*0ff0*/  SHF.R.U32.HI R6, RZ, 0x3, R222 ;  /* 0x00000003ff067819 */ /* 0x000fe200000116de */
[----:B0-----:R-:W-:Y:S01]  /*1000*/  IMAD.U32 R2, RZ, RZ, UR4 ;  /* 0x00000004ff027e24 */ /* 0x001fe2000f8e00ff */
[----:B------:R-:W-:Y:S01]  /*1010*/  SHF.R.S32.HI R7, RZ, 0x1f, R218 ;  /* 0x0000001fff077819 */ /* 0x000fe200000114da */
[C---:B------:R-:W-:Y:S01]  /*1020*/  VIADD R40, R10.reuse, 0x18 ;  /* 0x000000180a287836 */ /* 0x040fe20000000000 */
[----:B------:R-:W-:Y:S01]  /*1030*/  SHF.R.S32.HI R6, RZ, 0x1f, R219 ;  /* 0x0000001fff067819 */ /* 0x000fe200000114db */
[C---:B------:R-:W-:Y:S01]  /*1040*/  VIADD R39, R10.reuse, 0x20 ;  /* 0x000000200a277836 */ /* 0x040fe20000000000 */
[----:B------:R-:W-:Y:S01]  /*1050*/  LOP3.LUT R42, R3, 0xfffffff8, RZ, 0xc0, !PT ;  /* 0xfffffff8032a7812 */ /* 0x000fe200078ec0ff */
[----:B------:R0:W-:Y:S01]  /*1060*/  STL [R1+0x14], R2 ;  /* 0x0000140201007387 */ /* 0x0001e20000100800 */
[----:B------:R-:W-:Y:S01]  /*1070*/  VIADD R38, R10, 0x28 ;  /* 0x000000280a267836 */ /* 0x000fe20000000000 */
[----:B------:R-:W-:Y:S01]  /*1080*/  LOP3.LUT R4, R4, 0x1ffffffe, RZ, 0xc0, !PT ;  /* 0x1ffffffe04047812 */ /* 0x000fe200078ec0ff */
[C---:B------:R-:W-:Y:S01]  /*1090*/  VIADD R37, R10.reuse, 0x30 ;  /* 0x000000300a257836 */ /* 0x040fe20000000000 */
[----:B------:R1:W-:Y:S01]  /*10a0*/  STL [R1+0x6c], R7 ;  /* 0x00006c0701007387 */ /* 0x0003e20000100800 */
[C---:B------:R-:W-:Y:S01]  /*10b0*/  VIADD R36, R10.reuse, 0x38 ;  /* 0x000000380a247836 */ /* 0x040fe20000000000 */
[----:B------:R-:W-:Y:S01]  /*10c0*/  SHF.R.S32.HI R3, RZ, 0x1f, R42 ;  /* 0x0000001fff037819 */ /* 0x000fe2000001142a */
[C---:B------:R-:W-:Y:S01]  /*10d0*/  VIADD R35, R10.reuse, 0x40 ;  /* 0x000000400a237836 */ /* 0x040fe20000000000 */
[----:B------:R2:W-:Y:S01]  /*10e0*/  STL [R1+0x68], R6 ;  /* 0x0000680601007387 */ /* 0x0005e20000100800 */
[C---:B------:R-:W-:Y:S01]  /*10f0*/  VIADD R34, R10.reuse, 0x48 ;  /* 0x000000480a227836 */ /* 0x040fe20000000000 */
[----:B0-----:R-:W-:Y:S01]  /*1100*/  SHF.R.S32.HI R2, RZ, 0x1f, R213 ;  /* 0x0000001fff027819 */ /* 0x001fe200000114d5 */
[C---:B------:R-:W-:Y:S01]  /*1110*/  VIADD R33, R10.reuse, 0x50 ;  /* 0x000000500a217836 */ /* 0x040fe20000000000 */
[----:B------:R0:W-:Y:S01]  /*1120*/  STL [R1+0x78], R10 ;  /* 0x0000780a01007387 */ /* 0x0001e20000100800 */
[C---:B------:R-:W-:Y:S01]  /*1130*/  VIADD R32, R10.reuse, 0x58 ;  /* 0x000000580a207836 */ /* 0x040fe20000000000 */
[----:B------:R-:W-:Y:S01]  /*1140*/  SHF.R.S32.HI R2, RZ, 0x1f, R237 ;  /* 0x0000001fff027819 */ /* 0x000fe200000114ed */
[C---:B------:R-:W-:Y:S01]  /*1150*/  VIADD R31, R10.reuse, 0x60 ;  /* 0x000000600a1f7836 */ /* 0x040fe20000000000 */
[----:B------:R-:W-:Y:S01]  /*1160*/  STL [R1+0x64], R42 ;  /* 0x0000642a01007387 */ /* 0x000fe20000100800 */
[----:B------:R-:W-:Y:S01]  /*1170*/  VIADD R30, R10, 0x68 ;  /* 0x000000680a1e7836 */ /* 0x000fe20000000000 */
[----:B------:R-:W-:Y:S01]  /*1180*/  LEA.HI R2, R2, R237, RZ, 0x3 ;  /* 0x000000ed02027211 */ /* 0x000fe200078f18ff */
[C---:B------:R-:W-:Y:S01]  /*1190*/  VIADD R29, R10.reuse, 0x70 ;  /* 0x000000700a1d7836 */ /* 0x040fe20000000000 */
[----:B------:R-:W-:Y:S01]  /*11a0*/  STL [R1+0xf4], R43 ;  /* 0x0000f42b01007387 */ /* 0x000fe20000100800 */
[C---:B------:R-:W-:Y:S01]  /*11b0*/  VIADD R28, R10.reuse, 0x78 ;  /* 0x000000780a1c7836 */ /* 0x040fe20000000000 */
[----:B------:R-:W-:Y:S01]  /*11c0*/  LOP3.LUT R230, R229, R230, R228, 0xf6, !PT ;  /* 0x000000e6e5e67212 */ /* 0x000fe200078ef6e4 */
[C---:B------:R-:W-:Y:S01]  /*11d0*/  VIADD R27, R10.reuse, 0x80 ;  /* 0x000000800a1b7836 */ /* 0x040fe20000000000 */
[----:B------:R-:W-:Y:S01]  /*11e0*/  STL [R1+0xf0], R41 ;  /* 0x0000f02901007387 */ /* 0x000fe20000100800 */
[----:B------:R-:W-:-:S02]  /*11f0*/  VIADD R26, R10, 0x88 ;  /* 0x000000880a1a7836 */ /* 0x000fc40000000000 */
[C---:B------:R-:W-:Y:S01]  /*1200*/  VIADD R25, R10.reuse, 0x90 ;  /* 0x000000900a197836 */ /* 0x040fe20000000000 */
[----:B------:R-:W-:Y:S01]  /*1210*/  STL [R1+0xec], R40 ;  /* 0x0000ec2801007387 */ /* 0x000fe20000100800 */
[C---:B------:R-:W-:Y:S02]  /*1220*/  VIADD R24, R10.reuse, 0x98 ;  /* 0x000000980a187836 */ /* 0x040fe40000000000 */
[C---:B------:R-:W-:Y:S01]  /*1230*/  VIADD R21, R10.reuse, 0xa0 ;  /* 0x000000a00a157836 */ /* 0x040fe20000000000 */
[----:B------:R-:W-:Y:S01]  /*1240*/  STL [R1+0xe8], R39 ;  /* 0x0000e82701007387 */ /* 0x000fe20000100800 */
[C---:B------:R-:W-:Y:S02]  /*1250*/  VIADD R20, R10.reuse, 0xa8 ;  /* 0x000000a80a147836 */ /* 0x040fe40000000000 */
[----:B------:R-:W-:Y:S01]  /*1260*/  VIADD R15, R10, 0xb0 ;  /* 0x000000b00a0f7836 */ /* 0x000fe20000000000 */
[----:B------:R-:W-:Y:S01]  /*1270*/  STL [R1+0xe4], R38 ;  /* 0x0000e42601007387 */ /* 0x000fe20000100800 */
[----:B------:R-:W-:-:S02]  /*1280*/  IMAD.IADD R4, R13, 0x1, -R4 ;  /* 0x000000010d047824 */ /* 0x000fc400078e0a04 */
[----:B------:R-:W-:Y:S01]  /*1290*/  VIADD R14, R10, 0xb8 ;  /* 0x000000b80a0e7836 */ /* 0x000fe20000000000 */
[----:B------:R-:W-:Y:S01]  /*12a0*/  STL [R1+0xe0], R37 ;  /* 0x0000e02501007387 */ /* 0x000fe20000100800 */
[----:B------:R-:W-:Y:S02]  /*12b0*/  IMAD.SHL.U32 R2, R2, 0x40, RZ ;  /* 0x0000004002027824 */ /* 0x000fe400078e00ff */
[C---:B------:R-:W-:Y:S01]  /*12c0*/  VIADD R13, R10.reuse, 0xc0 ;  /* 0x000000c00a0d7836 */ /* 0x040fe20000000000 */
[----:B------:R-:W-:Y:S01]  /*12d0*/  STL [R1+0xdc], R36 ;  /* 0x0000dc2401007387 */ /* 0x000fe20000100800 */
[----:B------:R-:W-:Y:S01]  /*12e0*/  VIADD R12, R10, 0xc8 ;  /* 0x000000c80a0c7836 */ /* 0x000fe20000000000 */
[----:B------:R-:W-:Y:S01]  /*12f0*/  LOP3.LUT R225, R2, 0xfffffe00, RZ, 0xc0, !PT ;  /* 0xfffffe0002e17812 */ /* 0x000fe200078ec0ff */
[C---:B------:R-:W-:Y:S01]  /*1300*/  VIADD R11, R10.reuse, 0xd0 ;  /* 0x000000d00a0b7836 */ /* 0x040fe20000000000 */
[----:B------:R-:W-:Y:S01]  /*1310*/  STL [R1+0xd8], R35 ;  /* 0x0000d82301007387 */ /* 0x000fe20000100800 */
[C---:B------:R-:W-:Y:S01]  /*1320*/  VIADD R9, R10.reuse, 0xd8 ;  /* 0x000000d80a097836 */ /* 0x040fe20000000000 */
[----:B------:R-:W-:Y:S01]  /*1330*/  SHF.R.S32.HI R2, RZ, 0x1f, R43 ;  /* 0x0000001fff027819 */ /* 0x000fe2000001142b */
[----:B------:R-:W-:Y:S01]  /*1340*/  VIADD R8, R10, 0xe0 ;  /* 0x000000e00a087836 */ /* 0x000fe20000000000 */
[----:B------:R-:W-:Y:S01]  /*1350*/  STL [R1+0xd4], R34 ;  /* 0x0000d42201007387 */ /* 0x000fe20000100800 */
[----:B------:R-:W-:-:S02]  /*1360*/  IMAD.SHL.U32 R0, R0, 0x40, RZ ;  /* 0x0000004000007824 */ /* 0x000fc400078e00ff */
[C---:B-1----:R-:W-:Y:S01]  /*1370*/  VIADD R7, R10.reuse, 0xe8 ;  /* 0x000000e80a077836 */ /* 0x042fe20000000000 */
[----:B------:R-:W-:Y:S01]  /*1380*/  STL [R1+0xd0], R33 ;  /* 0x0000d02101007387 */ /* 0x000fe20000100800 */
[----:B--2---:R-:W-:Y:S01]  /*1390*/  VIADD R6, R10, 0xf0 ;  /* 0x000000f00a067836 */ /* 0x004fe20000000000 */
[----:B------:R-:W-:Y:S01]  /*13a0*/  LOP3.LUT R226, R0, 0xfffffe00, RZ, 0xc0, !PT ;  /* 0xfffffe0000e27812 */ /* 0x000fe200078ec0ff */
[----:B------:R-:W-:Y:S01]  /*13b0*/  VIADD R0, R10, 0xf8 ;  /* 0x000000f80a007836 */ /* 0x000fe20000000000 */
[----:B------:R-:W-:Y:S01]  /*13c0*/  STL [R1+0xcc], R32 ;  /* 0x0000cc2001007387 */ /* 0x000fe20000100800 */
[----:B0-----:R-:W-:-:S03]  /*13d0*/  SHF.R.S32.HI R10, RZ, 0x1f, R38 ;  /* 0x0000001fff0a7819 */ /* 0x001fc60000011426 */
[----:B------:R-:W-:Y:S04]  /*13e0*/  STL [R1+0xc8], R31 ;  /* 0x0000c81f01007387 */ /* 0x000fe80000100800 */
        /* <DEDUP_REMOVED lines=16> */
[----:B------:R0:W-:Y:S04]  /*14f0*/  STL [R1+0x84], R7 ;  /* 0x0000840701007387 */ /* 0x0001e80000100800 */
[----:B------:R1:W-:Y:S04]  /*1500*/  STL [R1+0x17c], R2 ;  /* 0x00017c0201007387 */ /* 0x0003e80000100800 */
[----:B------:R-:W-:Y:S01]  /*1510*/  STL [R1+0x80], R6 ;  /* 0x0000800601007387 */ /* 0x000fe20000100800 */
[----:B0-----:R-:W-:-:S03]  /*1520*/  SHF.R.S32.HI R7, RZ, 0x1f, R7 ;  /* 0x0000001fff077819 */ /* 0x001fc60000011407 */
[----:B------:R0:W-:Y:S01]  /*1530*/  STL [R1+0xfc], R3 ;  /* 0x0000fc0301007387 */ /* 0x0001e20000100800 */
[----:B-1----:R-:W-:-:S03]  /*1540*/  SHF.R.S32.HI R2, RZ, 0x1f, R41 ;  /* 0x0000001fff027819 */ /* 0x002fc60000011429 */
[----:B------:R-:W-:Y:S04]  /*1550*/  STL [R1+0x7c], R0 ;  /* 0x00007c0001007387 */ /* 0x000fe80000100800 */
[----:B------:R1:W-:Y:S01]  /*1560*/  STL [R1+0x178], R2 ;  /* 0x0001780201007387 */ /* 0x0003e20000100800 */
[----:B0-----:R-:W-:-:S05]  /*1570*/  SHF.R.S32.HI R3, RZ, 0x1f, R40 ;  /* 0x0000001fff037819 */ /* 0x001fca0000011428 */
[----:B------:R0:W-:Y:S01]  /*1580*/  STL [R1+0x174], R3 ;  /* 0x0001740301007387 */ /* 0x0001e20000100800 */
[----:B-1----:R-:W-:-:S05]  /*1590*/  SHF.R.S32.HI R2, RZ, 0x1f, R39 ;  /* 0x0000001fff027819 */ /* 0x002fca0000011427 */
[----:B------:R1:W-:Y:S01]  /*15a0*/  STL [R1+0x170], R2 ;  /* 0x0001700201007387 */ /* 0x0003e20000100800 */
[----:B0-----:R-:W-:-:S03]  /*15b0*/  SHF.R.S32.HI R3, RZ, 0x1f, R37 ;  /* 0x0000001fff037819 */ /* 0x001fc60000011425 */
[----:B------:R0:W-:Y:S04]  /*15c0*/  STL [R1+0x16c], R10 ;  /* 0x00016c0a01007387 */ /* 0x0001e80000100800 */
[----:B------:R2:W-:Y:S01]  /*15d0*/  STL [R1+0x168], R3 ;  /* 0x0001680301007387 */ /* 0x0005e20000100800 */
[----:B-1----:R-:W-:Y:S02]  /*15e0*/  SHF.R.S32.HI R2, RZ, 0x1f, R36 ;  /* 0x0000001fff027819 */ /* 0x002fe40000011424 */
[----:B0-----:R-:W-:-:S03]  /*15f0*/  SHF.R.S32.HI R10, RZ, 0x1f, R35 ;  /* 0x0000001fff0a7819 */ /* 0x001fc60000011423 */
[----:B------:R0:W-:Y:S01]  /*1600*/  STL [R1+0x164], R2 ;  /* 0x0001640201007387 */ /* 0x0001e20000100800 */
[----:B--2---:R-:W-:-:S03]  /*1610*/  SHF.R.S32.HI R3, RZ, 0x1f, R34 ;  /* 0x0000001fff037819 */ /* 0x004fc60000011422 */
[----:B------:R1:W-:Y:S04]  /*1620*/  STL [R1+0x160], R10 ;  /* 0x0001600a01007387 */ /* 0x0003e80000100800 */
[----:B------:R2:W-:Y:S01]  /*1630*/  STL [R1+0x15c], R3 ;  /* 0x00015c0301007387 */ /* 0x0005e20000100800 */
[----:B0-----:R-:W-:Y:S02]  /*1640*/  SHF.R.S32.HI R2, RZ, 0x1f, R33 ;  /* 0x0000001fff027819 */ /* 0x001fe40000011421 */
[----:B-1----:R-:W-:-:S03]  /*1650*/  SHF.R.S32.HI R10, RZ, 0x1f, R32 ;  /* 0x0000001fff0a7819 */ /* 0x002fc60000011420 */
        /* <DEDUP_REMOVED lines=32> */
[----:B------:R-:W-:Y:S04]  /*1860*/  STL [R1+0x118], R10 ;  /* 0x0001180a01007387 */ /* 0x000fe80000100800 */
[----:B------:R1:W-:Y:S01]  /*1870*/  STL [R1+0x114], R3 ;  /* 0x0001140301007387 */ /* 0x0003e20000100800 */
[----:B0-----:R-:W-:-:S05]  /*1880*/  SHF.R.S32.HI R2, RZ, 0x1f, R8 ;  /* 0x0000001fff027819 */ /* 0x001fca0000011408 */
[----:B------:R0:W-:Y:S01]  /*1890*/  STL [R1+0x110], R2 ;  /* 0x0001100201007387 */ /* 0x0001e20000100800 */
[----:B-1----:R-:W-:-:S03]  /*18a0*/  SHF.R.S32.HI R3, RZ, 0x1f, R6 ;  /* 0x0000001fff037819 */ /* 0x002fc60000011406 */
[----:B------:R1:W-:Y:S04]  /*18b0*/  STL [R1+0x10c], R7 ;  /* 0x00010c0701007387 */ /* 0x0003e80000100800 */
[----:B------:R1:W-:Y:S01]  /*18c0*/  STL [R1+0x108], R3 ;  /* 0x0001080301007387 */ /* 0x0003e20000100800 */
[----:B0-----:R-:W-:Y:S01]  /*18d0*/  SHF.R.S32.HI R2, RZ, 0x1f, R0 ;  /* 0x0000001fff027819 */ /* 0x001fe20000011400 */
[----:B------:R-:W-:-:S05]  /*18e0*/  IMAD R0, R4, 0x8, R5 ;  /* 0x0000000804007824 */ /* 0x000fca00078e0205 */
[----:B------:R1:W-:Y:S04]  /*18f0*/  STL [R1+0x184], R0 ;  /* 0x0001840001007387 */ /* 0x0003e80000100800 */
[----:B------:R1:W-:Y:S02]  /*1900*/  STL [R1+0x104], R2 ;  /* 0x0001040201007387 */ /* 0x0003e40000100800 */
.L_x_676:
[----:B01234-:R-:W0:Y:S01]  /*1910*/  LDC.64 R2, c[0x0][0xc88] ;  /* 0x00032200ff027b82 */ /* 0x01fe220000000a00 */
[----:B------:R-:W-:Y:S01]  /*1920*/  ULDC.64 UR10, c[0x0][0x208] ;  /* 0x00008200000a7ab9 */ /* 0x000fe20000000a00 */
[----:B------:R-:W-:Y:S01]  /*1930*/  ULDC.64 UR4, c[0x0][0xa28] ;  /* 0x00028a0000047ab9 */ /* 0x000fe20000000a00 */
[----:B------:R-:W-:Y:S01]  /*1940*/  ULDC.64 UR8, c[0x0][0xa18] ;  /* 0x0002860000087ab9 */ /* 0x000fe20000000a00 */
[----:B------:R-:W-:Y:S01]  /*1950*/  ULDC.64 UR6, c[0x0][0xa08] ;  /* 0x0002820000067ab9 */ /* 0x000fe20000000a00 */
[----:B0-----:R-:W-:-:S05]  /*1960*/  IMAD.WIDE R2, R143, 0x4, R2 ;  /* 0x000000048f027825 */ /* 0x001fca00078e0202 */
[----:B------:R-:W2:Y:S01]  /*1970*/  LDG.E R233, desc[UR10][R2.64] ;  /* 0x0000000a02e97981 */ /* 0x000ea2000c1e1900 */
[----:B------:R-:W-:Y:S01]  /*1980*/  ISETP.NE.U32.AND P2, PT, RZ, UR4, PT ;  /* 0x00000004ff007c0c */ /* 0x000fe2000bf45070 */
[----:B------:R-:W-:Y:S01]  /*1990*/  IMAD.MOV.U32 R7, RZ, RZ, RZ ;  /* 0x000000ffff077224 */ /* 0x000fe200078e00ff */
[----:B------:R-:W-:Y:S01]  /*19a0*/  ISETP.NE.U32.AND P1, PT, RZ, UR8, PT ;  /* 0x00000008ff007c0c */ /* 0x000fe2000bf25070 */
[----:B------:R-:W-:Y:S01]  /*19b0*/  IMAD.MOV.U32 R112, RZ, RZ, RZ ;  /* 0x000000ffff707224 */ /* 0x000fe200078e00ff */
[----:B------:R-:W-:Y:S02]  /*19c0*/  ISETP.NE.AND.EX P2, PT, RZ, UR5, PT, P2 ;  /* 0x00000005ff007c0c */ /* 0x000fe4000bf45320 */
[----:B------:R-:W-:Y:S02]  /*19d0*/  ISETP.NE.AND.EX P1, PT, RZ, UR9, PT, P1 ;  /* 0x00000009ff007c0c */ /* 0x000fe4000bf25310 */
[----:B------:R-:W-:-:S04]  /*19e0*/  ISETP.NE.U32.AND P0, PT, RZ, UR6, PT ;  /* 0x00000006ff007c0c */ /* 0x000fc8000bf05070 */
[----:B------:R-:W-:Y:S02]  /*19f0*/  ISETP.NE.AND.EX P0, PT, RZ, UR7, PT, P0 ;  /* 0x00000007ff007c0c */ /* 0x000fe4000bf05300 */
[C---:B------:R-:W-:Y:S02]  /*1a00*/  LOP3.LUT R6, R142.reuse, 0xff000000, RZ, 0xc0, !PT ;  /* 0xff0000008e067812 */ /* 0x040fe400078ec0ff */
[----:B------:R-:W-:Y:S02]  /*1a10*/  LOP3.LUT R231, R142, 0xffff, RZ, 0xc0, !PT ;  /* 0x0000ffff8ee77812 */ /* 0x000fe400078ec0ff */
[----:B--2---:R-:W-:Y:S01]  /*1a20*/  SHF.R.S32.HI R0, RZ, 0x1f, R233 ;  /* 0x0000001fff007819 */ /* 0x004fe200000114e9 */
[C---:B------:R-:W-:Y:S01]  /*1a30*/  IMAD.SHL.U32 R234, R233.reuse, 0x4, RZ ;  /* 0x00000004e9ea7824 */ /* 0x040fe200078e00ff */
[C---:B------:R-:W-:Y:S01]  /*1a40*/  @P2 LEA R4, P3, R233.reuse, UR4, 0x2 ;  /* 0x00000004e9042c11 */ /* 0x040fe2000f8610ff */
[----:B------:R-:W-:Y:S01]  /*1a50*/  ULDC UR4, c[0x0][0x288] ;  /* 0x0000a20000047ab9 */ /* 0x000fe20000000800 */
[C-C-:B------:R-:W-:Y:S01]  /*1a60*/  SHF.L.U64.HI R235, R233.reuse, 0x2, R0.reuse ;  /* 0x00000002e9eb7819 */ /* 0x140fe20000010200 */
[----:B------:R0:W-:Y:S01]  /*1a70*/  STL [R1+0xf8], R0 ;  /* 0x0000f80001007387 */ /* 0x0001e20000100800 */
[----:B------:R-:W-:Y:S01]  /*1a80*/  @P2 LEA.HI.X R5, R233, UR5, R0, 0x2, P3 ;  /* 0x00000005e9052c11 */ /* 0x000fe200098f1400 */
[----:B-----5:R-:W-:Y:S01]  /*1a90*/  IMAD.U32 R146, RZ, RZ, UR4 ;  /* 0x00000004ff927e24 */ /* 0x020fe2000f8e00ff */
[----:B------:R-:W-:Y:S01]  /*1aa0*/  ULDC.64 UR4, c[0x0][0x418] ;  /* 0x0001060000047ab9 */ /* 0x000fe20000000a00 */
[----:B------:R1:W-:Y:S01]  /*1ab0*/  STL [R1+0x70], R141 ;  /* 0x0000708d01007387 */ /* 0x0003e20000100800 */
[----:B------:R-:W-:Y:S01]  /*1ac0*/  UISETP.NE.U32.AND UP0, UPT, UR4, URZ, UPT ;  /* 0x0000003f0400728c */ /* 0x000fe2000bf05070 */
[----:B------:R-:W-:-:S02]  /*1ad0*/  IADD3 R2, P4, R234, UR6, RZ ;  /* 0x00000006ea027c10 */ /* 0x000fc4000ff9e0ff */
[----:B------:R2:W5:Y:S01]  /*1ae0*/  @P2 LDG.E R7, desc[UR10][R4.64] ;  /* 0x0000000a04072981 */ /* 0x000562000c1e1900 */
[----:B------:R-:W-:Y:S01]  /*1af0*/  UISETP.NE.AND.EX UP0, UPT, UR5, URZ, UPT, UP0 ;  /* 0x0000003f0500728c */ /* 0x000fe2000bf05300 */
[C---:B------:R-:W-:Y:S01]  /*1b00*/  IADD3.X R3, R235.reuse, UR7, RZ, P4, !PT ;  /* 0x00000007eb037c10 */ /* 0x040fe2000a7fe4ff */
[----:B------:R-:W-:Y:S01]  /*1b10*/  ULDC UR4, c[0x0][0x424] ;  /* 0x0001090000047ab9 */ /* 0x000fe20000000800 */
[----:B------:R-:W-:Y:S01]  /*1b20*/  ULDC.64 UR6, c[0x0][0xa20] ;  /* 0x0002880000067ab9 */ /* 0x000fe20000000a00 */
[----:B--2---:R-:W-:Y:S01]  /*1b30*/  @P1 IADD3 R4, P2, R234, UR8, RZ ;  /* 0x00000008ea041c10 */ /* 0x004fe2000ff5e0ff */
[----:B------:R-:W-:Y:S01]  /*1b40*/  USEL UR4, UR4, 0x1, UP0 ;  /* 0x0000000104047887 */ /* 0x000fe20008000000 */
[----:B0-----:R-:W-:Y:S01]  /*1b50*/  LOP3.LUT R0, R142, 0xff0000, RZ, 0xc0, !PT ;  /* 0x00ff00008e007812 */ /* 0x001fe200078ec0ff */
[----:B------:R-:W-:Y:S01]  /*1b60*/  ULDC UR5, c[0x0][0x2f0] ;  /* 0x0000bc0000057ab9 */ /* 0x000fe20000000800 */
[----:B------:R-:W-:Y:S01]  /*1b70*/  @P1 IADD3.X R5, R235, UR9, RZ, P2, !PT ;  /* 0x00000009eb051c10 */ /* 0x000fe200097fe4ff */
[----:B------:R-:W5:Y:S01]  /*1b80*/  @P0 LDG.E R112, desc[UR10][R2.64] ;  /* 0x0000000a02700981 */ /* 0x000f62000c1e1900 */
[----:B------:R-:W-:Y:S01]  /*1b90*/  ISETP.NE.U32.AND P2, PT, RZ, UR6, PT ;  /* 0x00000006ff007c0c */ /* 0x000fe2000bf45070 */
[----:B------:R-:W-:-:S02]  /*1ba0*/  UIMAD UR4, UR4, UR5, URZ ;  /* 0x00000005040472a4 */ /* 0x000fc4000f8e023f */
[----:B------:R0:W5:Y:S01]  /*1bb0*/  @P1 LDG.E R146, desc[UR10][R4.64] ;  /* 0x0000000a04921981 */ /* 0x000162000c1e1900 */
[----:B------:R-:W-:Y:S01]  /*1bc0*/  ISETP.NE.AND.EX P2, PT, RZ, UR7, PT, P2 ;  /* 0x00000007ff007c0c */ /* 0x000fe2000bf45320 */
[----:B------:R-:W-:Y:S01]  /*1bd0*/  ULDC UR5, c[0x0][0x348] ;  /* 0x0000d20000057ab9 */ /* 0x000fe20000000800 */
[----:B0-----:R-:W-:-:S04]  /*1be0*/  SHF.R.U32.HI R5, RZ, 0x8, R6 ;  /* 0x00000008ff057819 */ /* 0x001fc80000011606 */
[----:B------:R-:W-:Y:S01]  /*1bf0*/  LEA.HI R232, R0, R5, RZ, 0x10 ;  /* 0x0000000500e87211 */ /* 0x000fe200078f80ff */
[----:B-1----:R-:W-:Y:S06]  /*1c00*/  @P1 BRA `(.L_x_445) ;  /* 0x0000000000281947 */ /* 0x002fec0003800000 */
[----:B------:R-:W-:Y:S02]  /*1c10*/  ULDC.64 UR8, c[0x0][0xa00] ;  /* 0x0002800000087ab9 */ /* 0x000fe40000000a00 */
[----:B------:R-:W-:-:S04]  /*1c20*/  ISETP.NE.U32.AND P1, PT, RZ, UR8, PT ;  /* 0x00000008ff007c0c */ /* 0x000fc8000bf25070 */
[----:B------:R-:W-:-:S13]  /*1c30*/  ISETP.NE.AND.EX P1, PT, RZ, UR9, PT, P1 ;  /* 0x00000009ff007c0c */ /* 0x000fda000bf25310 */
[----:B------:R-:W-:Y:S05]  /*1c40*/  @!P1 BRA `(.L_x_445) ;  /* 0x0000000000189947 */ /* 0x000fea0003800000 */
[----:B------:R-:W0:Y:S01]  /*1c50*/  LDC.64 R4, c[0x0][0xa00] ;  /* 0x00028000ff047b82 */ /* 0x000e220000000a00 */
[----:B------:R-:W-:Y:S01]  /*1c60*/  ULDC.64 UR8, c[0x0][0x208] ;  /* 0x0000820000087ab9 */ /* 0x000fe20000000a00 */
[----:B0-----:R-:W-:-:S05]  /*1c70*/  IMAD.WIDE R4, R233, 0x4, R4 ;  /* 0x00000004e9047825 */ /* 0x001fca00078e0204 */
[----:B-----5:R-:W2:Y:S04]  /*1c80*/  LDG.E R146, desc[UR8][R4.64] ;  /* 0x0000000804927981 */ /* 0x020ea8000c1e1900 */
[----:B------:R-:W2:Y:S02]  /*1c90*/  LDG.E R9, desc[UR8][R4.64+0x4] ;  /* 0x0000040804097981 */ /* 0x000ea4000c1e1900 */
[----:B--2---:R-:W-:-:S07]  /*1ca0*/  IMAD.IADD R146, R9, 0x1, -R146 ;  /* 0x0000000109927824 */ /* 0x004fce00078e0a92 */
.L_x_445:
[----:B------:R-:W-:Y:S02]  /*1cb0*/  IMAD.U32 R24, RZ, RZ, UR5 ;  /* 0x00000005ff187e24 */ /* 0x000fe4000f8e00ff */
[----:B------:R-:W-:Y:S01]  /*1cc0*/  IMAD.U32 R25, RZ, RZ, UR4 ;  /* 0x00000004ff197e24 */ /* 0x000fe2000f8e00ff */
[----:B------:R-:W-:Y:S06]  /*1cd0*/  @!P2 BRA `(.L_x_446) ;  /* 0x000000000014a947 */ /* 0x000fec0003800000 */
[----:B------:R-:W-:Y:S01]  /*1ce0*/  IADD3 R2, P0, R234, UR6, RZ ;  /* 0x00000006ea027c10 */ /* 0x000fe2000ff1e0ff */
[----:B------:R-:W-:-:S03]  /*1cf0*/  ULDC.64 UR4, c[0x0][0x208] ;  /* 0x0000820000047ab9 */ /* 0x000fc60000000a00 */
[----:B------:R-:W-:-:S05]  /*1d00*/  IADD3.X R3, R235, UR7, RZ, P0, !PT ;  /* 0x00000007eb037c10 */ /* 0x000fca00087fe4ff */
[----:B------:R0:W5:Y:S01]  /*1d10*/  LDG.E R25, desc[UR4][R2.64] ;  /* 0x0000000402197981 */ /* 0x000162000c1e1900 */
[----:B------:R-:W-:Y:S05]  /*1d20*/  BRA `(.L_x_447) ;  /* 0x0000000000147947 */ /* 0x000fea0003800000 */
.L_x_446:
[----:B------:R-:W-:Y:S05]  /*1d30*/  @!P0 BRA `(.L_x_447) ;  /* 0x0000000000108947 */ /* 0x000fea0003800000 */
[----:B------:R-:W-:Y:S02]  /*1d40*/  ULDC.64 UR4, c[0x0][0x208] ;  /* 0x0000820000047ab9 */ /* 0x000fe40000000a00 */
[----:B------:R-:W2:Y:S04]  /*1d50*/  LDG.E R0, desc[UR4][R2.64] ;  /* 0x0000000402007981 */ /* 0x000ea8000c1e1900 */
[----:B------:R-:W2:Y:S02]  /*1d60*/  LDG.E R25, desc[UR4][R2.64+0x4] ;  /* 0x0000040402197981 */ /* 0x000ea4000c1e1900 */
[----:B--2---:R-:W-:-:S07]  /*1d70*/  IMAD.IADD R25, R25, 0x1, -R0 ;  /* 0x0000000119197824 */ /* 0x004fce00078e0a00 */
.L_x_447:
[----:B------:R-:W-:Y:S01]  /*1d80*/  ULDC.64 UR4, c[0x0][0xa10] ;  /* 0x0002840000047ab9 */ /* 0x000fe20000000a00 */
[----:B------:R-:W2:Y:S01]  /*1d90*/  LDL.LU R4, [R1+0x10] ;  /* 0x0000100001047983 */ /* 0x000ea20000300800 */
[----:B------:R-:W-:Y:S01]  /*1da0*/  ISETP.NE.U32.AND P0, PT, RZ, UR4, PT ;  /* 0x00000004ff007c0c */ /* 0x000fe2000bf05070 */
[----:B------:R-:W-:-:S03]  /*1db0*/  ULDC.64 UR6, c[0x0][0x208] ;  /* 0x0000820000067ab9 */ /* 0x000fc60000000a00 */
[----:B------:R-:W-:Y:S01]  /*1dc0*/  ISETP.NE.AND.EX P0, PT, RZ, UR5, PT, P0 ;  /* 0x00000005ff007c0c */ /* 0x000fe2000bf05300 */
[----:B-----5:R-:W-:Y:S01]  /*1dd0*/  IMAD.IADD R9, R25, 0x1, -R7 ;  /* 0x0000000119097824 */ /* 0x020fe200078e0a07 */
[----:B------:R-:W-:-:S11]  /*1de0*/  ULDC.64 UR4, c[0x0][0xa30] ;  /* 0x00028c0000047ab9 */ /* 0x000fd60000000a00 */
[----:B0-----:R-:W0:Y:S02]  /*1df0*/  @P0 LDC.64 R2, c[0x0][0xa10] ;  /* 0x00028400ff020b82 */ /* 0x001e240000000a00 */
[----:B0-----:R-:W-:-:S05]  /*1e00*/  @P0 IMAD.WIDE R2, R233, 0x4, R2 ;  /* 0x00000004e9020825 */ /* 0x001fca00078e0202 */
[----:B------:R-:W3:Y:S04]  /*1e10*/  @P0 LDG.E R0, desc[UR6][R2.64] ;  /* 0x0000000602000981 */ /* 0x000ee8000c1e1900 */
[----:B------:R0:W3:Y:S01]  /*1e20*/  @P0 LDG.E R5, desc[UR6][R2.64+0x4] ;  /* 0x0000040602050981 */ /* 0x0000e2000c1e1900 */
[----:B------:R-:W-:Y:S01]  /*1e30*/  ISETP.NE.U32.AND P1, PT, RZ, UR4, PT ;  /* 0x00000004ff007c0c */ /* 0x000fe2000bf25070 */
[----:B------:R-:W-:Y:S01]  /*1e40*/  IMAD.MOV.U32 R139, RZ, RZ, R25 ;  /* 0x000000ffff8b7224 */ /* 0x000fe200078e0019 */
[----:B------:R-:W-:Y:S02]  /*1e50*/  LOP3.LUT R10, R232, 0xff, RZ, 0xc0, !PT ;  /* 0x000000ffe80a7812 */ /* 0x000fe400078ec0ff */
[----:B------:R-:W-:-:S03]  /*1e60*/  ISETP.NE.AND.EX P1, PT, RZ, UR5, PT, P1 ;  /* 0x00000005ff007c0c */ /* 0x000fc6000bf25310 */
[----:B------:R1:W-:Y:S01]  /*1e70*/  STL [R1+0x74], R10 ;  /* 0x0000740a01007387 */ /* 0x0003e20000100800 */
[----:B------:R-:W-:Y:S09]  /*1e80*/  BSSY B0, `(.L_x_448) ;  /* 0x000002e000007945 */ /* 0x000ff20003800000 */
[----:B0-----:R-:W-:-:S04]  /*1e90*/  @P1 IADD3 R2, P2, R234, UR4, RZ ;  /* 0x00000004ea021c10 */ /* 0x001fc8000ff5e0ff */
[----:B------:R-:W-:Y:S02]  /*1ea0*/  @P1 IADD3.X R3, R235, UR5, RZ, P2, !PT ;  /* 0x00000005eb031c10 */ /* 0x000fe400097fe4ff */
[----:B------:R-:W-:-:S03]  /*1eb0*/  SHF.R.U32.HI R232, RZ, 0x10, R232 ;  /* 0x00000010ffe87819 */ /* 0x000fc600000116e8 */
[----:B------:R0:W5:Y:S02]  /*1ec0*/  @P1 LDG.E R139, desc[UR6][R2.64] ;  /* 0x00000006028b1981 */ /* 0x000164000c1e1900 */
[----:B0-----:R-:W-:Y:S01]  /*1ed0*/  IMAD.MOV.U32 R3, RZ, RZ, RZ ;  /* 0x000000ffff037224 */ /* 0x001fe200078e00ff */
[----:B--2---:R-:W-:Y:S01]  /*1ee0*/  LOP3.LUT R4, R4, 0xfffffffb, RZ, 0xc0, !PT ;  /* 0xfffffffb04047812 */ /* 0x004fe200078ec0ff */
[----:B---3--:R-:W-:-:S04]  /*1ef0*/  @P0 IMAD.IADD R24, R5, 0x1, -R0 ;  /* 0x0000000105180824 */ /* 0x008fc800078e0a00 */
[----:B------:R-:W-:-:S04]  /*1f00*/  IMAD.IADD R147, R9, 0x1, R24 ;  /* 0x0000000109937824 */ /* 0x000fc800078e0218 */
[C---:B------:R-:W-:Y:S01]  /*1f10*/  VIADD R0, R147.reuse, 0x4f ;  /* 0x0000004f93007836 */ /* 0x040fe20000000000 */
[----:B------:R-:W-:-:S03]  /*1f20*/  ISETP.GE.AND P3, PT, R147, 0x1, PT ;  /* 0x000000019300780c */ /* 0x000fc60003f66270 */
[----:B------:R-:W-:-:S05]  /*1f30*/  IMAD.HI R0, R0, 0x66666667, RZ ;  /* 0x6666666700007827 */ /* 0x000fca00078e02ff */
[----:B------:R-:W-:-:S04]  /*1f40*/  SHF.R.U32.HI R5, RZ, 0x1f, R0 ;  /* 0x0000001fff057819 */ /* 0x000fc80000011600 */
[----:B------:R-:W-:Y:S02]  /*1f50*/  LEA.HI.SX32 R144, R0, R5, 0x1b ;  /* 0x0000000500907211 */ /* 0x000fe400078fdaff */
[----:B------:R-:W-:-:S05]  /*1f60*/  @P3 LOP3.LUT R4, R4, 0x4, RZ, 0xfc, !PT ;  /* 0x0000000404043812 */ /* 0x000fca00078efcff */
[----:B------:R1:W-:Y:S01]  /*1f70*/  STL [R1+0x10], R4 ;  /* 0x0000100401007387 */ /* 0x0003e20000100800 */
[----:B------:R-:W-:Y:S05]  /*1f80*/  @!P3 BRA `(.L_x_449) ;  /* 0x000000000074b947 */ /* 0x000fea0003800000 */
[----:B------:R-:W-:Y:S01]  /*1f90*/  ISETP.NE.AND P0, PT, R232, RZ, PT ;  /* 0x000000ffe800720c */ /* 0x000fe20003f05270 */
[----:B------:R-:W-:-:S03]  /*1fa0*/  ULDC UR4, c[0x0][0x9f0] ;  /* 0x00027c0000047ab9 */ /* 0x000fc60000000800 */
[----:B------:R-:W-:-:S04]  /*1fb0*/  SEL R11, R232, UR4, P0 ;  /* 0x00000004e80b7c07 */ /* 0x000fc80008000000 */
[-C--:B------:R-:W-:Y:S02]  /*1fc0*/  IABS R5, R11.reuse ;  /* 0x0000000b00057213 */ /* 0x080fe40000000000 */
[----:B------:R-:W-:Y:S02]  /*1fd0*/  IADD3 R0, R144, -0x1, R11 ;  /* 0xffffffff90007810 */ /* 0x000fe40007ffe00b */
[----:B-1----:R-:W0:Y:S01]  /*1fe0*/  I2F.RP R4, R5 ;  /* 0x0000000500047306 */ /* 0x002e220000209400 */
[----:B------:R-:W-:-:S05]  /*1ff0*/  IABS R8, R11 ;  /* 0x0000000b00087213 */ /* 0x000fca0000000000 */
[----:B------:R-:W-:Y:S02]  /*2000*/  IMAD.MOV R8, RZ, RZ, -R8 ;  /* 0x000000ffff087224 */ /* 0x000fe400078e0a08 */
[----:B0-----:R-:W0:Y:S02]  /*2010*/  MUFU.RCP R4, R4 ;  /* 0x0000000400047308 */ /* 0x001e240000001000 */
[----:B0-----:R-:W-:Y:S01]  /*2020*/  VIADD R2, R4, 0xffffffe ;  /* 0x0ffffffe04027836 */ /* 0x001fe20000000000 */
[----:B------:R-:W-:Y:S02]  /*2030*/  IABS R4, R0 ;  /* 0x0000000000047213 */ /* 0x000fe40000000000 */
[----:B------:R-:W-:-:S03]  /*2040*/  LOP3.LUT R0, R0, R11, RZ, 0x3c, !PT ;  /* 0x0000000b00007212 */ /* 0x000fc600078e3cff */
[----:B------:R0:W1:Y:S01]  /*2050*/  F2I.FTZ.U32.TRUNC.NTZ R3, R2 ;  /* 0x0000000200037305 */ /* 0x000062000021f000 */
[----:B------:R-:W-:Y:S01]  /*2060*/  ISETP.GE.AND P2, PT, R0, RZ, PT ;  /* 0x000000ff0000720c */ /* 0x000fe20003f46270 */
[----:B0-----:R-:W-:Y:S02]  /*2070*/  IMAD.MOV.U32 R2, RZ, RZ, RZ ;  /* 0x000000ffff027224 */ /* 0x001fe400078e00ff */
        /* <DEDUP_REMOVED lines=13> */
[----:B------:R-:W-:-:S07]  /*2150*/  @!P1 LOP3.LUT R3, RZ, R11, RZ, 0x33, !PT ;  /* 0x0000000bff039212 */ /* 0x000fce00078e33ff */
.L_x_449:
[----:B------:R-:W-:Y:S05]  /*2160*/  BSYNC B0 ;  /* 0x0000000000007941 */ /* 0x000fea0003800000 */
.L_x_448:
[----:B------:R-:W-:Y:S01]  /*2170*/  IMAD R0, R10, R3, RZ ;  /* 0x000000030a007224 */ /* 0x000fe200078e02ff */
[----:B------:R-:W-:-:S04]  /*2180*/  PLOP3.LUT P2, PT, PT, PT, PT, 0x80, 0x0 ;  /* 0x000000000000781c */ /* 0x000fc80003f4f070 */
[C---:B------:R-:W-:Y:S01]  /*2190*/  VIADDMNMX R3, R0.reuse, R3, R144, PT ;  /* 0x0000000300037246 */ /* 0x040fe20003800190 */
[----:B------:R-:W-:-:S04]  /*21a0*/  IMAD R0, R0, 0x50, -R9 ;  /* 0x0000005000007824 */ /* 0x000fc800078e0a09 */
[----:B------:R-:W-:Y:S01]  /*21b0*/  IMAD R3, R3, 0x50, -R9 ;  /* 0x0000005003037824 */ /* 0x000fe200078e0a09 */
[----:B------:R-:W-:-:S04]  /*21c0*/  VIMNMX R0, RZ, R0, !PT ;  /* 0x00000000ff007248 */ /* 0x000fc80007fe0100 */
[----:B------:R-:W-:Y:S01]  /*21d0*/  VIMNMX R5, R3, R24, PT ;  /* 0x0000001803057248 */ /* 0x000fe20003fe0100 */
[----:B------:R-:W-:-:S03]  /*21e0*/  IMAD.WIDE.U32 R2, R0, -0x33333333, RZ ;  /* 0xcccccccd00027825 */ /* 0x000fc600078e00ff */
[----:B------:R-:W-:Y:S02]  /*21f0*/  ISETP.GT.AND P0, PT, R5, R0, PT ;  /* 0x000000000500720c */ /* 0x000fe40003f04270 */
[----:B------:R-:W-:-:S05]  /*2200*/  SHF.R.U32.HI R119, RZ, 0x6, R3 ;  /* 0x00000006ff777819 */ /* 0x000fca0000011603 */
[----:B------:R-:W-:-:S06]  /*2210*/  IMAD.MOV.U32 R2, RZ, RZ, R119 ;  /* 0x000000ffff027224 */ /* 0x000fcc00078e0077 */
[----:B------:R-:W-:-:S04]  /*2220*/  @P0 VIADD R0, R5, 0x4f ;  /* 0x0000004f05000836 */ /* 0x000fc80000000000 */
[----:B------:R-:W-:-:S05]  /*2230*/  @P0 IMAD.HI R0, R0, 0x66666667, RZ ;  /* 0x6666666700000827 */ /* 0x000fca00078e02ff */
[----:B------:R-:W-:-:S04]  /*2240*/  @P0 SHF.R.U32.HI R3, RZ, 0x1f, R0 ;  /* 0x0000001fff030819 */ /* 0x000fc80000011600 */
[----:B------:R-:W-:-:S04]  /*2250*/  @P0 LEA.HI.SX32 R2, R0, R3, 0x1b ;  /* 0x0000000300020211 */ /* 0x000fc800078fdaff */
[----:B------:R-:W-:-:S13]  /*2260*/  ISETP.GT.AND P0, PT, R2, R119, PT ;  /* 0x000000770200720c */ /* 0x000fda0003f04270 */
[----:B------:R-:W-:Y:S05]  /*2270*/  @!P0 BRA `(.L_x_450) ;  /* 0x0000009400108947 */ /* 0x000fea0003800000 */
[----:B------:R-:W-:Y:S01]  /*2280*/  VIADD R0, R18, 0x24400 ;  /* 0x0002440012007836 */ /* 0x000fe20000000000 */
[----:B------:R-:W-:Y:S04]  /*2290*/  BSSY B6, `(.L_x_451) ;  /* 0x0000013000067945 */ /* 0x000fe80003800000 */
[----:B------:R-:W-:-:S13]  /*22a0*/  LOP3.LUT P0, RZ, R0, 0x3ff, RZ, 0xc0, !PT ;  /* 0x000003ff00ff7812 */ /* 0x000fda000780c0ff */
[----:B------:R-:W-:Y:S05]  /*22b0*/  @!P0 BRA `(.L_x_452) ;  /* 0x0000000000408947 */ /* 0x000fea0003800000 */
[----:B------:R-:W-:Y:S01]  /*22c0*/  MOV R14, 0x0 ;  /* 0x00000000000e7802 */ /* 0x000fe20000000f00 */
[----:B------:R-:W-:Y:S01]  /*22d0*/  ULDC.64 UR4, c[0x4][0xa8] ;  /* 0x01002a0000047ab9 */ /* 0x000fe20000000a00 */
[----:B------:R-:W-:Y:S01]  /*22e0*/  ULDC.64 UR6, c[0x4][0x18] ;  /* 0x0100060000067ab9 */ /* 0x000fe20000000a00 */
[----:B-1----:R-:W-:Y:S02]  /*22f0*/  IMAD.U32 R4, RZ, RZ, UR4 ;  /* 0x00000004ff047e24 */ /* 0x002fe4000f8e00ff */
[----:B------:R-:W-:Y:S01]  /*2300*/  IMAD.U32 R5, RZ, RZ, UR5 ;  /* 0x00000005ff057e24 */ /* 0x000fe2000f8e00ff */
[----:B------:R-:W0:Y:S01]  /*2310*/  LDC.64 R14, c[0x4][R14] ;  /* 0x010000000e0e7b82 */ /* 0x000e220000000a00 */
[----:B------:R-:W-:Y:S01]  /*2320*/  ULDC.64 UR4, c[0x4][0xb0] ;  /* 0x01002c0000047ab9 */ /* 0x000fe20000000a00 */
        /* <DEDUP_REMOVED lines=8> */
[----:B0----5:R-:W-:Y:S05]  /*23b0*/  CALL.ABS.NOINC R14 ;  /* 0x000000000e007343 */ /* 0x021fea0003c00000 */
.L_x_452:
[----:B------:R-:W-:Y:S05]  /*23c0*/  BSYNC B6 ;  /* 0x0000000000067941 */ /* 0x000fea0003800000 */
.L_x_451:
        /* <DEDUP_REMOVED lines=20> */
.L_x_454:
[----:B------:R-:W-:Y:S05]  /*2510*/  BSYNC B6 ;  /* 0x0000000000067941 */ /* 0x000fea0003800000 */
.L_x_453:
[----:B------:R-:W-:Y:S01]  /*2520*/  ULDC.64 UR4, c[0x0][0x9f8] ;  /* 0x00027e0000047ab9 */ /* 0x000fe20000000a00 */
[----:B------:R-:W-:Y:S01]  /*2530*/  IMAD.MOV.U32 R0, RZ, RZ, R233 ;  /* 0x000000ffff007224 */ /* 0x000fe200078e00e9 */
[----:B------:R-:W-:Y:S01]  /*2540*/  ISETP.NE.U32.AND P0, PT, RZ, UR4, PT ;  /* 0x00000004ff007c0c */ /* 0x000fe2000bf05070 */
[----:B------:R-:W-:Y:S01]  /*2550*/  ULDC.64 UR6, c[0x0][0x208] ;  /* 0x0000820000067ab9 */ /* 0x000fe20000000a00 */
[----:B------:R-:W0:Y:S01]  /*2560*/  LDC.64 R98, c[0x0][0x300] ;  /* 0x0000c000ff627b82 */ /* 0x000e220000000a00 */
[----:B------:R-:W-:Y:S01]  /*2570*/  IMAD.IADD R112, R112, 0x1, R25 ;  /* 0x0000000170707824 */ /* 0x000fe200078e0219 */
[----:B------:R-:W-:Y:S01]  /*2580*/  ISETP.NE.AND.EX P0, PT, RZ, UR5, PT, P0 ;  /* 0x00000005ff007c0c */ /* 0x000fe2000bf05300 */
[----:B------:R-:W-:-:S05]  /*2590*/  ULDC.64 UR8, c[0x0][0xa08] ;  /* 0x0002820000087ab9 */ /* 0x000fca0000000a00 */
[----:B------:R-:W2:Y:S07]  /*25a0*/  LDC R9, c[0x0][0x3f4] ;  /* 0x0000fd00ff097b82 */ /* 0x000eae0000000800 */
[----:B-1----:R-:W-:Y:S01]  /*25b0*/  @P0 IADD3 R4, P1, R234, UR4, RZ ;  /* 0x00000004ea040c10 */ /* 0x002fe2000ff3e0ff */
[----:B------:R-:W1:Y:S03]  /*25c0*/  LDC.64 R104, c[0x0][0x3f8] ;  /* 0x0000fe00ff687b82 */ /* 0x000e660000000a00 */
[----:B------:R-:W-:Y:S01]  /*25d0*/  @P0 IADD3.X R5, R235, UR5, RZ, P1, !PT ;  /* 0x00000005eb050c10 */ /* 0x000fe20008ffe4ff */
[----:B------:R-:W-:-:S04]  /*25e0*/  ULDC.64 UR4, c[0x0][0x330] ;  /* 0x0000cc0000047ab9 */ /* 0x000fc80000000a00 */
[----:B------:R3:W4:Y:S01]  /*25f0*/  @P0 LDG.E R0, desc[UR6][R4.64] ;  /* 0x0000000604000981 */ /* 0x000722000c1e1900 */
[----:B------:R-:W-:Y:S01]  /*2600*/  ULDC UR6, c[0x0][0x2f4] ;  /* 0x0000bd0000067ab9 */ /* 0x000fe20000000800 */
[----:B------:R-:W-:Y:S01]  /*2610*/  SHF.R.S32.HI R7, RZ, 0x1f, R112 ;  /* 0x0000001fff077819 */ /* 0x000fe20000011470 */
[-C--:B0-----:R-:W-:Y:S01]  /*2620*/  IMAD.WIDE.U32 R96, R112, R98.reuse, RZ ;  /* 0x0000006270607225 */ /* 0x081fe200078e00ff */
[----:B------:R-:W-:Y:S01]  /*2630*/  ISETP.GE.AND P1, PT, R212, UR6, PT ;  /* 0x00000006d4007c0c */ /* 0x000fe2000bf26270 */
[----:B------:R-:W0:Y:S01]  /*2640*/  LDC.64 R110, c[0x0][0x408] ;  /* 0x00010200ff6e7b82 */ /* 0x000e220000000a00 */
[----:B------:R-:W-:Y:S01]  /*2650*/  ISETP.GE.AND P0, PT, R16, UR6, PT ;  /* 0x0000000610007c0c */ /* 0x000fe2000bf06270 */
[----:B------:R-:W-:Y:S01]  /*2660*/  IMAD R3, R7, R98, RZ ;  /* 0x0000006207037224 */ /* 0x000fe200078e02ff */
[----:B------:R-:W-:Y:S01]  /*2670*/  SHF.R.S32.HI R20, RZ, 0x1f, R213 ;  /* 0x0000001fff147819 */ /* 0x000fe200000114d5 */
[----:B------:R-:W-:Y:S01]  /*2680*/  IMAD.WIDE.U32 R94, R231, UR4, R16 ;  /* 0x00000004e75e7c25 */ /* 0x000fe2000f8e0010 */
[----:B---3--:R-:W-:Y:S01]  /*2690*/  SEL R4, RZ, 0xffffffff, P1 ;  /* 0xffffffffff047807 */ /* 0x008fe20000800000 */
[----:B------:R-:W3:Y:S01]  /*26a0*/  S2R R171, SR_TID.X ;  /* 0x0000000000ab7919 */ /* 0x000ee20000002100 */
[----:B------:R-:W-:Y:S01]  /*26b0*/  ISETP.GE.AND P1, PT, R218, UR6, PT ;  /* 0x00000006da007c0c */ /* 0x000fe2000bf26270 */
[----:B------:R-:W-:Y:S01]  /*26c0*/  IMAD R5, R112, R99, R3 ;  /* 0x0000006370057224 */ /* 0x000fe200078e0203 */
[----:B------:R-:W-:Y:S01]  /*26d0*/  SEL R3, RZ, 0x1, P0 ;  /* 0x00000001ff037807 */ /* 0x000fe20000000000 */
[----:B------:R-:W-:Y:S01]  /*26e0*/  IMAD.SHL.U32 R4, R4, 0x2, RZ ;  /* 0x0000000204047824 */ /* 0x000fe200078e00ff */
[----:B------:R-:W-:Y:S01]  /*26f0*/  ISETP.NE.U32.AND P0, PT, RZ, UR8, PT ;  /* 0x00000008ff007c0c */ /* 0x000fe2000bf05070 */
[----:B------:R-:W-:Y:S01]  /*2700*/  IMAD.IADD R97, R97, 0x1, R5 ;  /* 0x0000000161617824 */ /* 0x000fe200078e0205 */
[----:B------:R-:W-:Y:S01]  /*2710*/  SHF.R.S32.HI R23, RZ, 0x1f, R22 ;  /* 0x0000001fff177819 */ /* 0x000fe20000011416 */
[C---:B------:R-:W-:Y:S01]  /*2720*/  IMAD R95, R231.reuse, UR5, R95 ;  /* 0x00000005e75f7c24 */ /* 0x040fe2000f8e025f */
[----:B------:R-:W-:Y:S01]  /*2730*/  LOP3.LUT R3, R4, 0x2, R3, 0xe2, !PT ;  /* 0x0000000204037812 */ /* 0x000fe200078ee203 */
[----:B------:R-:W-:Y:S01]  /*2740*/  ULDC.64 UR4, c[0x0][0x308] ;  /* 0x0000c20000047ab9 */ /* 0x000fe20000000a00 */
[----:B------:R-:W-:Y:S01]  /*2750*/  SEL R4, RZ, 0x4, P1 ;  /* 0x00000004ff047807 */ /* 0x000fe20000800000 */
[----:B------:R-:W-:Y:S01]  /*2760*/  IMAD.WIDE.U32 R96, R231, UR4, R96 ;  /* 0x00000004e7607c25 */ /* 0x000fe2000f8e0060 */
[----:B------:R-:W-:Y:S01]  /*2770*/  ISETP.NE.AND.EX P0, PT, RZ, UR9, PT, P0 ;  /* 0x00000009ff007c0c */ /* 0x000fe2000bf05300 */
[----:B------:R-:W-:Y:S01]  /*2780*/  ULDC.64 UR8, c[0x0][0x338] ;  /* 0x0000ce0000087ab9 */ /* 0x000fe20000000a00 */
[----:B------:R-:W-:Y:S01]  /*2790*/  LOP3.LUT R27, R3, R4, RZ, 0xfc, !PT ;  /* 0x00000004031b7212 */ /* 0x000fe200078efcff */
[----:B------:R-:W-:Y:S01]  /*27a0*/  IMAD R97, R231, UR5, R97 ;  /* 0x00000005e7617c24 */ /* 0x000fe2000f8e0261 */
[----:B------:R-:W-:Y:S01]  /*27b0*/  ULDC.64 UR4, c[0x0][0x310] ;  /* 0x0000c40000047ab9 */ /* 0x000fe20000000a00 */
[----:B------:R-:W-:Y:S01]  /*27c0*/  IMAD R6, R20, R98, RZ ;  /* 0x0000006214067224 */ /* 0x000fe200078e02ff */
[----:B------:R-:W-:Y:S01]  /*27d0*/  SHF.R.U32.HI R26, RZ, 0x3, R223 ;  /* 0x00000003ff1a7819 */ /* 0x000fe200000116df */
[----:B-1----:R-:W-:Y:S01]  /*27e0*/  IMAD.WIDE.U32 R100, R213, R104, R22 ;  /* 0x00000068d5647225 */ /* 0x002fe200078e0016 */
[----:B------:R-:W-:-:S02]  /*27f0*/  SHF.R.U32.HI R21, RZ, 0x3, R222 ;  /* 0x00000003ff157819 */ /* 0x000fc400000116de */
[C---:B------:R-:W-:Y:S01]  /*2800*/  IADD3 R112, P3, R213.reuse, R112, RZ ;  /* 0x00000070d5707210 */ /* 0x040fe20007f7e0ff */
[----:B------:R-:W-:Y:S01]  /*2810*/  IMAD R6, R213, R99, R6 ;  /* 0x00000063d5067224 */ /* 0x000fe200078e0206 */
[----:B------:R-:W-:Y:S01]  /*2820*/  ISETP.GE.AND P2, PT, R219, UR6, PT ;  /* 0x00000006db007c0c */ /* 0x000fe2000bf46270 */
[C---:B------:R-:W-:Y:S01]  /*2830*/  IMAD.WIDE.U32 R102, R213.reuse, R104, R16 ;  /* 0x00000068d5667225 */ /* 0x040fe200078e0010 */
[C-C-:B------:R-:W-:Y:S02]  /*2840*/  SHF.L.U64.HI R127, R98.reuse, 0x5, R99.reuse ;  /* 0x00000005627f7819 */ /* 0x140fe40000010263 */
[----:B------:R-:W-:Y:S01]  /*2850*/  SHF.L.U64.HI R129, R98, 0x6, R99 ;  /* 0x0000000662817819 */ /* 0x000fe20000010263 */
[CC--:B0-----:R-:W-:Y:S01]  /*2860*/  IMAD.WIDE.U32 R106, R213.reuse, R110.reuse, R22 ;  /* 0x0000006ed56a7225 */ /* 0x0c1fe200078e0016 */
[C-C-:B------:R-:W-:Y:S02]  /*2870*/  SHF.L.U64.HI R35, R104.reuse, 0x5, R105.reuse ;  /* 0x0000000568237819 */ /* 0x140fe40000010269 */
[----:B------:R-:W-:Y:S01]  /*2880*/  SHF.L.U64.HI R34, R104, 0x6, R105 ;  /* 0x0000000668227819 */ /* 0x000fe20000010269 */
[----:B------:R-:W-:Y:S01]  /*2890*/  IMAD.WIDE.U32 R108, R213, R110, R16 ;  /* 0x0000006ed56c7225 */ /* 0x000fe200078e0010 */
[----:B------:R-:W-:-:S02]  /*28a0*/  SHF.L.U64.HI R31, R110, 0x5, R111 ;  /* 0x000000056e1f7819 */ /* 0x000fc4000001026f */
[----:B------:R-:W-:Y:S01]  /*28b0*/  SHF.L.U64.HI R30, R110, 0x6, R111 ;  /* 0x000000066e1e7819 */ /* 0x000fe2000001026f */
[----:B------:R-:W-:Y:S01]  /*28c0*/  IMAD.SHL.U32 R28, R213, 0x40, RZ ;  /* 0x00000040d51c7824 */ /* 0x000fe200078e00ff */
[----:B------:R-:W-:Y:S01]  /*28d0*/  SHF.R.S32.HI R140, RZ, 0x1f, R237 ;  /* 0x0000001fff8c7819 */ /* 0x000fe200000114ed */
[----:B------:R-:W-:Y:S01]  /*28e0*/  IMAD.X R113, R20, 0x1, R7, P3 ;  /* 0x0000000114717824 */ /* 0x000fe200018e0607 */
[----:B---3--:R-:W-:Y:S01]  /*28f0*/  LEA.HI R171, R171, 0x8, RZ, 0x19 ;  /* 0x00000008abab7811 */ /* 0x008fe200078fc8ff */
[C---:B------:R-:W-:Y:S02]  /*2900*/  IMAD.SHL.U32 R128, R98.reuse, 0x20, RZ ;  /* 0x0000002062807824 */ /* 0x040fe400078e00ff */
[----:B------:R-:W-:Y:S02]  /*2910*/  IMAD.SHL.U32 R130, R98, 0x40, RZ ;  /* 0x0000004062827824 */ /* 0x000fe400078e00ff */
[----:B------:R-:W-:Y:S02]  /*2920*/  IMAD R121, R105, 0x50, RZ ;  /* 0x0000005069797824 */ /* 0x000fe400078e02ff */
[----:B------:R-:W-:-:S02]  /*2930*/  IMAD.SHL.U32 R33, R104, 0x20, RZ ;  /* 0x0000002068217824 */ /* 0x000fc400078e00ff */
[----:B------:R-:W-:Y:S02]  /*2940*/  IMAD.SHL.U32 R32, R104, 0x40, RZ ;  /* 0x0000004068207824 */ /* 0x000fe400078e00ff */
[----:B------:R-:W-:Y:S02]  /*2950*/  IMAD.SHL.U32 R29, R110, 0x20, RZ ;  /* 0x000000206e1d7824 */ /* 0x000fe400078e00ff */
[----:B--2---:R-:W-:Y:S01]  /*2960*/  IMAD.SHL.U32 R118, R9, 0x2, RZ ;  /* 0x0000000209767824 */ /* 0x004fe200078e00ff */
[----:B----4-:R-:W-:-:S04]  /*2970*/  SHF.R.S32.HI R5, RZ, 0x1f, R0 ;  /* 0x0000001fff057819 */ /* 0x010fc80000011400 */
[----:B------:R-:W-:Y:S02]  /*2980*/  SEL R3, R5, RZ, !P0 ;  /* 0x000000ff05037207 */ /* 0x000fe40004000000 */
[----:B------:R-:W-:Y:S02]  /*2990*/  SEL R5, R0, RZ, !P0 ;  /* 0x000000ff00057207 */ /* 0x000fe40004000000 */
[----:B------:R-:W-:Y:S01]  /*29a0*/  ISETP.GE.AND P0, PT, R16, R9, PT ;  /* 0x000000091000720c */ /* 0x000fe20003f06270 */
[C---:B------:R-:W-:Y:S02]  /*29b0*/  IMAD R4, R3.reuse, UR8, RZ ;  /* 0x0000000803047c24 */ /* 0x040fe4000f8e02ff */
[----:B------:R-:W-:Y:S02]  /*29c0*/  IMAD R0, R3, UR4, RZ ;  /* 0x0000000403007c24 */ /* 0x000fe4000f8e02ff */
[----:B------:R-:W-:-:S04]  /*29d0*/  IMAD.WIDE.U32 R94, R5, UR8, R94 ;  /* 0x00000008055e7c25 */ /* 0x000fc8000f8e005e */
[C---:B------:R-:W-:Y:S02]  /*29e0*/  IMAD R3, R5.reuse, UR9, R4 ;  /* 0x0000000905037c24 */ /* 0x040fe4000f8e0204 */
[C---:B------:R-:W-:Y:S02]  /*29f0*/  IMAD R93, R5.reuse, UR5, R0 ;  /* 0x00000005055d7c24 */ /* 0x040fe4000f8e0200 */
[----:B------:R-:W-:-:S04]  /*2a00*/  IMAD.WIDE.U32 R96, R5, UR4, R96 ;  /* 0x0000000405607c25 */ /* 0x000fc8000f8e0060 */
[----:B------:R-:W-:-:S04]  /*2a10*/  IMAD.WIDE.U32 R4, R213, R98, R16 ;  /* 0x00000062d5047225 */ /* 0x000fc800078e0010 */
[----:B------:R-:W-:Y:S01]  /*2a20*/  IMAD.IADD R93, R97, 0x1, R93 ;  /* 0x00000001615d7824 */ /* 0x000fe200078e025d */
[----:B------:R-:W-:Y:S01]  /*2a30*/  IADD3 R114, P1, R96, R4, RZ ;  /* 0x0000000460727210 */ /* 0x000fe20007f3e0ff */
[----:B------:R-:W-:-:S03]  /*2a40*/  IMAD R0, R20, R104, RZ ;  /* 0x0000006814007224 */ /* 0x000fc600078e02ff */
[----:B------:R-:W-:Y:S01]  /*2a50*/  IADD3.X R92, R93, R5, R6, P1, !PT ;  /* 0x000000055d5c7210 */ /* 0x000fe20000ffe406 */
[----:B------:R-:W-:Y:S01]  /*2a60*/  IMAD R11, R213, R105, R0 ;  /* 0x00000069d50b7224 */ /* 0x000fe200078e0200 */
[----:B------:R-:W-:Y:S01]  /*2a70*/  SEL R5, R9, RZ, P0 ;  /* 0x000000ff09057207 */ /* 0x000fe20000000000 */
[-C--:B------:R-:W-:Y:S01]  /*2a80*/  IMAD R0, R20, R110.reuse, RZ ;  /* 0x0000006e14007224 */ /* 0x080fe200078e02ff */
[----:B------:R-:W-:Y:S01]  /*2a90*/  ISETP.GE.AND P1, PT, R212, R9, PT ;  /* 0x00000009d400720c */ /* 0x000fe20003f26270 */
[----:B------:R-:W-:Y:S02]  /*2aa0*/  IMAD.IADD R101, R101, 0x1, R11 ;  /* 0x0000000165657824 */ /* 0x000fe400078e020b */
[----:B------:R-:W-:Y:S02]  /*2ab0*/  IMAD.IADD R5, R16, 0x1, R5 ;  /* 0x0000000110057824 */ /* 0x000fe400078e0205 */
[----:B------:R-:W-:Y:S02]  /*2ac0*/  IMAD R13, R213, R111, R0 ;  /* 0x0000006fd50d7224 */ /* 0x000fe400078e0200 */
[----:B------:R-:W-:Y:S01]  /*2ad0*/  IMAD.IADD R103, R11, 0x1, R103 ;  /* 0x000000010b677824 */ /* 0x000fe200078e0267 */
[----:B------:R-:W-:Y:S01]  /*2ae0*/  SHF.R.S32.HI R0, RZ, 0x1f, R5 ;  /* 0x0000001fff007819 */ /* 0x000fe20000011405 */
[----:B------:R-:W-:Y:S01]  /*2af0*/  IMAD.IADD R107, R107, 0x1, R13 ;  /* 0x000000016b6b7824 */ /* 0x000fe200078e020d */
[----:B------:R-:W-:Y:S01]  /*2b00*/  SEL R11, R9, RZ, P1 ;  /* 0x000000ff090b7207 */ /* 0x000fe20000800000 */
[----:B------:R-:W-:Y:S01]  /*2b10*/  IMAD.IADD R109, R13, 0x1, R109 ;  /* 0x000000010d6d7824 */ /* 0x000fe200078e026d */
[CC--:B------:R-:W-:Y:S01]  /*2b20*/  LEA.HI R14, R0.reuse, R5.reuse, RZ, 0x3 ;  /* 0x00000005000e7211 */ /* 0x0c0fe200078f18ff */
[----:B-----5:R-:W-:Y:S01]  /*2b30*/  IMAD.WIDE.U32 R106, R139, R110, R106 ;  /* 0x0000006e8b6a7225 */ /* 0x020fe200078e006a */
[----:B------:R-:W-:-:S02]  /*2b40*/  LEA.HI R0, R0, R5, RZ, 0x6 ;  /* 0x0000000500007211 */ /* 0x000fc400078f30ff */
[----:B------:R-:W-:Y:S01]  /*2b50*/  LOP3.LUT R6, R222, 0x38, R14, 0xf8, !PT ;  /* 0x00000038de067812 */ /* 0x000fe200078ef80e */
[----:B------:R-:W-:Y:S01]  /*2b60*/  IMAD.IADD R11, R212, 0x1, R11 ;  /* 0x00000001d40b7824 */ /* 0x000fe200078e020b */
[----:B------:R-:W-:Y:S01]  /*2b70*/  SHF.R.S32.HI R4, RZ, 0x6, R0 ;  /* 0x00000006ff047819 */ /* 0x000fe20000011400 */
[----:B------:R-:W-:Y:S01]  /*2b80*/  IMAD.WIDE.U32 R108, R139, R110, R108 ;  /* 0x0000006e8b6c7225 */ /* 0x000fe200078e006c */
[----:B------:R-:W-:Y:S02]  /*2b90*/  LOP3.LUT R0, R223, 0x38, R14, 0xf8, !PT ;  /* 0x00000038df007812 */ /* 0x000fe400078ef80e */
[----:B------:R-:W-:Y:S01]  /*2ba0*/  SHF.R.S32.HI R12, RZ, 0x1f, R11 ;  /* 0x0000001fff0c7819 */ /* 0x000fe2000001140b */
[----:B------:R-:W-:Y:S01]  /*2bb0*/  IMAD R136, R4, 0x1400, R226 ;  /* 0x0000140004887824 */ /* 0x000fe200078e02e2 */
[----:B------:R-:W-:Y:S01]  /*2bc0*/  LOP3.LUT R5, R0, R26, RZ, 0x3c, !PT ;  /* 0x0000001a00057212 */ /* 0x000fe200078e3cff */
[----:B------:R-:W-:Y:S01]  /*2bd0*/  IMAD R138, R4, 0x1400, R229 ;  /* 0x00001400048a7824 */ /* 0x000fe200078e02e5 */
[-C--:B------:R-:W-:Y:S01]  /*2be0*/  LEA.HI R0, R12, R11.reuse, RZ, 0x6 ;  /* 0x0000000b0c007211 */ /* 0x080fe200078f30ff */
[----:B------:R-:W-:Y:S01]  /*2bf0*/  IMAD R132, R4, 0x1400, R225 ;  /* 0x0000140004847824 */ /* 0x000fe200078e02e1 */
[----:B------:R-:W-:Y:S01]  /*2c00*/  LEA.HI R12, R12, R11, RZ, 0x3 ;  /* 0x0000000b0c0c7211 */ /* 0x000fe200078f18ff */
[----:B------:R-:W-:Y:S01]  /*2c10*/  IMAD.IADD R136, R136, 0x1, R5 ;  /* 0x0000000188887824 */ /* 0x000fe200078e0205 */
[----:B------:R-:W-:Y:S01]  /*2c20*/  SHF.R.S32.HI R8, RZ, 0x6, R0 ;  /* 0x00000006ff087819 */ /* 0x000fe20000011400 */
[----:B------:R-:W-:Y:S01]  /*2c30*/  IMAD.WIDE.U32 R100, R139, R104, R100 ;  /* 0x000000688b647225 */ /* 0x000fe200078e0064 */
[----:B------:R-:W-:-:S02]  /*2c40*/  LOP3.LUT R0, R14, 0x38, RZ, 0xc0, !PT ;  /* 0x000000380e007812 */ /* 0x000fc400078ec0ff */
[-C--:B------:R-:W-:Y:S01]  /*2c50*/  LOP3.LUT R13, R6, R21.reuse, RZ, 0x3c, !PT ;  /* 0x00000015060d7212 */ /* 0x080fe200078e3cff */
[----:B------:R-:W-:Y:S01]  /*2c60*/  IMAD R137, R8, 0x1400, R229 ;  /* 0x0000140008897824 */ /* 0x000fe200078e02e5 */
[----:B------:R-:W-:Y:S01]  /*2c70*/  LOP3.LUT R5, R0, 0x1c0, R28, 0xf8, !PT ;  /* 0x000001c000057812 */ /* 0x000fe200078ef81c */
[----:B------:R-:W-:Y:S01]  /*2c80*/  IMAD R133, R8, 0x1400, R226 ;  /* 0x0000140008857824 */ /* 0x000fe200078e02e2 */
[----:B------:R-:W-:Y:S01]  /*2c90*/  LOP3.LUT R6, R12, 0x38, RZ, 0xc0, !PT ;  /* 0x000000380c067812 */ /* 0x000fe200078ec0ff */
[----:B------:R-:W-:Y:S01]  /*2ca0*/  IMAD.IADD R132, R132, 0x1, R13 ;  /* 0x0000000184847824 */ /* 0x000fe200078e020d */
[----:B------:R-:W-:Y:S01]  /*2cb0*/  LOP3.LUT R5, R5, R228, RZ, 0x3c, !PT ;  /* 0x000000e405057212 */ /* 0x000fe200078e3cff */
[----:B------:R-:W-:Y:S01]  /*2cc0*/  IMAD.WIDE.U32 R102, R139, R104, R102 ;  /* 0x000000688b667225 */ /* 0x000fe200078e0066 */
[----:B------:R-:W-:Y:S02]  /*2cd0*/  LOP3.LUT R11, R6, 0x1c0, R28, 0xf8, !PT ;  /* 0x000001c0060b7812 */ /* 0x000fe400078ef81c */
[----:B------:R-:W-:Y:S01]  /*2ce0*/  LOP3.LUT R13, R222, 0x38, R12, 0xf8, !PT ;  /* 0x00000038de0d7812 */ /* 0x000fe200078ef80c */
[----:B------:R-:W-:Y:S01]  /*2cf0*/  IMAD.IADD R138, R138, 0x1, R5 ;  /* 0x000000018a8a7824 */ /* 0x000fe200078e0205 */
[----:B------:R-:W-:Y:S01]  /*2d00*/  LOP3.LUT R0, R11, R228, RZ, 0x3c, !PT ;  /* 0x000000e40b007212 */ /* 0x000fe200078e3cff */
[----:B------:R-:W-:Y:S01]  /*2d10*/  IMAD R11, R99, 0x50, RZ ;  /* 0x00000050630b7824 */ /* 0x000fe200078e02ff */
[----:B------:R-:W-:Y:S01]  /*2d20*/  SHF.R.S32.HI R5, RZ, 0x1f, R139 ;  /* 0x0000001fff057819 */ /* 0x000fe2000001148b */
[----:B------:R-:W-:Y:S01]  /*2d30*/  VIADD R6, R213, 0x20 ;  /* 0x00000020d5067836 */ /* 0x000fe20000000000 */
[----:B------:R-:W-:Y:S01]  /*2d40*/  LOP3.LUT R4, R13, R21, RZ, 0x3c, !PT ;  /* 0x000000150d047212 */ /* 0x000fe200078e3cff */
[----:B------:R-:W-:Y:S01]  /*2d50*/  IMAD.IADD R137, R137, 0x1, R0 ;  /* 0x0000000189897824 */ /* 0x000fe200078e0200 */
[----:B------:R-:W-:Y:S01]  /*2d60*/  LOP3.LUT R10, R223, 0x38, R12, 0xf8, !PT ;  /* 0x00000038df0a7812 */ /* 0x000fe200078ef80c */
[----:B------:R-:W-:Y:S01]  /*2d70*/  IMAD R0, R5, R104, RZ ;  /* 0x0000006805007224 */ /* 0x000fe200078e02ff */
[----:B------:R-:W-:Y:S01]  /*2d80*/  SHF.R.S32.HI R15, RZ, 0x3, R14 ;  /* 0x00000003ff0f7819 */ /* 0x000fe2000001140e */
[----:B------:R-:W-:Y:S01]  /*2d90*/  IMAD.WIDE.U32 R98, R98, 0x50, RZ ;  /* 0x0000005062627825 */ /* 0x000fe200078e00ff */
[----:B------:R-:W-:-:S02]  /*2da0*/  LOP3.LUT R10, R10, R26, RZ, 0x3c, !PT ;  /* 0x0000001a0a0a7212 */ /* 0x000fc400078e3cff */
[----:B------:R-:W-:Y:S01]  /*2db0*/  LOP3.LUT R14, R14, 0xfffffff8, RZ, 0xc0, !PT ;  /* 0xfffffff80e0e7812 */ /* 0x000fe200078ec0ff */
[----:B------:R-:W-:Y:S01]  /*2dc0*/  IMAD R25, R139, R105, R0 ;  /* 0x000000698b197224 */ /* 0x000fe200078e0200 */
[----:B------:R-:W-:Y:S01]  /*2dd0*/  SHF.R.S32.HI R142, RZ, 0x1f, R6 ;  /* 0x0000001fff8e7819 */ /* 0x000fe20000011406 */
[----:B------:R-:W-:Y:S02]  /*2de0*/  IMAD R0, R5, R110, RZ ;  /* 0x0000006e05007224 */ /* 0x000fe400078e02ff */
[----:B------:R-:W-:Y:S02]  /*2df0*/  IMAD R5, R111, 0x50, RZ ;  /* 0x000000506f057824 */ /* 0x000fe400078e02ff */
[----:B------:R-:W-:Y:S01]  /*2e00*/  IMAD R13, R139, R111, R0 ;  /* 0x0000006f8b0d7224 */ /* 0x000fe200078e0200 */
[----:B------:R-:W-:Y:S01]  /*2e10*/  SEL R0, RZ, 0x8, P2 ;  /* 0x00000008ff007807 */ /* 0x000fe20001000000 */
[----:B------:R-:W-:Y:S02]  /*2e20*/  IMAD.SHL.U32 R28, R110, 0x40, RZ ;  /* 0x000000406e1c7824 */ /* 0x000fe400078e00ff */
[----:B------:R-:W-:Y:S01]  /*2e30*/  IMAD.IADD R21, R107, 0x1, R13 ;  /* 0x000000016b157824 */ /* 0x000fe200078e020d */
[----:B------:R-:W-:Y:S01]  /*2e40*/  LOP3.LUT R0, R27, R0, RZ, 0xfc, !PT ;  /* 0x000000001b007212 */ /* 0x000fe200078efcff */
[----:B------:R-:W-:Y:S01]  /*2e50*/  IMAD.IADD R20, R13, 0x1, R109 ;  /* 0x000000010d147824 */ /* 0x000fe200078e026d */
[----:B------:R-:W-:Y:S01]  /*2e60*/  SHF.R.S32.HI R13, RZ, 0x3, R12 ;  /* 0x00000003ff0d7819 */ /* 0x000fe2000001140c */
[----:B------:R-:W-:Y:S01]  /*2e70*/  IMAD R131, R8, 0x1400, R225 ;  /* 0x0000140008837824 */ /* 0x000fe200078e02e1 */
[----:B------:R-:W-:Y:S01]  /*2e80*/  LOP3.LUT R12, R12, 0xfffffff8, RZ, 0xc0, !PT ;  /* 0xfffffff80c0c7812 */ /* 0x000fe200078ec0ff */
[----:B------:R-:W-:Y:S01]  /*2e90*/  IMAD.WIDE.U32 R104, R104, 0x50, RZ ;  /* 0x0000005068687825 */ /* 0x000fe200078e00ff */
[----:B------:R-:W-:-:S02]  /*2ea0*/  LOP3.LUT R27, R27, 0x1, RZ, 0xc0, !PT ;  /* 0x000000011b1b7812 */ /* 0x000fc400078ec0ff */
[----:B------:R-:W-:Y:S01]  /*2eb0*/  LOP3.LUT R9, R0, 0x8, RZ, 0xc0, !PT ;  /* 0x0000000800097812 */ /* 0x000fe200078ec0ff */
[----:B------:R-:W-:Y:S01]  /*2ec0*/  IMAD.WIDE.U32 R110, R110, 0x50, RZ ;  /* 0x000000506e6e7825 */ /* 0x000fe200078e00ff */
[----:B------:R-:W-:Y:S02]  /*2ed0*/  SHF.R.S32.HI R8, RZ, 0x1f, R14 ;  /* 0x0000001fff087819 */ /* 0x000fe4000001140e */
[----:B------:R-:W-:Y:S01]  /*2ee0*/  SHF.R.S32.HI R7, RZ, 0x1f, R12 ;  /* 0x0000001fff077819 */ /* 0x000fe2000001140c */
[----:B------:R-:W-:Y:S01]  /*2ef0*/  IMAD.IADD R133, R133, 0x1, R10 ;  /* 0x0000000185857824 */ /* 0x000fe200078e020a */
[C---:B------:R-:W-:Y:S01]  /*2f00*/  LOP3.LUT R10, R0.reuse, 0x4, RZ, 0xc0, !PT ;  /* 0x00000004000a7812 */ /* 0x040fe200078ec0ff */
[----:B------:R-:W-:Y:S01]  /*2f10*/  IMAD.IADD R120, R99, 0x1, R11 ;  /* 0x0000000163787824 */ /* 0x000fe200078e020b */
[----:B------:R-:W-:Y:S01]  /*2f20*/  LOP3.LUT R11, R0, 0x2, RZ, 0xc0, !PT ;  /* 0x00000002000b7812 */ /* 0x000fe200078ec0ff */
[----:B------:R-:W-:Y:S02]  /*2f30*/  IMAD.IADD R26, R101, 0x1, R25 ;  /* 0x00000001651a7824 */ /* 0x000fe400078e0219 */
[----:B------:R-:W-:-:S02]  /*2f40*/  IMAD.IADD R131, R131, 0x1, R4 ;  /* 0x0000000183837824 */ /* 0x000fc400078e0204 */
[----:B------:R-:W-:Y:S02]  /*2f50*/  IMAD.IADD R121, R105, 0x1, R121 ;  /* 0x0000000169797824 */ /* 0x000fe400078e0279 */
[----:B------:R-:W-:Y:S02]  /*2f60*/  IMAD.IADD R126, R111, 0x1, R5 ;  /* 0x000000016f7e7824 */ /* 0x000fe400078e0205 */
[----:B------:R-:W-:Y:S02]  /*2f70*/  IMAD.IADD R25, R25, 0x1, R103 ;  /* 0x0000000119197824 */ /* 0x000fe400078e0267 */
[----:B------:R-:W-:-:S07]  /*2f80*/  IMAD.IADD R6, R95, 0x1, R3 ;  /* 0x000000015f067824 */ /* 0x000fce00078e0203 */
.L_x_562:
[----:B--234-:R-:W2:Y:S01]  /*2f90*/  LDL.LU R37, [R1+0x10] ;  /* 0x0000100001257983 */ /* 0x01cea20000300800 */
[----:B------:R-:W-:Y:S01]  /*2fa0*/  VIADD R39, R2, 0xffffffff ;  /* 0xffffffff02277836 */ /* 0x000fe20000000000 */
[----:B0-----:R-:W0:Y:S01]  /*2fb0*/  LDC.64 R116, c[0x0][0x2e8] ;  /* 0x0000ba00ff747b82 */ /* 0x001e220000000a00 */
[----:B------:R-:W-:Y:S05]  /*2fc0*/  YIELD ;  /* 0x0000000000007946 */ /* 0x000fea0003800000 */
[----:B------:R-:W-:Y:S01]  /*2fd0*/  SHF.R.S32.HI R38, RZ, 0x1f, R39 ;  /* 0x0000001fff267819 */ /* 0x000fe20000011427 */
[-C--:B------:R-:W-:Y:S01]  /*2fe0*/  IMAD R3, R120, R39.reuse, RZ ;  /* 0x0000002778037224 */ /* 0x080fe200078e02ff */
[----:B------:R-:W1:Y:S01]  /*2ff0*/  LDC R115, c[0x0][0x3f4] ;  /* 0x0000fd00ff737b82 */ /* 0x000e620000000800 */
[----:B------:R-:W-:Y:S01]  /*3000*/  IMAD.WIDE.U32 R122, R98, R39, RZ ;  /* 0x00000027627a7225 */ /* 0x000fe200078e00ff */
[----:B------:R-:W-:Y:S03]  /*3010*/  BSSY B0, `(.L_x_455) ;  /* 0x00007ed000007945 */ /* 0x000fe60003800000 */
[----:B------:R-:W-:Y:S01]  /*3020*/  IMAD R5, R38, R98, R3 ;  /* 0x0000006226057224 */ /* 0x000fe200078e0203 */
[----:B------:R-:W-:-:S03]  /*3030*/  IADD3 R3, P2, P3, R114, R122, R128 ;  /* 0x0000007a72037210 */ /* 0x000fc60007b5e080 */
[----:B------:R-:W-:Y:S01]  /*3040*/  IMAD.IADD R88, R123, 0x1, R5 ;  /* 0x000000017b587824 */ /* 0x000fe200078e0205 */
[----:B------:R-:W-:-:S04]  /*3050*/  IADD3 R5, P5, R114, R122, RZ ;  /* 0x0000007a72057210 */ /* 0x000fc80007fbe0ff */
[----:B------:R-:W-:Y:S01]  /*3060*/  IADD3.X R4, R92, R88, R127, P2, P3 ;  /* 0x000000585c047210 */ /* 0x000fe200017e647f */
[----:B------:R-:W-:Y:S01]  /*3070*/  IMAD.X R36, R88, 0x1, R92, P5 ;  /* 0x0000000158247824 */ /* 0x000fe200028e065c */
[----:B------:R-:W-:Y:S02]  /*3080*/  IADD3 R0, P3, P4, R114, R122, R130 ;  /* 0x0000007a72007210 */ /* 0x000fe40007c7e082 */
[C---:B0-----:R-:W-:Y:S02]  /*3090*/  LEA R60, P2, R5.reuse, R116, 0x1 ;  /* 0x00000074053c7211 */ /* 0x041fe400078408ff */
[----:B------:R-:W-:Y:S02]  /*30a0*/  IADD3.X R2, R92, R88, R129, P3, P4 ;  /* 0x000000585c027210 */ /* 0x000fe40001fe8481 */
[C---:B------:R-:W-:Y:S02]  /*30b0*/  LEA R44, P3, R0.reuse, R116, 0x1 ;  /* 0x00000074002c7211 */ /* 0x040fe400078608ff */
[-C--:B------:R-:W-:Y:S01]  /*30c0*/  LEA.HI.X R61, R5, R117.reuse, R36, 0x1, P2 ;  /* 0x00000075053d7211 */ /* 0x080fe200010f0c24 */
[----:B------:R-:W-:Y:S01]  /*30d0*/  IMAD R5, R19, 0x5000, R230 ;  /* 0x0000500013057824 */ /* 0x000fe200078e02e6 */
[----:B------:R-:W-:Y:S01]  /*30e0*/  LEA.HI.X R45, R0, R117, R2, 0x1, P3 ;  /* 0x00000075002d7211 */ /* 0x000fe200018f0c02 */
[----:B------:R-:W-:Y:S01]  /*30f0*/  IMAD.MOV.U32 R2, RZ, RZ, R39 ;  /* 0x000000ffff027224 */ /* 0x000fe200078e0027 */
[----:B------:R-:W-:Y:S01]  /*3100*/  ISETP.GT.AND P3, PT, R39, R119, PT ;  /* 0x000000772700720c */ /* 0x000fe20003f64270 */
[----:B------:R-:W-:Y:S01]  /*3110*/  IMAD R5, R5, 0x2, R18 ;  /* 0x0000000205057824 */ /* 0x000fe200078e0212 */
[----:B-1----:R-:W-:-:S02]  /*3120*/  ISETP.GE.AND P2, PT, R115, 0x1, PT ;  /* 0x000000017300780c */ /* 0x002fc40003f46270 */
[----:B------:R-:W-:-:S04]  /*3130*/  LEA R46, P5, R3, R116, 0x1 ;  /* 0x00000074032e7211 */ /* 0x000fc800078a08ff */
[----:B------:R-:W-:Y:S02]  /*3140*/  LEA.HI.X R47, R3, R117, R4, 0x1, P5 ;  /* 0x00000075032f7211 */ /* 0x000fe400028f0c04 */
[----:B--2---:R-:W-:-:S04]  /*3150*/  LOP3.LUT R37, R37, 0xfffffffd, RZ, 0xc0, !PT ;  /* 0xfffffffd25257812 */ /* 0x004fc800078ec0ff */
[----:B------:R-:W-:-:S05]  /*3160*/  @P3 LOP3.LUT R37, R37, 0x2, RZ, 0xfc, !PT ;  /* 0x0000000225253812 */ /* 0x000fca00078efcff */
[----:B------:R0:W-:Y:S01]  /*3170*/  STL [R1+0x10], R37 ;  /* 0x0000102501007387 */ /* 0x0001e20000100800 */
[----:B------:R-:W-:Y:S05]  /*3180*/  @!P2 BRA `(.L_x_456) ;  /* 0x000000780058a947 */ /* 0x000fea0003800000 */
[----:B------:R-:W-:Y:S01]  /*3190*/  ULDC.U8 UR4, c[0x0][0x410] ;  /* 0x0001040000047ab9 */ /* 0x000fe20000000000 */
[-C--:B------:R-:W-:Y:S01]  /*31a0*/  IMAD R3, R121, R39.reuse, RZ ;  /* 0x0000002779037224 */ /* 0x080fe200078e02ff */
[----:B------:R-:W-:Y:S01]  /*31b0*/  ISETP.NE.AND P2, PT, RZ, UR4, PT ;  /* 0x00000004ff007c0c */ /* 0x000fe2000bf45270 */
[-C--:B0-----:R-:W-:Y:S02]  /*31c0*/  IMAD R37, R126, R39.reuse, RZ ;  /* 0x000000277e257224 */ /* 0x081fe400078e02ff */
[----:B------:R-:W-:Y:S02]  /*31d0*/  IMAD R3, R38, R104, R3 ;  /* 0x0000006826037224 */ /* 0x000fe400078e0203 */
[----:B------:R-:W-:Y:S02]  /*31e0*/  IMAD R4, R2, -0x50, R24 ;  /* 0xffffffb002047824 */ /* 0x000fe400078e0218 */
[----:B------:R-:W-:-:S03]  /*31f0*/  IMAD.WIDE.U32 R86, R104, R39, RZ ;  /* 0x0000002768567225 */ /* 0x000fc600078e00ff */
[----:B------:R-:W-:Y:S01]  /*3200*/  VIMNMX R4, R4, 0x50, PT ;  /* 0x0000005004047848 */ /* 0x000fe20003fe0100 */
[----:B------:R-:W-:Y:S02]  /*3210*/  IMAD R37, R38, R110, R37 ;  /* 0x0000006e26257224 */ /* 0x000fe400078e0225 */
[----:B------:R-:W-:-:S04]  /*3220*/  IMAD.WIDE.U32 R84, R110, R39, RZ ;  /* 0x000000276e547225 */ /* 0x000fc800078e00ff */
[----:B------:R-:W-:Y:S02]  /*3230*/  IMAD.IADD R0, R87, 0x1, R3 ;  /* 0x0000000157007824 */ /* 0x000fe400078e0203 */
[----:B------:R-:W-:Y:S01]  /*3240*/  IMAD.IADD R3, R85, 0x1, R37 ;  /* 0x0000000155037824 */ /* 0x000fe200078e0225 */
[----:B------:R-:W-:Y:S06]  /*3250*/  @!P2 BRA `(.L_x_457) ;  /* 0x000000380038a947 */ /* 0x000fec0003800000 */
[----:B------:R-:W-:Y:S01]  /*3260*/  ISETP.GE.AND P3, PT, R213, R4, PT ;  /* 0x00000004d500720c */ /* 0x000fe20003f66270 */
[----:B------:R-:W-:Y:S01]  /*3270*/  BSSY B1, `(.L_x_458) ;  /* 0x000002a000017945 */ /* 0x000fe20003800000 */
        /* <DEDUP_REMOVED lines=8> */
[----:B------:R-:W-:Y:S01]  /*3300*/  CS2R R124, SRZ ;  /* 0x00000000007c7805 */ /* 0x000fe2000001ff00 */
[----:B------:R-:W-:Y:S06]  /*3310*/  @P3 BRA `(.L_x_459) ;  /* 0x00000000007c3947 */ /* 0x000fec0003800000 */
[----:B------:R-:W-:Y:S01]  /*3320*/  IADD3 R37, P4, R100, R86, RZ ;  /* 0x0000005664257210 */ /* 0x000fe20007f9e0ff */
[----:B------:R-:W-:Y:S01]  /*3330*/  ULDC.64 UR4, c[0x0][0x3e8] ;  /* 0x0000fa0000047ab9 */ /* 0x000fe20000000a00 */
[----:B------:R-:W-:Y:S01]  /*3340*/  IADD3 R39, P2, R106, R84, RZ ;  /* 0x000000546a277210 */ /* 0x000fe20007f5e0ff */
[----:B------:R-:W-:Y:S01]  /*3350*/  ULDC.64 UR6, c[0x0][0x400] ;  /* 0x0001000000067ab9 */ /* 0x000fe20000000a00 */
[----:B------:R-:W-:Y:S01]  /*3360*/  CS2R R122, SRZ ;  /* 0x00000000007a7805 */ /* 0x000fe2000001ff00 */
[----:B------:R-:W-:Y:S01]  /*3370*/  IMAD.X R38, R0, 0x1, R26, P4 ;  /* 0x0000000100267824 */ /* 0x000fe200020e061a */
[----:B------:R-:W-:Y:S01]  /*3380*/  LEA R36, P4, R37, UR4, 0x1 ;  /* 0x0000000425247c11 */ /* 0x000fe2000f8808ff */
[----:B------:R-:W-:Y:S01]  /*3390*/  IMAD.X R40, R3, 0x1, R21, P2 ;  /* 0x0000000103287824 */ /* 0x000fe200010e0615 */
[----:B------:R-:W-:Y:S02]  /*33a0*/  CS2R R90, SRZ ;  /* 0x00000000005a7805 */ /* 0x000fe4000001ff00 */
[----:B------:R-:W-:-:S02]  /*33b0*/  CS2R R124, SRZ ;  /* 0x00000000007c7805 */ /* 0x000fc4000001ff00 */
[----:B------:R-:W-:Y:S02]  /*33c0*/  LEA.HI.X R37, R37, UR5, R38, 0x1, P4 ;  /* 0x0000000525257c11 */ /* 0x000fe4000a0f0c26 */
[----:B------:R-:W-:Y:S02]  /*33d0*/  CS2R R116, SRZ ;  /* 0x0000000000747805 */ /* 0x000fe4000001ff00 */
[C---:B------:R-:W-:Y:S01]  /*33e0*/  LEA R38, P2, R39.reuse, UR6, 0x1 ;  /* 0x0000000627267c11 */ /* 0x040fe2000f8408ff */
[----:B------:R-:W-:Y:S01]  /*33f0*/  ULDC.64 UR8, c[0x0][0x208] ;  /* 0x0000820000087ab9 */ /* 0x000fe20000000a00 */
[-C--:B------:R-:W-:Y:S02]  /*3400*/  ISETP.GE.AND P4, PT, R22, R115.reuse, PT ;  /* 0x000000731600720c */ /* 0x080fe40003f86270 */
[----:B------:R-:W-:Y:S02]  /*3410*/  LEA.HI.X R39, R39, UR7, R40, 0x1, P2 ;  /* 0x0000000727277c11 */ /* 0x000fe400090f0c28 */
[----:B------:R-:W-:-:S02]  /*3420*/  ISETP.GE.AND P2, PT, R215, R115, PT ;  /* 0x00000073d700720c */ /* 0x000fc40003f46270 */
[----:B------:R-:W-:-:S07]  /*3430*/  CS2R R82, SRZ ;  /* 0x0000000000527805 */ /* 0x000fce000001ff00 */
[----:B------:R0:W5:Y:S04]  /*3440*/  @!P4 LDG.E.64 R122, desc[UR8][R36.64] ;  /* 0x00000008247ac981 */ /* 0x000168000c1e1b00 */
[----:B------:R0:W5:Y:S01]  /*3450*/  @!P4 LDG.E.64 R124, desc[UR8][R38.64] ;  /* 0x00000008267cc981 */ /* 0x000162000c1e1b00 */
[----:B------:R-:W-:-:S03]  /*3460*/  ISETP.GE.AND P4, PT, R214, R115, PT ;  /* 0x00000073d600720c */ /* 0x000fc60003f86270 */
[----:B------:R0:W5:Y:S04]  /*3470*/  @!P2 LDG.E.64 R90, desc[UR8][R36.64+0x40] ;  /* 0x00004008245aa981 */ /* 0x000168000c1e1b00 */
[----:B------:R0:W5:Y:S01]  /*3480*/  @!P2 LDG.E.64 R116, desc[UR8][R38.64+0x40] ;  /* 0x000040082674a981 */ /* 0x000162000c1e1b00 */
[----:B------:R-:W-:Y:S02]  /*3490*/  ISETP.GE.AND P2, PT, R216, R115, PT ;  /* 0x00000073d800720c */ /* 0x000fe40003f46270 */
[----:B------:R-:W-:Y:S02]  /*34a0*/  CS2R R78, SRZ ;  /* 0x00000000004e7805 */ /* 0x000fe4000001ff00 */
[----:B------:R-:W-:Y:S02]  /*34b0*/  CS2R R88, SRZ ;  /* 0x0000000000587805 */ /* 0x000fe4000001ff00 */
[----:B------:R-:W-:Y:S01]  /*34c0*/  CS2R R80, SRZ ;  /* 0x0000000000507805 */ /* 0x000fe2000001ff00 */
[----:B------:R0:W5:Y:S04]  /*34d0*/  @!P4 LDG.E.64 R82, desc[UR8][R36.64+0x80] ;  /* 0x000080082452c981 */ /* 0x000168000c1e1b00 */
[----:B------:R0:W5:Y:S04]  /*34e0*/  @!P4 LDG.E.64 R88, desc[UR8][R38.64+0x80] ;  /* 0x000080082658c981 */ /* 0x000168000c1e1b00 */
[----:B------:R0:W5:Y:S04]  /*34f0*/  @!P2 LDG.E.64 R78, desc[UR8][R36.64+0xc0] ;  /* 0x0000c008244ea981 */ /* 0x000168000c1e1b00 */
[----:B------:R0:W5:Y:S02]  /*3500*/  @!P2 LDG.E.64 R80, desc[UR8][R38.64+0xc0] ;  /* 0x0000c0082650a981 */ /* 0x000164000c1e1b00 */
.L_x_459:
[----:B------:R-:W-:Y:S05]  /*3510*/  BSYNC B1 ;  /* 0x0000000000017941 */ /* 0x000fea0003800000 */
.L_x_458:
[----:B0----5:R-:W-:Y:S01]  /*3520*/  IMAD.MOV.U32 R36, RZ, RZ, R78 ;  /* 0x000000ffff247224 */ /* 0x021fe200078e004e */
[----:B------:R-:W-:Y:S01]  /*3530*/  BSSY B1, `(.L_x_460) ;  /* 0x0000044000017945 */ /* 0x000fe20003800000 */
[----:B------:R-:W-:Y:S01]  /*3540*/  IMAD.MOV.U32 R38, RZ, RZ, R79 ;  /* 0x000000ffff267224 */ /* 0x000fe200078e004f */
[----:B------:R-:W-:Y:S01]  /*3550*/  CS2R R66, SRZ ;  /* 0x0000000000427805 */ /* 0x000fe2000001ff00 */
[----:B------:R-:W-:Y:S01]  /*3560*/  IMAD.MOV.U32 R37, RZ, RZ, R82 ;  /* 0x000000ffff257224 */ /* 0x000fe200078e0052 */
[----:B------:R-:W-:Y:S01]  /*3570*/  CS2R R70, SRZ ;  /* 0x0000000000467805 */ /* 0x000fe2000001ff00 */
[----:B------:R-:W-:Y:S01]  /*3580*/  VIADD R39, R213, 0x20 ;  /* 0x00000020d5277836 */ /* 0x000fe20000000000 */
[----:B------:R-:W-:Y:S01]  /*3590*/  PRMT R162, R38, 0x5410, R36 ;  /* 0x0000541026a27816 */ /* 0x000fe20000000024 */
[----:B------:R-:W-:Y:S01]  /*35a0*/  IMAD.MOV.U32 R36, RZ, RZ, R83 ;  /* 0x000000ffff247224 */ /* 0x000fe200078e0053 */
[----:B------:R-:W-:Y:S01]  /*35b0*/  PRMT R164, R164, 0x5410, R37 ;  /* 0x00005410a4a47816 */ /* 0x000fe20000000025 */
[----:B------:R-:W-:Y:S01]  /*35c0*/  IMAD.MOV.U32 R37, RZ, RZ, R90 ;  /* 0x000000ffff257224 */ /* 0x000fe200078e005a */
[----:B------:R-:W-:Y:S01]  /*35d0*/  ISETP.GE.AND P4, PT, R39, R4, PT ;  /* 0x000000042700720c */ /* 0x000fe20003f86270 */
[----:B------:R-:W-:Y:S01]  /*35e0*/  IMAD.MOV.U32 R38, RZ, RZ, R122 ;  /* 0x000000ffff267224 */ /* 0x000fe200078e007a */
[----:B------:R-:W-:Y:S01]  /*35f0*/  PRMT R163, R163, 0x5410, R36 ;  /* 0x00005410a3a37816 */ /* 0x000fe20000000024 */
[----:B------:R-:W-:Y:S01]  /*3600*/  IMAD.MOV.U32 R36, RZ, RZ, R91 ;  /* 0x000000ffff247224 */ /* 0x000fe200078e005b */
[----:B------:R-:W-:-:S02]  /*3610*/  CS2R R74, SRZ ;  /* 0x00000000004a7805 */ /* 0x000fc4000001ff00 */
[----:B------:R-:W-:Y:S02]  /*3620*/  CS2R R64, SRZ ;  /* 0x0000000000407805 */ /* 0x000fe4000001ff00 */
[----:B------:R-:W-:Y:S02]  /*3630*/  CS2R R68, SRZ ;  /* 0x0000000000447805 */ /* 0x000fe4000001ff00 */
[----:B------:R-:W-:Y:S02]  /*3640*/  CS2R R72, SRZ ;  /* 0x0000000000487805 */ /* 0x000fe4000001ff00 */
[----:B------:R-:W-:Y:S01]  /*3650*/  PRMT R165, R36, 0x5410, R37 ;  /* 0x0000541024a57816 */ /* 0x000fe20000000025 */
[----:B------:R-:W-:Y:S01]  /*3660*/  IMAD.MOV.U32 R37, RZ, RZ, R123 ;  /* 0x000000ffff257224 */ /* 0x000fe200078e007b */
[----:B------:R-:W-:Y:S01]  /*3670*/  CS2R R76, SRZ ;  /* 0x00000000004c7805 */ /* 0x000fe2000001ff00 */
[----:B------:R-:W-:-:S03]  /*3680*/  IMAD.MOV.U32 R36, RZ, RZ, R80 ;  /* 0x000000ffff247224 */ /* 0x000fc600078e0050 */
[----:B------:R-:W-:Y:S01]  /*3690*/  PRMT R134, R37, 0x5410, R38 ;  /* 0x0000541025867816 */ /* 0x000fe20000000026 */
[----:B------:R-:W-:Y:S02]  /*36a0*/  IMAD.MOV.U32 R38, RZ, RZ, R81 ;  /* 0x000000ffff267224 */ /* 0x000fe400078e0051 */
[----:B------:R-:W-:-:S03]  /*36b0*/  IMAD.MOV.U32 R37, RZ, RZ, R88 ;  /* 0x000000ffff257224 */ /* 0x000fc600078e0058 */
[----:B------:R-:W-:Y:S01]  /*36c0*/  PRMT R161, R38, 0x5410, R36 ;  /* 0x0000541026a17816 */ /* 0x000fe20000000024 */
[----:B------:R-:W-:Y:S01]  /*36d0*/  IMAD.MOV.U32 R36, RZ, RZ, R89 ;  /* 0x000000ffff247224 */ /* 0x000fe200078e0059 */
[----:B------:R-:W-:Y:S01]  /*36e0*/  PRMT R164, R37, 0x7610, R164 ;  /* 0x0000761025a47816 */ /* 0x000fe200000000a4 */
[----:B------:R-:W-:Y:S02]  /*36f0*/  IMAD.MOV.U32 R38, RZ, RZ, R116 ;  /* 0x000000ffff267224 */ /* 0x000fe400078e0074 */
[----:B------:R-:W-:Y:S01]  /*3700*/  IMAD.MOV.U32 R37, RZ, RZ, R117 ;  /* 0x000000ffff257224 */ /* 0x000fe200078e0075 */
[----:B------:R-:W-:Y:S01]  /*3710*/  PRMT R163, R36, 0x7610, R163 ;  /* 0x0000761024a37816 */ /* 0x000fe200000000a3 */
[----:B------:R-:W-:-:S03]  /*3720*/  IMAD.MOV.U32 R36, RZ, RZ, R124 ;  /* 0x000000ffff247224 */ /* 0x000fc600078e007c */
[----:B------:R-:W-:Y:S02]  /*3730*/  PRMT R167, R167, 0x5410, R37 ;  /* 0x00005410a7a77816 */ /* 0x000fe40000000025 */
[----:B------:R-:W-:Y:S01]  /*3740*/  PRMT R166, R36, 0x5410, R38 ;  /* 0x0000541024a67816 */ /* 0x000fe20000000026 */
[----:B------:R-:W-:-:S05]  /*3750*/  IMAD.MOV.U32 R38, RZ, RZ, R125 ;  /* 0x000000ffff267224 */ /* 0x000fca00078e007d */
[----:B------:R-:W-:Y:S01]  /*3760*/  PRMT R168, R168, 0x5410, R38 ;  /* 0x00005410a8a87816 */ /* 0x000fe20000000026 */
[----:B------:R-:W-:Y:S06]  /*3770*/  @P4 BRA `(.L_x_461) ;  /* 0x00000000007c4947 */ /* 0x000fec0003800000 */
[----:B------:R-:W-:Y:S01]  /*3780*/  IADD3 R36, P2, P5, R100, R86, R33 ;  /* 0x0000005664247210 */ /* 0x000fe20007d5e021 */
[----:B------:R-:W-:Y:S01]  /*3790*/  ULDC.64 UR4, c[0x0][0x3e8] ;  /* 0x0000fa0000047ab9 */ /* 0x000fe20000000a00 */
[----:B------:R-:W-:Y:S01]  /*37a0*/  ULDC.64 UR6, c[0x0][0x400] ;  /* 0x0001000000067ab9 */ /* 0x000fe20000000a00 */
[----:B------:R-:W-:Y:S02]  /*37b0*/  CS2R R74, SRZ ;  /* 0x00000000004a7805 */ /* 0x000fe4000001ff00 */
[----:B------:R-:W-:Y:S02]  /*37c0*/  IADD3.X R39, R26, R0, R35, P2, P5 ;  /* 0x000000001a277210 */ /* 0x000fe400017ea423 */
[----:B------:R-:W-:Y:S02]  /*37d0*/  CS2R R76, SRZ ;  /* 0x00000000004c7805 */ /* 0x000fe4000001ff00 */
[----:B------:R-:W-:Y:S01]  /*37e0*/  IADD3 R37, P2, P5, R106, R84, R29 ;  /* 0x000000546a257210 */ /* 0x000fe20007d5e01d */
[----:B------:R-:W-:-:S03]  /*37f0*/  ULDC.64 UR8, c[0x0][0x208] ;  /* 0x0000820000087ab9 */ /* 0x000fc60000000a00 */
[----:B------:R-:W-:Y:S02]  /*3800*/  IADD3.X R40, R21, R3, R31, P2, P5 ;  /* 0x0000000315287210 */ /* 0x000fe400017ea41f */
[----:B------:R-:W-:-:S04]  /*3810*/  LEA R38, P2, R36, UR4, 0x1 ;  /* 0x0000000424267c11 */ /* 0x000fc8000f8408ff */
[----:B------:R-:W-:Y:S02]  /*3820*/  LEA.HI.X R39, R36, UR5, R39, 0x1, P2 ;  /* 0x0000000524277c11 */ /* 0x000fe400090f0c27 */
[----:B------:R-:W-:-:S04]  /*3830*/  LEA R36, P2, R37, UR6, 0x1 ;  /* 0x0000000625247c11 */ /* 0x000fc8000f8408ff */
[----:B------:R-:W-:Y:S02]  /*3840*/  LEA.HI.X R37, R37, UR7, R40, 0x1, P2 ;  /* 0x0000000725257c11 */ /* 0x000fe400090f0c28 */
[----:B------:R-:W-:Y:S02]  /*3850*/  ISETP.GE.AND P2, PT, R22, R115, PT ;  /* 0x000000731600720c */ /* 0x000fe40003f46270 */
[----:B------:R-:W-:Y:S02]  /*3860*/  CS2R R70, SRZ ;  /* 0x0000000000467805 */ /* 0x000fe4000001ff00 */
[----:B------:R-:W-:-:S09]  /*3870*/  CS2R R72, SRZ ;  /* 0x0000000000487805 */ /* 0x000fd2000001ff00 */
[----:B------:R0:W5:Y:S04]  /*3880*/  @!P2 LDG.E.64 R74, desc[UR8][R38.64] ;  /* 0x00000008264aa981 */ /* 0x000168000c1e1b00 */
[----:B------:R0:W5:Y:S01]  /*3890*/  @!P2 LDG.E.64 R76, desc[UR8][R36.64] ;  /* 0x00000008244ca981 */ /* 0x000162000c1e1b00 */
        /* <DEDUP_REMOVED lines=10> */
[----:B------:R-:W-:-:S13]  /*3940*/  ISETP.GE.AND P2, PT, R216, R115, PT ;  /* 0x00000073d800720c */ /* 0x000fda0003f46270 */
[----:B------:R0:W5:Y:S04]  /*3950*/  @!P2 LDG.E.64 R62, desc[UR8][R38.64+0xc0] ;  /* 0x0000c008263ea981 */ /* 0x000168000c1e1b00 */
[----:B------:R0:W5:Y:S02]  /*3960*/  @!P2 LDG.E.64 R64, desc[UR8][R36.64+0xc0] ;  /* 0x0000c0082440a981 */ /* 0x000164000c1e1b00 */
.L_x_461:
[----:B------:R-:W-:Y:S05]  /*3970*/  BSYNC B1 ;  /* 0x0000000000017941 */ /* 0x000fea0003800000 */
.L_x_460:
[----:B0----5:R-:W-:Y:S01]  /*3980*/  IMAD.MOV.U32 R37, RZ, RZ, R66 ;  /* 0x000000ffff257224 */ /* 0x021fe200078e0042 */
[----:B------:R-:W-:Y:S01]  /*3990*/  ISETP.GE.AND P5, PT, R237, R4, PT ;  /* 0x00000004ed00720c */ /* 0x000fe20003fa6270 */
[----:B------:R-:W-:Y:S01]  /*39a0*/  IMAD.MOV.U32 R36, RZ, RZ, R67 ;  /* 0x000000ffff247224 */ /* 0x000fe200078e0043 */
[----:B------:R-:W-:Y:S01]  /*39b0*/  BSSY B1, `(.L_x_462) ;  /* 0x0000041000017945 */ /* 0x000fe20003800000 */
[----:B------:R-:W-:Y:S01]  /*39c0*/  IMAD.MOV.U32 R39, RZ, RZ, R62 ;  /* 0x000000ffff277224 */ /* 0x000fe200078e003e */
[----:B------:R-:W-:Y:S01]  /*39d0*/  CS2R R42, SRZ ;  /* 0x00000000002a7805 */ /* 0x000fe2000001ff00 */
[----:B------:R-:W-:Y:S01]  /*39e0*/  IMAD.MOV.U32 R38, RZ, RZ, R63 ;  /* 0x000000ffff267224 */ /* 0x000fe200078e003f */
[----:B------:R-:W-:Y:S01]  /*39f0*/  PRMT R153, R36, 0x5410, R37 ;  /* 0x0000541024997816 */ /* 0x000fe20000000025 */
        /* <DEDUP_REMOVED lines=9> */
[----:B------:R-:W-:Y:S01]  /*3a90*/  PRMT R156, R38, 0x7610, R156 ;  /* 0x00007610269c7816 */ /* 0x000fe2000000009c */
        /* <DEDUP_REMOVED lines=9> */
[----:B------:R-:W-:-:S02]  /*3b30*/  PRMT R149, R38, 0x5410, R39 ;  /* 0x0000541026957816 */ /* 0x000fc40000000027 */
[----:B------:R-:W-:Y:S02]  /*3b40*/  CS2R R50, SRZ ;  /* 0x0000000000327805 */ /* 0x000fe4000001ff00 */
[----:B------:R-:W-:Y:S01]  /*3b50*/  PRMT R156, R156, 0x5410, R37 ;  /* 0x000054109c9c7816 */ /* 0x000fe20000000025 */
[----:B------:R-:W-:Y:S01]  /*3b60*/  IMAD.MOV.U32 R37, RZ, RZ, R76 ;  /* 0x000000ffff257224 */ /* 0x000fe200078e004c */
[----:B------:R-:W-:Y:S01]  /*3b70*/  PRMT R157, R36, 0x7610, R157 ;  /* 0x00007610249d7816 */ /* 0x000fe2000000009d */
[----:B------:R-:W-:Y:S01]  /*3b80*/  IMAD.MOV.U32 R36, RZ, RZ, R77 ;  /* 0x000000ffff247224 */ /* 0x000fe200078e004d */
[----:B------:R-:W-:Y:S02]  /*3b90*/  CS2R R52, SRZ ;  /* 0x0000000000347805 */ /* 0x000fe4000001ff00 */
[----:B------:R-:W-:Y:S02]  /*3ba0*/  CS2R R58, SRZ ;  /* 0x00000000003a7805 */ /* 0x000fe4000001ff00 */
[----:B------:R-:W-:Y:S01]  /*3bb0*/  PRMT R159, R36, 0x5410, R37 ;  /* 0x00005410249f7816 */ /* 0x000fe20000000025 */
[----:B------:R-:W-:Y:S06]  /*3bc0*/  @P5 BRA `(.L_x_463) ;  /* 0x00000000007c5947 */ /* 0x000fec0003800000 */
[----:B------:R-:W-:Y:S01]  /*3bd0*/  IADD3 R86, P2, P6, R100, R32, R86 ;  /* 0x0000002064567210 */ /* 0x000fe20007e5e056 */
[----:B------:R-:W-:Y:S01]  /*3be0*/  ULDC.64 UR4, c[0x0][0x3e8] ;  /* 0x0000fa0000047ab9 */ /* 0x000fe20000000a00 */
[----:B------:R-:W-:Y:S02]  /*3bf0*/  CS2R R56, SRZ ;  /* 0x0000000000387805 */ /* 0x000fe4000001ff00 */
[----:B------:R-:W-:Y:S02]  /*3c00*/  CS2R R58, SRZ ;  /* 0x00000000003a7805 */ /* 0x000fe4000001ff00 */
[----:B------:R-:W-:Y:S01]  /*3c10*/  IADD3.X R0, R26, R34, R0, P2, P6 ;  /* 0x000000221a007210 */ /* 0x000fe200017ec400 */
[----:B------:R-:W-:Y:S01]  /*3c20*/  ULDC.64 UR6, c[0x0][0x208] ;  /* 0x0000820000067ab9 */ /* 0x000fe20000000a00 */
[----:B------:R-:W-:-:S04]  /*3c30*/  IADD3 R84, P2, P6, R106, R28, R84 ;  /* 0x0000001c6a547210 */ /* 0x000fc80007e5e054 */
[----:B------:R-:W-:Y:S02]  /*3c40*/  IADD3.X R3, R21, R30, R3, P2, P6 ;  /* 0x0000001e15037210 */ /* 0x000fe400017ec403 */
[----:B------:R-:W-:-:S04]  /*3c50*/  LEA R38, P2, R86, UR4, 0x1 ;  /* 0x0000000456267c11 */ /* 0x000fc8000f8408ff */
[----:B------:R-:W-:Y:S01]  /*3c60*/  LEA.HI.X R39, R86, UR5, R0, 0x1, P2 ;  /* 0x0000000556277c11 */ /* 0x000fe200090f0c00 */
[----:B------:R-:W-:Y:S02]  /*3c70*/  ULDC.64 UR4, c[0x0][0x400] ;  /* 0x0001000000047ab9 */ /* 0x000fe40000000a00 */
        /* <DEDUP_REMOVED lines=20> */
.L_x_463:
[----:B------:R-:W-:Y:S05]  /*3dc0*/  BSYNC B1 ;  /* 0x0000000000017941 */ /* 0x000fea0003800000 */
.L_x_462:
[----:B-----5:R-:W-:Y:S01]  /*3dd0*/  IMAD.MOV.U32 R3, RZ, RZ, R42 ;  /* 0x000000ffff037224 */ /* 0x020fe200078e002a */
[----:B------:R-:W-:Y:S01]  /*3de0*/  ULOP3.LUT UR4, UR60, 0x1, URZ, 0xfc, !UPT ;  /* 0x000000013c047892 */ /* 0x000fe2000f8efc3f */
[----:B------:R-:W-:-:S03]  /*3df0*/  IMAD.MOV.U32 R0, RZ, RZ, R43 ;  /* 0x000000ffff007224 */ /* 0x000fc600078e002b */
[----:B------:R-:W-:Y:S02]  /*3e00*/  UISETP.NE.AND UP0, UPT, UR4, 0x3, UPT ;  /* 0x000000030400788c */ /* 0x000fe4000bf05270 */
[----:B------:R-:W-:Y:S01]  /*3e10*/  PRMT R135, R3, 0x5410, R0 ;  /* 0x0000541003877816 */ /* 0x000fe20000000000 */
[----:B------:R-:W-:Y:S02]  /*3e20*/  IMAD.MOV.U32 R3, RZ, RZ, R48 ;  /* 0x000000ffff037224 */ /* 0x000fe400078e0030 */
[----:B------:R-:W-:Y:S01]  /*3e30*/  IMAD.MOV.U32 R0, RZ, RZ, R49 ;  /* 0x000000ffff007224 */ /* 0x000fe200078e0031 */
[----:B------:R-:W-:-:S04]  /*3e40*/  PLOP3.LUT P2, PT, PT, PT, UP0, 0x80, 0x0 ;  /* 0x000000000000781c */ /* 0x000fc80003f4f008 */
[----:B------:R-:W-:Y:S01]  /*3e50*/  PRMT R145, R3, 0x5410, R0 ;  /* 0x0000541003917816 */ /* 0x000fe20000000000 */
[----:B------:R-:W-:Y:S02]  /*3e60*/  IMAD.MOV.U32 R3, RZ, RZ, R54 ;  /* 0x000000ffff037224 */ /* 0x000fe400078e0036 */
[----:B------:R-:W-:-:S05]  /*3e70*/  IMAD.MOV.U32 R0, RZ, RZ, R55 ;  /* 0x000000ffff007224 */ /* 0x000fca00078e0037 */
[----:B------:R-:W-:Y:S01]  /*3e80*/  PRMT R151, R3, 0x5410, R0 ;  /* 0x0000541003977816 */ /* 0x000fe20000000000 */
[----:B------:R-:W-:Y:S02]  /*3e90*/  IMAD.MOV.U32 R3, RZ, RZ, R56 ;  /* 0x000000ffff037224 */ /* 0x000fe400078e0038 */
[----:B------:R-:W-:-:S05]  /*3ea0*/  IMAD.MOV.U32 R0, RZ, RZ, R57 ;  /* 0x000000ffff007224 */ /* 0x000fca00078e0039 */
[----:B------:R-:W-:Y:S01]  /*3eb0*/  PRMT R154, R0, 0x5410, R3 ;  /* 0x00005410009a7816 */ /* 0x000fe20000000003 */
[----:B------:R-:W-:Y:S02]  /*3ec0*/  IMAD.MOV.U32 R3, RZ, RZ, R40 ;  /* 0x000000ffff037224 */ /* 0x000fe400078e0028 */
[----:B------:R-:W-:-:S05]  /*3ed0*/  IMAD.MOV.U32 R0, RZ, RZ, R41 ;  /* 0x000000ffff007224 */ /* 0x000fca00078e0029 */
[----:B------:R-:W-:Y:S01]  /*3ee0*/  PRMT R143, R3, 0x5410, R0 ;  /* 0x00005410038f7816 */ /* 0x000fe20000000000 */
        /* <DEDUP_REMOVED lines=12> */
[----:B------:R-:W-:Y:S06]  /*3fb0*/  @!P2 BRA `(.L_x_464) ;  /* 0x000000000004a947 */ /* 0x000fec0003800000 */
[----:B------:R-:W-:Y:S01]  /*3fc0*/  BPT.TRAP 0x1 ;  /* 0x000000040000795c */ /* 0x000fe20000300000 */
.L_x_464:
[----:B------:R-:W-:Y:S01]  /*3fd0*/  IMAD R3, R19, 0x8, R18 ;  /* 0x0000000813037824 */ /* 0x000fe200078e0212 */
[----:B------:R-:W-:Y:S01]  /*3fe0*/  SHF.L.U32 R0, R217, 0x1f, RZ ;  /* 0x0000001fd9007819 */ /* 0x000fe200000006ff */
[----:B------:R-:W-:Y:S03]  /*3ff0*/  BSSY B1, `(.L_x_465) ;  /* 0x0000003000017945 */ /* 0x000fe60003800000 */
[----:B------:R-:W1:Y:S02]  /*4000*/  SYNCS.PHASECHK.TRANS64.TRYWAIT P6, [R3+URZ+0x38890], R0 ;  /* 0x03889000030075a7 */ /* 0x000e6400080c017f */
[----:B-1----:R-:W-:Y:S05]  /*4010*/  @!P6 BRA `(.L_x_466) ;  /* 0x0000028000c4e947 */ /* 0x002fea0003800000 */
.L_x_854:
[----:B------:R-:W-:Y:S05]  /*4020*/  BSYNC B1 ;  /* 0x0000000000017941 */ /* 0x000fea0003800000 */
.L_x_465:
[----:B------:R-:W-:Y:S04]  /*4030*/  BSSY B1, `(.L_x_467) ;  /* 0x00000e5000017945 */ /* 0x000fe80003800000 */
[----:B------:R-:W-:Y:S05]  /*4040*/  @P3 BRA `(.L_x_468) ;  /* 0x0000000c008c3947 */ /* 0x000fea0003800000 */
[----:B------:R-:W-:Y:S01]  /*4050*/  ISETP.NE.AND P3, PT, R27, RZ, PT ;  /* 0x000000ff1b00720c */ /* 0x000fe20003f65270 */
[----:B------:R-:W-:-:S12]  /*4060*/  BSSY B2, `(.L_x_469) ;  /* 0x0000036000027945 */ /* 0x000fd80003800000 */
[----:B------:R-:W-:Y:S05]  /*4070*/  @!P3 BRA `(.L_x_470) ;  /* 0x0000000000d0b947 */ /* 0x000fea0003800000 */
[----:B0-----:R0:W2:Y:S01]  /*4080*/  LDS.128 R36, [R5+0x24400] ;  /* 0x0244000005247984 */ /* 0x0010a20000000c00 */
[----:B------:R-:W-:Y:S01]  /*4090*/  ISETP.GE.AND P3, PT, R22, R115, PT ;  /* 0x000000731600720c */ /* 0x000fe20003f66270 */
[----:B------:R-:W-:-:S12]  /*40a0*/  BSSY B3, `(.L_x_471) ;  /* 0x000002f000037945 */ /* 0x000fd80003800000 */
[----:B0-----:R-:W-:Y:S05]  /*40b0*/  @P3 BRA `(.L_x_472) ;  /* 0x0000000000b43947 */ /* 0x001fea0003800000 */
[----:B------:R-:W-:Y:S02]  /*40c0*/  SHF.R.U64 R85, R124, 0x10, R125 ;  /* 0x000000107c557819 */ /* 0x000fe4000000127d */
[----:B------:R-:W-:Y:S02]  /*40d0*/  SHF.R.U64 R84, R122, 0x10, R123 ;  /* 0x000000107a547819 */ /* 0x000fe4000000127b */
[----:B------:R-:W-:Y:S02]  /*40e0*/  PRMT R85, R166, 0x5410, R85 ;  /* 0x00005410a6557816 */ /* 0x000fe40000000055 */
[----:B------:R-:W-:Y:S02]  /*40f0*/  PRMT R84, R134, 0x5432, R84 ;  /* 0x0000543286547816 */ /* 0x000fe40000000054 */
[----:B------:R-:W-:Y:S02]  /*4100*/  SHF.R.U32.HI R122, RZ, 0x10, R125 ;  /* 0x00000010ff7a7819 */ /* 0x000fe4000001167d */
[----:B--2---:R-:W-:-:S02]  /*4110*/  LOP3.LUT R124, R37, 0xffff0000, RZ, 0xc0, !PT ;  /* 0xffff0000257c7812 */ /* 0x004fc400078ec0ff */
[C---:B------:R-:W-:Y:S01]  /*4120*/  LOP3.LUT R86, R85.reuse, 0xffff0000, RZ, 0xc0, !PT ;  /* 0xffff000055567812 */ /* 0x040fe200078ec0ff */
[----:B------:R-:W-:Y:S01]  /*4130*/  IMAD.U32 R85, R85, 0x10000, RZ ;  /* 0x0001000055557824 */ /* 0x000fe200078e00ff */
[C---:B------:R-:W-:Y:S01]  /*4140*/  LOP3.LUT R125, R84.reuse, 0xffff0000, RZ, 0xc0, !PT ;  /* 0xffff0000547d7812 */ /* 0x040fe200078ec0ff */
[----:B------:R-:W-:Y:S01]  /*4150*/  IMAD.U32 R84, R84, 0x10000, RZ ;  /* 0x0001000054547824 */ /* 0x000fe200078e00ff */
[----:B------:R-:W-:Y:S01]  /*4160*/  SHF.R.U32.HI R87, RZ, 0x10, R123 ;  /* 0x00000010ff577819 */ /* 0x000fe2000001167b */
[----:B------:R-:W-:Y:S02]  /*4170*/  IMAD.U32 R123, R37, 0x10000, RZ ;  /* 0x00010000257b7824 */ /* 0x000fe400078e00ff */
[-C--:B------:R-:W-:Y:S01]  /*4180*/  FMUL.FTZ R37, R124, R86.reuse ;  /* 0x000000567c257220 */ /* 0x080fe20000410000 */
[----:B------:R-:W-:Y:S01]  /*4190*/  PRMT R122, R168, 0x5432, R122 ;  /* 0x00005432a87a7816 */ /* 0x000fe2000000007a */
[-C--:B------:R-:W-:Y:S01]  /*41a0*/  FMUL.FTZ R124, R124, R125.reuse ;  /* 0x0000007d7c7c7220 */ /* 0x080fe20000410000 */
[----:B------:R-:W-:Y:S01]  /*41b0*/  PRMT R87, R134, 0x5410, R87 ;  /* 0x0000541086577816 */ /* 0x000fe20000000057 */
[C---:B------:R-:W-:Y:S01]  /*41c0*/  FFMA.FTZ R37, R123.reuse, R125, -R37 ;  /* 0x0000007d7b257223 */ /* 0x040fe20000010825 */
[----:B------:R-:W-:Y:S01]  /*41d0*/  LOP3.LUT R125, R38, 0xffff0000, RZ, 0xc0, !PT ;  /* 0xffff0000267d7812 */ /* 0x000fe200078ec0ff */
[----:B------:R-:W-:Y:S01]  /*41e0*/  FFMA.FTZ R86, R123, R86, R124 ;  /* 0x000000567b567223 */ /* 0x000fe2000001007c */
[C---:B------:R-:W-:Y:S01]  /*41f0*/  IMAD.U32 R123, R122.reuse, 0x10000, RZ ;  /* 0x000100007a7b7824 */ /* 0x040fe200078e00ff */
[----:B------:R-:W-:Y:S01]  /*4200*/  LOP3.LUT R122, R122, 0xffff0000, RZ, 0xc0, !PT ;  /* 0xffff00007a7a7812 */ /* 0x000fe200078ec0ff */
[C---:B------:R-:W-:Y:S01]  /*4210*/  IMAD.U32 R134, R87.reuse, 0x10000, RZ ;  /* 0x0001000057867824 */ /* 0x040fe200078e00ff */
[----:B------:R-:W-:Y:S01]  /*4220*/  LOP3.LUT R87, R87, 0xffff0000, RZ, 0xc0, !PT ;  /* 0xffff000057577812 */ /* 0x000fe200078ec0ff */
[----:B------:R-:W-:-:S02]  /*4230*/  IMAD.U32 R124, R38, 0x10000, RZ ;  /* 0x00010000267c7824 */ /* 0x000fc400078e00ff */
[C---:B------:R-:W-:Y:S01]  /*4240*/  FMUL.FTZ R38, R125.reuse, R123 ;  /* 0x0000007b7d267220 */ /* 0x040fe20000410000 */
[-C--:B------:R-:W-:Y:S01]  /*4250*/  FMUL.FTZ R125, R125, R134.reuse ;  /* 0x000000867d7d7220 */ /* 0x080fe20000410000 */
[----:B------:R-:W-:Y:S02]  /*4260*/  F2FP.BF16.F32.PACK_AB R37, R86, R37 ;  /* 0x000000255625723e */ /* 0x000fe400000010ff */
[C---:B------:R-:W-:Y:S01]  /*4270*/  FFMA.FTZ R38, R124.reuse, R134, -R38 ;  /* 0x000000867c267223 */ /* 0x040fe20000010826 */
[----:B------:R-:W-:Y:S01]  /*4280*/  FFMA.FTZ R123, R124, R123, R125 ;  /* 0x0000007b7c7b7223 */ /* 0x000fe2000001007d */
[C---:B------:R-:W-:Y:S01]  /*4290*/  LOP3.LUT R124, R39.reuse, 0xffff0000, RZ, 0xc0, !PT ;  /* 0xffff0000277c7812 */ /* 0x040fe200078ec0ff */
[----:B------:R-:W-:-:S03]  /*42a0*/  IMAD.U32 R125, R39, 0x10000, RZ ;  /* 0x00010000277d7824 */ /* 0x000fc600078e00ff */
[----:B------:R-:W-:Y:S01]  /*42b0*/  F2FP.BF16.F32.PACK_AB R38, R123, R38 ;  /* 0x000000267b26723e */ /* 0x000fe200000010ff */
[----:B------:R-:W-:-:S04]  /*42c0*/  FMUL.FTZ R39, R124, R122 ;  /* 0x0000007a7c277220 */ /* 0x000fc80000410000 */
[-C--:B------:R-:W-:Y:S01]  /*42d0*/  FFMA.FTZ R39, R125, R87.reuse, -R39 ;  /* 0x000000577d277223 */ /* 0x080fe20000010827 */
[----:B------:R-:W-:-:S04]  /*42e0*/  FMUL.FTZ R87, R124, R87 ;  /* 0x000000577c577220 */ /* 0x000fc80000410000 */
[----:B------:R-:W-:Y:S01]  /*42f0*/  FFMA.FTZ R122, R125, R122, R87 ;  /* 0x0000007a7d7a7223 */ /* 0x000fe20000010057 */
[C---:B------:R-:W-:Y:S01]  /*4300*/  LOP3.LUT R87, R36.reuse, 0xffff0000, RZ, 0xc0, !PT ;  /* 0xffff000024577812 */ /* 0x040fe200078ec0ff */
[----:B------:R-:W-:-:S03]  /*4310*/  IMAD.U32 R36, R36, 0x10000, RZ ;  /* 0x0001000024247824 */ /* 0x000fc600078e00ff */
[----:B------:R-:W-:Y:S01]  /*4320*/  F2FP.BF16.F32.PACK_AB R39, R122, R39 ;  /* 0x000000277a27723e */ /* 0x000fe200000010ff */
[C---:B------:R-:W-:Y:S01]  /*4330*/  FMUL.FTZ R124, R87.reuse, R85 ;  /* 0x00000055577c7220 */ /* 0x040fe20000410000 */
[----:B------:R-:W-:-:S03]  /*4340*/  FMUL.FTZ R87, R87, R84 ;  /* 0x0000005457577220 */ /* 0x000fc60000410000 */
[C---:B------:R-:W-:Y:S01]  /*4350*/  FFMA.FTZ R124, R36.reuse, R84, -R124 ;  /* 0x00000054247c7223 */ /* 0x040fe2000001087c */
[----:B------:R-:W-:-:S05]  /*4360*/  FFMA.FTZ R87, R36, R85, R87 ;  /* 0x0000005524577223 */ /* 0x000fca0000010057 */
[----:B------:R-:W-:-:S05]  /*4370*/  F2FP.BF16.F32.PACK_AB R87, R87, R124 ;  /* 0x0000007c5757723e */ /* 0x000fca00000010ff */
[----:B------:R-:W-:-:S07]  /*4380*/  IMAD.MOV.U32 R36, RZ, RZ, R87 ;  /* 0x000000ffff247224 */ /* 0x000fce00078e0057 */
.L_x_472:
[----:B------:R-:W-:Y:S05]  /*4390*/  BSYNC B3 ;  /* 0x0000000000037941 */ /* 0x000fea0003800000 */
.L_x_471:
[----:B------:R-:W-:Y:S02]  /*43a0*/  ULDC.64 UR4, c[0x0][0x208] ;  /* 0x0000820000047ab9 */ /* 0x000fe40000000a00 */
[----:B--2---:R2:W-:Y:S03]  /*43b0*/  STG.E.128 desc[UR4][R60.64], R36 ;  /* 0x000000243c007986 */ /* 0x0045e6000c101d04 */
.L_x_470:
[----:B------:R-:W-:Y:S05]  /*43c0*/  BSYNC B2 ;  /* 0x0000000000027941 */ /* 0x000fea0003800000 */
.L_x_469:
[----:B------:R-:W-:Y:S01]  /*43d0*/  ISETP.NE.AND P3, PT, R11, RZ, PT ;  /* 0x000000ff0b00720c */ /* 0x000fe20003f65270 */
[----:B------:R-:W-:-:S12]  /*43e0*/  BSSY B2, `(.L_x_473) ;  /* 0x0000037000027945 */ /* 0x000fd80003800000 */
[----:B------:R-:W-:Y:S05]  /*43f0*/  @!P3 BRA `(.L_x_474) ;  /* 0x0000000000d4b947 */ /* 0x000fea0003800000 */
[----:B0-2---:R0:W2:Y:S01]  /*4400*/  LDS.128 R36, [R5+0x26c00] ;  /* 0x026c000005247984 */ /* 0x0050a20000000c00 */
[----:B------:R-:W-:Y:S01]  /*4410*/  ISETP.GE.AND P3, PT, R215, R115, PT ;  /* 0x00000073d700720c */ /* 0x000fe20003f66270 */
[----:B------:R-:W-:-:S12]  /*4420*/  BSSY B3, `(.L_x_475) ;  /* 0x0000030000037945 */ /* 0x000fd80003800000 */
[----:B0-----:R-:W-:Y:S05]  /*4430*/  @P3 BRA `(.L_x_476) ;  /* 0x0000000000b83947 */ /* 0x001fea0003800000 */
[----:B------:R-:W-:Y:S02]  /*4440*/  SHF.R.U64 R86, R116, 0x10, R117 ;  /* 0x0000001074567819 */ /* 0x000fe40000001275 */
[--C-:B------:R-:W-:Y:S02]  /*4450*/  SHF.R.U64 R84, R90, 0x10, R91.reuse ;  /* 0x000000105a547819 */ /* 0x100fe4000000125b */
[----:B------:R-:W-:Y:S02]  /*4460*/  PRMT R86, R166, 0x5432, R86 ;  /* 0x00005432a6567816 */ /* 0x000fe40000000056 */
[----:B------:R-:W-:Y:S02]  /*4470*/  PRMT R84, R165, 0x5432, R84 ;  /* 0x00005432a5547816 */ /* 0x000fe40000000054 */
[----:B------:R-:W-:Y:S02]  /*4480*/  SHF.R.U32.HI R87, RZ, 0x10, R91 ;  /* 0x00000010ff577819 */ /* 0x000fe4000001165b */
[----:B------:R-:W-:-:S02]  /*4490*/  SHF.R.U32.HI R90, RZ, 0x10, R117 ;  /* 0x00000010ff5a7819 */ /* 0x000fc40000011675 */
[C---:B--2---:R-:W-:Y:S01]  /*44a0*/  LOP3.LUT R91, R37.reuse, 0xffff0000, RZ, 0xc0, !PT ;  /* 0xffff0000255b7812 */ /* 0x044fe200078ec0ff */
[----:B------:R-:W-:Y:S01]  /*44b0*/  IMAD.U32 R37, R37, 0x10000, RZ ;  /* 0x0001000025257824 */ /* 0x000fe200078e00ff */
[C---:B------:R-:W-:Y:S01]  /*44c0*/  LOP3.LUT R116, R86.reuse, 0xffff0000, RZ, 0xc0, !PT ;  /* 0xffff000056747812 */ /* 0x040fe200078ec0ff */
[----:B------:R-:W-:Y:S01]  /*44d0*/  IMAD.U32 R86, R86, 0x10000, RZ ;  /* 0x0001000056567824 */ /* 0x000fe200078e00ff */
[C---:B------:R-:W-:Y:S01]  /*44e0*/  LOP3.LUT R117, R84.reuse, 0xffff0000, RZ, 0xc0, !PT ;  /* 0xffff000054757812 */ /* 0x040fe200078ec0ff */
[----:B------:R-:W-:Y:S01]  /*44f0*/  IMAD.U32 R84, R84, 0x10000, RZ ;  /* 0x0001000054547824 */ /* 0x000fe200078e00ff */
[----:B------:R-:W-:Y:S01]  /*4500*/  PRMT R90, R167, 0x5432, R90 ;  /* 0x00005432a75a7816 */ /* 0x000fe2000000005a */
[----:B------:R-:W-:Y:S01]  /*4510*/  FMUL.FTZ R85, R91, R116 ;  /* 0x000000745b557220 */ /* 0x000fe20000410000 */
[----:B------:R-:W-:Y:S01]  /*4520*/  PRMT R87, R165, 0x5410, R87 ;  /* 0x00005410a5577816 */ /* 0x000fe20000000057 */
[-C--:B------:R-:W-:Y:S02]  /*4530*/  FMUL.FTZ R91, R91, R117.reuse ;  /* 0x000000755b5b7220 */ /* 0x080fe40000410000 */
[----:B------:R-:W-:Y:S01]  /*4540*/  FFMA.FTZ R85, R37, R117, -R85 ;  /* 0x0000007525557223 */ /* 0x000fe20000010855 */
[----:B------:R-:W-:-:S02]  /*4550*/  IMAD.U32 R117, R38, 0x10000, RZ ;  /* 0x0001000026757824 */ /* 0x000fc400078e00ff */
[----:B------:R-:W-:Y:S01]  /*4560*/  FFMA.FTZ R37, R37, R116, R91 ;  /* 0x0000007425257223 */ /* 0x000fe2000001005b */
[----:B------:R-:W-:Y:S01]  /*4570*/  LOP3.LUT R91, R38, 0xffff0000, RZ, 0xc0, !PT ;  /* 0xffff0000265b7812 */ /* 0x000fe200078ec0ff */
[C---:B------:R-:W-:Y:S01]  /*4580*/  IMAD.U32 R116, R90.reuse, 0x10000, RZ ;  /* 0x000100005a747824 */ /* 0x040fe200078e00ff */
[----:B------:R-:W-:Y:S01]  /*4590*/  LOP3.LUT R90, R90, 0xffff0000, RZ, 0xc0, !PT ;  /* 0xffff00005a5a7812 */ /* 0x000fe200078ec0ff */
[C---:B------:R-:W-:Y:S01]  /*45a0*/  IMAD.U32 R122, R87.reuse, 0x10000, RZ ;  /* 0x00010000577a7824 */ /* 0x040fe200078e00ff */
[----:B------:R-:W-:Y:S01]  /*45b0*/  LOP3.LUT R87, R87, 0xffff0000, RZ, 0xc0, !PT ;  /* 0xffff000057577812 */ /* 0x000fe200078ec0ff */
[----:B------:R-:W-:Y:S01]  /*45c0*/  FMUL.FTZ R38, R91, R116 ;  /* 0x000000745b267220 */ /* 0x000fe20000410000 */
[----:B------:R-:W-:Y:S01]  /*45d0*/  F2FP.BF16.F32.PACK_AB R37, R37, R85 ;  /* 0x000000552525723e */ /* 0x000fe200000010ff */
[-C--:B------:R-:W-:Y:S02]  /*45e0*/  FMUL.FTZ R91, R91, R122.reuse ;  /* 0x0000007a5b5b7220 */ /* 0x080fe40000410000 */
[----:B------:R-:W-:-:S02]  /*45f0*/  FFMA.FTZ R38, R117, R122, -R38 ;  /* 0x0000007a75267223 */ /* 0x000fc40000010826 */
        /* <DEDUP_REMOVED lines=15> */
[----:B------:R-:W-:Y:S01]  /*46f0*/  F2FP.BF16.F32.PACK_AB R90, R39, R90 ;  /* 0x0000005a275a723e */ /* 0x000fe200000010ff */
[----:B------:R-:W-:-:S04]  /*4700*/  IMAD.MOV.U32 R39, RZ, RZ, R87 ;  /* 0x000000ffff277224 */ /* 0x000fc800078e0057 */
[----:B------:R-:W-:-:S07]  /*4710*/  IMAD.MOV.U32 R36, RZ, RZ, R90 ;  /* 0x000000ffff247224 */ /* 0x000fce00078e005a */
.L_x_476:
[----:B------:R-:W-:Y:S05]  /*4720*/  BSYNC B3 ;  /* 0x0000000000037941 */ /* 0x000fea0003800000 */
.L_x_475:
[----:B------:R-:W-:Y:S02]  /*4730*/  ULDC.64 UR4, c[0x0][0x208] ;  /* 0x0000820000047ab9 */ /* 0x000fe40000000a00 */
[----:B--2---:R3:W-:Y:S03]  /*4740*/  STG.E.128 desc[UR4][R60.64+0x80], R36 ;  /* 0x000080243c007986 */ /* 0x0047e6000c101d04 */
.L_x_474:
[----:B------:R-:W-:Y:S05]  /*4750*/  BSYNC B2 ;  /* 0x0000000000027941 */ /* 0x000fea0003800000 */
.L_x_473:
[----:B------:R-:W-:Y:S01]  /*4760*/  ISETP.NE.AND P3, PT, R10, RZ, PT ;  /* 0x000000ff0a00720c */ /* 0x000fe20003f65270 */
[----:B------:R-:W-:-:S12]  /*4770*/  BSSY B2, `(.L_x_477) ;  /* 0x0000038000027945 */ /* 0x000fd80003800000 */
[----:B------:R-:W-:Y:S05]  /*4780*/  @!P3 BRA `(.L_x_478) ;  /* 0x0000000000d8b947 */ /* 0x000fea0003800000 */
[----:B0-23--:R0:W2:Y:S01]  /*4790*/  LDS.128 R36, [R5+0x29400] ;  /* 0x0294000005247984 */ /* 0x00d0a20000000c00 */
[----:B------:R-:W-:Y:S01]  /*47a0*/  ISETP.GE.AND P3, PT, R214, R115, PT ;  /* 0x00000073d600720c */ /* 0x000fe20003f66270 */
[----:B------:R-:W-:-:S12]  /*47b0*/  BSSY B3, `(.L_x_479) ;  /* 0x0000031000037945 */ /* 0x000fd80003800000 */
[----:B0-----:R-:W-:Y:S05]  /*47c0*/  @P3 BRA `(.L_x_480) ;  /* 0x0000000000bc3947 */ /* 0x001fea0003800000 */
[----:B------:R-:W-:Y:S01]  /*47d0*/  SHF.R.U64 R85, R88, 0x10, R89 ;  /* 0x0000001058557819 */ /* 0x000fe20000001259 */
[----:B--2---:R-:W-:Y:S01]  /*47e0*/  IMAD.U32 R87, R37, 0x10000, RZ ;  /* 0x0001000025577824 */ /* 0x004fe200078e00ff */
[----:B------:R-:W-:Y:S02]  /*47f0*/  SHF.R.U64 R82, R82, 0x10, R83 ;  /* 0x0000001052527819 */ /* 0x000fe40000001253 */
[C---:B------:R-:W-:Y:S02]  /*4800*/  PRMT R85, R164.reuse, 0x5410, R85 ;  /* 0x00005410a4557816 */ /* 0x040fe40000000055 */
[----:B------:R-:W-:Y:S02]  /*4810*/  SHF.R.U32.HI R86, RZ, 0x10, R83 ;  /* 0x00000010ff567819 */ /* 0x000fe40000011653 */
[----:B------:R-:W-:Y:S02]  /*4820*/  SHF.R.U32.HI R83, RZ, 0x10, R89 ;  /* 0x00000010ff537819 */ /* 0x000fe40000011659 */
[----:B------:R-:W-:-:S02]  /*4830*/  PRMT R82, R164, 0x5432, R82 ;  /* 0x00005432a4527816 */ /* 0x000fc40000000052 */
[----:B------:R-:W-:Y:S02]  /*4840*/  LOP3.LUT R89, R37, 0xffff0000, RZ, 0xc0, !PT ;  /* 0xffff000025597812 */ /* 0x000fe400078ec0ff */
[C---:B------:R-:W-:Y:S01]  /*4850*/  LOP3.LUT R88, R85.reuse, 0xffff0000, RZ, 0xc0, !PT ;  /* 0xffff000055587812 */ /* 0x040fe200078ec0ff */
[----:B------:R-:W-:Y:S01]  /*4860*/  IMAD.U32 R85, R85, 0x10000, RZ ;  /* 0x0001000055557824 */ /* 0x000fe200078e00ff */
[C---:B------:R-:W-:Y:S01]  /*4870*/  LOP3.LUT R37, R82.reuse, 0xffff0000, RZ, 0xc0, !PT ;  /* 0xffff000052257812 */ /* 0x040fe200078ec0ff */
[----:B------:R-:W-:Y:S01]  /*4880*/  IMAD.U32 R82, R82, 0x10000, RZ ;  /* 0x0001000052527824 */ /* 0x000fe200078e00ff */
[----:B------:R-:W-:Y:S01]  /*4890*/  PRMT R83, R163, 0x5410, R83 ;  /* 0x00005410a3537816 */ /* 0x000fe20000000053 */
[----:B------:R-:W-:Y:S01]  /*48a0*/  FMUL.FTZ R84, R89, R88 ;  /* 0x0000005859547220 */ /* 0x000fe20000410000 */
[----:B------:R-:W-:-:S03]  /*48b0*/  PRMT R86, R163, 0x5432, R86 ;  /* 0x00005432a3567816 */ /* 0x000fc60000000056 */
[-C--:B------:R-:W-:Y:S01]  /*48c0*/  FFMA.FTZ R84, R87, R37.reuse, -R84 ;  /* 0x0000002557547223 */ /* 0x080fe20000010854 */
[----:B------:R-:W-:Y:S01]  /*48d0*/  FMUL.FTZ R37, R89, R37 ;  /* 0x0000002559257220 */ /* 0x000fe20000410000 */
[C---:B------:R-:W-:Y:S01]  /*48e0*/  IMAD.U32 R89, R86.reuse, 0x10000, RZ ;  /* 0x0001000056597824 */ /* 0x040fe200078e00ff */
[----:B------:R-:W-:Y:S02]  /*48f0*/  LOP3.LUT R86, R86, 0xffff0000, RZ, 0xc0, !PT ;  /* 0xffff000056567812 */ /* 0x000fe400078ec0ff */
[----:B------:R-:W-:Y:S01]  /*4900*/  FFMA.FTZ R37, R87, R88, R37 ;  /* 0x0000005857257223 */ /* 0x000fe20000010025 */
[C---:B------:R-:W-:Y:S01]  /*4910*/  LOP3.LUT R88, R38.reuse, 0xffff0000, RZ, 0xc0, !PT ;  /* 0xffff000026587812 */ /* 0x040fe200078ec0ff */
[C---:B------:R-:W-:Y:S01]  /*4920*/  IMAD.U32 R87, R83.reuse, 0x10000, RZ ;  /* 0x0001000053577824 */ /* 0x040fe200078e00ff */
[----:B------:R-:W-:Y:S01]  /*4930*/  LOP3.LUT R83, R83, 0xffff0000, RZ, 0xc0, !PT ;  /* 0xffff000053537812 */ /* 0x000fe200078ec0ff */
[----:B------:R-:W-:Y:S01]  /*4940*/  IMAD.U32 R38, R38, 0x10000, RZ ;  /* 0x0001000026267824 */ /* 0x000fe200078e00ff */
[----:B------:R-:W-:Y:S01]  /*4950*/  F2FP.BF16.F32.PACK_AB R37, R37, R84 ;  /* 0x000000542525723e */ /* 0x000fe200000010ff */
[C---:B------:R-:W-:Y:S01]  /*4960*/  FMUL.FTZ R90, R88.reuse, R87 ;  /* 0x00000057585a7220 */ /* 0x040fe20000410000 */
[----:B------:R-:W-:-:S03]  /*4970*/  FMUL.FTZ R88, R88, R89 ;  /* 0x0000005958587220 */ /* 0x000fc60000410000 */
[C---:B------:R-:W-:Y:S01]  /*4980*/  FFMA.FTZ R90, R38.reuse, R89, -R90 ;  /* 0x00000059265a7223 */ /* 0x040fe2000001085a */
[----:B------:R-:W-:Y:S01]  /*4990*/  FFMA.FTZ R88, R38, R87, R88 ;  /* 0x0000005726587223 */ /* 0x000fe20000010058 */
[C---:B------:R-:W-:Y:S01]  /*49a0*/  LOP3.LUT R38, R39.reuse, 0xffff0000, RZ, 0xc0, !PT ;  /* 0xffff000027267812 */ /* 0x040fe200078ec0ff */
[----:B------:R-:W-:-:S03]  /*49b0*/  IMAD.U32 R39, R39, 0x10000, RZ ;  /* 0x0001000027277824 */ /* 0x000fc600078e00ff */
        /* <DEDUP_REMOVED lines=13> */
[----:B------:R-:W-:Y:S02]  /*4a90*/  IMAD.MOV.U32 R39, RZ, RZ, R38 ;  /* 0x000000ffff277224 */ /* 0x000fe400078e0026 */
[----:B------:R-:W-:Y:S02]  /*4aa0*/  IMAD.MOV.U32 R38, RZ, RZ, R88 ;  /* 0x000000ffff267224 */ /* 0x000fe400078e0058 */
[----:B------:R-:W-:-:S07]  /*4ab0*/  IMAD.MOV.U32 R36, RZ, RZ, R83 ;  /* 0x000000ffff247224 */ /* 0x000fce00078e0053 */
.L_x_480:
[----:B------:R-:W-:Y:S05]  /*4ac0*/  BSYNC B3 ;  /* 0x0000000000037941 */ /* 0x000fea0003800000 */
.L_x_479:
[----:B------:R-:W-:Y:S02]  /*4ad0*/  ULDC.64 UR4, c[0x0][0x208] ;  /* 0x0000820000047ab9 */ /* 0x000fe40000000a00 */
[----:B--2---:R4:W-:Y:S03]  /*4ae0*/  STG.E.128 desc[UR4][R60.64+0x100], R36 ;  /* 0x000100243c007986 */ /* 0x0049e6000c101d04 */
.L_x_478:
[----:B------:R-:W-:Y:S05]  /*4af0*/  BSYNC B2 ;  /* 0x0000000000027941 */ /* 0x000fea0003800000 */
.L_x_477:
[----:B------:R-:W-:-:S13]  /*4b00*/  ISETP.NE.AND P3, PT, R9, RZ, PT ;  /* 0x000000ff0900720c */ /* 0x000fda0003f65270 */
[----:B------:R-:W-:Y:S05]  /*4b10*/  @!P3 BRA `(.L_x_468) ;  /* 0x0000000000d8b947 */ /* 0x000fea0003800000 */
[----:B0-234-:R0:W2:Y:S01]  /*4b20*/  LDS.128 R36, [R5+0x2bc00] ;  /* 0x02bc000005247984 */ /* 0x01d0a20000000c00 */
[----:B------:R-:W-:Y:S01]  /*4b30*/  ISETP.GE.AND P3, PT, R216, R115, PT ;  /* 0x00000073d800720c */ /* 0x000fe20003f66270 */
[----:B------:R-:W-:-:S12]  /*4b40*/  BSSY B2, `(.L_x_481) ;  /* 0x0000031000027945 */ /* 0x000fd80003800000 */
[----:B0-----:R-:W-:Y:S05]  /*4b50*/  @P3 BRA `(.L_x_482) ;  /* 0x0000000000bc3947 */ /* 0x001fea0003800000 */
[--C-:B------:R-:W-:Y:S01]  /*4b60*/  SHF.R.U64 R78, R78, 0x10, R79.reuse ;  /* 0x000000104e4e7819 */ /* 0x100fe2000000124f */
[----:B--2---:R-:W-:Y:S01]  /*4b70*/  IMAD.U32 R83, R37, 0x10000, RZ ;  /* 0x0001000025537824 */ /* 0x004fe200078e00ff */
[----:B------:R-:W-:Y:S02]  /*4b80*/  SHF.R.U32.HI R82, RZ, 0x10, R79 ;  /* 0x00000010ff527819 */ /* 0x000fe4000001164f */
[--C-:B------:R-:W-:Y:S02]  /*4b90*/  SHF.R.U64 R79, R80, 0x10, R81.reuse ;  /* 0x00000010504f7819 */ /* 0x100fe40000001251 */
[----:B------:R-:W-:Y:S02]  /*4ba0*/  SHF.R.U32.HI R80, RZ, 0x10, R81 ;  /* 0x00000010ff507819 */ /* 0x000fe40000011651 */
[----:B------:R-:W-:Y:S02]  /*4bb0*/  PRMT R81, R161, 0x5432, R79 ;  /* 0x00005432a1517816 */ /* 0x000fe4000000004f */
[----:B------:R-:W-:-:S02]  /*4bc0*/  PRMT R78, R162, 0x5432, R78 ;  /* 0x00005432a24e7816 */ /* 0x000fc4000000004e */
[----:B------:R-:W-:Y:S02]  /*4bd0*/  LOP3.LUT R85, R37, 0xffff0000, RZ, 0xc0, !PT ;  /* 0xffff000025557812 */ /* 0x000fe400078ec0ff */
[C---:B------:R-:W-:Y:S01]  /*4be0*/  LOP3.LUT R84, R81.reuse, 0xffff0000, RZ, 0xc0, !PT ;  /* 0xffff000051547812 */ /* 0x040fe200078ec0ff */
[----:B------:R-:W-:Y:S01]  /*4bf0*/  IMAD.U32 R81, R81, 0x10000, RZ ;  /* 0x0001000051517824 */ /* 0x000fe200078e00ff */
[----:B------:R-:W-:Y:S02]  /*4c00*/  PRMT R79, R161, 0x5410, R80 ;  /* 0x00005410a14f7816 */ /* 0x000fe40000000050 */
[----:B------:R-:W-:Y:S01]  /*4c10*/  LOP3.LUT R37, R78, 0xffff0000, RZ, 0xc0, !PT ;  /* 0xffff00004e257812 */ /* 0x000fe200078ec0ff */
[----:B------:R-:W-:Y:S01]  /*4c20*/  FMUL.FTZ R80, R85, R84 ;  /* 0x0000005455507220 */ /* 0x000fe20000410000 */
[----:B------:R-:W-:Y:S01]  /*4c30*/  PRMT R82, R162, 0x5410, R82 ;  /* 0x00005410a2527816 */ /* 0x000fe20000000052 */
[----:B------:R-:W-:Y:S02]  /*4c40*/  IMAD.U32 R78, R78, 0x10000, RZ ;  /* 0x000100004e4e7824 */ /* 0x000fe400078e00ff */
[-C--:B------:R-:W-:Y:S01]  /*4c50*/  FFMA.FTZ R80, R83, R37.reuse, -R80 ;  /* 0x0000002553507223 */ /* 0x080fe20000010850 */
[----:B------:R-:W-:Y:S01]  /*4c60*/  FMUL.FTZ R37, R85, R37 ;  /* 0x0000002555257220 */ /* 0x000fe20000410000 */
[C---:B------:R-:W-:Y:S01]  /*4c70*/  IMAD.U32 R85, R82.reuse, 0x10000, RZ ;  /* 0x0001000052557824 */ /* 0x040fe200078e00ff */
[----:B------:R-:W-:-:S02]  /*4c80*/  LOP3.LUT R82, R82, 0xffff0000, RZ, 0xc0, !PT ;  /* 0xffff000052527812 */ /* 0x000fc400078ec0ff */
        /* <DEDUP_REMOVED lines=28> */
.L_x_482:
[----:B------:R-:W-:Y:S05]  /*4e50*/  BSYNC B2 ;  /* 0x0000000000027941 */ /* 0x000fea0003800000 */
.L_x_481:
[----:B------:R-:W-:Y:S02]  /*4e60*/  ULDC.64 UR4, c[0x0][0x208] ;  /* 0x0000820000047ab9 */ /* 0x000fe40000000a00 */
[----:B--2---:R0:W-:Y:S03]  /*4e70*/  STG.E.128 desc[UR4][R60.64+0x180], R36 ;  /* 0x000180243c007986 */ /* 0x0041e6000c101d04 */
.L_x_468:
[----:B------:R-:W-:Y:S05]  /*4e80*/  BSYNC B1 ;  /* 0x0000000000017941 */ /* 0x000fea0003800000 */
.L_x_467:
[----:B------:R-:W-:Y:S04]  /*4e90*/  BSSY B1, `(.L_x_483) ;  /* 0x00000e8000017945 */ /* 0x000fe80003800000 */
[----:B------:R-:W-:Y:S05]  /*4ea0*/  @P4 BRA `(.L_x_484) ;  /* 0x0000000c00984947 */ /* 0x000fea0003800000 */
[----:B------:R-:W-:Y:S01]  /*4eb0*/  ISETP.NE.AND P3, PT, R27, RZ, PT ;  /* 0x000000ff1b00720c */ /* 0x000fe20003f65270 */
[----:B------:R-:W-:-:S12]  /*4ec0*/  BSSY B2, `(.L_x_485) ;  /* 0x0000038000027945 */ /* 0x000fd80003800000 */
[----:B------:R-:W-:Y:S05]  /*4ed0*/  @!P3 BRA `(.L_x_486) ;  /* 0x0000000000d8b947 */ /* 0x000fea0003800000 */
[----:B0-234-:R0:W2:Y:S01]  /*4ee0*/  LDS.128 R36, [R5+0x25400] ;  /* 0x0254000005247984 */ /* 0x01d0a20000000c00 */
[----:B------:R-:W-:Y:S01]  /*4ef0*/  ISETP.GE.AND P3, PT, R22, R115, PT ;  /* 0x000000731600720c */ /* 0x000fe20003f66270 */
[----:B------:R-:W-:-:S12]  /*4f00*/  BSSY B3, `(.L_x_487) ;  /* 0x0000031000037945 */ /* 0x000fd80003800000 */
[----:B0-----:R-:W-:Y:S05]  /*4f10*/  @P3 BRA `(.L_x_488) ;  /* 0x0000000000bc3947 */ /* 0x001fea0003800000 */
[--C-:B------:R-:W-:Y:S02]  /*4f20*/  SHF.R.U64 R60, R74, 0x10, R75.reuse ;  /* 0x000000104a3c7819 */ /* 0x100fe4000000124b */
[----:B------:R-:W-:Y:S02]  /*4f30*/  SHF.R.U32.HI R74, RZ, 0x10, R75 ;  /* 0x00000010ff4a7819 */ /* 0x000fe4000001164b */
[----:B------:R-:W-:Y:S02]  /*4f40*/  SHF.R.U64 R75, R76, 0x10, R77 ;  /* 0x000000104c4b7819 */ /* 0x000fe4000000124d */
[----:B------:R-:W-:Y:S02]  /*4f50*/  PRMT R60, R160, 0x5432, R60 ;  /* 0x00005432a03c7816 */ /* 0x000fe4000000003c */
[----:B------:R-:W-:Y:S02]  /*4f60*/  PRMT R75, R159, 0x5432, R75 ;  /* 0x000054329f4b7816 */ /* 0x000fe4000000004b */
[----:B--2---:R-:W-:-:S02]  /*4f70*/  LOP3.LUT R79, R37, 0xffff0000, RZ, 0xc0, !PT ;  /* 0xffff0000254f7812 */ /* 0x004fc400078ec0ff */
[C---:B------:R-:W-:Y:S01]  /*4f80*/  LOP3.LUT R78, R75.reuse, 0xffff0000, RZ, 0xc0, !PT ;  /* 0xffff00004b4e7812 */ /* 0x040fe200078ec0ff */
[----:B------:R-:W-:Y:S01]  /*4f90*/  IMAD.U32 R75, R75, 0x10000, RZ ;  /* 0x000100004b4b7824 */ /* 0x000fe200078e00ff */
[----:B------:R-:W-:Y:S01]  /*4fa0*/  SHF.R.U32.HI R61, RZ, 0x10, R77 ;  /* 0x00000010ff3d7819 */ /* 0x000fe2000001164d */
[----:B------:R-:W-:Y:S01]  /*4fb0*/  IMAD.U32 R77, R37, 0x10000, RZ ;  /* 0x00010000254d7824 */ /* 0x000fe200078e00ff */
[----:B------:R-:W-:Y:S01]  /*4fc0*/  PRMT R76, R160, 0x5410, R74 ;  /* 0x00005410a04c7816 */ /* 0x000fe2000000004a */
[----:B------:R-:W-:Y:S01]  /*4fd0*/  FMUL.FTZ R74, R79, R78 ;  /* 0x0000004e4f4a7220 */ /* 0x000fe20000410000 */
[C---:B------:R-:W-:Y:S01]  /*4fe0*/  LOP3.LUT R37, R60.reuse, 0xffff0000, RZ, 0xc0, !PT ;  /* 0xffff00003c257812 */ /* 0x040fe200078ec0ff */
[----:B------:R-:W-:Y:S01]  /*4ff0*/  IMAD.U32 R60, R60, 0x10000, RZ ;  /* 0x000100003c3c7824 */ /* 0x000fe200078e00ff */
        /* <DEDUP_REMOVED lines=33> */
.L_x_488:
[----:B------:R-:W-:Y:S05]  /*5210*/  BSYNC B3 ;  /* 0x0000000000037941 */ /* 0x000fea0003800000 */
.L_x_487:
[----:B------:R-:W-:Y:S02]  /*5220*/  ULDC.64 UR4, c[0x0][0x208] ;  /* 0x0000820000047ab9 */ /* 0x000fe40000000a00 */
[----:B--2---:R0:W-:Y:S03]  /*5230*/  STG.E.128 desc[UR4][R46.64], R36 ;  /* 0x000000242e007986 */ /* 0x0041e6000c101d04 */
.L_x_486:
[----:B------:R-:W-:Y:S05]  /*5240*/  BSYNC B2 ;  /* 0x0000000000027941 */ /* 0x000fea0003800000 */
.L_x_485:
[----:B------:R-:W-:Y:S01]  /*5250*/  ISETP.NE.AND P3, PT, R11, RZ, PT ;  /* 0x000000ff0b00720c */ /* 0x000fe20003f65270 */
[----:B------:R-:W-:-:S12]  /*5260*/  BSSY B2, `(.L_x_489) ;  /* 0x0000038000027945 */ /* 0x000fd80003800000 */
[----:B------:R-:W-:Y:S05]  /*5270*/  @!P3 BRA `(.L_x_490) ;  /* 0x0000000000d8b947 */ /* 0x000fea0003800000 */
[----:B0-234-:R0:W2:Y:S01]  /*5280*/  LDS.128 R36, [R5+0x27c00] ;  /* 0x027c000005247984 */ /* 0x01d0a20000000c00 */
[----:B------:R-:W-:Y:S01]  /*5290*/  ISETP.GE.AND P3, PT, R215, R115, PT ;  /* 0x00000073d700720c */ /* 0x000fe20003f66270 */
[----:B------:R-:W-:-:S12]  /*52a0*/  BSSY B3, `(.L_x_491) ;  /* 0x0000031000037945 */ /* 0x000fd80003800000 */
[----:B0-----:R-:W-:Y:S05]  /*52b0*/  @P3 BRA `(.L_x_492) ;  /* 0x0000000000bc3947 */ /* 0x001fea0003800000 */
[----:B------:R-:W-:Y:S02]  /*52c0*/  SHF.R.U64 R61, R72, 0x10, R73 ;  /* 0x00000010483d7819 */ /* 0x000fe40000001249 */
[----:B------:R-:W-:Y:S02]  /*52d0*/  SHF.R.U64 R60, R70, 0x10, R71 ;  /* 0x00000010463c7819 */ /* 0x000fe40000001247 */
[----:B------:R-:W-:Y:S02]  /*52e0*/  PRMT R61, R156, 0x5432, R61 ;  /* 0x000054329c3d7816 */ /* 0x000fe4000000003d */
[----:B------:R-:W-:Y:S02]  /*52f0*/  PRMT R60, R155, 0x5432, R60 ;  /* 0x000054329b3c7816 */ /* 0x000fe4000000003c */
[----:B--2---:R-:W-:Y:S02]  /*5300*/  LOP3.LUT R75, R37, 0xffff0000, RZ, 0xc0, !PT ;  /* 0xffff0000254b7812 */ /* 0x004fe400078ec0ff */
[C---:B------:R-:W-:Y:S01]  /*5310*/  LOP3.LUT R74, R61.reuse, 0xffff0000, RZ, 0xc0, !PT ;  /* 0xffff00003d4a7812 */ /* 0x040fe200078ec0ff */
[----:B------:R-:W-:Y:S01]  /*5320*/  IMAD.U32 R61, R61, 0x10000, RZ ;  /* 0x000100003d3d7824 */ /* 0x000fe200078e00ff */
[----:B------:R-:W-:Y:S01]  /*5330*/  SHF.R.U32.HI R72, RZ, 0x10, R73 ;  /* 0x00000010ff487819 */ /* 0x000fe20000011649 */
[----:B------:R-:W-:Y:S01]  /*5340*/  IMAD.U32 R73, R37, 0x10000, RZ ;  /* 0x0001000025497824 */ /* 0x000fe200078e00ff */
[----:B------:R-:W-:Y:S01]  /*5350*/  SHF.R.U32.HI R70, RZ, 0x10, R71 ;  /* 0x00000010ff467819 */ /* 0x000fe20000011647 */
[----:B------:R-:W-:Y:S01]  /*5360*/  FMUL.FTZ R71, R75, R74 ;  /* 0x0000004a4b477220 */ /* 0x000fe20000410000 */
[C---:B------:R-:W-:Y:S01]  /*5370*/  LOP3.LUT R37, R60.reuse, 0xffff0000, RZ, 0xc0, !PT ;  /* 0xffff00003c257812 */ /* 0x040fe200078ec0ff */
[----:B------:R-:W-:Y:S01]  /*5380*/  IMAD.U32 R60, R60, 0x10000, RZ ;  /* 0x000100003c3c7824 */ /* 0x000fe200078e00ff */
[----:B------:R-:W-:-:S02]  /*5390*/  PRMT R72, R157, 0x5410, R72 ;  /* 0x000054109d487816 */ /* 0x000fc40000000048 */
[----:B------:R-:W-:Y:S01]  /*53a0*/  PRMT R70, R156, 0x5410, R70 ;  /* 0x000054109c467816 */ /* 0x000fe20000000046 */
[-C--:B------:R-:W-:Y:S01]  /*53b0*/  FFMA.FTZ R71, R73, R37.reuse, -R71 ;  /* 0x0000002549477223 */ /* 0x080fe20000010847 */
[----:B------:R-:W-:-:S03]  /*53c0*/  FMUL.FTZ R37, R75, R37 ;  /* 0x000000254b257220 */ /* 0x000fc60000410000 */
[----:B------:R-:W-:Y:S02]  /*53d0*/  IMAD.U32 R75, R70, 0x10000, RZ ;  /* 0x00010000464b7824 */ /* 0x000fe400078e00ff */
[----:B------:R-:W-:Y:S01]  /*53e0*/  FFMA.FTZ R37, R73, R74, R37 ;  /* 0x0000004a49257223 */ /* 0x000fe20000010025 */
[----:B------:R-:W-:Y:S01]  /*53f0*/  LOP3.LUT R74, R38, 0xffff0000, RZ, 0xc0, !PT ;  /* 0xffff0000264a7812 */ /* 0x000fe200078ec0ff */
[C---:B------:R-:W-:Y:S01]  /*5400*/  IMAD.U32 R73, R72.reuse, 0x10000, RZ ;  /* 0x0001000048497824 */ /* 0x040fe200078e00ff */
[----:B------:R-:W-:Y:S01]  /*5410*/  LOP3.LUT R72, R72, 0xffff0000, RZ, 0xc0, !PT ;  /* 0xffff000048487812 */ /* 0x000fe200078ec0ff */
[----:B------:R-:W-:Y:S01]  /*5420*/  IMAD.U32 R38, R38, 0x10000, RZ ;  /* 0x0001000026267824 */ /* 0x000fe200078e00ff */
[----:B------:R-:W-:Y:S01]  /*5430*/  LOP3.LUT R70, R70, 0xffff0000, RZ, 0xc0, !PT ;  /* 0xffff000046467812 */ /* 0x000fe200078ec0ff */
[C---:B------:R-:W-:Y:S01]  /*5440*/  FMUL.FTZ R76, R74.reuse, R73 ;  /* 0x000000494a4c7220 */ /* 0x040fe20000410000 */
[----:B------:R-:W-:Y:S01]  /*5450*/  FMUL.FTZ R74, R74, R75 ;  /* 0x0000004b4a4a7220 */ /* 0x000fe20000410000 */
[----:B------:R-:W-:-:S02]  /*5460*/  F2FP.BF16.F32.PACK_AB R37, R37, R71 ;  /* 0x000000472525723e */ /* 0x000fc400000010ff */
        /* <DEDUP_REMOVED lines=20> */
.L_x_492:
[----:B------:R-:W-:Y:S05]  /*55b0*/  BSYNC B3 ;  /* 0x0000000000037941 */ /* 0x000fea0003800000 */
.L_x_491:
[----:B------:R-:W-:Y:S02]  /*55c0*/  ULDC.64 UR4, c[0x0][0x208] ;  /* 0x0000820000047ab9 */ /* 0x000fe40000000a00 */
[----:B--2---:R0:W-:Y:S03]  /*55d0*/  STG.E.128 desc[UR4][R46.64+0x80], R36 ;  /* 0x000080242e007986 */ /* 0x0041e6000c101d04 */
.L_x_490:
[----:B------:R-:W-:Y:S05]  /*55e0*/  BSYNC B2 ;  /* 0x0000000000027941 */ /* 0x000fea0003800000 */
.L_x_489:
        /* <DEDUP_REMOVED lines=22> */
[-C--:B------:R-:W-:Y:S01]  /*5750*/  FMUL.FTZ R71, R71, R69.reuse ;  /* 0x0000004547477220 */ /* 0x080fe20000410000 */
[----:B------:R-:W-:Y:S01]  /*5760*/  LOP3.LUT R72, R38, 0xffff0000, RZ, 0xc0, !PT ;  /* 0xffff000026487812 */ /* 0x000fe200078ec0ff */
[----:B------:R-:W-:-:S02]  /*5770*/  FFMA.FTZ R70, R37, R69, -R70 ;  /* 0x0000004525467223 */ /* 0x000fc40000010846 */
[----:B------:R-:W-:Y:S01]  /*5780*/  FFMA.FTZ R71, R37, R67, R71 ;  /* 0x0000004325477223 */ /* 0x000fe20000010047 */
[C---:B------:R-:W-:Y:S01]  /*5790*/  IMAD.U32 R67, R68.reuse, 0x10000, RZ ;  /* 0x0001000044437824 */ /* 0x040fe200078e00ff */
[----:B------:R-:W-:Y:S01]  /*57a0*/  LOP3.LUT R68, R68, 0xffff0000, RZ, 0xc0, !PT ;  /* 0xffff000044447812 */ /* 0x000fe200078ec0ff */
[C---:B------:R-:W-:Y:S01]  /*57b0*/  IMAD.U32 R69, R66.reuse, 0x10000, RZ ;  /* 0x0001000042457824 */ /* 0x040fe200078e00ff */
[----:B------:R-:W-:Y:S01]  /*57c0*/  LOP3.LUT R66, R66, 0xffff0000, RZ, 0xc0, !PT ;  /* 0xffff000042427812 */ /* 0x000fe200078ec0ff */
[----:B------:R-:W-:Y:S02]  /*57d0*/  IMAD.U32 R37, R38, 0x10000, RZ ;  /* 0x0001000026257824 */ /* 0x000fe400078e00ff */
        /* <DEDUP_REMOVED lines=23> */
.L_x_496:
[----:B------:R-:W-:Y:S05]  /*5950*/  BSYNC B3 ;  /* 0x0000000000037941 */ /* 0x000fea0003800000 */
.L_x_495:
[----:B------:R-:W-:Y:S02]  /*5960*/  ULDC.64 UR4, c[0x0][0x208] ;  /* 0x0000820000047ab9 */ /* 0x000fe40000000a00 */
[----:B--2---:R0:W-:Y:S03]  /*5970*/  STG.E.128 desc[UR4][R46.64+0x100], R36 ;  /* 0x000100242e007986 */ /* 0x0041e6000c101d04 */
.L_x_494:
[----:B------:R-:W-:Y:S05]  /*5980*/  BSYNC B2 ;  /* 0x0000000000027941 */ /* 0x000fea0003800000 */
.L_x_493:
[----:B------:R-:W-:-:S13]  /*5990*/  ISETP.NE.AND P3, PT, R9, RZ, PT ;  /* 0x000000ff0900720c */ /* 0x000fda0003f65270 */
        /* <DEDUP_REMOVED lines=18> */
[C---:B------:R-:W-:Y:S01]  /*5ac0*/  FMUL.FTZ R66, R67.reuse, R63 ;  /* 0x0000003f43427220 */ /* 0x040fe20000410000 */
        /* <DEDUP_REMOVED lines=33> */
.L_x_498:
[----:B------:R-:W-:Y:S05]  /*5ce0*/  BSYNC B2 ;  /* 0x0000000000027941 */ /* 0x000fea0003800000 */
.L_x_497:
[----:B------:R-:W-:Y:S02]  /*5cf0*/  ULDC.64 UR4, c[0x0][0x208] ;  /* 0x0000820000047ab9 */ /* 0x000fe40000000a00 */
[----:B--2---:R0:W-:Y:S03]  /*5d00*/  STG.E.128 desc[UR4][R46.64+0x180], R36 ;  /* 0x000180242e007986 */ /* 0x0041e6000c101d04 */
.L_x_484:
[----:B------:R-:W-:Y:S05]  /*5d10*/  BSYNC B1 ;  /* 0x0000000000017941 */ /* 0x000fea0003800000 */
.L_x_483:
        /* <DEDUP_REMOVED lines=8> */
[----:B------:R-:W-:Y:S01]  /*5da0*/  SHF.R.U64 R47, R56, 0x10, R57 ;  /* 0x00000010382f7819 */ /* 0x000fe20000001239 */
[C---:B--2---:R-:W-:Y:S01]  /*5db0*/  IMAD.U32 R61, R37.reuse, 0x10000, RZ ;  /* 0x00010000253d7824 */ /* 0x044fe200078e00ff */
[----:B------:R-:W-:Y:S02]  /*5dc0*/  SHF.R.U64 R56, R58, 0x10, R59 ;  /* 0x000000103a387819 */ /* 0x000fe4000000123b */
[----:B------:R-:W-:Y:S02]  /*5dd0*/  LOP3.LUT R46, R37, 0xffff0000, RZ, 0xc0, !PT ;  /* 0xffff0000252e7812 */ /* 0x000fe400078ec0ff */
[----:B------:R-:W-:Y:S02]  /*5de0*/  PRMT R56, R158, 0x5410, R56 ;  /* 0x000054109e387816 */ /* 0x000fe40000000038 */
[----:B------:R-:W-:Y:S02]  /*5df0*/  PRMT R47, R154, 0x5432, R47 ;  /* 0x000054329a2f7816 */ /* 0x000fe4000000002f */
[C---:B------:R-:W-:Y:S01]  /*5e00*/  LOP3.LUT R60, R56.reuse, 0xffff0000, RZ, 0xc0, !PT ;  /* 0xffff0000383c7812 */ /* 0x040fe200078ec0ff */
[----:B------:R-:W-:Y:S01]  /*5e10*/  IMAD.U32 R56, R56, 0x10000, RZ ;  /* 0x0001000038387824 */ /* 0x000fe200078e00ff */
[----:B------:R-:W-:-:S02]  /*5e20*/  SHF.R.U32.HI R59, RZ, 0x10, R59 ;  /* 0x00000010ff3b7819 */ /* 0x000fc4000001163b */
[----:B------:R-:W-:Y:S01]  /*5e30*/  SHF.R.U32.HI R57, RZ, 0x10, R57 ;  /* 0x00000010ff397819 */ /* 0x000fe20000011639 */
[----:B------:R-:W-:Y:S01]  /*5e40*/  FMUL.FTZ R37, R46, R60 ;  /* 0x0000003c2e257220 */ /* 0x000fe20000410000 */
[C---:B------:R-:W-:Y:S01]  /*5e50*/  LOP3.LUT R58, R47.reuse, 0xffff0000, RZ, 0xc0, !PT ;  /* 0xffff00002f3a7812 */ /* 0x040fe200078ec0ff */
[----:B------:R-:W-:Y:S01]  /*5e60*/  IMAD.U32 R47, R47, 0x10000, RZ ;  /* 0x000100002f2f7824 */ /* 0x000fe200078e00ff */
[----:B------:R-:W-:Y:S02]  /*5e70*/  PRMT R59, R158, 0x5432, R59 ;  /* 0x000054329e3b7816 */ /* 0x000fe4000000003b */
[----:B------:R-:W-:Y:S01]  /*5e80*/  PRMT R57, R154, 0x5410, R57 ;  /* 0x000054109a397816 */ /* 0x000fe20000000039 */
[-C--:B------:R-:W-:Y:S01]  /*5e90*/  FMUL.FTZ R46, R46, R58.reuse ;  /* 0x0000003a2e2e7220 */ /* 0x080fe20000410000 */
[----:B------:R-:W-:Y:S01]  /*5ea0*/  FFMA.FTZ R37, R61, R58, -R37 ;  /* 0x0000003a3d257223 */ /* 0x000fe20000010825 */
[----:B------:R-:W-:Y:S01]  /*5eb0*/  LOP3.LUT R58, R38, 0xffff0000, RZ, 0xc0, !PT ;  /* 0xffff0000263a7812 */ /* 0x000fe200078ec0ff */
[----:B------:R-:W-:-:S02]  /*5ec0*/  IMAD.U32 R62, R59, 0x10000, RZ ;  /* 0x000100003b3e7824 */ /* 0x000fc400078e00ff */
[----:B------:R-:W-:Y:S01]  /*5ed0*/  FFMA.FTZ R46, R61, R60, R46 ;  /* 0x0000003c3d2e7223 */ /* 0x000fe2000001002e */
[----:B------:R-:W-:Y:S01]  /*5ee0*/  IMAD.U32 R63, R57, 0x10000, RZ ;  /* 0x00010000393f7824 */ /* 0x000fe200078e00ff */
[----:B------:R-:W-:Y:S01]  /*5ef0*/  LOP3.LUT R59, R59, 0xffff0000, RZ, 0xc0, !PT ;  /* 0xffff00003b3b7812 */ /* 0x000fe200078ec0ff */
[----:B------:R-:W-:Y:S02]  /*5f00*/  IMAD.U32 R60, R38, 0x10000, RZ ;  /* 0x00010000263c7824 */ /* 0x000fe400078e00ff */
[CC--:B------:R-:W-:Y:S01]  /*5f10*/  FMUL.FTZ R64, R58.reuse, R62.reuse ;  /* 0x0000003e3a407220 */ /* 0x0c0fe20000410000 */
[----:B------:R-:W-:Y:S01]  /*5f20*/  LOP3.LUT R38, R39, 0xffff0000, RZ, 0xc0, !PT ;  /* 0xffff000027267812 */ /* 0x000fe200078ec0ff */
[-C--:B------:R-:W-:Y:S01]  /*5f30*/  FMUL.FTZ R58, R58, R63.reuse ;  /* 0x0000003f3a3a7220 */ /* 0x080fe20000410000 */
[----:B------:R-:W-:Y:S01]  /*5f40*/  LOP3.LUT R57, R57, 0xffff0000, RZ, 0xc0, !PT ;  /* 0xffff000039397812 */ /* 0x000fe200078ec0ff */
[----:B------:R-:W-:Y:S02]  /*5f50*/  IMAD.U32 R61, R39, 0x10000, RZ ;  /* 0x00010000273d7824 */ /* 0x000fe400078e00ff */
[----:B------:R-:W-:Y:S01]  /*5f60*/  FFMA.FTZ R64, R60, R63, -R64 ;  /* 0x0000003f3c407223 */ /* 0x000fe20000010840 */
[C---:B------:R-:W-:Y:S01]  /*5f70*/  IMAD.U32 R39, R36.reuse, 0x10000, RZ ;  /* 0x0001000024277824 */ /* 0x040fe200078e00ff */
[----:B------:R-:W-:Y:S01]  /*5f80*/  LOP3.LUT R36, R36, 0xffff0000, RZ, 0xc0, !PT ;  /* 0xffff000024247812 */ /* 0x000fe200078ec0ff */
[----:B------:R-:W-:Y:S01]  /*5f90*/  FFMA.FTZ R58, R60, R62, R58 ;  /* 0x0000003e3c3a7223 */ /* 0x000fe2000001003a */
[C---:B------:R-:W-:Y:S01]  /*5fa0*/  FMUL.FTZ R60, R38.reuse, R59 ;  /* 0x0000003b263c7220 */ /* 0x040fe20000410000 */
[----:B------:R-:W-:Y:S01]  /*5fb0*/  FMUL.FTZ R62, R38, R57 ;  /* 0x00000039263e7220 */ /* 0x000fe20000410000 */
[----:B------:R-:W-:Y:S01]  /*5fc0*/  F2FP.BF16.F32.PACK_AB R37, R46, R37 ;  /* 0x000000252e25723e */ /* 0x000fe200000010ff */
[CC--:B------:R-:W-:Y:S01]  /*5fd0*/  FMUL.FTZ R38, R36.reuse, R56.reuse ;  /* 0x0000003824267220 */ /* 0x0c0fe20000410000 */
[----:B------:R-:W-:Y:S01]  /*5fe0*/  FMUL.FTZ R36, R36, R47 ;  /* 0x0000002f24247220 */ /* 0x000fe20000410000 */
[C---:B------:R-:W-:Y:S01]  /*5ff0*/  FFMA.FTZ R60, R61.reuse, R57, -R60 ;  /* 0x000000393d3c7223 */ /* 0x040fe2000001083c */
[----:B------:R-:W-:Y:S01]  /*6000*/  FFMA.FTZ R62, R61, R59, R62 ;  /* 0x0000003b3d3e7223 */ /* 0x000fe2000001003e */
[C---:B------:R-:W-:Y:S01]  /*6010*/  FFMA.FTZ R38, R39.reuse, R47, -R38 ;  /* 0x0000002f27267223 */ /* 0x040fe20000010826 */
[----:B------:R-:W-:Y:S01]  /*6020*/  FFMA.FTZ R36, R39, R56, R36 ;  /* 0x0000003827247223 */ /* 0x000fe20000010024 */
[----:B------:R-:W-:-:S02]  /*6030*/  F2FP.BF16.F32.PACK_AB R58, R58, R64 ;  /* 0x000000403a3a723e */ /* 0x000fc400000010ff */
[----:B------:R-:W-:Y:S02]  /*6040*/  F2FP.BF16.F32.PACK_AB R60, R62, R60 ;  /* 0x0000003c3e3c723e */ /* 0x000fe400000010ff */
[----:B------:R-:W-:Y:S01]  /*6050*/  F2FP.BF16.F32.PACK_AB R36, R36, R38 ;  /* 0x000000262424723e */ /* 0x000fe200000010ff */
[----:B------:R-:W-:Y:S02]  /*6060*/  IMAD.MOV.U32 R38, RZ, RZ, R58 ;  /* 0x000000ffff267224 */ /* 0x000fe400078e003a */
[----:B------:R-:W-:-:S07]  /*6070*/  IMAD.MOV.U32 R39, RZ, RZ, R60 ;  /* 0x000000ffff277224 */ /* 0x000fce00078e003c */
.L_x_503:
[----:B------:R-:W-:Y:S05]  /*6080*/  BSYNC B2 ;  /* 0x0000000000027941 */ /* 0x000fea0003800000 */
.L_x_502:
[----:B------:R-:W-:Y:S02]  /*6090*/  ULDC.64 UR4, c[0x0][0x208] ;  /* 0x0000820000047ab9 */ /* 0x000fe40000000a00 */
[----:B--2---:R0:W-:Y:S03]  /*60a0*/  STG.E.128 desc[UR4][R44.64], R36 ;  /* 0x000000242c007986 */ /* 0x0041e6000c101d04 */
.L_x_501:
[----:B------:R-:W-:Y:S05]  /*60b0*/  BSYNC B1 ;  /* 0x0000000000017941 */ /* 0x000fea0003800000 */
.L_x_500:
[----:B------:R-:W-:Y:S01]  /*60c0*/  ISETP.NE.AND P3, PT, R11, RZ, PT ;  /* 0x000000ff0b00720c */ /* 0x000fe20003f65270 */
[----:B------:R-:W-:-:S12]  /*60d0*/  BSSY B1, `(.L_x_504) ;  /* 0x0000036000017945 */ /* 0x000fd80003800000 */
        /* <DEDUP_REMOVED lines=9> */
[----:B------:R-:W-:Y:S01]  /*6170*/  SHF.R.U32.HI R55, RZ, 0x10, R53 ;  /* 0x00000010ff377819 */ /* 0x000fe20000011635 */
[----:B------:R-:W-:Y:S01]  /*6180*/  IMAD.U32 R53, R38, 0x10000, RZ ;  /* 0x0001000026357824 */ /* 0x000fe200078e00ff */
[----:B------:R-:W-:Y:S02]  /*6190*/  PRMT R47, R155, 0x5410, R47 ;  /* 0x000054109b2f7816 */ /* 0x000fe4000000002f */
[----:B------:R-:W-:Y:S01]  /*61a0*/  PRMT R157, R157, 0x5432, R55 ;  /* 0x000054329d9d7816 */ /* 0x000fe20000000037 */
[----:B------:R-:W-:Y:S01]  /*61b0*/  IMAD.U32 R55, R37, 0x10000, RZ ;  /* 0x0001000025377824 */ /* 0x000fe200078e00ff */
[----:B------:R-:W-:-:S02]  /*61c0*/  PRMT R46, R151, 0x5410, R46 ;  /* 0x00005410972e7816 */ /* 0x000fc4000000002e */
[----:B------:R-:W-:Y:S01]  /*61d0*/  PRMT R54, R151, 0x5432, R54 ;  /* 0x0000543297367816 */ /* 0x000fe20000000036 */
[----:B------:R-:W-:Y:S01]  /*61e0*/  IMAD.U32 R58, R157, 0x10000, RZ ;  /* 0x000100009d3a7824 */ /* 0x000fe200078e00ff */
[----:B------:R-:W-:Y:S02]  /*61f0*/  LOP3.LUT R61, R37, 0xffff0000, RZ, 0xc0, !PT ;  /* 0xffff0000253d7812 */ /* 0x000fe400078ec0ff */
[----:B------:R-:W-:Y:S01]  /*6200*/  LOP3.LUT R38, R38, 0xffff0000, RZ, 0xc0, !PT ;  /* 0xffff000026267812 */ /* 0x000fe200078ec0ff */
[----:B------:R-:W-:Y:S01]  /*6210*/  IMAD.U32 R59, R54, 0x10000, RZ ;  /* 0x00010000363b7824 */ /* 0x000fe200078e00ff */
[C---:B------:R-:W-:Y:S01]  /*6220*/  LOP3.LUT R37, R47.reuse, 0xffff0000, RZ, 0xc0, !PT ;  /* 0xffff00002f257812 */ /* 0x040fe200078ec0ff */
[----:B------:R-:W-:Y:S01]  /*6230*/  IMAD.U32 R47, R47, 0x10000, RZ ;  /* 0x000100002f2f7824 */ /* 0x000fe200078e00ff */
[----:B------:R-:W-:Y:S01]  /*6240*/  LOP3.LUT R56, R46, 0xffff0000, RZ, 0xc0, !PT ;  /* 0xffff00002e387812 */ /* 0x000fe200078ec0ff */
[C---:B------:R-:W-:Y:S01]  /*6250*/  FMUL.FTZ R62, R38.reuse, R58 ;  /* 0x0000003a263e7220 */ /* 0x040fe20000410000 */
[----:B------:R-:W-:Y:S01]  /*6260*/  LOP3.LUT R52, R39, 0xffff0000, RZ, 0xc0, !PT ;  /* 0xffff000027347812 */ /* 0x000fe200078ec0ff */
[C---:B------:R-:W-:Y:S01]  /*6270*/  FMUL.FTZ R60, R61.reuse, R37 ;  /* 0x000000253d3c7220 */ /* 0x040fe20000410000 */
[----:B------:R-:W-:Y:S01]  /*6280*/  FMUL.FTZ R38, R38, R59 ;  /* 0x0000003b26267220 */ /* 0x000fe20000410000 */
[----:B------:R-:W-:Y:S01]  /*6290*/  FMUL.FTZ R61, R61, R56 ;  /* 0x000000383d3d7220 */ /* 0x000fe20000410000 */
[----:B------:R-:W-:Y:S01]  /*62a0*/  LOP3.LUT R157, R157, 0xffff0000, RZ, 0xc0, !PT ;  /* 0xffff00009d9d7812 */ /* 0x000fe200078ec0ff */
[----:B------:R-:W-:Y:S01]  /*62b0*/  IMAD.U32 R46, R46, 0x10000, RZ ;  /* 0x000100002e2e7824 */ /* 0x000fe200078e00ff */
[----:B------:R-:W-:Y:S01]  /*62c0*/  LOP3.LUT R54, R54, 0xffff0000, RZ, 0xc0, !PT ;  /* 0xffff000036367812 */ /* 0x000fe200078ec0ff */
[----:B------:R-:W-:Y:S01]  /*62d0*/  FFMA.FTZ R61, R55, R37, R61 ;  /* 0x00000025373d7223 */ /* 0x000fe2000001003d */
[----:B------:R-:W-:Y:S01]  /*62e0*/  LOP3.LUT R36, R36, 0xffff0000, RZ, 0xc0, !PT ;  /* 0xffff000024247812 */ /* 0x000fe200078ec0ff */
[C---:B------:R-:W-:Y:S01]  /*62f0*/  FFMA.FTZ R62, R53.reuse, R59, -R62 ;  /* 0x0000003b353e7223 */ /* 0x040fe2000001083e */
[----:B------:R-:W-:Y:S01]  /*6300*/  FFMA.FTZ R38, R53, R58, R38 ;  /* 0x0000003a35267223 */ /* 0x000fe20000010026 */
[C---:B------:R-:W-:Y:S01]  /*6310*/  FMUL.FTZ R37, R52.reuse, R157 ;  /* 0x0000009d34257220 */ /* 0x040fe20000410000 */
[----:B------:R-:W-:Y:S01]  /*6320*/  FMUL.FTZ R53, R52, R54 ;  /* 0x0000003634357220 */ /* 0x000fe20000410000 */
[----:B------:R-:W-:-:S02]  /*6330*/  IMAD.U32 R39, R39, 0x10000, RZ ;  /* 0x0001000027277824 */ /* 0x000fc400078e00ff */
[----:B------:R-:W-:Y:S01]  /*6340*/  FFMA.FTZ R60, R55, R56, -R60 ;  /* 0x00000038373c7223 */ /* 0x000fe2000001083c */
[C---:B------:R-:W-:Y:S01]  /*6350*/  FMUL.FTZ R52, R36.reuse, R47 ;  /* 0x0000002f24347220 */ /* 0x040fe20000410000 */
[----:B------:R-:W-:Y:S01]  /*6360*/  FMUL.FTZ R36, R36, R46 ;  /* 0x0000002e24247220 */ /* 0x000fe20000410000 */
[C---:B------:R-:W-:Y:S01]  /*6370*/  FFMA.FTZ R37, R39.reuse, R54, -R37 ;  /* 0x0000003627257223 */ /* 0x040fe20000010825 */
[----:B------:R-:W-:Y:S01]  /*6380*/  FFMA.FTZ R53, R39, R157, R53 ;  /* 0x0000009d27357223 */ /* 0x000fe20000010035 */
[C---:B------:R-:W-:Y:S01]  /*6390*/  FFMA.FTZ R52, R57.reuse, R46, -R52 ;  /* 0x0000002e39347223 */ /* 0x040fe20000010834 */
[----:B------:R-:W-:Y:S01]  /*63a0*/  FFMA.FTZ R36, R57, R47, R36 ;  /* 0x0000002f39247223 */ /* 0x000fe20000010024 */
[----:B------:R-:W-:Y:S02]  /*63b0*/  F2FP.BF16.F32.PACK_AB R60, R61, R60 ;  /* 0x0000003c3d3c723e */ /* 0x000fe400000010ff */
[----:B------:R-:W-:Y:S02]  /*63c0*/  F2FP.BF16.F32.PACK_AB R39, R53, R37 ;  /* 0x000000253527723e */ /* 0x000fe400000010ff */
[----:B------:R-:W-:Y:S01]  /*63d0*/  F2FP.BF16.F32.PACK_AB R38, R38, R62 ;  /* 0x0000003e2626723e */ /* 0x000fe200000010ff */
[----:B------:R-:W-:Y:S01]  /*63e0*/  IMAD.MOV.U32 R37, RZ, RZ, R60 ;  /* 0x000000ffff257224 */ /* 0x000fe200078e003c */
[----:B------:R-:W-:-:S07]  /*63f0*/  F2FP.BF16.F32.PACK_AB R36, R36, R52 ;  /* 0x000000342424723e */ /* 0x000fce00000010ff */
.L_x_507:
[----:B------:R-:W-:Y:S05]  /*6400*/  BSYNC B2 ;  /* 0x0000000000027941 */ /* 0x000fea0003800000 */
.L_x_506:
[----:B------:R-:W-:Y:S02]  /*6410*/  ULDC.64 UR4, c[0x0][0x208] ;  /* 0x0000820000047ab9 */ /* 0x000fe40000000a00 */
[----:B--2---:R0:W-:Y:S03]  /*6420*/  STG.E.128 desc[UR4][R44.64+0x80], R36 ;  /* 0x000080242c007986 */ /* 0x0041e6000c101d04 */
.L_x_505:
[----:B------:R-:W-:Y:S05]  /*6430*/  BSYNC B1 ;  /* 0x0000000000017941 */ /* 0x000fea0003800000 */
.L_x_504:
        /* <DEDUP_REMOVED lines=8> */
[----:B--2---:R-:W-:Y:S01]  /*64c0*/  IMAD.U32 R50, R38, 0x10000, RZ ;  /* 0x0001000026327824 */ /* 0x004fe200078e00ff */
[----:B------:R-:W-:Y:S01]  /*64d0*/  SHF.R.U64 R46, R48, 0x10, R49 ;  /* 0x00000010302e7819 */ /* 0x000fe20000001231 */
[----:B------:R-:W-:Y:S01]  /*64e0*/  IMAD.U32 R53, R36, 0x10000, RZ ;  /* 0x0001000024357824 */ /* 0x000fe200078e00ff */
[----:B------:R-:W-:Y:S02]  /*64f0*/  SHF.R.U32.HI R51, RZ, 0x10, R51 ;  /* 0x00000010ff337819 */ /* 0x000fe40000011633 */
[----:B------:R-:W-:Y:S02]  /*6500*/  PRMT R47, R148, 0x5410, R47 ;  /* 0x00005410942f7816 */ /* 0x000fe4000000002f */
[----:B------:R-:W-:Y:S02]  /*6510*/  PRMT R46, R145, 0x5410, R46 ;  /* 0x00005410912e7816 */ /* 0x000fe4000000002e */
[----:B------:R-:W-:-:S02]  /*6520*/  SHF.R.U32.HI R48, RZ, 0x10, R49 ;  /* 0x00000010ff307819 */ /* 0x000fc40000011631 */
[----:B------:R-:W-:Y:S01]  /*6530*/  PRMT R148, R148, 0x5432, R51 ;  /* 0x0000543294947816 */ /* 0x000fe20000000033 */
[C---:B------:R-:W-:Y:S01]  /*6540*/  IMAD.U32 R51, R37.reuse, 0x10000, RZ ;  /* 0x0001000025337824 */ /* 0x040fe200078e00ff */
[----:B------:R-:W-:Y:S02]  /*6550*/  LOP3.LUT R57, R37, 0xffff0000, RZ, 0xc0, !PT ;  /* 0xffff000025397812 */ /* 0x000fe400078ec0ff */
[C---:B------:R-:W-:Y:S01]  /*6560*/  LOP3.LUT R37, R47.reuse, 0xffff0000, RZ, 0xc0, !PT ;  /* 0xffff00002f257812 */ /* 0x040fe200078ec0ff */
[----:B------:R-:W-:Y:S01]  /*6570*/  IMAD.U32 R54, R148, 0x10000, RZ ;  /* 0x0001000094367824 */ /* 0x000fe200078e00ff */
[----:B------:R-:W-:Y:S01]  /*6580*/  LOP3.LUT R52, R46, 0xffff0000, RZ, 0xc0, !PT ;  /* 0xffff00002e347812 */ /* 0x000fe200078ec0ff */
[----:B------:R-:W-:Y:S01]  /*6590*/  IMAD.U32 R47, R47, 0x10000, RZ ;  /* 0x000100002f2f7824 */ /* 0x000fe200078e00ff */
[----:B------:R-:W-:Y:S01]  /*65a0*/  PRMT R48, R145, 0x5432, R48 ;  /* 0x0000543291307816 */ /* 0x000fe20000000030 */
[CC--:B------:R-:W-:Y:S01]  /*65b0*/  FMUL.FTZ R56, R57.reuse, R37.reuse ;  /* 0x0000002539387220 */ /* 0x0c0fe20000410000 */
[----:B------:R-:W-:Y:S01]  /*65c0*/  LOP3.LUT R38, R38, 0xffff0000, RZ, 0xc0, !PT ;  /* 0xffff000026267812 */ /* 0x000fe200078ec0ff */
[----:B------:R-:W-:Y:S01]  /*65d0*/  FMUL.FTZ R57, R57, R52 ;  /* 0x0000003439397220 */ /* 0x000fe20000410000 */
[----:B------:R-:W-:Y:S01]  /*65e0*/  LOP3.LUT R36, R36, 0xffff0000, RZ, 0xc0, !PT ;  /* 0xffff000024247812 */ /* 0x000fe200078ec0ff */
[----:B------:R-:W-:Y:S01]  /*65f0*/  IMAD.U32 R55, R48, 0x10000, RZ ;  /* 0x0001000030377824 */ /* 0x000fe200078e00ff */
[----:B------:R-:W-:Y:S01]  /*6600*/  LOP3.LUT R49, R39, 0xffff0000, RZ, 0xc0, !PT ;  /* 0xffff000027317812 */ /* 0x000fe200078ec0ff */
[C---:B------:R-:W-:Y:S01]  /*6610*/  FFMA.FTZ R57, R51.reuse, R37, R57 ;  /* 0x0000002533397223 */ /* 0x040fe20000010039 */
[CC--:B------:R-:W-:Y:S01]  /*6620*/  FMUL.FTZ R58, R38.reuse, R54.reuse ;  /* 0x00000036263a7220 */ /* 0x0c0fe20000410000 */
[-C--:B------:R-:W-:Y:S01]  /*6630*/  FMUL.FTZ R37, R38, R55.reuse ;  /* 0x0000003726257220 */ /* 0x080fe20000410000 */
[----:B------:R-:W-:Y:S01]  /*6640*/  LOP3.LUT R148, R148, 0xffff0000, RZ, 0xc0, !PT ;  /* 0xffff000094947812 */ /* 0x000fe200078ec0ff */
[----:B------:R-:W-:Y:S01]  /*6650*/  IMAD.U32 R46, R46, 0x10000, RZ ;  /* 0x000100002e2e7824 */ /* 0x000fe200078e00ff */
[----:B------:R-:W-:Y:S01]  /*6660*/  LOP3.LUT R48, R48, 0xffff0000, RZ, 0xc0, !PT ;  /* 0xffff000030307812 */ /* 0x000fe200078ec0ff */
[C---:B------:R-:W-:Y:S01]  /*6670*/  FFMA.FTZ R58, R50.reuse, R55, -R58 ;  /* 0x00000037323a7223 */ /* 0x040fe2000001083a */
[----:B------:R-:W-:Y:S01]  /*6680*/  FFMA.FTZ R37, R50, R54, R37 ;  /* 0x0000003632257223 */ /* 0x000fe20000010025 */
[C---:B------:R-:W-:Y:S01]  /*6690*/  FMUL.FTZ R38, R36.reuse, R47 ;  /* 0x0000002f24267220 */ /* 0x040fe20000410000 */
[----:B------:R-:W-:Y:S01]  /*66a0*/  FFMA.FTZ R56, R51, R52, -R56 ;  /* 0x0000003433387223 */ /* 0x000fe20000010838 */
[----:B------:R-:W-:Y:S01]  /*66b0*/  FMUL.FTZ R50, R49, R148 ;  /* 0x0000009431327220 */ /* 0x000fe20000410000 */
[----:B------:R-:W-:Y:S01]  /*66c0*/  FMUL.FTZ R36, R36, R46 ;  /* 0x0000002e24247220 */ /* 0x000fe20000410000 */
[----:B------:R-:W-:-:S02]  /*66d0*/  IMAD.U32 R39, R39, 0x10000, RZ ;  /* 0x0001000027277824 */ /* 0x000fc400078e00ff */
        /* <DEDUP_REMOVED lines=9> */
[----:B------:R-:W-:Y:S01]  /*6770*/  F2FP.BF16.F32.PACK_AB R39, R49, R48 ;  /* 0x000000303127723e */ /* 0x000fe200000010ff */
[----:B------:R-:W-:-:S07]  /*6780*/  IMAD.MOV.U32 R38, RZ, RZ, R58 ;  /* 0x000000ffff267224 */ /* 0x000fce00078e003a */
.L_x_511:
[----:B------:R-:W-:Y:S05]  /*6790*/  BSYNC B2 ;  /* 0x0000000000027941 */ /* 0x000fea0003800000 */
.L_x_510:
[----:B------:R-:W-:Y:S02]  /*67a0*/  ULDC.64 UR4, c[0x0][0x208] ;  /* 0x0000820000047ab9 */ /* 0x000fe40000000a00 */
[----:B--2---:R0:W-:Y:S03]  /*67b0*/  STG.E.128 desc[UR4][R44.64+0x100], R36 ;  /* 0x000100242c007986 */ /* 0x0041e6000c101d04 */
.L_x_509:
[----:B------:R-:W-:Y:S05]  /*67c0*/  BSYNC B1 ;  /* 0x0000000000017941 */ /* 0x000fea0003800000 */
.L_x_508:
[----:B------:R-:W-:-:S13]  /*67d0*/  ISETP.NE.AND P3, PT, R9, RZ, PT ;  /* 0x000000ff0900720c */ /* 0x000fda0003f65270 */
        /* <DEDUP_REMOVED lines=13> */
[----:B------:R-:W-:Y:S02]  /*68b0*/  PRMT R143, R143, 0x5432, R48 ;  /* 0x000054328f8f7816 */ /* 0x000fe40000000030 */
[----:B------:R-:W-:Y:S01]  /*68c0*/  LOP3.LUT R47, R37, 0xffff0000, RZ, 0xc0, !PT ;  /* 0xffff0000252f7812 */ /* 0x000fe200078ec0ff */
[----:B------:R-:W-:Y:S01]  /*68d0*/  IMAD.U32 R37, R36, 0x10000, RZ ;  /* 0x0001000024257824 */ /* 0x000fe200078e00ff */
[----:B------:R-:W-:Y:S01]  /*68e0*/  LOP3.LUT R52, R46, 0xffff0000, RZ, 0xc0, !PT ;  /* 0xffff00002e347812 */ /* 0x000fe200078ec0ff */
[----:B------:R-:W-:Y:S01]  /*68f0*/  IMAD.U32 R43, R143, 0x10000, RZ ;  /* 0x000100008f2b7824 */ /* 0x000fe200078e00ff */
[----:B------:R-:W-:Y:S01]  /*6900*/  LOP3.LUT R48, R42, 0xffff0000, RZ, 0xc0, !PT ;  /* 0xffff00002a307812 */ /* 0x000fe200078ec0ff */
[----:B------:R-:W-:Y:S01]  /*6910*/  IMAD.U32 R46, R46, 0x10000, RZ ;  /* 0x000100002e2e7824 */ /* 0x000fe200078e00ff */
[----:B------:R-:W-:Y:S01]  /*6920*/  PRMT R135, R135, 0x5432, R50 ;  /* 0x0000543287877816 */ /* 0x000fe20000000032 */
[C---:B------:R-:W-:Y:S01]  /*6930*/  FMUL.FTZ R54, R47.reuse, R52 ;  /* 0x000000342f367220 */ /* 0x040fe20000410000 */
[----:B------:R-:W-:Y:S01]  /*6940*/  LOP3.LUT R41, R38, 0xffff0000, RZ, 0xc0, !PT ;  /* 0xffff000026297812 */ /* 0x000fe200078ec0ff */
[-C--:B------:R-:W-:Y:S01]  /*6950*/  FMUL.FTZ R51, R47, R48.reuse ;  /* 0x000000302f337220 */ /* 0x080fe20000410000 */
[----:B------:R-:W-:Y:S01]  /*6960*/  LOP3.LUT R38, R39, 0xffff0000, RZ, 0xc0, !PT ;  /* 0xffff000027267812 */ /* 0x000fe200078ec0ff */
[----:B------:R-:W-:Y:S01]  /*6970*/  IMAD.U32 R50, R135, 0x10000, RZ ;  /* 0x0001000087327824 */ /* 0x000fe200078e00ff */
[----:B------:R-:W-:Y:S01]  /*6980*/  LOP3.LUT R47, R36, 0xffff0000, RZ, 0xc0, !PT ;  /* 0xffff0000242f7812 */ /* 0x000fe200078ec0ff */
[----:B------:R-:W-:Y:S01]  /*6990*/  FMUL.FTZ R53, R41, R43 ;  /* 0x0000002b29357220 */ /* 0x000fe20000410000 */
[----:B------:R-:W-:Y:S01]  /*69a0*/  LOP3.LUT R143, R143, 0xffff0000, RZ, 0xc0, !PT ;  /* 0xffff00008f8f7812 */ /* 0x000fe200078ec0ff */
[----:B------:R-:W-:Y:S01]  /*69b0*/  FFMA.FTZ R36, R49, R48, -R54 ;  /* 0x0000003031247223 */ /* 0x000fe20000010836 */
[----:B------:R-:W-:Y:S01]  /*69c0*/  LOP3.LUT R135, R135, 0xffff0000, RZ, 0xc0, !PT ;  /* 0xffff000087877812 */ /* 0x000fe200078ec0ff */
[----:B------:R-:W-:Y:S01]  /*69d0*/  FFMA.FTZ R49, R49, R52, R51 ;  /* 0x0000003431317223 */ /* 0x000fe20000010033 */
[----:B------:R-:W-:Y:S01]  /*69e0*/  FMUL.FTZ R51, R41, R50 ;  /* 0x0000003229337220 */ /* 0x000fe20000410000 */
[----:B------:R-:W-:-:S02]  /*69f0*/  IMAD.U32 R42, R42, 0x10000, RZ ;  /* 0x000100002a2a7824 */ /* 0x000fc400078e00ff */
[----:B------:R-:W-:Y:S01]  /*6a00*/  FFMA.FTZ R41, R40, R50, -R53 ;  /* 0x0000003228297223 */ /* 0x000fe20000010835 */
[C---:B------:R-:W-:Y:S01]  /*6a10*/  FMUL.FTZ R48, R38.reuse, R143 ;  /* 0x0000008f26307220 */ /* 0x040fe20000410000 */
[----:B------:R-:W-:Y:S01]  /*6a20*/  FMUL.FTZ R50, R38, R135 ;  /* 0x0000008726327220 */ /* 0x000fe20000410000 */
[----:B------:R-:W-:Y:S01]  /*6a30*/  FMUL.FTZ R38, R47, R46 ;  /* 0x0000002e2f267220 */ /* 0x000fe20000410000 */
[----:B------:R-:W-:Y:S02]  /*6a40*/  IMAD.U32 R39, R39, 0x10000, RZ ;  /* 0x0001000027277824 */ /* 0x000fe400078e00ff */
[----:B------:R-:W-:Y:S01]  /*6a50*/  FFMA.FTZ R40, R40, R43, R51 ;  /* 0x0000002b28287223 */ /* 0x000fe20000010033 */
[-C--:B------:R-:W-:Y:S01]  /*6a60*/  FMUL.FTZ R47, R47, R42.reuse ;  /* 0x0000002a2f2f7220 */ /* 0x080fe20000410000 */
[----:B------:R-:W-:Y:S01]  /*6a70*/  FFMA.FTZ R38, R37, R42, -R38 ;  /* 0x0000002a25267223 */ /* 0x000fe20000010826 */
[C---:B------:R-:W-:Y:S01]  /*6a80*/  FFMA.FTZ R48, R39.reuse, R135, -R48 ;  /* 0x0000008727307223 */ /* 0x040fe20000010830 */
[----:B------:R-:W-:Y:S01]  /*6a90*/  FFMA.FTZ R39, R39, R143, R50 ;  /* 0x0000008f27277223 */ /* 0x000fe20000010032 */
[----:B------:R-:W-:Y:S01]  /*6aa0*/  FFMA.FTZ R47, R37, R46, R47 ;  /* 0x0000002e252f7223 */ /* 0x000fe2000001002f */
[----:B------:R-:W-:-:S02]  /*6ab0*/  F2FP.BF16.F32.PACK_AB R40, R40, R41 ;  /* 0x000000292828723e */ /* 0x000fc400000010ff */
[----:B------:R-:W-:Y:S02]  /*6ac0*/  F2FP.BF16.F32.PACK_AB R37, R49, R36 ;  /* 0x000000243125723e */ /* 0x000fe400000010ff */
[----:B------:R-:W-:Y:S01]  /*6ad0*/  F2FP.BF16.F32.PACK_AB R36, R47, R38 ;  /* 0x000000262f24723e */ /* 0x000fe200000010ff */
[----:B------:R-:W-:Y:S01]  /*6ae0*/  IMAD.MOV.U32 R38, RZ, RZ, R40 ;  /* 0x000000ffff267224 */ /* 0x000fe200078e0028 */
[----:B------:R-:W-:-:S07]  /*6af0*/  F2FP.BF16.F32.PACK_AB R39, R39, R48 ;  /* 0x000000302727723e */ /* 0x000fce00000010ff */
.L_x_513:
[----:B------:R-:W-:Y:S05]  /*6b00*/  BSYNC B1 ;  /* 0x0000000000017941 */ /* 0x000fea0003800000 */
.L_x_512:
[----:B------:R-:W-:Y:S02]  /*6b10*/  ULDC.64 UR4, c[0x0][0x208] ;  /* 0x0000820000047ab9 */ /* 0x000fe40000000a00 */
[----:B--2---:R0:W-:Y:S01]  /*6b20*/  STG.E.128 desc[UR4][R44.64+0x180], R36 ;  /* 0x000180242c007986 */ /* 0x0041e2000c101d04 */
[----:B------:R-:W-:Y:S05]  /*6b30*/  BRA `(.L_x_499) ;  /* 0x0000004000e87947 */ /* 0x000fea0003800000 */
.L_x_457:
        /* <DEDUP_REMOVED lines=20> */
[----:B------:R-:W-:Y:S02]  /*6c80*/  ISETP.GE.AND P2, PT, R16, R115, PT ;  /* 0x000000731000720c */ /* 0x000fe40003f46270 */
[----:B------:R-:W-:-:S02]  /*6c90*/  CS2R R40, SRZ ;  /* 0x0000000000287805 */ /* 0x000fc4000001ff00 */
[----:B------:R-:W-:Y:S02]  /*6ca0*/  LEA.HI.X R53, R38, UR5, R39, 0x1, P3 ;  /* 0x0000000526357c11 */ /* 0x000fe400098f0c27 */
[----:B------:R-:W-:Y:S02]  /*6cb0*/  CS2R R38, SRZ ;  /* 0x0000000000267805 */ /* 0x000fe4000001ff00 */
[----:B------:R-:W-:Y:S02]  /*6cc0*/  LEA R56, P3, R36, UR6, 0x1 ;  /* 0x0000000624387c11 */ /* 0x000fe4000f8608ff */
[----:B------:R-:W-:Y:S02]  /*6cd0*/  CS2R R50, SRZ ;  /* 0x0000000000327805 */ /* 0x000fe4000001ff00 */
[----:B------:R-:W-:Y:S02]  /*6ce0*/  CS2R R48, SRZ ;  /* 0x0000000000307805 */ /* 0x000fe4000001ff00 */
[----:B------:R-:W-:-:S02]  /*6cf0*/  CS2R R46, SRZ ;  /* 0x00000000002e7805 */ /* 0x000fc4000001ff00 */
[----:B------:R-:W-:Y:S02]  /*6d00*/  LEA.HI.X R57, R36, UR7, R37, 0x1, P3 ;  /* 0x0000000724397c11 */ /* 0x000fe400098f0c25 */
[----:B------:R-:W-:Y:S02]  /*6d10*/  CS2R R36, SRZ ;  /* 0x0000000000247805 */ /* 0x000fe4000001ff00 */
[----:B------:R-:W-:Y:S02]  /*6d20*/  ISETP.GE.AND P3, PT, R212, R115, PT ;  /* 0x00000073d400720c */ /* 0x000fe40003f66270 */
[----:B------:R-:W-:Y:S01]  /*6d30*/  CS2R R44, SRZ ;  /* 0x00000000002c7805 */ /* 0x000fe2000001ff00 */
[----:B------:R-:W-:Y:S02]  /*6d40*/  ULDC.64 UR8, c[0x0][0x208] ;  /* 0x0000820000087ab9 */ /* 0x000fe40000000a00 */
[----:B------:R0:W5:Y:S04]  /*6d50*/  @!P2 LDG.E.128 R40, desc[UR8][R52.64] ;  /* 0x000000083428a981 */ /* 0x000168000c1e1d00 */
[----:B------:R0:W5:Y:S04]  /*6d60*/  @!P2 LDG.E.128 R48, desc[UR8][R56.64] ;  /* 0x000000083830a981 */ /* 0x000168000c1e1d00 */
[----:B------:R0:W5:Y:S04]  /*6d70*/  @!P3 LDG.E.128 R36, desc[UR8][R52.64+0x80] ;  /* 0x000080083424b981 */ /* 0x000168000c1e1d00 */
[----:B------:R0:W5:Y:S02]  /*6d80*/  @!P3 LDG.E.128 R44, desc[UR8][R56.64+0x80] ;  /* 0x00008008382cb981 */ /* 0x000164000c1e1d00 */
.L_x_515:
[----:B------:R-:W-:Y:S05]  /*6d90*/  BSYNC B1 ;  /* 0x0000000000017941 */ /* 0x000fea0003800000 */
.L_x_514:
[----:B0-----:R-:W2:Y:S01]  /*6da0*/  LDL.LU R57, [R1+0x10] ;  /* 0x0000100001397983 */ /* 0x001ea20000300800 */
[----:B-----5:R-:W-:Y:S01]  /*6db0*/  IMAD.MOV.U32 R52, RZ, RZ, R38 ;  /* 0x000000ffff347224 */ /* 0x020fe200078e0026 */
        /* <DEDUP_REMOVED lines=8> */
[----:B------:R-:W-:Y:S01]  /*6e40*/  CS2R R66, SRZ ;  /* 0x0000000000427805 */ /* 0x000fe2000001ff00 */
[----:B------:R-:W-:Y:S01]  /*6e50*/  IMAD.MOV.U32 R56, RZ, RZ, R40 ;  /* 0x000000ffff387224 */ /* 0x000fe200078e0028 */
[----:B------:R-:W-:-:S02]  /*6e60*/  ISETP.GE.AND P2, PT, R58, R4, PT ;  /* 0x000000043a00720c */ /* 0x000fc40003f46270 */
[----:B------:R-:W-:Y:S02]  /*6e70*/  CS2R R58, SRZ ;  /* 0x00000000003a7805 */ /* 0x000fe4000001ff00 */
[----:B------:R-:W-:Y:S01]  /*6e80*/  PRMT R175, R52, 0x5410, R53 ;  /* 0x0000541034af7816 */ /* 0x000fe20000000035 */
[----:B------:R-:W-:Y:S01]  /*6e90*/  IMAD.MOV.U32 R53, RZ, RZ, R42 ;  /* 0x000000ffff357224 */ /* 0x000fe200078e002a */
        /* <DEDUP_REMOVED lines=11> */
[----:B------:R-:W-:-:S03]  /*6f50*/  IMAD.MOV.U32 R56, RZ, RZ, R50 ;  /* 0x000000ffff387224 */ /* 0x000fc600078e0032 */
[----:B------:R-:W-:Y:S01]  /*6f60*/  PRMT R173, R52, 0x5410, R53 ;  /* 0x0000541034ad7816 */ /* 0x000fe20000000035 */
[----:B------:R-:W-:Y:S02]  /*6f70*/  IMAD.MOV.U32 R53, RZ, RZ, R51 ;  /* 0x000000ffff357224 */ /* 0x000fe400078e0033 */
[----:B------:R-:W-:-:S03]  /*6f80*/  IMAD.MOV.U32 R52, RZ, RZ, R48 ;  /* 0x000000ffff347224 */ /* 0x000fc600078e0030 */
[----:B------:R-:W-:Y:S01]  /*6f90*/  PRMT R154, R53, 0x5410, R56 ;  /* 0x00005410359a7816 */ /* 0x000fe20000000038 */
[----:B------:R-:W-:-:S05]  /*6fa0*/  IMAD.MOV.U32 R56, RZ, RZ, R49 ;  /* 0x000000ffff387224 */ /* 0x000fca00078e0031 */
[----:B------:R-:W-:Y:S02]  /*6fb0*/  PRMT R176, R56, 0x5410, R52 ;  /* 0x0000541038b07816 */ /* 0x000fe40000000034 */
[----:B------:R-:W-:Y:S02]  /*6fc0*/  CS2R R52, SRZ ;  /* 0x0000000000347805 */ /* 0x000fe4000001ff00 */
[----:B--2---:R-:W-:-:S04]  /*6fd0*/  LOP3.LUT R57, R57, 0xfffffffe, RZ, 0xc0, !PT ;  /* 0xfffffffe39397812 */ /* 0x004fc800078ec0ff */
[----:B------:R-:W-:-:S05]  /*6fe0*/  @P2 LOP3.LUT R57, R57, 0x1, RZ, 0xfc, !PT ;  /* 0x0000000139392812 */ /* 0x000fca00078efcff */
[----:B------:R0:W-:Y:S02]  /*6ff0*/  STL [R1+0x10], R57 ;  /* 0x0000103901007387 */ /* 0x0001e40000100800 */
[----:B0-----:R-:W-:Y:S01]  /*7000*/  CS2R R56, SRZ ;  /* 0x0000000000387805 */ /* 0x001fe2000001ff00 */
[----:B------:R-:W-:Y:S06]  /*7010*/  @P2 BRA `(.L_x_517) ;  /* 0x0000000000642947 */ /* 0x000fec0003800000 */
[----:B------:R-:W-:Y:S01]  /*7020*/  IADD3 R54, P2, P3, R102, R86, R33 ;  /* 0x0000005666367210 */ /* 0x000fe20007b5e021 */
[----:B------:R-:W-:Y:S01]  /*7030*/  ULDC.64 UR4, c[0x0][0x3e8] ;  /* 0x0000fa0000047ab9 */ /* 0x000fe20000000a00 */
[----:B------:R-:W-:Y:S02]  /*7040*/  CS2R R58, SRZ ;  /* 0x00000000003a7805 */ /* 0x000fe4000001ff00 */
[----:B------:R-:W-:Y:S02]  /*7050*/  CS2R R56, SRZ ;  /* 0x0000000000387805 */ /* 0x000fe4000001ff00 */
[----:B------:R-:W-:Y:S02]  /*7060*/  IADD3.X R55, R25, R0, R35, P2, P3 ;  /* 0x0000000019377210 */ /* 0x000fe400017e6423 */
[----:B------:R-:W-:Y:S02]  /*7070*/  CS2R R66, SRZ ;  /* 0x0000000000427805 */ /* 0x000fe4000001ff00 */
[----:B------:R-:W-:-:S02]  /*7080*/  IADD3 R52, P2, P3, R108, R84, R29 ;  /* 0x000000546c347210 */ /* 0x000fc40007b5e01d */
[----:B------:R-:W-:Y:S01]  /*7090*/  CS2R R64, SRZ ;  /* 0x0000000000407805 */ /* 0x000fe2000001ff00 */
[----:B------:R-:W-:Y:S01]  /*70a0*/  ULDC.64 UR6, c[0x0][0x208] ;  /* 0x0000820000067ab9 */ /* 0x000fe20000000a00 */
        /* <DEDUP_REMOVED lines=9> */
[----:B------:R-:W5:Y:S04]  /*7140*/  @!P2 LDG.E.128 R56, desc[UR6][R60.64] ;  /* 0x000000063c38a981 */ /* 0x000f68000c1e1d00 */
[----:B------:R-:W5:Y:S01]  /*7150*/  @!P2 LDG.E.128 R64, desc[UR6][R68.64] ;  /* 0x000000064440a981 */ /* 0x000f62000c1e1d00 */
[----:B------:R-:W-:Y:S02]  /*7160*/  ISETP.GE.AND P2, PT, R212, R115, PT ;  /* 0x00000073d400720c */ /* 0x000fe40003f46270 */
[----:B------:R-:W-:-:S11]  /*7170*/  CS2R R62, SRZ ;  /* 0x00000000003e7805 */ /* 0x000fd6000001ff00 */
[----:B------:R0:W5:Y:S02]  /*7180*/  @!P2 LDG.E.128 R52, desc[UR6][R60.64+0x80] ;  /* 0x000080063c34a981 */ /* 0x000164000c1e1d00 */
[----:B0-----:R-:W-:-:S06]  /*7190*/  CS2R R60, SRZ ;  /* 0x00000000003c7805 */ /* 0x001fcc000001ff00 */
[----:B------:R0:W5:Y:S02]  /*71a0*/  @!P2 LDG.E.128 R60, desc[UR6][R68.64+0x80] ;  /* 0x00008006443ca981 */ /* 0x000164000c1e1d00 */
.L_x_517:
[----:B------:R-:W-:Y:S05]  /*71b0*/  BSYNC B1 ;  /* 0x0000000000017941 */ /* 0x000fea0003800000 */
.L_x_516:
        /* <DEDUP_REMOVED lines=30> */
[----:B------:R-:W-:Y:S02]  /*73a0*/  IMAD.MOV.U32 R69, RZ, RZ, R64 ;  /* 0x000000ffff457224 */ /* 0x000fe400078e0040 */
[----:B------:R-:W-:-:S05]  /*73b0*/  IMAD.MOV.U32 R68, RZ, RZ, R65 ;  /* 0x000000ffff447224 */ /* 0x000fca00078e0041 */
[----:B------:R-:W-:Y:S02]  /*73c0*/  PRMT R170, R69, 0x5410, R68 ;  /* 0x0000541045aa7816 */ /* 0x000fe40000000044 */
[----:B------:R-:W-:Y:S01]  /*73d0*/  CS2R R68, SRZ ;  /* 0x0000000000447805 */ /* 0x000fe2000001ff00 */
[----:B------:R-:W-:Y:S06]  /*73e0*/  @P3 BRA `(.L_x_519) ;  /* 0x0000000000543947 */ /* 0x000fec0003800000 */
[----:B------:R-:W-:Y:S01]  /*73f0*/  IADD3 R86, P2, P5, R102, R32, R86 ;  /* 0x0000002066567210 */ /* 0x000fe20007d5e056 */
[----:B------:R-:W-:Y:S01]  /*7400*/  ULDC.64 UR4, c[0x0][0x3e8] ;  /* 0x0000fa0000047ab9 */ /* 0x000fe20000000a00 */
[----:B------:R-:W-:Y:S02]  /*7410*/  ULDC.64 UR6, c[0x0][0x208] ;  /* 0x0000820000067ab9 */ /* 0x000fe40000000a00 */
[----:B------:R-:W-:Y:S02]  /*7420*/  IADD3.X R0, R25, R34, R0, P2, P5 ;  /* 0x0000002219007210 */ /* 0x000fe400017ea400 */
        /* <DEDUP_REMOVED lines=17> */
.L_x_519:
[----:B------:R-:W-:Y:S05]  /*7540*/  BSYNC B1 ;  /* 0x0000000000017941 */ /* 0x000fea0003800000 */
.L_x_518:
        /* <DEDUP_REMOVED lines=32> */
.L_x_520:
[----:B------:R-:W-:Y:S01]  /*7750*/  IMAD R3, R19, 0x8, R18 ;  /* 0x0000000813037824 */ /* 0x000fe200078e0212 */
[----:B------:R-:W-:Y:S01]  /*7760*/  SHF.L.U32 R0, R217, 0x1f, RZ ;  /* 0x0000001fd9007819 */ /* 0x000fe200000006ff */
[----:B------:R-:W1:Y:S01]  /*7770*/  LDC R143, c[0x0][0x2f4] ;  /* 0x0000bd00ff8f7b82 */ /* 0x000e620000000800 */
[----:B------:R-:W-:Y:S01]  /*7780*/  BSSY B1, `(.L_x_521) ;  /* 0x0000004000017945 */ /* 0x000fe20003800000 */
[----:B------:R-:W-:Y:S01]  /*7790*/  IMAD.MOV.U32 R123, RZ, RZ, R88 ;  /* 0x000000ffff7b7224 */ /* 0x000fe200078e0058 */
[----:B------:R-:W2:Y:S02]  /*77a0*/  SYNCS.PHASECHK.TRANS64.TRYWAIT P5, [R3+URZ+0x38890], R0 ;  /* 0x03889000030075a7 */ /* 0x000ea400080a017f */
[----:B--2---:R-:W-:Y:S05]  /*77b0*/  @!P5 BRA `(.L_x_522) ;  /* 0x0000024800f0d947 */ /* 0x004fea0003800000 */
.L_x_855:
[----:B------:R-:W-:Y:S05]  /*77c0*/  BSYNC B1 ;  /* 0x0000000000017941 */ /* 0x000fea0003800000 */
.L_x_521:
[----:B------:R-:W3:Y:S01]  /*77d0*/  LDC.64 R124, c[0x0][0x300] ;  /* 0x0000c000ff7c7b82 */ /* 0x000ee20000000a00 */
[----:B------:R-:W-:Y:S01]  /*77e0*/  BSSY B1, `(.L_x_523) ;  /* 0x0000111000017945 */ /* 0x000fe20003800000 */
[----:B-1----:R-:W-:-:S03]  /*77f0*/  IMAD.IADD R145, R143, 0x1, -R118 ;  /* 0x000000018f917824 */ /* 0x002fc600078e0a76 */
[----:B------:R-:W-:Y:S05]  /*7800*/  @P4 BRA `(.L_x_524) ;  /* 0x0000001000384947 */ /* 0x000fea0003800000 */
[----:B------:R-:W-:Y:S01]  /*7810*/  ISETP.NE.AND P4, PT, R27, RZ, PT ;  /* 0x000000ff1b00720c */ /* 0x000fe20003f85270 */
[-C--:B---3--:R-:W-:Y:S01]  /*7820*/  IMAD.WIDE.U32 R134, R213, R124.reuse, R122 ;  /* 0x0000007cd5867225 */ /* 0x088fe200078e007a */
[----:B0-----:R-:W-:Y:S01]  /*7830*/  SHF.R.S32.HI R84, RZ, 0x1f, R213 ;  /* 0x0000001fff547819 */ /* 0x001fe200000114d5 */
[----:B------:R-:W-:Y:S04]  /*7840*/  BSSY B2, `(.L_x_525) ;  /* 0x0000087000027945 */ /* 0x000fe80003800000 */
[----:B------:R-:W-:-:S04]  /*7850*/  IMAD R148, R84, R124, RZ ;  /* 0x0000007c54947224 */ /* 0x000fc800078e02ff */
[----:B------:R-:W-:-:S04]  /*7860*/  IMAD R148, R213, R125, R148 ;  /* 0x0000007dd5947224 */ /* 0x000fc800078e0294 */
[----:B------:R-:W-:Y:S01]  /*7870*/  IMAD.IADD R148, R148, 0x1, R135 ;  /* 0x0000000194947824 */ /* 0x000fe200078e0287 */
[----:B------:R-:W-:Y:S06]  /*7880*/  @!P4 BRA `(.L_x_526) ;  /* 0x000000080008c947 */ /* 0x000fec0003800000 */
[----:B------:R-:W-:Y:S01]  /*7890*/  SEL R84, R118, R145, !P0 ;  /* 0x0000009176547207 */ /* 0x000fe20004000000 */
[----:B------:R-:W-:Y:S01]  /*78a0*/  IMAD.SHL.U32 R86, R213, 0x40, RZ ;  /* 0x00000040d5567824 */ /* 0x000fe200078e00ff */
[----:B------:R-:W-:Y:S01]  /*78b0*/  ISETP.GE.AND P4, PT, R16, R115, PT ;  /* 0x000000731000720c */ /* 0x000fe20003f86270 */
[----:B------:R-:W-:Y:S01]  /*78c0*/  BSSY B3, `(.L_x_527) ;  /* 0x0000071000037945 */ /* 0x000fe20003800000 */
[----:B------:R-:W-:-:S04]  /*78d0*/  SHF.R.S32.HI R85, RZ, 0x1f, R84 ;  /* 0x0000001fff557819 */ /* 0x000fc80000011454 */
[----:B------:R-:W-:-:S04]  /*78e0*/  LEA.HI R84, R85, R84, RZ, 0x4 ;  /* 0x0000005455547211 */ /* 0x000fc800078f20ff */
[----:B------:R-:W-:-:S04]  /*78f0*/  LEA.HI.SX32 R84, R84, R15, 0x1c ;  /* 0x0000000f54547211 */ /* 0x000fc800078fe2ff */
[----:B------:R-:W-:Y:S01]  /*7900*/  SHF.R.S32.HI R85, RZ, 0x1f, R84 ;  /* 0x0000001fff557819 */ /* 0x000fe20000011454 */
[----:B------:R-:W-:-:S03]  /*7910*/  IMAD.SHL.U32 R149, R84, 0x8, RZ ;  /* 0x0000000854957824 */ /* 0x000fc600078e00ff */
[----:B------:R-:W-:Y:S02]  /*7920*/  LEA.HI R84, R85, R84, RZ, 0x3 ;  /* 0x0000005455547211 */ /* 0x000fe400078f18ff */
[----:B------:R-:W-:Y:S02]  /*7930*/  LOP3.LUT R85, R149, 0x38, RZ, 0xc0, !PT ;  /* 0x0000003895557812 */ /* 0x000fe400078ec0ff */
[----:B------:R-:W-:Y:S02]  /*7940*/  SHF.R.S32.HI R84, RZ, 0x3, R84 ;  /* 0x00000003ff547819 */ /* 0x000fe40000011454 */
[----:B------:R-:W-:-:S03]  /*7950*/  LOP3.LUT R85, R85, 0x1c0, R86, 0xf8, !PT ;  /* 0x000001c055557812 */ /* 0x000fc600078ef856 */
[----:B------:R-:W-:Y:S01]  /*7960*/  IMAD R84, R84, 0x1400, R229 ;  /* 0x0000140054547824 */ /* 0x000fe200078e02e5 */
[----:B------:R-:W-:-:S05]  /*7970*/  LOP3.LUT R85, R85, R228, RZ, 0x3c, !PT ;  /* 0x000000e455557212 */ /* 0x000fca00078e3cff */
[----:B------:R-:W-:-:S04]  /*7980*/  IMAD.IADD R84, R84, 0x1, R85 ;  /* 0x0000000154547824 */ /* 0x000fc800078e0255 */
[C---:B------:R-:W-:Y:S02]  /*7990*/  IMAD R88, R19.reuse, 0x5000, R84 ;  /* 0x0000500013587824 */ /* 0x040fe400078e0254 */
[----:B------:R-:W-:Y:S02]  /*79a0*/  IMAD R84, R19, 0x5000, R138 ;  /* 0x0000500013547824 */ /* 0x000fe400078e028a */
[--C-:B------:R-:W-:Y:S02]  /*79b0*/  IMAD R88, R88, 0x2, R18.reuse ;  /* 0x0000000258587824 */ /* 0x100fe400078e0212 */
[----:B------:R-:W-:-:S04]  /*79c0*/  IMAD R84, R84, 0x2, R18 ;  /* 0x0000000254547824 */ /* 0x000fc800078e0212 */
[----:B------:R-:W0:Y:S04]  /*79d0*/  LDS.128 R88, [R88+0x24400] ;  /* 0x0244000058587984 */ /* 0x000e280000000c00 */
[----:B------:R-:W1:Y:S01]  /*79e0*/  LDS.128 R84, [R84+0x24400] ;  /* 0x0244000054547984 */ /* 0x000e620000000c00 */
[----:B------:R-:W-:Y:S05]  /*79f0*/  @P4 BRA `(.L_x_528) ;  /* 0x0000000400744947 */ /* 0x000fea0003800000 */
[--C-:B------:R-:W-:Y:S02]  /*7a00*/  SHF.R.U64 R40, R40, 0x10, R41.reuse ;  /* 0x0000001028287819 */ /* 0x100fe40000001229 */
[----:B------:R-:W-:Y:S02]  /*7a10*/  SHF.R.U32.HI R152, RZ, 0x10, R41 ;  /* 0x00000010ff987819 */ /* 0x000fe40000011629 */
[----:B------:R-:W-:Y:S02]  /*7a20*/  SHF.R.U64 R41, R42, 0x10, R43 ;  /* 0x000000102a297819 */ /* 0x000fe4000000122b */
[--C-:B------:R-:W-:Y:S02]  /*7a30*/  SHF.R.U64 R42, R48, 0x10, R49.reuse ;  /* 0x00000010302a7819 */ /* 0x100fe40000001231 */
[----:B------:R-:W-:Y:S02]  /*7a40*/  SHF.R.U32.HI R49, RZ, 0x10, R49 ;  /* 0x00000010ff317819 */ /* 0x000fe40000011631 */
[----:B------:R-:W-:-:S02]  /*7a50*/  SHF.R.U64 R48, R50, 0x10, R51 ;  /* 0x0000001032307819 */ /* 0x000fc40000001233 */
[----:B------:R-:W-:Y:S02]  /*7a60*/  PRMT R40, R150, 0x5432, R40 ;  /* 0x0000543296287816 */ /* 0x000fe40000000028 */
[----:B------:R-:W-:Y:S02]  /*7a70*/  PRMT R152, R151, 0x5432, R152 ;  /* 0x0000543297987816 */ /* 0x000fe40000000098 */
[----:B------:R-:W-:Y:S02]  /*7a80*/  PRMT R50, R176, 0x5410, R49 ;  /* 0x00005410b0327816 */ /* 0x000fe40000000031 */
[----:B------:R-:W-:Y:S02]  /*7a90*/  SHF.R.U32.HI R150, RZ, 0x10, R43 ;  /* 0x00000010ff967819 */ /* 0x000fe4000001162b */
[----:B------:R-:W-:Y:S01]  /*7aa0*/  SHF.R.U32.HI R151, RZ, 0x10, R51 ;  /* 0x00000010ff977819 */ /* 0x000fe20000011633 */
[----:B------:R-:W-:Y:S01]  /*7ab0*/  IMAD.U32 R51, R50, 0x10000, RZ ;  /* 0x0001000032337824 */ /* 0x000fe200078e00ff */
[----:B------:R-:W-:-:S02]  /*7ac0*/  PRMT R43, R153, 0x5410, R41 ;  /* 0x00005410992b7816 */ /* 0x000fc40000000029 */
[----:B------:R-:W-:Y:S02]  /*7ad0*/  PRMT R41, R176, 0x5432, R42 ;  /* 0x00005432b0297816 */ /* 0x000fe4000000002a */
[C---:B------:R-:W-:Y:S01]  /*7ae0*/  PRMT R42, R154.reuse, 0x5432, R48 ;  /* 0x000054329a2a7816 */ /* 0x040fe20000000030 */
[----:B0-----:R-:W-:Y:S01]  /*7af0*/  IMAD.U32 R48, R89, 0x10000, RZ ;  /* 0x0001000059307824 */ /* 0x001fe200078e00ff */
[----:B------:R-:W-:Y:S01]  /*7b00*/  PRMT R151, R154, 0x5410, R151 ;  /* 0x000054109a977816 */ /* 0x000fe20000000097 */
[----:B------:R-:W-:Y:S01]  /*7b10*/  IMAD.U32 R154, R152, 0x10000, RZ ;  /* 0x00010000989a7824 */ /* 0x000fe200078e00ff */
[----:B------:R-:W-:Y:S01]  /*7b20*/  PRMT R150, R153, 0x5432, R150 ;  /* 0x0000543299967816 */ /* 0x000fe20000000096 */
[C---:B------:R-:W-:Y:S01]  /*7b30*/  FMUL.FTZ R49, R48.reuse, R51 ;  /* 0x0000003330317220 */ /* 0x040fe20000410000 */
[----:B-1----:R-:W-:Y:S02]  /*7b40*/  IMAD.U32 R153, R85, 0x10000, RZ ;  /* 0x0001000055997824 */ /* 0x002fe400078e00ff */
[----:B------:R-:W-:Y:S01]  /*7b50*/  FMUL.FTZ R48, R48, R154 ;  /* 0x0000009a30307220 */ /* 0x000fe20000410000 */
[----:B------:R-:W-:-:S02]  /*7b60*/  LOP3.LUT R50, R50, 0xffff0000, RZ, 0xc0, !PT ;  /* 0xffff000032327812 */ /* 0x000fc400078ec0ff */
[----:B------:R-:W-:Y:S01]  /*7b70*/  LOP3.LUT R152, R152, 0xffff0000, RZ, 0xc0, !PT ;  /* 0xffff000098987812 */ /* 0x000fe200078ec0ff */
[----:B------:R-:W-:Y:S01]  /*7b80*/  FFMA.FTZ R48, R153, R51, R48 ;  /* 0x0000003399307223 */ /* 0x000fe20000010030 */
[----:B------:R-:W-:Y:S01]  /*7b90*/  LOP3.LUT R51, R89, 0xffff0000, RZ, 0xc0, !PT ;  /* 0xffff000059337812 */ /* 0x000fe200078ec0ff */
[----:B------:R-:W-:Y:S01]  /*7ba0*/  FFMA.FTZ R49, R153, R154, -R49 ;  /* 0x0000009a99317223 */ /* 0x000fe20000010831 */
[----:B------:R-:W-:Y:S01]  /*7bb0*/  LOP3.LUT R89, R85, 0xffff0000, RZ, 0xc0, !PT ;  /* 0xffff000055597812 */ /* 0x000fe200078ec0ff */
[C---:B------:R-:W-:Y:S01]  /*7bc0*/  IMAD.U32 R154, R91.reuse, 0x10000, RZ ;  /* 0x000100005b9a7824 */ /* 0x040fe200078e00ff */
[----:B------:R-:W-:Y:S01]  /*7bd0*/  LOP3.LUT R91, R91, 0xffff0000, RZ, 0xc0, !PT ;  /* 0xffff00005b5b7812 */ /* 0x000fe200078ec0ff */
[C---:B------:R-:W-:Y:S01]  /*7be0*/  FMUL.FTZ R85, R51.reuse, R50 ;  /* 0x0000003233557220 */ /* 0x040fe20000410000 */
[-C--:B------:R-:W-:Y:S01]  /*7bf0*/  FMUL.FTZ R51, R51, R152.reuse ;  /* 0x0000009833337220 */ /* 0x080fe20000410000 */
[C---:B------:R-:W-:Y:S01]  /*7c00*/  IMAD.U32 R153, R151.reuse, 0x10000, RZ ;  /* 0x0001000097997824 */ /* 0x040fe200078e00ff */
[----:B------:R-:W-:Y:S01]  /*7c10*/  LOP3.LUT R151, R151, 0xffff0000, RZ, 0xc0, !PT ;  /* 0xffff000097977812 */ /* 0x000fe200078ec0ff */
[C---:B------:R-:W-:Y:S01]  /*7c20*/  FFMA.FTZ R85, R89.reuse, R152, -R85 ;  /* 0x0000009859557223 */ /* 0x040fe20000010855 */
[----:B------:R-:W-:Y:S01]  /*7c30*/  FFMA.FTZ R50, R89, R50, R51 ;  /* 0x0000003259327223 */ /* 0x000fe20000010033 */
[----:B------:R-:W-:-:S02]  /*7c40*/  IMAD.U32 R152, R87, 0x10000, RZ ;  /* 0x0001000057987824 */ /* 0x000fc400078e00ff */
[----:B------:R-:W-:Y:S01]  /*7c50*/  FMUL.FTZ R51, R154, R153 ;  /* 0x000000999a337220 */ /* 0x000fe20000410000 */
[C---:B------:R-:W-:Y:S01]  /*7c60*/  IMAD.U32 R89, R150.reuse, 0x10000, RZ ;  /* 0x0001000096597824 */ /* 0x040fe200078e00ff */
[----:B------:R-:W-:Y:S02]  /*7c70*/  LOP3.LUT R150, R150, 0xffff0000, RZ, 0xc0, !PT ;  /* 0xffff000096967812 */ /* 0x000fe400078ec0ff */
[----:B------:R-:W-:Y:S01]  /*7c80*/  F2FP.BF16.F32.PACK_AB R85, R85, R49 ;  /* 0x000000315555723e */ /* 0x000fe200000010ff */
[-C--:B------:R-:W-:Y:S01]  /*7c90*/  FFMA.FTZ R51, R152, R89.reuse, -R51 ;  /* 0x0000005998337223 */ /* 0x080fe20000010833 */
[----:B------:R-:W-:Y:S01]  /*7ca0*/  FMUL.FTZ R89, R154, R89 ;  /* 0x000000599a597220 */ /* 0x000fe20000410000 */
[----:B------:R-:W-:Y:S01]  /*7cb0*/  F2FP.BF16.F32.PACK_AB R48, R50, R48 ;  /* 0x000000303230723e */ /* 0x000fe200000010ff */
[----:B------:R-:W-:Y:S02]  /*7cc0*/  IMAD.U32 R49, R88, 0x10000, RZ ;  /* 0x0001000058317824 */ /* 0x000fe400078e00ff */
[----:B------:R-:W-:Y:S01]  /*7cd0*/  FFMA.FTZ R89, R152, R153, R89 ;  /* 0x0000009998597223 */ /* 0x000fe20000010059 */
[----:B------:R-:W-:Y:S01]  /*7ce0*/  LOP3.LUT R152, R87, 0xffff0000, RZ, 0xc0, !PT ;  /* 0xffff000057987812 */ /* 0x000fe200078ec0ff */
[CC--:B------:R-:W-:Y:S01]  /*7cf0*/  FMUL.FTZ R87, R91.reuse, R151.reuse ;  /* 0x000000975b577220 */ /* 0x0c0fe20000410000 */
[-C--:B------:R-:W-:Y:S01]  /*7d00*/  FMUL.FTZ R91, R91, R150.reuse ;  /* 0x000000965b5b7220 */ /* 0x080fe20000410000 */
[C---:B------:R-:W-:Y:S01]  /*7d10*/  IMAD.U32 R50, R41.reuse, 0x10000, RZ ;  /* 0x0001000029327824 */ /* 0x040fe200078e00ff */
[----:B------:R-:W-:Y:S01]  /*7d20*/  LOP3.LUT R41, R41, 0xffff0000, RZ, 0xc0, !PT ;  /* 0xffff000029297812 */ /* 0x000fe200078ec0ff */
[C---:B------:R-:W-:Y:S01]  /*7d30*/  FFMA.FTZ R87, R152.reuse, R150, -R87 ;  /* 0x0000009698577223 */ /* 0x040fe20000010857 */
[----:B------:R-:W-:Y:S01]  /*7d40*/  FFMA.FTZ R151, R152, R151, R91 ;  /* 0x0000009798977223 */ /* 0x000fe2000001005b */
[----:B------:R-:W-:-:S03]  /*7d50*/  FMUL.FTZ R91, R49, R50 ;  /* 0x00000032315b7220 */ /* 0x000fc60000410000 */
[----:B------:R-:W-:Y:S01]  /*7d60*/  F2FP.BF16.F32.PACK_AB R87, R87, R51 ;  /* 0x000000335757723e */ /* 0x000fe200000010ff */
[----:B------:R-:W-:Y:S01]  /*7d70*/  IMAD.U32 R51, R84, 0x10000, RZ ;  /* 0x0001000054337824 */ /* 0x000fe200078e00ff */
[----:B------:R-:W-:Y:S01]  /*7d80*/  F2FP.BF16.F32.PACK_AB R151, R151, R89 ;  /* 0x000000599797723e */ /* 0x000fe200000010ff */
[C---:B------:R-:W-:Y:S01]  /*7d90*/  IMAD.U32 R89, R40.reuse, 0x10000, RZ ;  /* 0x0001000028597824 */ /* 0x040fe200078e00ff */
[----:B------:R-:W-:-:S03]  /*7da0*/  LOP3.LUT R40, R40, 0xffff0000, RZ, 0xc0, !PT ;  /* 0xffff000028287812 */ /* 0x000fc600078ec0ff */
[-C--:B------:R-:W-:Y:S01]  /*7db0*/  FMUL.FTZ R49, R49, R89.reuse ;  /* 0x0000005931317220 */ /* 0x080fe20000410000 */
[C---:B------:R-:W-:Y:S01]  /*7dc0*/  FFMA.FTZ R91, R51.reuse, R89, -R91 ;  /* 0x00000059335b7223 */ /* 0x040fe2000001085b */
[----:B------:R-:W-:Y:S02]  /*7dd0*/  IMAD.U32 R89, R90, 0x10000, RZ ;  /* 0x000100005a597824 */ /* 0x000fe400078e00ff */
[----:B------:R-:W-:Y:S01]  /*7de0*/  FFMA.FTZ R49, R51, R50, R49 ;  /* 0x0000003233317223 */ /* 0x000fe20000010031 */
[----:B------:R-:W-:Y:S02]  /*7df0*/  LOP3.LUT R50, R88, 0xffff0000, RZ, 0xc0, !PT ;  /* 0xffff000058327812 */ /* 0x000fe400078ec0ff */
[----:B------:R-:W-:-:S03]  /*7e00*/  LOP3.LUT R51, R84, 0xffff0000, RZ, 0xc0, !PT ;  /* 0xffff000054337812 */ /* 0x000fc600078ec0ff */
[C---:B------:R-:W-:Y:S01]  /*7e10*/  FMUL.FTZ R84, R50.reuse, R41 ;  /* 0x0000002932547220 */ /* 0x040fe20000410000 */
[----:B------:R-:W-:-:S03]  /*7e20*/  FMUL.FTZ R50, R50, R40 ;  /* 0x0000002832327220 */ /* 0x000fc60000410000 */
[C---:B------:R-:W-:Y:S01]  /*7e30*/  FFMA.FTZ R40, R51.reuse, R40, -R84 ;  /* 0x0000002833287223 */ /* 0x040fe20000010854 */
[----:B------:R-:W-:Y:S01]  /*7e40*/  FFMA.FTZ R41, R51, R41, R50 ;  /* 0x0000002933297223 */ /* 0x000fe20000010032 */
[C---:B------:R-:W-:Y:S01]  /*7e50*/  IMAD.U32 R51, R42.reuse, 0x10000, RZ ;  /* 0x000100002a337824 */ /* 0x040fe200078e00ff */
[----:B------:R-:W-:Y:S01]  /*7e60*/  LOP3.LUT R42, R42, 0xffff0000, RZ, 0xc0, !PT ;  /* 0xffff00002a2a7812 */ /* 0x000fe200078ec0ff */
[C---:B------:R-:W-:Y:S01]  /*7e70*/  IMAD.U32 R84, R43.reuse, 0x10000, RZ ;  /* 0x000100002b547824 */ /* 0x040fe200078e00ff */
[----:B------:R-:W-:Y:S01]  /*7e80*/  LOP3.LUT R43, R43, 0xffff0000, RZ, 0xc0, !PT ;  /* 0xffff00002b2b7812 */ /* 0x000fe200078ec0ff */
[C---:B------:R-:W-:Y:S01]  /*7e90*/  FMUL.FTZ R88, R89.reuse, R51 ;  /* 0x0000003359587220 */ /* 0x040fe20000410000 */
[----:B------:R-:W-:Y:S02]  /*7ea0*/  IMAD.U32 R50, R86, 0x10000, RZ ;  /* 0x0001000056327824 */ /* 0x000fe400078e00ff */
[----:B------:R-:W-:Y:S01]  /*7eb0*/  FMUL.FTZ R89, R89, R84 ;  /* 0x0000005459597220 */ /* 0x000fe20000410000 */
[----:B------:R-:W-:Y:S01]  /*7ec0*/  F2FP.BF16.F32.PACK_AB R40, R40, R91 ;  /* 0x0000005b2828723e */ /* 0x000fe200000010ff */
[----:B------:R-:W-:-:S02]  /*7ed0*/  IMAD.MOV.U32 R91, RZ, RZ, R151 ;  /* 0x000000ffff5b7224 */ /* 0x000fc400078e0097 */
[C---:B------:R-:W-:Y:S01]  /*7ee0*/  FFMA.FTZ R88, R50.reuse, R84, -R88 ;  /* 0x0000005432587223 */ /* 0x040fe20000010858 */
[----:B------:R-:W-:Y:S01]  /*7ef0*/  FFMA.FTZ R89, R50, R51, R89 ;  /* 0x0000003332597223 */ /* 0x000fe20000010059 */
[----:B------:R-:W-:Y:S02]  /*7f00*/  LOP3.LUT R50, R90, 0xffff0000, RZ, 0xc0, !PT ;  /* 0xffff00005a327812 */ /* 0x000fe400078ec0ff */
[----:B------:R-:W-:Y:S02]  /*7f10*/  LOP3.LUT R51, R86, 0xffff0000, RZ, 0xc0, !PT ;  /* 0xffff000056337812 */ /* 0x000fe400078ec0ff */
[----:B------:R-:W-:Y:S01]  /*7f20*/  F2FP.BF16.F32.PACK_AB R41, R41, R49 ;  /* 0x000000312929723e */ /* 0x000fe200000010ff */
[C---:B------:R-:W-:Y:S01]  /*7f30*/  FMUL.FTZ R84, R50.reuse, R42 ;  /* 0x0000002a32547220 */ /* 0x040fe20000410000 */
[----:B------:R-:W-:-:S03]  /*7f40*/  FMUL.FTZ R50, R50, R43 ;  /* 0x0000002b32327220 */ /* 0x000fc60000410000 */
[C---:B------:R-:W-:Y:S01]  /*7f50*/  FFMA.FTZ R84, R51.reuse, R43, -R84 ;  /* 0x0000002b33547223 */ /* 0x040fe20000010854 */
[----:B------:R-:W-:-:S04]  /*7f60*/  FFMA.FTZ R50, R51, R42, R50 ;  /* 0x0000002a33327223 */ /* 0x000fc80000010032 */
[----:B------:R-:W-:Y:S01]  /*7f70*/  F2FP.BF16.F32.PACK_AB R86, R84, R88 ;  /* 0x000000585456723e */ /* 0x000fe200000010ff */
[----:B------:R-:W-:Y:S01]  /*7f80*/  IMAD.MOV.U32 R84, RZ, RZ, R40 ;  /* 0x000000ffff547224 */ /* 0x000fe200078e0028 */
[----:B------:R-:W-:Y:S01]  /*7f90*/  F2FP.BF16.F32.PACK_AB R50, R50, R89 ;  /* 0x000000593232723e */ /* 0x000fe200000010ff */
[----:B------:R-:W-:Y:S02]  /*7fa0*/  IMAD.MOV.U32 R88, RZ, RZ, R41 ;  /* 0x000000ffff587224 */ /* 0x000fe400078e0029 */
[----:B------:R-:W-:Y:S02]  /*7fb0*/  IMAD.MOV.U32 R89, RZ, RZ, R48 ;  /* 0x000000ffff597224 */ /* 0x000fe400078e0030 */
[----:B------:R-:W-:-:S07]  /*7fc0*/  IMAD.MOV.U32 R90, RZ, RZ, R50 ;  /* 0x000000ffff5a7224 */ /* 0x000fce00078e0032 */
.L_x_528:
[----:B------:R-:W-:Y:S05]  /*7fd0*/  BSYNC B3 ;  /* 0x0000000000037941 */ /* 0x000fea0003800000 */
.L_x_527:
[----:B------:R-:W-:Y:S01]  /*7fe0*/  ISETP.GE.AND P4, PT, R149, R143, PT ;  /* 0x0000008f9500720c */ /* 0x000fe20003f86270 */
[----:B------:R-:W-:-:S12]  /*7ff0*/  ULDC.64 UR4, c[0x0][0x208] ;  /* 0x0000820000047ab9 */ /* 0x000fd80000000a00 */
[--C-:B------:R-:W-:Y:S02]  /*8000*/  @!P4 SHF.R.S32.HI R43, RZ, 0x1f, R149.reuse ;  /* 0x0000001fff2bc819 */ /* 0x100fe40000011495 */
[----:B------:R-:W-:-:S04]  /*8010*/  @!P4 IADD3 R149, P5, P6, R96, R134, R149 ;  /* 0x000000866095c210 */ /* 0x000fc80007ebe095 */
[----:B------:R-:W-:Y:S02]  /*8020*/  @!P4 IADD3.X R43, R93, R148, R43, P5, P6 ;  /* 0x000000945d2bc210 */ /* 0x000fe40002fec42b */
[----:B------:R-:W-:-:S04]  /*8030*/  IADD3 R41, P5, P6, R96, R134, R14 ;  /* 0x0000008660297210 */ /* 0x000fc80007ebe00e */
[----:B------:R-:W-:Y:S02]  /*8040*/  IADD3.X R42, R93, R148, R8, P5, P6 ;  /* 0x000000945d2a7210 */ /* 0x000fe40002fec408 */
[----:B------:R-:W-:-:S04]  /*8050*/  LEA R40, P5, R41, R116, 0x1 ;  /* 0x0000007429287211 */ /* 0x000fc800078a08ff */
[----:B------:R-:W-:Y:S02]  /*8060*/  LEA.HI.X R41, R41, R117, R42, 0x1, P5 ;  /* 0x0000007529297211 */ /* 0x000fe400028f0c2a */
[----:B------:R-:W-:-:S03]  /*8070*/  @!P4 LEA R42, P5, R149, R116, 0x1 ;  /* 0x00000074952ac211 */ /* 0x000fc600078a08ff */
[----:B-1----:R1:W-:Y:S01]  /*8080*/  STG.E.128 desc[UR4][R40.64], R84 ;  /* 0x0000005428007986 */ /* 0x0023e2000c101d04 */
[----:B------:R-:W-:-:S05]  /*8090*/  @!P4 LEA.HI.X R43, R149, R117, R43, 0x1, P5 ;  /* 0x00000075952bc211 */ /* 0x000fca00028f0c2b */
[----:B0-----:R1:W-:Y:S04]  /*80a0*/  @!P4 STG.E.128 desc[UR4][R42.64], R88 ;  /* 0x000000582a00c986 */ /* 0x0013e8000c101d04 */
.L_x_526:
[----:B------:R-:W-:Y:S05]  /*80b0*/  BSYNC B2 ;  /* 0x0000000000027941 */ /* 0x000fea0003800000 */
.L_x_525:
[----:B------:R-:W-:-:S13]  /*80c0*/  ISETP.NE.AND P4, PT, R11, RZ, PT ;  /* 0x000000ff0b00720c */ /* 0x000fda0003f85270 */
[----:B------:R-:W-:Y:S05]  /*80d0*/  @!P4 BRA `(.L_x_524) ;  /* 0x000000080004c947 */ /* 0x000fea0003800000 */
[----:B-1----:R-:W-:Y:S01]  /*80e0*/  SEL R40, R118, R145, !P1 ;  /* 0x0000009176287207 */ /* 0x002fe20004800000 */
        /* <DEDUP_REMOVED lines=22> */
[----:B------:R-:W-:Y:S01]  /*8250*/  SHF.R.U64 R38, R38, 0x10, R39 ;  /* 0x0000001026267819 */ /* 0x000fe20000001227 */
[----:B0-----:R-:W-:Y:S01]  /*8260*/  IMAD.U32 R89, R49, 0x10000, RZ ;  /* 0x0001000031597824 */ /* 0x001fe200078e00ff */
[--C-:B------:R-:W-:Y:S01]  /*8270*/  SHF.R.U32.HI R85, RZ, 0x10, R45.reuse ;  /* 0x00000010ff557819 */ /* 0x100fe2000001162d */
[----:B-1----:R-:W-:Y:S01]  /*8280*/  IMAD.U32 R87, R41, 0x10000, RZ ;  /* 0x0001000029577824 */ /* 0x002fe200078e00ff */
[----:B------:R-:W-:Y:S02]  /*8290*/  SHF.R.U64 R44, R44, 0x10, R45 ;  /* 0x000000102c2c7819 */ /* 0x000fe4000000122d */
[----:B------:R-:W-:Y:S02]  /*82a0*/  SHF.R.U64 R45, R46, 0x10, R47 ;  /* 0x000000102e2d7819 */ /* 0x000fe4000000122f */
[----:B------:R-:W-:Y:S02]  /*82b0*/  SHF.R.U64 R36, R36, 0x10, R37 ;  /* 0x0000001024247819 */ /* 0x000fe40000001225 */
[----:B------:R-:W-:-:S02]  /*82c0*/  PRMT R46, R174, 0x5432, R38 ;  /* 0x00005432ae2e7816 */ /* 0x000fc40000000026 */
[----:B------:R-:W-:Y:S02]  /*82d0*/  SHF.R.U32.HI R37, RZ, 0x10, R37 ;  /* 0x00000010ff257819 */ /* 0x000fe40000011625 */
[----:B------:R-:W-:Y:S02]  /*82e0*/  PRMT R38, R173, 0x5410, R85 ;  /* 0x00005410ad267816 */ /* 0x000fe40000000055 */
[----:B------:R-:W-:Y:S02]  /*82f0*/  PRMT R37, R175, 0x5410, R37 ;  /* 0x00005410af257816 */ /* 0x000fe40000000025 */
[----:B------:R-:W-:Y:S01]  /*8300*/  SHF.R.U32.HI R47, RZ, 0x10, R47 ;  /* 0x00000010ff2f7819 */ /* 0x000fe2000001162f */
[C---:B------:R-:W-:Y:S01]  /*8310*/  IMAD.U32 R88, R38.reuse, 0x10000, RZ ;  /* 0x0001000026587824 */ /* 0x040fe200078e00ff */
[----:B------:R-:W-:Y:S01]  /*8320*/  LOP3.LUT R38, R38, 0xffff0000, RZ, 0xc0, !PT ;  /* 0xffff000026267812 */ /* 0x000fe200078ec0ff */
[----:B------:R-:W-:Y:S01]  /*8330*/  IMAD.U32 R85, R37, 0x10000, RZ ;  /* 0x0001000025557824 */ /* 0x000fe200078e00ff */
[----:B------:R-:W-:Y:S01]  /*8340*/  LOP3.LUT R49, R49, 0xffff0000, RZ, 0xc0, !PT ;  /* 0xffff000031317812 */ /* 0x000fe200078ec0ff */
[----:B------:R-:W-:Y:S01]  /*8350*/  FMUL.FTZ R86, R89, R88 ;  /* 0x0000005859567220 */ /* 0x000fe20000410000 */
[----:B------:R-:W-:-:S02]  /*8360*/  SHF.R.U32.HI R39, RZ, 0x10, R39 ;  /* 0x00000010ff277819 */ /* 0x000fc40000011627 */
[----:B------:R-:W-:Y:S01]  /*8370*/  PRMT R47, R172, 0x5410, R47 ;  /* 0x00005410ac2f7816 */ /* 0x000fe2000000002f */
[-C--:B------:R-:W-:Y:S01]  /*8380*/  FFMA.FTZ R86, R87, R85.reuse, -R86 ;  /* 0x0000005557567223 */ /* 0x080fe20000010856 */
[----:B------:R-:W-:Y:S01]  /*8390*/  FMUL.FTZ R85, R89, R85 ;  /* 0x0000005559557220 */ /* 0x000fe20000410000 */
[----:B------:R-:W-:Y:S01]  /*83a0*/  LOP3.LUT R41, R41, 0xffff0000, RZ, 0xc0, !PT ;  /* 0xffff000029297812 */ /* 0x000fe200078ec0ff */
[----:B------:R-:W-:Y:S01]  /*83b0*/  IMAD.U32 R89, R51, 0x10000, RZ ;  /* 0x0001000033597824 */ /* 0x000fe200078e00ff */
[----:B------:R-:W-:Y:S01]  /*83c0*/  PRMT R39, R174, 0x5410, R39 ;  /* 0x00005410ae277816 */ /* 0x000fe20000000027 */
[----:B------:R-:W-:Y:S01]  /*83d0*/  FFMA.FTZ R85, R87, R88, R85 ;  /* 0x0000005857557223 */ /* 0x000fe20000010055 */
[----:B------:R-:W-:Y:S01]  /*83e0*/  LOP3.LUT R87, R37, 0xffff0000, RZ, 0xc0, !PT ;  /* 0xffff000025577812 */ /* 0x000fe200078ec0ff */
[----:B------:R-:W-:Y:S01]  /*83f0*/  FMUL.FTZ R37, R49, R38 ;  /* 0x0000002631257220 */ /* 0x000fe20000410000 */
[C---:B------:R-:W-:Y:S01]  /*8400*/  IMAD.U32 R88, R47.reuse, 0x10000, RZ ;  /* 0x000100002f587824 */ /* 0x040fe200078e00ff */
[----:B------:R-:W-:-:S02]  /*8410*/  LOP3.LUT R47, R47, 0xffff0000, RZ, 0xc0, !PT ;  /* 0xffff00002f2f7812 */ /* 0x000fc400078ec0ff */
[-C--:B------:R-:W-:Y:S01]  /*8420*/  FMUL.FTZ R49, R49, R87.reuse ;  /* 0x0000005731317220 */ /* 0x080fe20000410000 */
[----:B------:R-:W-:Y:S01]  /*8430*/  FFMA.FTZ R37, R41, R87, -R37 ;  /* 0x0000005729257223 */ /* 0x000fe20000010825 */
[----:B------:R-:W-:Y:S01]  /*8440*/  IMAD.U32 R87, R43, 0x10000, RZ ;  /* 0x000100002b577824 */ /* 0x000fe200078e00ff */
[----:B------:R-:W-:Y:S01]  /*8450*/  LOP3.LUT R51, R51, 0xffff0000, RZ, 0xc0, !PT ;  /* 0xffff000033337812 */ /* 0x000fe200078ec0ff */
[----:B------:R-:W-:Y:S01]  /*8460*/  FFMA.FTZ R38, R41, R38, R49 ;  /* 0x0000002629267223 */ /* 0x000fe20000010031 */
[----:B------:R-:W-:Y:S02]  /*8470*/  IMAD.U32 R49, R39, 0x10000, RZ ;  /* 0x0001000027317824 */ /* 0x000fe400078e00ff */
[----:B------:R-:W-:Y:S01]  /*8480*/  FMUL.FTZ R41, R89, R88 ;  /* 0x0000005859297220 */ /* 0x000fe20000410000 */
[----:B------:R-:W-:Y:S02]  /*8490*/  PRMT R44, R173, 0x5432, R44 ;  /* 0x00005432ad2c7816 */ /* 0x000fe4000000002c */
[----:B------:R-:W-:Y:S01]  /*84a0*/  PRMT R36, R175, 0x5432, R36 ;  /* 0x00005432af247816 */ /* 0x000fe20000000024 */
[-C--:B------:R-:W-:Y:S01]  /*84b0*/  FFMA.FTZ R41, R87, R49.reuse, -R41 ;  /* 0x0000003157297223 */ /* 0x080fe20000010829 */
[----:B------:R-:W-:Y:S01]  /*84c0*/  FMUL.FTZ R49, R89, R49 ;  /* 0x0000003159317220 */ /* 0x000fe20000410000 */
[----:B------:R-:W-:-:S02]  /*84d0*/  F2FP.BF16.F32.PACK_AB R38, R38, R85 ;  /* 0x000000552626723e */ /* 0x000fc400000010ff */
[----:B------:R-:W-:Y:S01]  /*84e0*/  PRMT R45, R172, 0x5432, R45 ;  /* 0x00005432ac2d7816 */ /* 0x000fe2000000002d */
[----:B------:R-:W-:Y:S01]  /*84f0*/  FFMA.FTZ R49, R87, R88, R49 ;  /* 0x0000005857317223 */ /* 0x000fe20000010031 */
[----:B------:R-:W-:Y:S02]  /*8500*/  LOP3.LUT R87, R39, 0xffff0000, RZ, 0xc0, !PT ;  /* 0xffff000027577812 */ /* 0x000fe400078ec0ff */
[----:B------:R-:W-:Y:S01]  /*8510*/  LOP3.LUT R39, R43, 0xffff0000, RZ, 0xc0, !PT ;  /* 0xffff00002b277812 */ /* 0x000fe200078ec0ff */
[----:B------:R-:W-:Y:S01]  /*8520*/  FMUL.FTZ R43, R51, R47 ;  /* 0x0000002f332b7220 */ /* 0x000fe20000410000 */
[----:B------:R-:W-:Y:S01]  /*8530*/  F2FP.BF16.F32.PACK_AB R37, R37, R86 ;  /* 0x000000562525723e */ /* 0x000fe200000010ff */
[-C--:B------:R-:W-:Y:S02]  /*8540*/  FMUL.FTZ R51, R51, R87.reuse ;  /* 0x0000005733337220 */ /* 0x080fe40000410000 */
[C---:B------:R-:W-:Y:S02]  /*8550*/  FFMA.FTZ R43, R39.reuse, R87, -R43 ;  /* 0x00000057272b7223 */ /* 0x040fe4000001082b */
[----:B------:R-:W-:Y:S01]  /*8560*/  FFMA.FTZ R51, R39, R47, R51 ;  /* 0x0000002f27337223 */ /* 0x000fe20000010033 */
[----:B------:R-:W-:-:S02]  /*8570*/  IMAD.U32 R47, R48, 0x10000, RZ ;  /* 0x00010000302f7824 */ /* 0x000fc400078e00ff */
[----:B------:R-:W-:Y:S01]  /*8580*/  F2FP.BF16.F32.PACK_AB R43, R43, R41 ;  /* 0x000000292b2b723e */ /* 0x000fe200000010ff */
[----:B------:R-:W-:Y:S01]  /*8590*/  IMAD.U32 R41, R44, 0x10000, RZ ;  /* 0x000100002c297824 */ /* 0x000fe200078e00ff */
[----:B------:R-:W-:Y:S01]  /*85a0*/  F2FP.BF16.F32.PACK_AB R51, R51, R49 ;  /* 0x000000313333723e */ /* 0x000fe200000010ff */
[----:B------:R-:W-:Y:S01]  /*85b0*/  IMAD.U32 R49, R36, 0x10000, RZ ;  /* 0x0001000024317824 */ /* 0x000fe200078e00ff */
[----:B------:R-:W-:Y:S01]  /*85c0*/  LOP3.LUT R44, R44, 0xffff0000, RZ, 0xc0, !PT ;  /* 0xffff00002c2c7812 */ /* 0x000fe200078ec0ff */
[C---:B------:R-:W-:Y:S01]  /*85d0*/  FMUL.FTZ R85, R47.reuse, R41 ;  /* 0x000000292f557220 */ /* 0x040fe20000410000 */
[----:B------:R-:W-:Y:S02]  /*85e0*/  IMAD.U32 R39, R40, 0x10000, RZ ;  /* 0x0001000028277824 */ /* 0x000fe400078e00ff */
[-C--:B------:R-:W-:Y:S01]  /*85f0*/  FMUL.FTZ R47, R47, R49.reuse ;  /* 0x000000312f2f7220 */ /* 0x080fe20000410000 */
[----:B------:R-:W-:Y:S01]  /*8600*/  LOP3.LUT R36, R36, 0xffff0000, RZ, 0xc0, !PT ;  /* 0xffff000024247812 */ /* 0x000fe200078ec0ff */
[----:B------:R-:W-:-:S02]  /*8610*/  FFMA.FTZ R85, R39, R49, -R85 ;  /* 0x0000003127557223 */ /* 0x000fc40000010855 */
[----:B------:R-:W-:Y:S01]  /*8620*/  FFMA.FTZ R47, R39, R41, R47 ;  /* 0x00000029272f7223 */ /* 0x000fe2000001002f */
[----:B------:R-:W-:Y:S01]  /*8630*/  LOP3.LUT R39, R48, 0xffff0000, RZ, 0xc0, !PT ;  /* 0xffff000030277812 */ /* 0x000fe200078ec0ff */
[----:B------:R-:W-:Y:S01]  /*8640*/  IMAD.U32 R49, R50, 0x10000, RZ ;  /* 0x0001000032317824 */ /* 0x000fe200078e00ff */
        /* <DEDUP_REMOVED lines=11> */
[-C--:B------:R-:W-:Y:S01]  /*8700*/  FMUL.FTZ R49, R49, R44.reuse ;  /* 0x0000002c31317220 */ /* 0x080fe20000410000 */
[----:B------:R-:W-:Y:S01]  /*8710*/  F2FP.BF16.F32.PACK_AB R36, R36, R85 ;  /* 0x000000552424723e */ /* 0x000fe200000010ff */
[----:B------:R-:W-:-:S02]  /*8720*/  FFMA.FTZ R48, R40, R44, -R48 ;  /* 0x0000002c28307223 */ /* 0x000fc40000010830 */
[----:B------:R-:W-:Y:S01]  /*8730*/  FFMA.FTZ R49, R40, R41, R49 ;  /* 0x0000002928317223 */ /* 0x000fe20000010031 */
[----:B------:R-:W-:Y:S02]  /*8740*/  LOP3.LUT R40, R50, 0xffff0000, RZ, 0xc0, !PT ;  /* 0xffff000032287812 */ /* 0x000fe400078ec0ff */
[----:B------:R-:W-:Y:S02]  /*8750*/  LOP3.LUT R41, R42, 0xffff0000, RZ, 0xc0, !PT ;  /* 0xffff00002a297812 */ /* 0x000fe400078ec0ff */
[----:B------:R-:W-:Y:S01]  /*8760*/  F2FP.BF16.F32.PACK_AB R39, R39, R47 ;  /* 0x0000002f2727723e */ /* 0x000fe200000010ff */
[C---:B------:R-:W-:Y:S01]  /*8770*/  FMUL.FTZ R42, R40.reuse, R45 ;  /* 0x0000002d282a7220 */ /* 0x040fe20000410000 */
[----:B------:R-:W-:-:S03]  /*8780*/  FMUL.FTZ R40, R40, R46 ;  /* 0x0000002e28287220 */ /* 0x000fc60000410000 */
[C---:B------:R-:W-:Y:S01]  /*8790*/  FFMA.FTZ R42, R41.reuse, R46, -R42 ;  /* 0x0000002e292a7223 */ /* 0x040fe2000001082a */
[----:B------:R-:W-:Y:S01]  /*87a0*/  FFMA.FTZ R40, R41, R45, R40 ;  /* 0x0000002d29287223 */ /* 0x000fe20000010028 */
[----:B------:R-:W-:-:S03]  /*87b0*/  IMAD.MOV.U32 R41, RZ, RZ, R37 ;  /* 0x000000ffff297224 */ /* 0x000fc600078e0025 */
[----:B------:R-:W-:Y:S01]  /*87c0*/  F2FP.BF16.F32.PACK_AB R42, R42, R48 ;  /* 0x000000302a2a723e */ /* 0x000fe200000010ff */
[----:B------:R-:W-:Y:S01]  /*87d0*/  IMAD.MOV.U32 R48, RZ, RZ, R39 ;  /* 0x000000ffff307224 */ /* 0x000fe200078e0027 */
[----:B------:R-:W-:Y:S01]  /*87e0*/  F2FP.BF16.F32.PACK_AB R50, R40, R49 ;  /* 0x000000312832723e */ /* 0x000fe200000010ff */
[----:B------:R-:W-:Y:S02]  /*87f0*/  IMAD.MOV.U32 R40, RZ, RZ, R36 ;  /* 0x000000ffff287224 */ /* 0x000fe400078e0024 */
[----:B------:R-:W-:-:S07]  /*8800*/  IMAD.MOV.U32 R49, RZ, RZ, R38 ;  /* 0x000000ffff317224 */ /* 0x000fce00078e0026 */
.L_x_530:
[----:B------:R-:W-:Y:S05]  /*8810*/  BSYNC B2 ;  /* 0x0000000000027941 */ /* 0x000fea0003800000 */
.L_x_529:
        /* <DEDUP_REMOVED lines=13> */
.L_x_524:
[----:B------:R-:W-:Y:S05]  /*88f0*/  BSYNC B1 ;  /* 0x0000000000017941 */ /* 0x000fea0003800000 */
.L_x_523:
[----:B----4-:R-:W4:Y:S01]  /*8900*/  LDL R36, [R1+0x10] ;  /* 0x0000100001247983 */ /* 0x010f220000100800 */
[----:B------:R-:W-:Y:S01]  /*8910*/  BSSY B1, `(.L_x_531) ;  /* 0x000010e000017945 */ /* 0x000fe20003800000 */
[----:B----4-:R-:W-:-:S13]  /*8920*/  LOP3.LUT P4, RZ, R36, 0x1, RZ, 0xc0, !PT ;  /* 0x0000000124ff7812 */ /* 0x010fda000788c0ff */
[----:B------:R-:W-:Y:S05]  /*8930*/  @P4 BRA `(.L_x_532) ;  /* 0x00000010002c4947 */ /* 0x000fea0003800000 */
[----:B------:R-:W-:Y:S01]  /*8940*/  ISETP.NE.AND P4, PT, R27, RZ, PT ;  /* 0x000000ff1b00720c */ /* 0x000fe20003f85270 */
[----:B------:R-:W-:Y:S01]  /*8950*/  VIADD R36, R213, 0x20 ;  /* 0x00000020d5247836 */ /* 0x000fe20000000000 */
[----:B------:R-:W-:Y:S01]  /*8960*/  BSSY B2, `(.L_x_533) ;  /* 0x0000086000027945 */ /* 0x000fe20003800000 */
[-C--:B---3--:R-:W-:Y:S02]  /*8970*/  IMAD R50, R142, R124.reuse, RZ ;  /* 0x0000007c8e327224 */ /* 0x088fe400078e02ff */
[----:B------:R-:W-:-:S04]  /*8980*/  IMAD.WIDE.U32 R44, R36, R124, R122 ;  /* 0x0000007c242c7225 */ /* 0x000fc800078e007a */
[----:B------:R-:W-:-:S04]  /*8990*/  IMAD R50, R36, R125, R50 ;  /* 0x0000007d24327224 */ /* 0x000fc800078e0232 */
[----:B------:R-:W-:Y:S01]  /*89a0*/  IMAD.IADD R50, R45, 0x1, R50 ;  /* 0x000000012d327824 */ /* 0x000fe200078e0232 */
[----:B------:R-:W-:Y:S06]  /*89b0*/  @!P4 BRA `(.L_x_534) ;  /* 0x000000080000c947 */ /* 0x000fec0003800000 */
[----:B------:R-:W-:Y:S01]  /*89c0*/  SEL R36, R118, R145, !P0 ;  /* 0x0000009176247207 */ /* 0x000fe20004000000 */
[----:B------:R-:W-:Y:S01]  /*89d0*/  BSSY B3, `(.L_x_535) ;  /* 0x0000071000037945 */ /* 0x000fe20003800000 */
[----:B------:R-:W-:Y:S02]  /*89e0*/  SHF.R.U32.HI R38, RZ, 0x3, R223 ;  /* 0x00000003ff267819 */ /* 0x000fe400000116df */
[----:B------:R-:W-:Y:S02]  /*89f0*/  SHF.R.S32.HI R37, RZ, 0x1f, R36 ;  /* 0x0000001fff257819 */ /* 0x000fe40000011424 */
[----:B------:R-:W-:Y:S02]  /*8a00*/  ISETP.GE.AND P4, PT, R16, R115, PT ;  /* 0x000000731000720c */ /* 0x000fe40003f86270 */
[----:B------:R-:W-:-:S04]  /*8a10*/  LEA.HI R37, R37, R36, RZ, 0x4 ;  /* 0x0000002425257211 */ /* 0x000fc800078f20ff */
[----:B------:R-:W-:-:S04]  /*8a20*/  LEA.HI.SX32 R46, R37, R15, 0x1c ;  /* 0x0000000f252e7211 */ /* 0x000fc800078fe2ff */
[----:B------:R-:W-:-:S04]  /*8a30*/  SHF.R.S32.HI R37, RZ, 0x1f, R46 ;  /* 0x0000001fff257819 */ /* 0x000fc8000001142e */
[----:B------:R-:W-:Y:S01]  /*8a40*/  LEA.HI R37, R37, R46, RZ, 0x3 ;  /* 0x0000002e25257211 */ /* 0x000fe200078f18ff */
[----:B------:R-:W-:-:S03]  /*8a50*/  IMAD.SHL.U32 R46, R46, 0x8, RZ ;  /* 0x000000082e2e7824 */ /* 0x000fc600078e00ff */
[----:B------:R-:W-:Y:S02]  /*8a60*/  SHF.R.S32.HI R37, RZ, 0x3, R37 ;  /* 0x00000003ff257819 */ /* 0x000fe40000011425 */
[----:B------:R-:W-:-:S03]  /*8a70*/  LOP3.LUT R36, R223, 0x38, R46, 0xf8, !PT ;  /* 0x00000038df247812 */ /* 0x000fc600078ef82e */
[----:B------:R-:W-:Y:S01]  /*8a80*/  IMAD R37, R37, 0x1400, R226 ;  /* 0x0000140025257824 */ /* 0x000fe200078e02e2 */
[----:B------:R-:W-:-:S05]  /*8a90*/  LOP3.LUT R36, R36, R38, RZ, 0x3c, !PT ;  /* 0x0000002624247212 */ /* 0x000fca00078e3cff */
[----:B------:R-:W-:-:S04]  /*8aa0*/  IMAD.IADD R36, R37, 0x1, R36 ;  /* 0x0000000125247824 */ /* 0x000fc800078e0224 */
[C---:B-1----:R-:W-:Y:S02]  /*8ab0*/  IMAD R40, R19.reuse, 0x5000, R36 ;  /* 0x0000500013287824 */ /* 0x042fe400078e0224 */
[----:B------:R-:W-:Y:S02]  /*8ac0*/  IMAD R36, R19, 0x5000, R136 ;  /* 0x0000500013247824 */ /* 0x000fe400078e0288 */
[--C-:B------:R-:W-:Y:S02]  /*8ad0*/  IMAD R40, R40, 0x2, R18.reuse ;  /* 0x0000000228287824 */ /* 0x100fe400078e0212 */
[----:B------:R-:W-:-:S04]  /*8ae0*/  IMAD R36, R36, 0x2, R18 ;  /* 0x0000000224247824 */ /* 0x000fc800078e0212 */
[----:B------:R-:W1:Y:S04]  /*8af0*/  LDS.128 R40, [R40+0x24400] ;  /* 0x0244000028287984 */ /* 0x000e680000000c00 */
[----:B------:R-:W3:Y:S01]  /*8b00*/  LDS.128 R36, [R36+0x24400] ;  /* 0x0244000024247984 */ /* 0x000ee20000000c00 */
[----:B------:R-:W-:Y:S05]  /*8b10*/  @P4 BRA `(.L_x_536) ;  /* 0x0000000400704947 */ /* 0x000fea0003800000 */
[--C-:B------:R-:W-:Y:S01]  /*8b20*/  SHF.R.U64 R49, R64, 0x10, R65.reuse ;  /* 0x0000001040317819 */ /* 0x100fe20000001241 */
[----:B01----:R-:W-:Y:S01]  /*8b30*/  IMAD.U32 R84, R41, 0x10000, RZ ;  /* 0x0001000029547824 */ /* 0x003fe200078e00ff */
[----:B------:R-:W-:Y:S01]  /*8b40*/  SHF.R.U32.HI R64, RZ, 0x10, R65 ;  /* 0x00000010ff407819 */ /* 0x000fe20000011641 */
[----:B---3--:R-:W-:Y:S01]  /*8b50*/  IMAD.U32 R65, R37, 0x10000, RZ ;  /* 0x0001000025417824 */ /* 0x008fe200078e00ff */
[--C-:B------:R-:W-:Y:S02]  /*8b60*/  SHF.R.U64 R47, R56, 0x10, R57.reuse ;  /* 0x00000010382f7819 */ /* 0x100fe40000001239 */
[----:B------:R-:W-:Y:S02]  /*8b70*/  SHF.R.U32.HI R56, RZ, 0x10, R57 ;  /* 0x00000010ff387819 */ /* 0x000fe40000011639 */
[----:B------:R-:W-:Y:S02]  /*8b80*/  PRMT R64, R170, 0x5432, R64 ;  /* 0x00005432aa407816 */ /* 0x000fe40000000040 */
[----:B------:R-:W-:-:S02]  /*8b90*/  SHF.R.U64 R51, R66, 0x10, R67 ;  /* 0x0000001042337819 */ /* 0x000fc40000001243 */
[----:B------:R-:W-:Y:S02]  /*8ba0*/  PRMT R56, R168, 0x5432, R56 ;  /* 0x00005432a8387816 */ /* 0x000fe40000000038 */
[----:B------:R-:W-:Y:S01]  /*8bb0*/  SHF.R.U32.HI R66, RZ, 0x10, R67 ;  /* 0x00000010ff427819 */ /* 0x000fe20000011643 */
[----:B------:R-:W-:Y:S01]  /*8bc0*/  IMAD.U32 R67, R64, 0x10000, RZ ;  /* 0x0001000040437824 */ /* 0x000fe200078e00ff */
[--C-:B------:R-:W-:Y:S01]  /*8bd0*/  SHF.R.U64 R48, R58, 0x10, R59.reuse ;  /* 0x000000103a307819 */ /* 0x100fe2000000123b */
[----:B------:R-:W-:Y:S01]  /*8be0*/  IMAD.U32 R57, R56, 0x10000, RZ ;  /* 0x0001000038397824 */ /* 0x000fe200078e00ff */
[----:B------:R-:W-:Y:S01]  /*8bf0*/  SHF.R.U32.HI R58, RZ, 0x10, R59 ;  /* 0x00000010ff3a7819 */ /* 0x000fe2000001163b */
[----:B------:R-:W-:Y:S01]  /*8c00*/  FMUL.FTZ R59, R84, R67 ;  /* 0x00000043543b7220 */ /* 0x000fe20000410000 */
[----:B------:R-:W-:Y:S02]  /*8c10*/  LOP3.LUT R64, R64, 0xffff0000, RZ, 0xc0, !PT ;  /* 0xffff000040407812 */ /* 0x000fe400078ec0ff */
[----:B------:R-:W-:Y:S01]  /*8c20*/  LOP3.LUT R41, R41, 0xffff0000, RZ, 0xc0, !PT ;  /* 0xffff000029297812 */ /* 0x000fe200078ec0ff */
[-C--:B------:R-:W-:Y:S01]  /*8c30*/  FFMA.FTZ R59, R65, R57.reuse, -R59 ;  /* 0x00000039413b7223 */ /* 0x080fe2000001083b */
[----:B------:R-:W-:Y:S01]  /*8c40*/  FMUL.FTZ R57, R84, R57 ;  /* 0x0000003954397220 */ /* 0x000fe20000410000 */
[----:B------:R-:W-:-:S02]  /*8c50*/  LOP3.LUT R56, R56, 0xffff0000, RZ, 0xc0, !PT ;  /* 0xffff000038387812 */ /* 0x000fc400078ec0ff */
[----:B------:R-:W-:Y:S01]  /*8c60*/  PRMT R66, R169, 0x5432, R66 ;  /* 0x00005432a9427816 */ /* 0x000fe20000000042 */
[----:B------:R-:W-:Y:S01]  /*8c70*/  FFMA.FTZ R57, R65, R67, R57 ;  /* 0x0000004341397223 */ /* 0x000fe20000010039 */
[----:B------:R-:W-:Y:S01]  /*8c80*/  LOP3.LUT R65, R37, 0xffff0000, RZ, 0xc0, !PT ;  /* 0xffff000025417812 */ /* 0x000fe200078ec0ff */
[C---:B------:R-:W-:Y:S01]  /*8c90*/  FMUL.FTZ R37, R41.reuse, R64 ;  /* 0x0000004029257220 */ /* 0x040fe20000410000 */
[-C--:B------:R-:W-:Y:S01]  /*8ca0*/  FMUL.FTZ R41, R41, R56.reuse ;  /* 0x0000003829297220 */ /* 0x080fe20000410000 */
[----:B------:R-:W-:Y:S01]  /*8cb0*/  PRMT R58, R167, 0x5432, R58 ;  /* 0x00005432a73a7816 */ /* 0x000fe2000000003a */
[----:B------:R-:W-:Y:S02]  /*8cc0*/  IMAD.U32 R67, R43, 0x10000, RZ ;  /* 0x000100002b437824 */ /* 0x000fe400078e00ff */
[C---:B------:R-:W-:Y:S01]  /*8cd0*/  FFMA.FTZ R37, R65.reuse, R56, -R37 ;  /* 0x0000003841257223 */ /* 0x040fe20000010825 */
[----:B------:R-:W-:Y:S01]  /*8ce0*/  FFMA.FTZ R41, R65, R64, R41 ;  /* 0x0000004041297223 */ /* 0x000fe20000010029 */
[C---:B------:R-:W-:Y:S01]  /*8cf0*/  IMAD.U32 R65, R66.reuse, 0x10000, RZ ;  /* 0x0001000042417824 */ /* 0x040fe200078e00ff */
[----:B------:R-:W-:Y:S01]  /*8d00*/  LOP3.LUT R66, R66, 0xffff0000, RZ, 0xc0, !PT ;  /* 0xffff000042427812 */ /* 0x000fe200078ec0ff */
[----:B------:R-:W-:Y:S01]  /*8d10*/  IMAD.U32 R64, R39, 0x10000, RZ ;  /* 0x0001000027407824 */ /* 0x000fe200078e00ff */
[----:B------:R-:W-:Y:S01]  /*8d20*/  LOP3.LUT R43, R43, 0xffff0000, RZ, 0xc0, !PT ;  /* 0xffff00002b2b7812 */ /* 0x000fe200078ec0ff */
[----:B------:R-:W-:-:S02]  /*8d30*/  IMAD.U32 R56, R58, 0x10000, RZ ;  /* 0x000100003a387824 */ /* 0x000fc400078e00ff */
[-C--:B------:R-:W-:Y:S01]  /*8d40*/  FMUL.FTZ R84, R67, R65.reuse ;  /* 0x0000004143547220 */ /* 0x080fe20000410000 */
[----:B------:R-:W-:Y:S02]  /*8d50*/  LOP3.LUT R58, R58, 0xffff0000, RZ, 0xc0, !PT ;  /* 0xffff00003a3a7812 */ /* 0x000fe400078ec0ff */
[----:B------:R-:W-:Y:S01]  /*8d60*/  LOP3.LUT R39, R39, 0xffff0000, RZ, 0xc0, !PT ;  /* 0xffff000027277812 */ /* 0x000fe200078ec0ff */
[-C--:B------:R-:W-:Y:S01]  /*8d70*/  FFMA.FTZ R84, R64, R56.reuse, -R84 ;  /* 0x0000003840547223 */ /* 0x080fe20000010854 */
[----:B------:R-:W-:Y:S01]  /*8d80*/  FMUL.FTZ R56, R67, R56 ;  /* 0x0000003843387220 */ /* 0x000fe20000410000 */
[----:B------:R-:W-:Y:S02]  /*8d90*/  PRMT R49, R170, 0x5410, R49 ;  /* 0x00005410aa317816 */ /* 0x000fe40000000031 */
[----:B------:R-:W-:Y:S01]  /*8da0*/  PRMT R47, R168, 0x5410, R47 ;  /* 0x00005410a82f7816 */ /* 0x000fe2000000002f */
[----:B------:R-:W-:Y:S01]  /*8db0*/  FFMA.FTZ R64, R64, R65, R56 ;  /* 0x0000004140407223 */ /* 0x000fe20000010038 */
[C---:B------:R-:W-:Y:S01]  /*8dc0*/  FMUL.FTZ R56, R43.reuse, R66 ;  /* 0x000000422b387220 */ /* 0x040fe20000410000 */
[----:B------:R-:W-:Y:S01]  /*8dd0*/  FMUL.FTZ R43, R43, R58 ;  /* 0x0000003a2b2b7220 */ /* 0x000fe20000410000 */
[----:B------:R-:W-:Y:S01]  /*8de0*/  F2FP.BF16.F32.PACK_AB R41, R41, R57 ;  /* 0x000000392929723e */ /* 0x000fe200000010ff */
[----:B------:R-:W-:-:S02]  /*8df0*/  IMAD.U32 R57, R49, 0x10000, RZ ;  /* 0x0001000031397824 */ /* 0x000fc400078e00ff */
[C---:B------:R-:W-:Y:S01]  /*8e00*/  FFMA.FTZ R56, R39.reuse, R58, -R56 ;  /* 0x0000003a27387223 */ /* 0x040fe20000010838 */
[----:B------:R-:W-:Y:S01]  /*8e10*/  FFMA.FTZ R43, R39, R66, R43 ;  /* 0x00000042272b7223 */ /* 0x000fe2000001002b */
[----:B------:R-:W-:Y:S01]  /*8e20*/  F2FP.BF16.F32.PACK_AB R37, R37, R59 ;  /* 0x0000003b2525723e */ /* 0x000fe200000010ff */
[----:B------:R-:W-:Y:S01]  /*8e30*/  IMAD.U32 R58, R40, 0x10000, RZ ;  /* 0x00010000283a7824 */ /* 0x000fe200078e00ff */
[----:B------:R-:W-:Y:S01]  /*8e40*/  LOP3.LUT R49, R49, 0xffff0000, RZ, 0xc0, !PT ;  /* 0xffff000031317812 */ /* 0x000fe200078ec0ff */
[----:B------:R-:W-:Y:S01]  /*8e50*/  IMAD.U32 R59, R47, 0x10000, RZ ;  /* 0x000100002f3b7824 */ /* 0x000fe200078e00ff */
[----:B------:R-:W-:Y:S01]  /*8e60*/  F2FP.BF16.F32.PACK_AB R43, R43, R64 ;  /* 0x000000402b2b723e */ /* 0x000fe200000010ff */
[----:B------:R-:W-:Y:S01]  /*8e70*/  FMUL.FTZ R64, R58, R57 ;  /* 0x000000393a407220 */ /* 0x000fe20000410000 */
[----:B------:R-:W-:Y:S02]  /*8e80*/  IMAD.U32 R39, R36, 0x10000, RZ ;  /* 0x0001000024277824 */ /* 0x000fe400078e00ff */
[-C--:B------:R-:W-:Y:S01]  /*8e90*/  FMUL.FTZ R58, R58, R59.reuse ;  /* 0x0000003b3a3a7220 */ /* 0x080fe20000410000 */
[----:B------:R-:W-:Y:S01]  /*8ea0*/  LOP3.LUT R47, R47, 0xffff0000, RZ, 0xc0, !PT ;  /* 0xffff00002f2f7812 */ /* 0x000fe200078ec0ff */
[----:B------:R-:W-:-:S02]  /*8eb0*/  FFMA.FTZ R64, R39, R59, -R64 ;  /* 0x0000003b27407223 */ /* 0x000fc40000010840 */
[----:B------:R-:W-:Y:S01]  /*8ec0*/  FFMA.FTZ R58, R39, R57, R58 ;  /* 0x00000039273a7223 */ /* 0x000fe2000001003a */
[----:B------:R-:W-:Y:S01]  /*8ed0*/  LOP3.LUT R39, R40, 0xffff0000, RZ, 0xc0, !PT ;  /* 0xffff000028277812 */ /* 0x000fe200078ec0ff */
[----:B------:R-:W-:Y:S01]  /*8ee0*/  IMAD.U32 R59, R42, 0x10000, RZ ;  /* 0x000100002a3b7824 */ /* 0x000fe200078e00ff */
[----:B------:R-:W-:Y:S02]  /*8ef0*/  LOP3.LUT R40, R36, 0xffff0000, RZ, 0xc0, !PT ;  /* 0xffff000024287812 */ /* 0x000fe400078ec0ff */
[----:B------:R-:W-:Y:S01]  /*8f00*/  PRMT R51, R169, 0x5410, R51 ;  /* 0x00005410a9337816 */ /* 0x000fe20000000033 */
[----:B------:R-:W-:Y:S01]  /*8f10*/  FMUL.FTZ R36, R39, R49 ;  /* 0x0000003127247220 */ /* 0x000fe20000410000 */
[----:B------:R-:W-:Y:S01]  /*8f20*/  PRMT R48, R167, 0x5410, R48 ;  /* 0x00005410a7307816 */ /* 0x000fe20000000030 */
[-C--:B------:R-:W-:Y:S01]  /*8f30*/  FMUL.FTZ R39, R39, R47.reuse ;  /* 0x0000002f27277220 */ /* 0x080fe20000410000 */
[----:B------:R-:W-:Y:S01]  /*8f40*/  F2FP.BF16.F32.PACK_AB R56, R56, R84 ;  /* 0x000000543838723e */ /* 0x000fe200000010ff */
[----:B------:R-:W-:Y:S01]  /*8f50*/  FFMA.FTZ R36, R40, R47, -R36 ;  /* 0x0000002f28247223 */ /* 0x000fe20000010824 */
[----:B------:R-:W-:-:S02]  /*8f60*/  IMAD.U32 R47, R51, 0x10000, RZ ;  /* 0x00010000332f7824 */ /* 0x000fc400078e00ff */
[----:B------:R-:W-:Y:S01]  /*8f70*/  FFMA.FTZ R39, R40, R49, R39 ;  /* 0x0000003128277223 */ /* 0x000fe20000010027 */
[----:B------:R-:W-:Y:S01]  /*8f80*/  IMAD.U32 R49, R48, 0x10000, RZ ;  /* 0x0001000030317824 */ /* 0x000fe200078e00ff */
[----:B------:R-:W-:Y:S01]  /*8f90*/  LOP3.LUT R51, R51, 0xffff0000, RZ, 0xc0, !PT ;  /* 0xffff000033337812 */ /* 0x000fe200078ec0ff */
[C---:B------:R-:W-:Y:S01]  /*8fa0*/  FMUL.FTZ R57, R59.reuse, R47 ;  /* 0x0000002f3b397220 */ /* 0x040fe20000410000 */
[----:B------:R-:W-:Y:S02]  /*8fb0*/  IMAD.U32 R40, R38, 0x10000, RZ ;  /* 0x0001000026287824 */ /* 0x000fe400078e00ff */
[-C--:B------:R-:W-:Y:S01]  /*8fc0*/  FMUL.FTZ R59, R59, R49.reuse ;  /* 0x000000313b3b7220 */ /* 0x080fe20000410000 */
[----:B------:R-:W-:Y:S01]  /*8fd0*/  LOP3.LUT R48, R48, 0xffff0000, RZ, 0xc0, !PT ;  /* 0xffff000030307812 */ /* 0x000fe200078ec0ff */
[C---:B------:R-:W-:Y:S02]  /*8fe0*/  FFMA.FTZ R57, R40.reuse, R49, -R57 ;  /* 0x0000003128397223 */ /* 0x040fe40000010839 */
[----:B------:R-:W-:Y:S01]  /*8ff0*/  FFMA.FTZ R59, R40, R47, R59 ;  /* 0x0000002f283b7223 */ /* 0x000fe2000001003b */
[----:B------:R-:W-:-:S02]  /*9000*/  LOP3.LUT R40, R42, 0xffff0000, RZ, 0xc0, !PT ;  /* 0xffff00002a287812 */ /* 0x000fc400078ec0ff */
[----:B------:R-:W-:Y:S02]  /*9010*/  LOP3.LUT R38, R38, 0xffff0000, RZ, 0xc0, !PT ;  /* 0xffff000026267812 */ /* 0x000fe400078ec0ff */
[----:B------:R-:W-:Y:S01]  /*9020*/  F2FP.BF16.F32.PACK_AB R39, R39, R58 ;  /* 0x0000003a2727723e */ /* 0x000fe200000010ff */
[CC--:B------:R-:W-:Y:S01]  /*9030*/  FMUL.FTZ R42, R40.reuse, R51.reuse ;  /* 0x00000033282a7220 */ /* 0x0c0fe20000410000 */
[----:B------:R-:W-:Y:S01]  /*9040*/  FMUL.FTZ R40, R40, R48 ;  /* 0x0000003028287220 */ /* 0x000fe20000410000 */
[----:B------:R-:W-:Y:S02]  /*9050*/  F2FP.BF16.F32.PACK_AB R36, R36, R64 ;  /* 0x000000402424723e */ /* 0x000fe400000010ff */
[C---:B------:R-:W-:Y:S01]  /*9060*/  FFMA.FTZ R42, R38.reuse, R48, -R42 ;  /* 0x00000030262a7223 */ /* 0x040fe2000001082a */
[----:B------:R-:W-:-:S04]  /*9070*/  FFMA.FTZ R40, R38, R51, R40 ;  /* 0x0000003326287223 */ /* 0x000fc80000010028 */
[----:B------:R-:W-:Y:S02]  /*9080*/  F2FP.BF16.F32.PACK_AB R42, R42, R57 ;  /* 0x000000392a2a723e */ /* 0x000fe400000010ff */
[----:B------:R-:W-:Y:S01]  /*9090*/  F2FP.BF16.F32.PACK_AB R59, R40, R59 ;  /* 0x0000003b283b723e */ /* 0x000fe200000010ff */
[----:B------:R-:W-:Y:S02]  /*90a0*/  IMAD.MOV.U32 R40, RZ, RZ, R39 ;  /* 0x000000ffff287224 */ /* 0x000fe400078e0027 */
[----:B------:R-:W-:Y:S02]  /*90b0*/  IMAD.MOV.U32 R38, RZ, RZ, R42 ;  /* 0x000000ffff267224 */ /* 0x000fe400078e002a */
[----:B------:R-:W-:Y:S02]  /*90c0*/  IMAD.MOV.U32 R39, RZ, RZ, R56 ;  /* 0x000000ffff277224 */ /* 0x000fe400078e0038 */
[----:B------:R-:W-:-:S07]  /*90d0*/  IMAD.MOV.U32 R42, RZ, RZ, R59 ;  /* 0x000000ffff2a7224 */ /* 0x000fce00078e003b */
.L_x_536:
[----:B------:R-:W-:Y:S05]  /*90e0*/  BSYNC B3 ;  /* 0x0000000000037941 */ /* 0x000fea0003800000 */
.L_x_535:
        /* <DEDUP_REMOVED lines=10> */
[----:B---3--:R3:W-:Y:S01]  /*9190*/  STG.E.128 desc[UR4][R46.64], R36 ;  /* 0x000000242e007986 */ /* 0x0087e2000c101d04 */
[----:B------:R-:W-:-:S05]  /*91a0*/  @!P4 LEA.HI.X R49, R51, R117, R49, 0x1, P5 ;  /* 0x000000753331c211 */ /* 0x000fca00028f0c31 */
[----:B-1----:R3:W-:Y:S04]  /*91b0*/  @!P4 STG.E.128 desc[UR4][R48.64], R40 ;  /* 0x000000283000c986 */ /* 0x0027e8000c101d04 */
.L_x_534:
[----:B------:R-:W-:Y:S05]  /*91c0*/  BSYNC B2 ;  /* 0x0000000000027941 */ /* 0x000fea0003800000 */
.L_x_533:
[----:B------:R-:W-:-:S13]  /*91d0*/  ISETP.NE.AND P4, PT, R11, RZ, PT ;  /* 0x000000ff0b00720c */ /* 0x000fda0003f85270 */
[----:B------:R-:W-:Y:S05]  /*91e0*/  @!P4 BRA `(.L_x_532) ;  /* 0x000000080000c947 */ /* 0x000fea0003800000 */
[----:B---3--:R-:W-:Y:S01]  /*91f0*/  SEL R36, R118, R145, !P1 ;  /* 0x0000009176247207 */ /* 0x008fe20004800000 */
        /* <DEDUP_REMOVED lines=22> */
[----:B-1----:R-:W-:Y:S01]  /*9360*/  IMAD.U32 R58, R41, 0x10000, RZ ;  /* 0x00010000293a7824 */ /* 0x002fe200078e00ff */
[----:B------:R-:W-:Y:S01]  /*9370*/  SHF.R.U32.HI R60, RZ, 0x10, R61 ;  /* 0x00000010ff3c7819 */ /* 0x000fe2000001163d */
[----:B---3--:R-:W-:Y:S01]  /*9380*/  IMAD.U32 R56, R37, 0x10000, RZ ;  /* 0x0001000025387824 */ /* 0x008fe200078e00ff */
[--C-:B------:R-:W-:Y:S02]  /*9390*/  SHF.R.U64 R47, R52, 0x10, R53.reuse ;  /* 0x00000010342f7819 */ /* 0x100fe40000001235 */
[----:B------:R-:W-:Y:S02]  /*93a0*/  SHF.R.U32.HI R52, RZ, 0x10, R53 ;  /* 0x00000010ff347819 */ /* 0x000fe40000011635 */
[----:B------:R-:W-:Y:S02]  /*93b0*/  PRMT R60, R166, 0x5432, R60 ;  /* 0x00005432a63c7816 */ /* 0x000fe4000000003c */
[----:B------:R-:W-:-:S02]  /*93c0*/  PRMT R52, R164, 0x5432, R52 ;  /* 0x00005432a4347816 */ /* 0x000fc40000000034 */
[--C-:B------:R-:W-:Y:S01]  /*93d0*/  SHF.R.U64 R48, R54, 0x10, R55.reuse ;  /* 0x0000001036307819 */ /* 0x100fe20000001237 */
[----:B------:R-:W-:Y:S01]  /*93e0*/  IMAD.U32 R57, R60, 0x10000, RZ ;  /* 0x000100003c397824 */ /* 0x000fe200078e00ff */
[----:B------:R-:W-:Y:S01]  /*93f0*/  SHF.R.U32.HI R54, RZ, 0x10, R55 ;  /* 0x00000010ff367819 */ /* 0x000fe20000011637 */
[----:B------:R-:W-:Y:S01]  /*9400*/  IMAD.U32 R53, R52, 0x10000, RZ ;  /* 0x0001000034357824 */ /* 0x000fe200078e00ff */
[--C-:B------:R-:W-:Y:S01]  /*9410*/  SHF.R.U64 R51, R62, 0x10, R63.reuse ;  /* 0x000000103e337819 */ /* 0x100fe2000000123f */
[----:B------:R-:W-:Y:S01]  /*9420*/  FMUL.FTZ R55, R58, R57 ;  /* 0x000000393a377220 */ /* 0x000fe20000410000 */
[----:B------:R-:W-:Y:S02]  /*9430*/  SHF.R.U32.HI R62, RZ, 0x10, R63 ;  /* 0x00000010ff3e7819 */ /* 0x000fe4000001163f */
[----:B------:R-:W-:Y:S01]  /*9440*/  LOP3.LUT R60, R60, 0xffff0000, RZ, 0xc0, !PT ;  /* 0xffff00003c3c7812 */ /* 0x000fe200078ec0ff */
[-C--:B------:R-:W-:Y:S01]  /*9450*/  FFMA.FTZ R55, R56, R53.reuse, -R55 ;  /* 0x0000003538377223 */ /* 0x080fe20000010837 */
[----:B------:R-:W-:Y:S01]  /*9460*/  FMUL.FTZ R53, R58, R53 ;  /* 0x000000353a357220 */ /* 0x000fe20000410000 */
[----:B------:R-:W-:Y:S01]  /*9470*/  LOP3.LUT R41, R41, 0xffff0000, RZ, 0xc0, !PT ;  /* 0xffff000029297812 */ /* 0x000fe200078ec0ff */
[----:B------:R-:W-:Y:S01]  /*9480*/  IMAD.U32 R58, R43, 0x10000, RZ ;  /* 0x000100002b3a7824 */ /* 0x000fe200078e00ff */
[----:B------:R-:W-:Y:S01]  /*9490*/  LOP3.LUT R52, R52, 0xffff0000, RZ, 0xc0, !PT ;  /* 0xffff000034347812 */ /* 0x000fe200078ec0ff */
[----:B------:R-:W-:Y:S01]  /*94a0*/  FFMA.FTZ R53, R56, R57, R53 ;  /* 0x0000003938357223 */ /* 0x000fe20000010035 */
[----:B------:R-:W-:-:S02]  /*94b0*/  PRMT R62, R165, 0x5432, R62 ;  /* 0x00005432a53e7816 */ /* 0x000fc4000000003e */
[----:B------:R-:W-:Y:S01]  /*94c0*/  LOP3.LUT R56, R37, 0xffff0000, RZ, 0xc0, !PT ;  /* 0xffff000025387812 */ /* 0x000fe200078ec0ff */
[----:B------:R-:W-:Y:S01]  /*94d0*/  FMUL.FTZ R37, R41, R60 ;  /* 0x0000003c29257220 */ /* 0x000fe20000410000 */
[----:B------:R-:W-:Y:S01]  /*94e0*/  PRMT R54, R163, 0x5432, R54 ;  /* 0x00005432a3367816 */ /* 0x000fe20000000036 */
[-C--:B------:R-:W-:Y:S01]  /*94f0*/  FMUL.FTZ R41, R41, R52.reuse ;  /* 0x0000003429297220 */ /* 0x080fe20000410000 */
[----:B------:R-:W-:Y:S02]  /*9500*/  IMAD.U32 R57, R62, 0x10000, RZ ;  /* 0x000100003e397824 */ /* 0x000fe400078e00ff */
[----:B------:R-:W-:Y:S01]  /*9510*/  FFMA.FTZ R37, R56, R52, -R37 ;  /* 0x0000003438257223 */ /* 0x000fe20000010825 */
[----:B------:R-:W-:Y:S01]  /*9520*/  LOP3.LUT R62, R62, 0xffff0000, RZ, 0xc0, !PT ;  /* 0xffff00003e3e7812 */ /* 0x000fe200078ec0ff */
[----:B------:R-:W-:Y:S01]  /*9530*/  FFMA.FTZ R41, R56, R60, R41 ;  /* 0x0000003c38297223 */ /* 0x000fe20000010029 */
[----:B------:R-:W-:Y:S02]  /*9540*/  IMAD.U32 R56, R39, 0x10000, RZ ;  /* 0x0001000027387824 */ /* 0x000fe400078e00ff */
[----:B------:R-:W-:Y:S01]  /*9550*/  FMUL.FTZ R59, R58, R57 ;  /* 0x000000393a3b7220 */ /* 0x000fe20000410000 */
[----:B------:R-:W-:Y:S01]  /*9560*/  IMAD.U32 R52, R54, 0x10000, RZ ;  /* 0x0001000036347824 */ /* 0x000fe200078e00ff */
[----:B------:R-:W-:-:S02]  /*9570*/  LOP3.LUT R43, R43, 0xffff0000, RZ, 0xc0, !PT ;  /* 0xffff00002b2b7812 */ /* 0x000fc400078ec0ff */
[----:B------:R-:W-:Y:S01]  /*9580*/  LOP3.LUT R54, R54, 0xffff0000, RZ, 0xc0, !PT ;  /* 0xffff000036367812 */ /* 0x000fe200078ec0ff */
[-C--:B------:R-:W-:Y:S01]  /*9590*/  FFMA.FTZ R59, R56, R52.reuse, -R59 ;  /* 0x00000034383b7223 */ /* 0x080fe2000001083b */
[----:B------:R-:W-:Y:S01]  /*95a0*/  FMUL.FTZ R52, R58, R52 ;  /* 0x000000343a347220 */ /* 0x000fe20000410000 */
[----:B------:R-:W-:Y:S02]  /*95b0*/  LOP3.LUT R39, R39, 0xffff0000, RZ, 0xc0, !PT ;  /* 0xffff000027277812 */ /* 0x000fe400078ec0ff */
[----:B------:R-:W-:Y:S01]  /*95c0*/  PRMT R49, R166, 0x5410, R49 ;  /* 0x00005410a6317816 */ /* 0x000fe20000000031 */
[----:B------:R-:W-:Y:S01]  /*95d0*/  FFMA.FTZ R56, R56, R57, R52 ;  /* 0x0000003938387223 */ /* 0x000fe20000010034 */
[C---:B------:R-:W-:Y:S01]  /*95e0*/  FMUL.FTZ R52, R43.reuse, R62 ;  /* 0x0000003e2b347220 */ /* 0x040fe20000410000 */
[-C--:B------:R-:W-:Y:S01]  /*95f0*/  FMUL.FTZ R43, R43, R54.reuse ;  /* 0x000000362b2b7220 */ /* 0x080fe20000410000 */
[----:B------:R-:W-:Y:S02]  /*9600*/  PRMT R47, R164, 0x5410, R47 ;  /* 0x00005410a42f7816 */ /* 0x000fe4000000002f */
[C---:B------:R-:W-:Y:S01]  /*9610*/  FFMA.FTZ R52, R39.reuse, R54, -R52 ;  /* 0x0000003627347223 */ /* 0x040fe20000010834 */
[----:B------:R-:W-:Y:S01]  /*9620*/  FFMA.FTZ R43, R39, R62, R43 ;  /* 0x0000003e272b7223 */ /* 0x000fe2000001002b */
[----:B------:R-:W-:Y:S01]  /*9630*/  F2FP.BF16.F32.PACK_AB R41, R41, R53 ;  /* 0x000000352929723e */ /* 0x000fe200000010ff */
[----:B------:R-:W-:Y:S01]  /*9640*/  IMAD.U32 R54, R40, 0x10000, RZ ;  /* 0x0001000028367824 */ /* 0x000fe200078e00ff */
[----:B------:R-:W-:Y:S01]  /*9650*/  F2FP.BF16.F32.PACK_AB R37, R37, R55 ;  /* 0x000000372525723e */ /* 0x000fe200000010ff */
[----:B------:R-:W-:Y:S01]  /*9660*/  IMAD.U32 R53, R49, 0x10000, RZ ;  /* 0x0001000031357824 */ /* 0x000fe200078e00ff */
[----:B------:R-:W-:Y:S01]  /*9670*/  F2FP.BF16.F32.PACK_AB R43, R43, R56 ;  /* 0x000000382b2b723e */ /* 0x000fe200000010ff */
[----:B------:R-:W-:Y:S01]  /*9680*/  IMAD.U32 R55, R47, 0x10000, RZ ;  /* 0x000100002f377824 */ /* 0x000fe200078e00ff */
[----:B------:R-:W-:Y:S01]  /*9690*/  LOP3.LUT R49, R49, 0xffff0000, RZ, 0xc0, !PT ;  /* 0xffff000031317812 */ /* 0x000fe200078ec0ff */
[----:B------:R-:W-:Y:S01]  /*96a0*/  FMUL.FTZ R56, R54, R53 ;  /* 0x0000003536387220 */ /* 0x000fe20000410000 */
[----:B------:R-:W-:-:S02]  /*96b0*/  IMAD.U32 R39, R36, 0x10000, RZ ;  /* 0x0001000024277824 */ /* 0x000fc400078e00ff */
[-C--:B------:R-:W-:Y:S01]  /*96c0*/  FMUL.FTZ R54, R54, R55.reuse ;  /* 0x0000003736367220 */ /* 0x080fe20000410000 */
[----:B------:R-:W-:Y:S01]  /*96d0*/  LOP3.LUT R47, R47, 0xffff0000, RZ, 0xc0, !PT ;  /* 0xffff00002f2f7812 */ /* 0x000fe200078ec0ff */
[C---:B------:R-:W-:Y:S02]  /*96e0*/  FFMA.FTZ R56, R39.reuse, R55, -R56 ;  /* 0x0000003727387223 */ /* 0x040fe40000010838 */
[----:B------:R-:W-:Y:S01]  /*96f0*/  FFMA.FTZ R54, R39, R53, R54 ;  /* 0x0000003527367223 */ /* 0x000fe20000010036 */
[----:B------:R-:W-:Y:S01]  /*9700*/  LOP3.LUT R39, R40, 0xffff0000, RZ, 0xc0, !PT ;  /* 0xffff000028277812 */ /* 0x000fe200078ec0ff */
[----:B------:R-:W-:Y:S01]  /*9710*/  IMAD.U32 R55, R42, 0x10000, RZ ;  /* 0x000100002a377824 */ /* 0x000fe200078e00ff */
[----:B------:R-:W-:Y:S02]  /*9720*/  LOP3.LUT R40, R36, 0xffff0000, RZ, 0xc0, !PT ;  /* 0xffff000024287812 */ /* 0x000fe400078ec0ff */
[----:B------:R-:W-:Y:S01]  /*9730*/  PRMT R51, R165, 0x5410, R51 ;  /* 0x00005410a5337816 */ /* 0x000fe20000000033 */
[----:B------:R-:W-:Y:S01]  /*9740*/  FMUL.FTZ R36, R39, R49 ;  /* 0x0000003127247220 */ /* 0x000fe20000410000 */
[----:B------:R-:W-:Y:S01]  /*9750*/  PRMT R48, R163, 0x5410, R48 ;  /* 0x00005410a3307816 */ /* 0x000fe20000000030 */
[----:B------:R-:W-:Y:S01]  /*9760*/  FMUL.FTZ R39, R39, R47 ;  /* 0x0000002f27277220 */ /* 0x000fe20000410000 */
        /* <DEDUP_REMOVED lines=26> */
.L_x_538:
[----:B------:R-:W-:Y:S05]  /*9910*/  BSYNC B2 ;  /* 0x0000000000027941 */ /* 0x000fea0003800000 */
.L_x_537:
        /* <DEDUP_REMOVED lines=13> */
.L_x_532:
[----:B------:R-:W-:Y:S05]  /*99f0*/  BSYNC B1 ;  /* 0x0000000000017941 */ /* 0x000fea0003800000 */
.L_x_531:
[-C--:B---34-:R-:W-:Y:S02]  /*9a00*/  IMAD R36, R140, R124.reuse, RZ ;  /* 0x0000007c8c247224 */ /* 0x098fe400078e02ff */
[----:B------:R-:W-:-:S04]  /*9a10*/  IMAD.WIDE.U32 R122, R237, R124, R122 ;  /* 0x0000007ced7a7225 */ /* 0x000fc800078e007a */
[----:B------:R-:W-:Y:S01]  /*9a20*/  IMAD R36, R237, R125, R36 ;  /* 0x0000007ded247224 */ /* 0x000fe200078e0224 */
[----:B------:R-:W-:Y:S06]  /*9a30*/  @P3 BRA `(.L_x_499) ;  /* 0x0000001400283947 */ /* 0x000fec0003800000 */
[----:B------:R-:W-:Y:S01]  /*9a40*/  ISETP.NE.AND P3, PT, R27, RZ, PT ;  /* 0x000000ff1b00720c */ /* 0x000fe20003f65270 */
[----:B------:R-:W-:Y:S01]  /*9a50*/  BSSY B1, `(.L_x_539) ;  /* 0x0000085000017945 */ /* 0x000fe20003800000 */
[----:B------:R-:W-:-:S11]  /*9a60*/  IMAD.IADD R48, R123, 0x1, R36 ;  /* 0x000000017b307824 */ /* 0x000fd600078e0224 */
[----:B------:R-:W-:Y:S05]  /*9a70*/  @!P3 BRA `(.L_x_540) ;  /* 0x000000080008b947 */ /* 0x000fea0003800000 */
[----:B------:R-:W-:Y:S01]  /*9a80*/  SEL R36, R118, R145, !P0 ;  /* 0x0000009176247207 */ /* 0x000fe20004000000 */
[----:B------:R-:W-:Y:S01]  /*9a90*/  BSSY B2, `(.L_x_541) ;  /* 0x0000079000027945 */ /* 0x000fe20003800000 */
[----:B------:R-:W-:Y:S02]  /*9aa0*/  SHF.R.U32.HI R39, RZ, 0x3, R222 ;  /* 0x00000003ff277819 */ /* 0x000fe400000116de */
[----:B------:R-:W-:-:S04]  /*9ab0*/  SHF.R.S32.HI R37, RZ, 0x1f, R36 ;  /* 0x0000001fff257819 */ /* 0x000fc80000011424 */
[----:B------:R-:W-:-:S04]  /*9ac0*/  LEA.HI R36, R37, R36, RZ, 0x4 ;  /* 0x0000002425247211 */ /* 0x000fc800078f20ff */
[----:B------:R-:W-:-:S04]  /*9ad0*/  LEA.HI.SX32 R36, R36, R15, 0x1c ;  /* 0x0000000f24247211 */ /* 0x000fc800078fe2ff */
[----:B------:R-:W-:Y:S01]  /*9ae0*/  SHF.R.S32.HI R38, RZ, 0x1f, R36 ;  /* 0x0000001fff267819 */ /* 0x000fe20000011424 */
[----:B------:R-:W-:-:S03]  /*9af0*/  IMAD.SHL.U32 R37, R36, 0x8, RZ ;  /* 0x0000000824257824 */ /* 0x000fc600078e00ff */
[----:B------:R-:W-:Y:S02]  /*9b00*/  LEA.HI R36, R38, R36, RZ, 0x3 ;  /* 0x0000002426247211 */ /* 0x000fe400078f18ff */
[----:B------:R-:W-:Y:S02]  /*9b10*/  ISETP.GE.AND P3, PT, R37, R143, PT ;  /* 0x0000008f2500720c */ /* 0x000fe40003f66270 */
[----:B------:R-:W-:-:S05]  /*9b20*/  SHF.R.S32.HI R36, RZ, 0x3, R36 ;  /* 0x00000003ff247819 */ /* 0x000fca0000011424 */
[----:B------:R-:W-:-:S06]  /*9b30*/  IMAD R36, R36, 0x1400, R225 ;  /* 0x0000140024247824 */ /* 0x000fcc00078e02e1 */
[--C-:B------:R-:W-:Y:S02]  /*9b40*/  @!P3 SHF.R.S32.HI R49, RZ, 0x1f, R37.reuse ;  /* 0x0000001fff31b819 */ /* 0x100fe40000011425 */
[--C-:B------:R-:W-:Y:S02]  /*9b50*/  @!P3 IADD3 R47, P4, P5, R96, R122, R37.reuse ;  /* 0x0000007a602fb210 */ /* 0x100fe40007d9e025 */
[----:B------:R-:W-:Y:S02]  /*9b60*/  LOP3.LUT R37, R222, 0x38, R37, 0xf8, !PT ;  /* 0x00000038de257812 */ /* 0x000fe400078ef825 */
[----:B------:R-:W-:Y:S02]  /*9b70*/  @!P3 IADD3.X R49, R93, R48, R49, P4, P5 ;  /* 0x000000305d31b210 */ /* 0x000fe400027ea431 */
[----:B------:R-:W-:Y:S02]  /*9b80*/  LOP3.LUT R37, R37, R39, RZ, 0x3c, !PT ;  /* 0x0000002725257212 */ /* 0x000fe400078e3cff */
[----:B------:R-:W-:-:S03]  /*9b90*/  IADD3 R45, P4, P5, R96, R122, R14 ;  /* 0x0000007a602d7210 */ /* 0x000fc60007d9e00e */
[----:B------:R-:W-:Y:S01]  /*9ba0*/  IMAD.IADD R36, R36, 0x1, R37 ;  /* 0x0000000124247824 */ /* 0x000fe200078e0225 */
[----:B------:R-:W-:Y:S02]  /*9bb0*/  IADD3.X R46, R93, R48, R8, P4, P5 ;  /* 0x000000305d2e7210 */ /* 0x000fe400027ea408 */
[----:B------:R-:W-:Y:S01]  /*9bc0*/  ISETP.GE.AND P4, PT, R16, R115, PT ;  /* 0x000000731000720c */ /* 0x000fe20003f86270 */
[C---:B-1----:R-:W-:Y:S02]  /*9bd0*/  IMAD R40, R19.reuse, 0x5000, R36 ;  /* 0x0000500013287824 */ /* 0x042fe400078e0224 */
[----:B------:R-:W-:Y:S02]  /*9be0*/  IMAD R36, R19, 0x5000, R132 ;  /* 0x0000500013247824 */ /* 0x000fe400078e0284 */
[--C-:B------:R-:W-:Y:S02]  /*9bf0*/  IMAD R40, R40, 0x2, R18.reuse ;  /* 0x0000000228287824 */ /* 0x100fe400078e0212 */
[----:B------:R-:W-:-:S04]  /*9c00*/  IMAD R36, R36, 0x2, R18 ;  /* 0x0000000224247824 */ /* 0x000fc800078e0212 */
[----:B------:R-:W1:Y:S04]  /*9c10*/  LDS.128 R40, [R40+0x24400] ;  /* 0x0244000028287984 */ /* 0x000e680000000c00 */
[----:B------:R-:W3:Y:S01]  /*9c20*/  LDS.128 R36, [R36+0x24400] ;  /* 0x0244000024247984 */ /* 0x000ee20000000c00 */
[----:B------:R-:W-:Y:S05]  /*9c30*/  @P4 BRA `(.L_x_542) ;  /* 0x0000000400784947 */ /* 0x000fea0003800000 */
[----:B------:R-:W-:Y:S01]  /*9c40*/  SHF.R.U32.HI R50, RZ, 0x10, R81 ;  /* 0x00000010ff327819 */ /* 0x000fe20000011651 */
[----:B-1----:R-:W-:Y:S01]  /*9c50*/  IMAD.U32 R55, R41, 0x10000, RZ ;  /* 0x0001000029377824 */ /* 0x002fe200078e00ff */
[----:B------:R-:W-:Y:S01]  /*9c60*/  SHF.R.U32.HI R44, RZ, 0x10, R73 ;  /* 0x00000010ff2c7819 */ /* 0x000fe20000011649 */
[----:B---3--:R-:W-:Y:S01]  /*9c70*/  IMAD.U32 R53, R37, 0x10000, RZ ;  /* 0x0001000025357824 */ /* 0x008fe200078e00ff */
[----:B------:R-:W-:Y:S01]  /*9c80*/  PRMT R50, R162, 0x5432, R50 ;  /* 0x00005432a2327816 */ /* 0x000fe20000000032 */
[----:B------:R-:W-:Y:S01]  /*9c90*/  IMAD.U32 R56, R43, 0x10000, RZ ;  /* 0x000100002b387824 */ /* 0x000fe200078e00ff */
[----:B------:R-:W-:Y:S01]  /*9ca0*/  PRMT R44, R160, 0x5432, R44 ;  /* 0x00005432a02c7816 */ /* 0x000fe2000000002c */
[----:B------:R-:W-:Y:S01]  /*9cb0*/  IMAD.U32 R59, R42, 0x10000, RZ ;  /* 0x000100002a3b7824 */ /* 0x000fe200078e00ff */
[----:B------:R-:W-:Y:S01]  /*9cc0*/  LOP3.LUT R37, R37, 0xffff0000, RZ, 0xc0, !PT ;  /* 0xffff000025257812 */ /* 0x000fe200078ec0ff */
[C---:B------:R-:W-:Y:S01]  /*9cd0*/  IMAD.U32 R51, R50.reuse, 0x10000, RZ ;  /* 0x0001000032337824 */ /* 0x040fe200078e00ff */
[----:B------:R-:W-:Y:S01]  /*9ce0*/  LOP3.LUT R50, R50, 0xffff0000, RZ, 0xc0, !PT ;  /* 0xffff000032327812 */ /* 0x000fe200078ec0ff */
[C---:B------:R-:W-:Y:S01]  /*9cf0*/  IMAD.U32 R52, R44.reuse, 0x10000, RZ ;  /* 0x000100002c347824 */ /* 0x040fe200078e00ff */
[----:B------:R-:W-:Y:S01]  /*9d00*/  LOP3.LUT R44, R44, 0xffff0000, RZ, 0xc0, !PT ;  /* 0xffff00002c2c7812 */ /* 0x000fe200078ec0ff */
[CC--:B------:R-:W-:Y:S01]  /*9d10*/  FMUL.FTZ R54, R55.reuse, R51.reuse ;  /* 0x0000003337367220 */ /* 0x0c0fe20000410000 */
[----:B------:R-:W-:Y:S01]  /*9d20*/  SHF.R.U64 R80, R80, 0x10, R81 ;  /* 0x0000001050507819 */ /* 0x000fe20000001251 */
[-C--:B------:R-:W-:Y:S01]  /*9d30*/  FMUL.FTZ R55, R55, R52.reuse ;  /* 0x0000003437377220 */ /* 0x080fe20000410000 */
[----:B------:R-:W-:Y:S01]  /*9d40*/  SHF.R.U64 R72, R72, 0x10, R73 ;  /* 0x0000001048487819 */ /* 0x000fe20000001249 */
[C---:B------:R-:W-:Y:S01]  /*9d50*/  FFMA.FTZ R54, R53.reuse, R52, -R54 ;  /* 0x0000003435367223 */ /* 0x040fe20000010836 */
[----:B------:R-:W-:Y:S01]  /*9d60*/  PRMT R162, R162, 0x5410, R80 ;  /* 0x00005410a2a27816 */ /* 0x000fe20000000050 */
[----:B------:R-:W-:Y:S01]  /*9d70*/  FFMA.FTZ R55, R53, R51, R55 ;  /* 0x0000003335377223 */ /* 0x000fe20000010037 */
[----:B------:R-:W-:-:S02]  /*9d80*/  LOP3.LUT R51, R41, 0xffff0000, RZ, 0xc0, !PT ;  /* 0xffff000029337812 */ /* 0x000fc400078ec0ff */
[----:B------:R-:W-:Y:S02]  /*9d90*/  SHF.R.U32.HI R53, RZ, 0x10, R75 ;  /* 0x00000010ff357819 */ /* 0x000fe4000001164b */
[----:B------:R-:W-:Y:S01]  /*9da0*/  PRMT R160, R160, 0x5410, R72 ;  /* 0x00005410a0a07816 */ /* 0x000fe20000000048 */
[C---:B------:R-:W-:Y:S01]  /*9db0*/  FMUL.FTZ R41, R51.reuse, R50 ;  /* 0x0000003233297220 */ /* 0x040fe20000410000 */
[-C--:B------:R-:W-:Y:S01]  /*9dc0*/  FMUL.FTZ R51, R51, R44.reuse ;  /* 0x0000002c33337220 */ /* 0x080fe20000410000 */
[----:B------:R-:W-:Y:S02]  /*9dd0*/  PRMT R53, R159, 0x5432, R53 ;  /* 0x000054329f357816 */ /* 0x000fe40000000035 */
[C---:B------:R-:W-:Y:S01]  /*9de0*/  FFMA.FTZ R41, R37.reuse, R44, -R41 ;  /* 0x0000002c25297223 */ /* 0x040fe20000010829 */
[----:B------:R-:W-:Y:S01]  /*9df0*/  FFMA.FTZ R37, R37, R50, R51 ;  /* 0x0000003225257223 */ /* 0x000fe20000010033 */
[----:B------:R-:W-:Y:S01]  /*9e00*/  SHF.R.U32.HI R51, RZ, 0x10, R83 ;  /* 0x00000010ff337819 */ /* 0x000fe20000011653 */
[C---:B------:R-:W-:Y:S01]  /*9e10*/  IMAD.U32 R50, R53.reuse, 0x10000, RZ ;  /* 0x0001000035327824 */ /* 0x040fe200078e00ff */
[----:B------:R-:W-:Y:S01]  /*9e20*/  LOP3.LUT R53, R53, 0xffff0000, RZ, 0xc0, !PT ;  /* 0xffff000035357812 */ /* 0x000fe200078ec0ff */
[----:B------:R-:W-:Y:S01]  /*9e30*/  IMAD.U32 R44, R39, 0x10000, RZ ;  /* 0x00010000272c7824 */ /* 0x000fe200078e00ff */
[----:B------:R-:W-:-:S02]  /*9e40*/  PRMT R51, R161, 0x5432, R51 ;  /* 0x00005432a1337816 */ /* 0x000fc40000000033 */
[----:B------:R-:W-:Y:S02]  /*9e50*/  LOP3.LUT R39, R39, 0xffff0000, RZ, 0xc0, !PT ;  /* 0xffff000027277812 */ /* 0x000fe400078ec0ff */
[----:B------:R-:W-:Y:S01]  /*9e60*/  SHF.R.U64 R82, R82, 0x10, R83 ;  /* 0x0000001052527819 */ /* 0x000fe20000001253 */
[C---:B------:R-:W-:Y:S01]  /*9e70*/  IMAD.U32 R52, R51.reuse, 0x10000, RZ ;  /* 0x0001000033347824 */ /* 0x040fe200078e00ff */
[----:B------:R-:W-:Y:S02]  /*9e80*/  LOP3.LUT R51, R51, 0xffff0000, RZ, 0xc0, !PT ;  /* 0xffff000033337812 */ /* 0x000fe400078ec0ff */
[----:B------:R-:W-:Y:S01]  /*9e90*/  SHF.R.U64 R74, R74, 0x10, R75 ;  /* 0x000000104a4a7819 */ /* 0x000fe2000000124b */
[C---:B------:R-:W-:Y:S01]  /*9ea0*/  FMUL.FTZ R57, R56.reuse, R52 ;  /* 0x0000003438397220 */ /* 0x040fe20000410000 */
[-C--:B------:R-:W-:Y:S01]  /*9eb0*/  FMUL.FTZ R56, R56, R50.reuse ;  /* 0x0000003238387220 */ /* 0x080fe20000410000 */
[----:B------:R-:W-:Y:S02]  /*9ec0*/  PRMT R82, R161, 0x5410, R82 ;  /* 0x00005410a1527816 */ /* 0x000fe40000000052 */
[C---:B------:R-:W-:Y:S01]  /*9ed0*/  FFMA.FTZ R50, R44.reuse, R50, -R57 ;  /* 0x000000322c327223 */ /* 0x040fe20000010839 */
[----:B------:R-:W-:Y:S01]  /*9ee0*/  FFMA.FTZ R44, R44, R52, R56 ;  /* 0x000000342c2c7223 */ /* 0x000fe20000010038 */
[----:B------:R-:W-:Y:S01]  /*9ef0*/  LOP3.LUT R52, R43, 0xffff0000, RZ, 0xc0, !PT ;  /* 0xffff00002b347812 */ /* 0x000fe200078ec0ff */
[C---:B------:R-:W-:Y:S01]  /*9f00*/  IMAD.U32 R56, R160.reuse, 0x10000, RZ ;  /* 0x00010000a0387824 */ /* 0x040fe200078e00ff */
[----:B------:R-:W-:-:S02]  /*9f10*/  LOP3.LUT R160, R160, 0xffff0000, RZ, 0xc0, !PT ;  /* 0xffff0000a0a07812 */ /* 0x000fc400078ec0ff */
[----:B------:R-:W-:Y:S01]  /*9f20*/  PRMT R74, R159, 0x5410, R74 ;  /* 0x000054109f4a7816 */ /* 0x000fe2000000004a */
[C---:B------:R-:W-:Y:S01]  /*9f30*/  FMUL.FTZ R43, R52.reuse, R51 ;  /* 0x00000033342b7220 */ /* 0x040fe20000410000 */
[-C--:B------:R-:W-:Y:S01]  /*9f40*/  FMUL.FTZ R52, R52, R53.reuse ;  /* 0x0000003534347220 */ /* 0x080fe20000410000 */
[----:B------:R-:W-:Y:S02]  /*9f50*/  LOP3.LUT R42, R42, 0xffff0000, RZ, 0xc0, !PT ;  /* 0xffff00002a2a7812 */ /* 0x000fe400078ec0ff */
[C---:B------:R-:W-:Y:S01]  /*9f60*/  FFMA.FTZ R43, R39.reuse, R53, -R43 ;  /* 0x00000035272b7223 */ /* 0x040fe2000001082b */
[----:B------:R-:W-:Y:S01]  /*9f70*/  FFMA.FTZ R39, R39, R51, R52 ;  /* 0x0000003327277223 */ /* 0x000fe20000010034 */
[C---:B------:R-:W-:Y:S01]  /*9f80*/  IMAD.U32 R53, R40.reuse, 0x10000, RZ ;  /* 0x0001000028357824 */ /* 0x040fe200078e00ff */
[----:B------:R-:W-:Y:S01]  /*9f90*/  LOP3.LUT R40, R40, 0xffff0000, RZ, 0xc0, !PT ;  /* 0xffff000028287812 */ /* 0x000fe200078ec0ff */
[C---:B------:R-:W-:Y:S01]  /*9fa0*/  IMAD.U32 R52, R162.reuse, 0x10000, RZ ;  /* 0x00010000a2347824 */ /* 0x040fe200078e00ff */
[----:B------:R-:W-:Y:S01]  /*9fb0*/  LOP3.LUT R162, R162, 0xffff0000, RZ, 0xc0, !PT ;  /* 0xffff0000a2a27812 */ /* 0x000fe200078ec0ff */
[C---:B------:R-:W-:Y:S01]  /*9fc0*/  IMAD.U32 R51, R36.reuse, 0x10000, RZ ;  /* 0x0001000024337824 */ /* 0x040fe200078e00ff */
[----:B------:R-:W-:Y:S01]  /*9fd0*/  LOP3.LUT R36, R36, 0xffff0000, RZ, 0xc0, !PT ;  /* 0xffff000024247812 */ /* 0x000fe200078ec0ff */
[C---:B------:R-:W-:Y:S01]  /*9fe0*/  FMUL.FTZ R57, R53.reuse, R52 ;  /* 0x0000003435397220 */ /* 0x040fe20000410000 */
[----:B------:R-:W-:Y:S01]  /*9ff0*/  FMUL.FTZ R53, R53, R56 ;  /* 0x0000003835357220 */ /* 0x000fe20000410000 */
[----:B------:R-:W-:-:S02]  /*a000*/  F2FP.BF16.F32.PACK_AB R41, R41, R54 ;  /* 0x000000362929723e */ /* 0x000fc400000010ff */
[C---:B------:R-:W-:Y:S01]  /*a010*/  FFMA.FTZ R57, R51.reuse, R56, -R57 ;  /* 0x0000003833397223 */ /* 0x040fe20000010839 */
[----:B------:R-:W-:Y:S01]  /*a020*/  FFMA.FTZ R53, R51, R52, R53 ;  /* 0x0000003433357223 */ /* 0x000fe20000010035 */
[C---:B------:R-:W-:Y:S01]  /*a030*/  FMUL.FTZ R51, R40.reuse, R162 ;  /* 0x000000a228337220 */ /* 0x040fe20000410000 */
[-C--:B------:R-:W-:Y:S01]  /*a040*/  FMUL.FTZ R40, R40, R160.reuse ;  /* 0x000000a028287220 */ /* 0x080fe20000410000 */
[C---:B------:R-:W-:Y:S01]  /*a050*/  IMAD.U32 R52, R82.reuse, 0x10000, RZ ;  /* 0x0001000052347824 */ /* 0x040fe200078e00ff */
[----:B------:R-:W-:Y:S01]  /*a060*/  LOP3.LUT R82, R82, 0xffff0000, RZ, 0xc0, !PT ;  /* 0xffff000052527812 */ /* 0x000fe200078ec0ff */
[----:B------:R-:W-:Y:S02]  /*a070*/  IMAD.U32 R56, R74, 0x10000, RZ ;  /* 0x000100004a387824 */ /* 0x000fe400078e00ff */
[C---:B------:R-:W-:Y:S01]  /*a080*/  FFMA.FTZ R51, R36.reuse, R160, -R51 ;  /* 0x000000a024337223 */ /* 0x040fe20000010833 */
[----:B------:R-:W-:Y:S01]  /*a090*/  FFMA.FTZ R40, R36, R162, R40 ;  /* 0x000000a224287223 */ /* 0x000fe20000010028 */
[----:B------:R-:W-:Y:S01]  /*a0a0*/  FMUL.FTZ R58, R59, R52 ;  /* 0x000000343b3a7220 */ /* 0x000fe20000410000 */
[----:B------:R-:W-:-:S02]  /*a0b0*/  IMAD.U32 R36, R38, 0x10000, RZ ;  /* 0x0001000026247824 */ /* 0x000fc400078e00ff */
[-C--:B------:R-:W-:Y:S01]  /*a0c0*/  FMUL.FTZ R59, R59, R56.reuse ;  /* 0x000000383b3b7220 */ /* 0x080fe20000410000 */
[----:B------:R-:W-:Y:S01]  /*a0d0*/  LOP3.LUT R74, R74, 0xffff0000, RZ, 0xc0, !PT ;  /* 0xffff00004a4a7812 */ /* 0x000fe200078ec0ff */
[C---:B------:R-:W-:Y:S02]  /*a0e0*/  FFMA.FTZ R58, R36.reuse, R56, -R58 ;  /* 0x00000038243a7223 */ /* 0x040fe4000001083a */
[----:B------:R-:W-:Y:S01]  /*a0f0*/  FFMA.FTZ R59, R36, R52, R59 ;  /* 0x00000034243b7223 */ /* 0x000fe2000001003b */
[----:B------:R-:W-:Y:S01]  /*a100*/  LOP3.LUT R38, R38, 0xffff0000, RZ, 0xc0, !PT ;  /* 0xffff000026267812 */ /* 0x000fe200078ec0ff */
[C---:B------:R-:W-:Y:S01]  /*a110*/  FMUL.FTZ R36, R42.reuse, R82 ;  /* 0x000000522a247220 */ /* 0x040fe20000410000 */
[----:B------:R-:W-:Y:S01]  /*a120*/  FMUL.FTZ R42, R42, R74 ;  /* 0x0000004a2a2a7220 */ /* 0x000fe20000410000 */
[----:B------:R-:W-:Y:S02]  /*a130*/  F2FP.BF16.F32.PACK_AB R43, R43, R50 ;  /* 0x000000322b2b723e */ /* 0x000fe400000010ff */
[C---:B------:R-:W-:Y:S01]  /*a140*/  FFMA.FTZ R36, R38.reuse, R74, -R36 ;  /* 0x0000004a26247223 */ /* 0x040fe20000010824 */
[----:B------:R-:W-:Y:S01]  /*a150*/  FFMA.FTZ R42, R38, R82, R42 ;  /* 0x00000052262a7223 */ /* 0x000fe2000001002a */
[----:B------:R-:W-:Y:S01]  /*a160*/  F2FP.BF16.F32.PACK_AB R55, R37, R55 ;  /* 0x000000372537723e */ /* 0x000fe200000010ff */
[----:B------:R-:W-:Y:S01]  /*a170*/  IMAD.MOV.U32 R37, RZ, RZ, R41 ;  /* 0x000000ffff257224 */ /* 0x000fe200078e0029 */
        /* <DEDUP_REMOVED lines=9> */
[----:B------:R-:W-:-:S07]  /*a210*/  IMAD.MOV.U32 R38, RZ, RZ, R58 ;  /* 0x000000ffff267224 */ /* 0x000fce00078e003a */
.L_x_542:
[----:B------:R-:W-:Y:S05]  /*a220*/  BSYNC B2 ;  /* 0x0000000000027941 */ /* 0x000fea0003800000 */
.L_x_541:
[----:B------:R-:W-:Y:S01]  /*a230*/  LEA R44, P4, R45, R116, 0x1 ;  /* 0x000000742d2c7211 */ /* 0x000fe200078808ff */
[----:B------:R-:W-:-:S03]  /*a240*/  ULDC.64 UR4, c[0x0][0x208] ;  /* 0x0000820000047ab9 */ /* 0x000fc60000000a00 */
[----:B------:R-:W-:Y:S02]  /*a250*/  LEA.HI.X R45, R45, R117, R46, 0x1, P4 ;  /* 0x000000752d2d7211 */ /* 0x000fe400020f0c2e */
[----:B------:R-:W-:-:S03]  /*a260*/  @!P3 LEA R46, P4, R47, R116, 0x1 ;  /* 0x000000742f2eb211 */ /* 0x000fc600078808ff */
[----:B---3--:R3:W-:Y:S01]  /*a270*/  STG.E.128 desc[UR4][R44.64], R36 ;  /* 0x000000242c007986 */ /* 0x0087e2000c101d04 */
[----:B------:R-:W-:-:S05]  /*a280*/  @!P3 LEA.HI.X R47, R47, R117, R49, 0x1, P4 ;  /* 0x000000752f2fb211 */ /* 0x000fca00020f0c31 */
[----:B-1----:R3:W-:Y:S04]  /*a290*/  @!P3 STG.E.128 desc[UR4][R46.64], R40 ;  /* 0x000000282e00b986 */ /* 0x0027e8000c101d04 */
.L_x_540:
[----:B------:R-:W-:Y:S05]  /*a2a0*/  BSYNC B1 ;  /* 0x0000000000017941 */ /* 0x000fea0003800000 */
.L_x_539:
[----:B------:R-:W-:-:S13]  /*a2b0*/  ISETP.NE.AND P3, PT, R11, RZ, PT ;  /* 0x000000ff0b00720c */ /* 0x000fda0003f65270 */
[----:B------:R-:W-:Y:S05]  /*a2c0*/  @!P3 BRA `(.L_x_499) ;  /* 0x0000000c0004b947 */ /* 0x000fea0003800000 */
[----:B------:R-:W-:Y:S01]  /*a2d0*/  SEL R145, R118, R145, !P1 ;  /* 0x0000009176917207 */ /* 0x000fe20004800000 */
[----:B------:R-:W-:Y:S01]  /*a2e0*/  BSSY B1, `(.L_x_543) ;  /* 0x0000074000017945 */ /* 0x000fe20003800000 */
[----:B---3--:R-:W-:Y:S02]  /*a2f0*/  SHF.R.U32.HI R39, RZ, 0x3, R222 ;  /* 0x00000003ff277819 */ /* 0x008fe400000116de */
[----:B------:R-:W-:Y:S02]  /*a300*/  SHF.R.S32.HI R36, RZ, 0x1f, R145 ;  /* 0x0000001fff247819 */ /* 0x000fe40000011491 */
[----:B------:R-:W-:Y:S02]  /*a310*/  IADD3 R45, P3, P4, R96, R122, R12 ;  /* 0x0000007a602d7210 */ /* 0x000fe40007c7e00c */
[----:B------:R-:W-:Y:S02]  /*a320*/  LEA.HI R36, R36, R145, RZ, 0x4 ;  /* 0x0000009124247211 */ /* 0x000fe400078f20ff */
[----:B------:R-:W-:-:S02]  /*a330*/  IADD3.X R47, R93, R48, R7, P3, P4 ;  /* 0x000000305d2f7210 */ /* 0x000fc40001fe8407 */
[----:B------:R-:W-:Y:S02]  /*a340*/  LEA.HI.SX32 R36, R36, R13, 0x1c ;  /* 0x0000000d24247211 */ /* 0x000fe400078fe2ff */
[----:B------:R-:W-:Y:S02]  /*a350*/  ISETP.GE.AND P4, PT, R212, R115, PT ;  /* 0x00000073d400720c */ /* 0x000fe40003f86270 */
[----:B------:R-:W-:Y:S01]  /*a360*/  SHF.R.S32.HI R37, RZ, 0x1f, R36 ;  /* 0x0000001fff257819 */ /* 0x000fe20000011424 */
[----:B------:R-:W-:Y:S01]  /*a370*/  IMAD.SHL.U32 R46, R36, 0x8, RZ ;  /* 0x00000008242e7824 */ /* 0x000fe200078e00ff */
[----:B------:R-:W-:Y:S02]  /*a380*/  LEA R44, P3, R45, R116, 0x1 ;  /* 0x000000742d2c7211 */ /* 0x000fe400078608ff */
[----:B------:R-:W-:Y:S02]  /*a390*/  LEA.HI R37, R37, R36, RZ, 0x3 ;  /* 0x0000002425257211 */ /* 0x000fe400078f18ff */
[----:B------:R-:W-:-:S02]  /*a3a0*/  LOP3.LUT R36, R222, 0x38, R46, 0xf8, !PT ;  /* 0x00000038de247812 */ /* 0x000fc400078ef82e */
[----:B------:R-:W-:Y:S02]  /*a3b0*/  SHF.R.S32.HI R38, RZ, 0x3, R37 ;  /* 0x00000003ff267819 */ /* 0x000fe40000011425 */
[----:B------:R-:W-:Y:S01]  /*a3c0*/  LOP3.LUT R36, R36, R39, RZ, 0x3c, !PT ;  /* 0x0000002724247212 */ /* 0x000fe200078e3cff */
[----:B------:R-:W-:Y:S01]  /*a3d0*/  IMAD R39, R19, 0x5000, R131 ;  /* 0x0000500013277824 */ /* 0x000fe200078e0283 */
[----:B------:R-:W-:Y:S01]  /*a3e0*/  LEA.HI.X R45, R45, R117, R47, 0x1, P3 ;  /* 0x000000752d2d7211 */ /* 0x000fe200018f0c2f */
[----:B------:R-:W-:-:S04]  /*a3f0*/  IMAD R37, R38, 0x1400, R225 ;  /* 0x0000140026257824 */ /* 0x000fc800078e02e1 */
[----:B------:R-:W-:-:S04]  /*a400*/  IMAD.IADD R36, R37, 0x1, R36 ;  /* 0x0000000125247824 */ /* 0x000fc800078e0224 */
[----:B------:R-:W-:Y:S02]  /*a410*/  IMAD R37, R19, 0x5000, R36 ;  /* 0x0000500013257824 */ /* 0x000fe400078e0224 */
[--C-:B------:R-:W-:Y:S02]  /*a420*/  IMAD R36, R39, 0x2, R18.reuse ;  /* 0x0000000227247824 */ /* 0x100fe400078e0212 */
[----:B-1----:R-:W-:-:S04]  /*a430*/  IMAD R40, R37, 0x2, R18 ;  /* 0x0000000225287824 */ /* 0x002fc800078e0212 */
[----:B------:R-:W1:Y:S04]  /*a440*/  LDS.128 R36, [R36+0x24400] ;  /* 0x0244000024247984 */ /* 0x000e680000000c00 */
[----:B------:R-:W3:Y:S01]  /*a450*/  LDS.128 R40, [R40+0x24400] ;  /* 0x0244000028287984 */ /* 0x000ee20000000c00 */
[----:B------:R-:W-:Y:S05]  /*a460*/  @P4 BRA `(.L_x_544) ;  /* 0x00000004006c4947 */ /* 0x000fea0003800000 */
[----:B------:R-:W-:Y:S01]  /*a470*/  SHF.R.U32.HI R52, RZ, 0x10, R77 ;  /* 0x00000010ff347819 */ /* 0x000fe2000001164d */
[----:B---3--:R-:W-:Y:S01]  /*a480*/  IMAD.U32 R57, R41, 0x10000, RZ ;  /* 0x0001000029397824 */ /* 0x008fe200078e00ff */
[----:B------:R-:W-:Y:S01]  /*a490*/  SHF.R.U32.HI R51, RZ, 0x10, R69 ;  /* 0x00000010ff337819 */ /* 0x000fe20000011645 */
[----:B-1----:R-:W-:Y:S01]  /*a4a0*/  IMAD.U32 R54, R37, 0x10000, RZ ;  /* 0x0001000025367824 */ /* 0x002fe200078e00ff */
[----:B------:R-:W-:Y:S01]  /*a4b0*/  PRMT R52, R158, 0x5432, R52 ;  /* 0x000054329e347816 */ /* 0x000fe20000000034 */
[----:B------:R-:W-:Y:S01]  /*a4c0*/  IMAD.U32 R53, R36, 0x10000, RZ ;  /* 0x0001000024357824 */ /* 0x000fe200078e00ff */
[----:B------:R-:W-:Y:S01]  /*a4d0*/  PRMT R51, R156, 0x5432, R51 ;  /* 0x000054329c337816 */ /* 0x000fe20000000033 */
[----:B------:R-:W-:Y:S01]  /*a4e0*/  IMAD.U32 R60, R42, 0x10000, RZ ;  /* 0x000100002a3c7824 */ /* 0x000fe200078e00ff */
[----:B------:R-:W-:Y:S01]  /*a4f0*/  LOP3.LUT R41, R41, 0xffff0000, RZ, 0xc0, !PT ;  /* 0xffff000029297812 */ /* 0x000fe200078ec0ff */
[C---:B------:R-:W-:Y:S01]  /*a500*/  IMAD.U32 R55, R52.reuse, 0x10000, RZ ;  /* 0x0001000034377824 */ /* 0x040fe200078e00ff */
[----:B------:R-:W-:Y:S01]  /*a510*/  LOP3.LUT R52, R52, 0xffff0000, RZ, 0xc0, !PT ;  /* 0xffff000034347812 */ /* 0x000fe200078ec0ff */
[----:B------:R-:W-:Y:S01]  /*a520*/  IMAD.U32 R56, R51, 0x10000, RZ ;  /* 0x0001000033387824 */ /* 0x000fe200078e00ff */
[----:B------:R-:W-:Y:S01]  /*a530*/  SHF.R.U64 R50, R78, 0x10, R79 ;  /* 0x000000104e327819 */ /* 0x000fe2000000124f */
[----:B------:R-:W-:Y:S01]  /*a540*/  FMUL.FTZ R58, R57, R55 ;  /* 0x00000037393a7220 */ /* 0x000fe20000410000 */
[----:B------:R-:W-:Y:S01]  /*a550*/  LOP3.LUT R51, R51, 0xffff0000, RZ, 0xc0, !PT ;  /* 0xffff000033337812 */ /* 0x000fe200078ec0ff */
[----:B------:R-:W-:Y:S01]  /*a560*/  FMUL.FTZ R61, R41, R52 ;  /* 0x00000034293d7220 */ /* 0x000fe20000410000 */
[----:B------:R-:W-:Y:S01]  /*a570*/  SHF.R.U64 R49, R70, 0x10, R71 ;  /* 0x0000001046317819 */ /* 0x000fe20000001247 */
[-C--:B------:R-:W-:Y:S01]  /*a580*/  FMUL.FTZ R59, R57, R56.reuse ;  /* 0x00000038393b7220 */ /* 0x080fe20000410000 */
[----:B------:R-:W-:Y:S01]  /*a590*/  SHF.R.U32.HI R78, RZ, 0x10, R79 ;  /* 0x00000010ff4e7819 */ /* 0x000fe2000001164f */
[----:B------:R-:W-:Y:S01]  /*a5a0*/  FMUL.FTZ R41, R41, R51 ;  /* 0x0000003329297220 */ /* 0x000fe20000410000 */
[----:B------:R-:W-:Y:S01]  /*a5b0*/  SHF.R.U32.HI R70, RZ, 0x10, R71 ;  /* 0x00000010ff467819 */ /* 0x000fe20000011647 */
[C---:B------:R-:W-:Y:S01]  /*a5c0*/  FFMA.FTZ R58, R54.reuse, R56, -R58 ;  /* 0x00000038363a7223 */ /* 0x040fe2000001083a */
[----:B------:R-:W-:Y:S01]  /*a5d0*/  LOP3.LUT R37, R37, 0xffff0000, RZ, 0xc0, !PT ;  /* 0xffff000025257812 */ /* 0x000fe200078ec0ff */
[----:B------:R-:W-:Y:S01]  /*a5e0*/  IMAD.U32 R56, R43, 0x10000, RZ ;  /* 0x000100002b387824 */ /* 0x000fe200078e00ff */
[----:B------:R-:W-:Y:S01]  /*a5f0*/  PRMT R78, R157, 0x5432, R78 ;  /* 0x000054329d4e7816 */ /* 0x000fe2000000004e */
[----:B------:R-:W-:Y:S01]  /*a600*/  FFMA.FTZ R59, R54, R55, R59 ;  /* 0x00000037363b7223 */ /* 0x000fe2000001003b */
[----:B------:R-:W-:Y:S01]  /*a610*/  PRMT R70, R155, 0x5432, R70 ;  /* 0x000054329b467816 */ /* 0x000fe20000000046 */
[C---:B------:R-:W-:Y:S01]  /*a620*/  FFMA.FTZ R61, R37.reuse, R51, -R61 ;  /* 0x00000033253d7223 */ /* 0x040fe2000001083d */
[----:B------:R-:W-:Y:S01]  /*a630*/  FFMA.FTZ R41, R37, R52, R41 ;  /* 0x0000003425297223 */ /* 0x000fe20000010029 */
[----:B------:R-:W-:Y:S01]  /*a640*/  SHF.R.U64 R76, R76, 0x10, R77 ;  /* 0x000000104c4c7819 */ /* 0x000fe2000000124d */
[----:B------:R-:W-:Y:S01]  /*a650*/  IMAD.U32 R37, R78, 0x10000, RZ ;  /* 0x000100004e257824 */ /* 0x000fe200078e00ff */
[----:B------:R-:W-:Y:S01]  /*a660*/  SHF.R.U64 R47, R68, 0x10, R69 ;  /* 0x00000010442f7819 */ /* 0x000fe20000001245 */
[----:B------:R-:W-:Y:S01]  /*a670*/  IMAD.U32 R51, R70, 0x10000, RZ ;  /* 0x0001000046337824 */ /* 0x000fe200078e00ff */
[----:B------:R-:W-:Y:S01]  /*a680*/  PRMT R76, R158, 0x5410, R76 ;  /* 0x000054109e4c7816 */ /* 0x000fe2000000004c */
[----:B------:R-:W-:-:S02]  /*a690*/  IMAD.U32 R55, R39, 0x10000, RZ ;  /* 0x0001000027377824 */ /* 0x000fc400078e00ff */
[----:B------:R-:W-:Y:S01]  /*a6a0*/  FMUL.FTZ R52, R56, R37 ;  /* 0x0000002538347220 */ /* 0x000fe20000410000 */
[----:B------:R-:W-:Y:S01]  /*a6b0*/  PRMT R47, R156, 0x5410, R47 ;  /* 0x000054109c2f7816 */ /* 0x000fe2000000002f */
[-C--:B------:R-:W-:Y:S01]  /*a6c0*/  FMUL.FTZ R56, R56, R51.reuse ;  /* 0x0000003338387220 */ /* 0x080fe20000410000 */
[----:B------:R-:W-:Y:S01]  /*a6d0*/  LOP3.LUT R43, R43, 0xffff0000, RZ, 0xc0, !PT ;  /* 0xffff00002b2b7812 */ /* 0x000fe200078ec0ff */
[C---:B------:R-:W-:Y:S01]  /*a6e0*/  FFMA.FTZ R52, R55.reuse, R51, -R52 ;  /* 0x0000003337347223 */ /* 0x040fe20000010834 */
[----:B------:R-:W-:Y:S01]  /*a6f0*/  LOP3.LUT R78, R78, 0xffff0000, RZ, 0xc0, !PT ;  /* 0xffff00004e4e7812 */ /* 0x000fe200078ec0ff */
[----:B------:R-:W-:Y:S01]  /*a700*/  IMAD.U32 R57, R40, 0x10000, RZ ;  /* 0x0001000028397824 */ /* 0x000fe200078e00ff */
[----:B------:R-:W-:Y:S01]  /*a710*/  LOP3.LUT R70, R70, 0xffff0000, RZ, 0xc0, !PT ;  /* 0xffff000046467812 */ /* 0x000fe200078ec0ff */
[----:B------:R-:W-:Y:S01]  /*a720*/  FFMA.FTZ R56, R55, R37, R56 ;  /* 0x0000002537387223 */ /* 0x000fe20000010038 */
[----:B------:R-:W-:Y:S01]  /*a730*/  IMAD.U32 R51, R76, 0x10000, RZ ;  /* 0x000100004c337824 */ /* 0x000fe200078e00ff */
[----:B------:R-:W-:Y:S01]  /*a740*/  LOP3.LUT R39, R39, 0xffff0000, RZ, 0xc0, !PT ;  /* 0xffff000027277812 */ /* 0x000fe200078ec0ff */
[----:B------:R-:W-:-:S02]  /*a750*/  IMAD.U32 R37, R47, 0x10000, RZ ;  /* 0x000100002f257824 */ /* 0x000fc400078e00ff */
[C---:B------:R-:W-:Y:S01]  /*a760*/  FMUL.FTZ R55, R43.reuse, R78 ;  /* 0x0000004e2b377220 */ /* 0x040fe20000410000 */
[----:B------:R-:W-:Y:S01]  /*a770*/  LOP3.LUT R40, R40, 0xffff0000, RZ, 0xc0, !PT ;  /* 0xffff000028287812 */ /* 0x000fe200078ec0ff */
[-C--:B------:R-:W-:Y:S01]  /*a780*/  FMUL.FTZ R43, R43, R70.reuse ;  /* 0x000000462b2b7220 */ /* 0x080fe20000410000 */
[----:B------:R-:W-:Y:S01]  /*a790*/  LOP3.LUT R76, R76, 0xffff0000, RZ, 0xc0, !PT ;  /* 0xffff00004c4c7812 */ /* 0x000fe200078ec0ff */
[----:B------:R-:W-:Y:S01]  /*a7a0*/  FFMA.FTZ R55, R39, R70, -R55 ;  /* 0x0000004627377223 */ /* 0x000fe20000010837 */
[----:B------:R-:W-:Y:S01]  /*a7b0*/  LOP3.LUT R62, R47, 0xffff0000, RZ, 0xc0, !PT ;  /* 0xffff00002f3e7812 */ /* 0x000fe200078ec0ff */
[----:B------:R-:W-:Y:S01]  /*a7c0*/  FMUL.FTZ R47, R57, R51 ;  /* 0x00000033392f7220 */ /* 0x000fe20000410000 */
[----:B------:R-:W-:Y:S01]  /*a7d0*/  PRMT R50, R157, 0x5410, R50 ;  /* 0x000054109d327816 */ /* 0x000fe20000000032 */
[-C--:B------:R-:W-:Y:S01]  /*a7e0*/  FMUL.FTZ R57, R57, R37.reuse ;  /* 0x0000002539397220 */ /* 0x080fe20000410000 */
[----:B------:R-:W-:Y:S01]  /*a7f0*/  PRMT R49, R155, 0x5410, R49 ;  /* 0x000054109b317816 */ /* 0x000fe20000000031 */
[----:B------:R-:W-:Y:S01]  /*a800*/  FFMA.FTZ R43, R39, R78, R43 ;  /* 0x0000004e272b7223 */ /* 0x000fe2000001002b */
[----:B------:R-:W-:Y:S01]  /*a810*/  LOP3.LUT R36, R36, 0xffff0000, RZ, 0xc0, !PT ;  /* 0xffff000024247812 */ /* 0x000fe200078ec0ff */
[C---:B------:R-:W-:Y:S01]  /*a820*/  FMUL.FTZ R39, R40.reuse, R76 ;  /* 0x0000004c28277220 */ /* 0x040fe20000410000 */
[C---:B------:R-:W-:Y:S01]  /*a830*/  FFMA.FTZ R47, R53.reuse, R37, -R47 ;  /* 0x00000025352f7223 */ /* 0x040fe2000001082f */
[----:B------:R-:W-:Y:S01]  /*a840*/  FFMA.FTZ R57, R53, R51, R57 ;  /* 0x0000003335397223 */ /* 0x000fe20000010039 */
[-C--:B------:R-:W-:Y:S01]  /*a850*/  FMUL.FTZ R40, R40, R62.reuse ;  /* 0x0000003e28287220 */ /* 0x080fe20000410000 */
[----:B------:R-:W-:Y:S01]  /*a860*/  IMAD.U32 R37, R50, 0x10000, RZ ;  /* 0x0001000032257824 */ /* 0x000fe200078e00ff */
[----:B------:R-:W-:Y:S01]  /*a870*/  LOP3.LUT R42, R42, 0xffff0000, RZ, 0xc0, !PT ;  /* 0xffff00002a2a7812 */ /* 0x000fe200078ec0ff */
[C---:B------:R-:W-:Y:S01]  /*a880*/  IMAD.U32 R51, R49.reuse, 0x10000, RZ ;  /* 0x0001000031337824 */ /* 0x040fe200078e00ff */
[----:B------:R-:W-:Y:S01]  /*a890*/  LOP3.LUT R50, R50, 0xffff0000, RZ, 0xc0, !PT ;  /* 0xffff000032327812 */ /* 0x000fe200078ec0ff */
[----:B------:R-:W-:Y:S01]  /*a8a0*/  IMAD.U32 R54, R38, 0x10000, RZ ;  /* 0x0001000026367824 */ /* 0x000fe200078e00ff */
[----:B------:R-:W-:Y:S01]  /*a8b0*/  LOP3.LUT R49, R49, 0xffff0000, RZ, 0xc0, !PT ;  /* 0xffff000031317812 */ /* 0x000fe200078ec0ff */
[C---:B------:R-:W-:Y:S01]  /*a8c0*/  FFMA.FTZ R39, R36.reuse, R62, -R39 ;  /* 0x0000003e24277223 */ /* 0x040fe20000010827 */
[----:B------:R-:W-:Y:S01]  /*a8d0*/  FFMA.FTZ R40, R36, R76, R40 ;  /* 0x0000004c24287223 */ /* 0x000fe20000010028 */
[----:B------:R-:W-:Y:S01]  /*a8e0*/  LOP3.LUT R38, R38, 0xffff0000, RZ, 0xc0, !PT ;  /* 0xffff000026267812 */ /* 0x000fe200078ec0ff */
[C---:B------:R-:W-:Y:S01]  /*a8f0*/  FMUL.FTZ R36, R60.reuse, R37 ;  /* 0x000000253c247220 */ /* 0x040fe20000410000 */
[----:B------:R-:W-:Y:S01]  /*a900*/  FMUL.FTZ R60, R60, R51 ;  /* 0x000000333c3c7220 */ /* 0x000fe20000410000 */
        /* <DEDUP_REMOVED lines=8> */
[----:B------:R-:W-:Y:S02]  /*a990*/  F2FP.BF16.F32.PACK_AB R52, R55, R52 ;  /* 0x000000343734723e */ /* 0x000fe400000010ff */
[----:B------:R-:W-:Y:S01]  /*a9a0*/  F2FP.BF16.F32.PACK_AB R38, R53, R36 ;  /* 0x000000243526723e */ /* 0x000fe200000010ff */
[----:B------:R-:W-:Y:S01]  /*a9b0*/  IMAD.MOV.U32 R36, RZ, RZ, R39 ;  /* 0x000000ffff247224 */ /* 0x000fe200078e0027 */
[----:B------:R-:W-:Y:S01]  /*a9c0*/  F2FP.BF16.F32.PACK_AB R42, R37, R60 ;  /* 0x0000003c252a723e */ /* 0x000fe200000010ff */
[----:B------:R-:W-:Y:S01]  /*a9d0*/  IMAD.MOV.U32 R37, RZ, RZ, R58 ;  /* 0x000000ffff257224 */ /* 0x000fe200078e003a */
[----:B------:R-:W-:Y:S01]  /*a9e0*/  F2FP.BF16.F32.PACK_AB R41, R41, R59 ;  /* 0x0000003b2929723e */ /* 0x000fe200000010ff */
[----:B------:R-:W-:Y:S01]  /*a9f0*/  IMAD.MOV.U32 R39, RZ, RZ, R52 ;  /* 0x000000ffff277224 */ /* 0x000fe200078e0034 */
[----:B------:R-:W-:-:S02]  /*aa00*/  F2FP.BF16.F32.PACK_AB R43, R43, R56 ;  /* 0x000000382b2b723e */ /* 0x000fc400000010ff */
[----:B------:R-:W-:-:S07]  /*aa10*/  F2FP.BF16.F32.PACK_AB R40, R40, R57 ;  /* 0x000000392828723e */ /* 0x000fce00000010ff */
.L_x_544:
[----:B------:R-:W-:Y:S05]  /*aa20*/  BSYNC B1 ;  /* 0x0000000000017941 */ /* 0x000fea0003800000 */
.L_x_543:
[----:B------:R-:W-:Y:S01]  /*aa30*/  ISETP.GE.AND P3, PT, R46, R143, PT ;  /* 0x0000008f2e00720c */ /* 0x000fe20003f66270 */
[----:B------:R-:W-:Y:S02]  /*aa40*/  ULDC.64 UR4, c[0x0][0x208] ;  /* 0x0000820000047ab9 */ /* 0x000fe40000000a00 */
[----:B-1----:R4:W-:Y:S10]  /*aa50*/  STG.E.128 desc[UR4][R44.64], R36 ;  /* 0x000000242c007986 */ /* 0x0029f4000c101d04 */
[----:B------:R-:W-:Y:S05]  /*aa60*/  @P3 BRA `(.L_x_499) ;  /* 0x00000004001c3947 */ /* 0x000fea0003800000 */
[--C-:B------:R-:W-:Y:S01]  /*aa70*/  IADD3 R122, P3, P4, R96, R122, R46.reuse ;  /* 0x0000007a607a7210 */ /* 0x100fe20007c7e02e */
[----:B------:R-:W-:Y:S01]  /*aa80*/  ULDC.64 UR4, c[0x0][0x208] ;  /* 0x0000820000047ab9 */ /* 0x000fe20000000a00 */
[----:B------:R-:W-:-:S04]  /*aa90*/  SHF.R.S32.HI R46, RZ, 0x1f, R46 ;  /* 0x0000001fff2e7819 */ /* 0x000fc8000001142e */
[----:B------:R-:W-:Y:S02]  /*aaa0*/  IADD3.X R48, R93, R48, R46, P3, P4 ;  /* 0x000000305d307210 */ /* 0x000fe40001fe842e */
[----:B------:R-:W-:-:S04]  /*aab0*/  LEA R116, P3, R122, R116, 0x1 ;  /* 0x000000747a747211 */ /* 0x000fc800078608ff */
[----:B------:R-:W-:-:S05]  /*aac0*/  LEA.HI.X R117, R122, R117, R48, 0x1, P3 ;  /* 0x000000757a757211 */ /* 0x000fca00018f0c30 */
[----:B---3--:R1:W-:Y:S01]  /*aad0*/  STG.E.128 desc[UR4][R116.64], R40 ;  /* 0x0000002874007986 */ /* 0x0083e2000c101d04 */
[----:B------:R-:W-:Y:S05]  /*aae0*/  BRA `(.L_x_499) ;  /* 0x0000000000fc7947 */ /* 0x000fea0003800000 */
.L_x_456:
[----:B------:R-:W-:-:S04]  /*aaf0*/  ULOP3.LUT UR4, UR60, 0x1, URZ, 0xfc, !UPT ;  /* 0x000000013c047892 */ /* 0x000fc8000f8efc3f */
[----:B------:R-:W-:-:S06]  /*ab00*/  UISETP.NE.AND UP0, UPT, UR4, 0x3, UPT ;  /* 0x000000030400788c */ /* 0x000fcc000bf05270 */
[----:B------:R-:W-:-:S13]  /*ab10*/  PLOP3.LUT P2, PT, PT, PT, UP0, 0x80, 0x0 ;  /* 0x000000000000781c */ /* 0x000fda0003f4f008 */
[----:B------:R-:W-:Y:S05]  /*ab20*/  @!P2 BRA `(.L_x_545) ;  /* 0x000000000004a947 */ /* 0x000fea0003800000 */
[----:B------:R-:W-:Y:S01]  /*ab30*/  BPT.TRAP 0x1 ;  /* 0x000000040000795c */ /* 0x000fe20000300000 */
.L_x_545:
[----:B------:R-:W-:Y:S01]  /*ab40*/  IMAD R3, R19, 0x8, R18 ;  /* 0x0000000813037824 */ /* 0x000fe200078e0212 */
[----:B------:R-:W-:Y:S01]  /*ab50*/  SHF.L.U32 R0, R217, 0x1f, RZ ;  /* 0x0000001fd9007819 */ /* 0x000fe200000006ff */
[----:B------:R-:W-:Y:S01]  /*ab60*/  IMAD R4, R2, -0x50, R24 ;  /* 0xffffffb002047824 */ /* 0x000fe200078e0218 */
[----:B------:R-:W-:Y:S02]  /*ab70*/  BSSY B1, `(.L_x_546) ;  /* 0x0000005000017945 */ /* 0x000fe40003800000 */
[----:B------:R-:W1:Y:S02]  /*ab80*/  SYNCS.PHASECHK.TRANS64.TRYWAIT P4, [R3+URZ+0x38890], R0 ;  /* 0x03889000030075a7 */ /* 0x000e64000808017f */
[----:B------:R-:W-:-:S04]  /*ab90*/  VIMNMX R4, R4, 0x50, PT ;  /* 0x0000005004047848 */ /* 0x000fc80003fe0100 */
[----:B------:R-:W-:Y:S01]  /*aba0*/  ISETP.GE.AND P3, PT, R213, R4, PT ;  /* 0x00000004d500720c */ /* 0x000fe20003f66270 */
[----:B-1----:R-:W-:-:S12]  /*abb0*/  @!P4 BRA `(.L_x_547) ;  /* 0x000002180004c947 */ /* 0x002fd80003800000 */
.L_x_856:
[----:B------:R-:W-:Y:S05]  /*abc0*/  BSYNC B1 ;  /* 0x0000000000017941 */ /* 0x000fea0003800000 */
.L_x_546:
[----:B------:R-:W-:Y:S04]  /*abd0*/  BSSY B1, `(.L_x_548) ;  /* 0x000000f000017945 */ /* 0x000fe80003800000 */
[----:B------:R-:W-:Y:S05]  /*abe0*/  @P3 BRA `(.L_x_549) ;  /* 0x0000000000343947 */ /* 0x000fea0003800000 */
[----:B------:R-:W-:Y:S01]  /*abf0*/  ISETP.NE.AND P4, PT, R27, RZ, PT ;  /* 0x000000ff1b00720c */ /* 0x000fe20003f85270 */
[----:B------:R-:W-:Y:S01]  /*ac00*/  ULDC.64 UR4, c[0x0][0x208] ;  /* 0x0000820000047ab9 */ /* 0x000fe20000000a00 */
[----:B------:R-:W-:-:S11]  /*ac10*/  ISETP.NE.AND P3, PT, R11, RZ, PT ;  /* 0x000000ff0b00720c */ /* 0x000fd60003f65270 */
[----:B0-----:R-:W0:Y:S04]  /*ac20*/  @P4 LDS.128 R36, [R5+0x24400] ;  /* 0x0244000005244984 */ /* 0x001e280000000c00 */
[----:B------:R-:W2:Y:S04]  /*ac30*/  @P3 LDS.128 R40, [R5+0x26c00] ;  /* 0x026c000005283984 */ /* 0x000ea80000000c00 */
[----:B0-----:R-:W-:Y:S01]  /*ac40*/  @P4 STG.E.128 desc[UR4][R60.64], R36 ;  /* 0x000000243c004986 */ /* 0x001fe2000c101d04 */
[----:B------:R-:W-:-:S03]  /*ac50*/  ISETP.NE.AND P4, PT, R10, RZ, PT ;  /* 0x000000ff0a00720c */ /* 0x000fc60003f85270 */
[----:B--2---:R-:W-:Y:S01]  /*ac60*/  @P3 STG.E.128 desc[UR4][R60.64+0x80], R40 ;  /* 0x000080283c003986 */ /* 0x004fe2000c101d04 */
[----:B------:R-:W-:-:S09]  /*ac70*/  ISETP.NE.AND P3, PT, R9, RZ, PT ;  /* 0x000000ff0900720c */ /* 0x000fd20003f65270 */
[----:B------:R-:W0:Y:S04]  /*ac80*/  @P4 LDS.128 R36, [R5+0x29400] ;  /* 0x0294000005244984 */ /* 0x000e280000000c00 */
[----:B------:R-:W2:Y:S04]  /*ac90*/  @P3 LDS.128 R40, [R5+0x2bc00] ;  /* 0x02bc000005283984 */ /* 0x000ea80000000c00 */
[----:B0-----:R3:W-:Y:S04]  /*aca0*/  @P4 STG.E.128 desc[UR4][R60.64+0x100], R36 ;  /* 0x000100243c004986 */ /* 0x0017e8000c101d04 */
[----:B--2---:R3:W-:Y:S02]  /*acb0*/  @P3 STG.E.128 desc[UR4][R60.64+0x180], R40 ;  /* 0x000180283c003986 */ /* 0x0047e4000c101d04 */
.L_x_549:
[----:B------:R-:W-:Y:S05]  /*acc0*/  BSYNC B1 ;  /* 0x0000000000017941 */ /* 0x000fea0003800000 */
.L_x_548:
[----:B---3--:R-:W-:Y:S01]  /*acd0*/  VIADD R36, R213, 0x20 ;  /* 0x00000020d5247836 */ /* 0x008fe20000000000 */
[----:B------:R-:W-:Y:S04]  /*ace0*/  BSSY B1, `(.L_x_550) ;  /* 0x0000010000017945 */ /* 0x000fe80003800000 */
[----:B------:R-:W-:-:S13]  /*acf0*/  ISETP.GE.AND P3, PT, R36, R4, PT ;  /* 0x000000042400720c */ /* 0x000fda0003f66270 */
        /* <DEDUP_REMOVED lines=14> */
.L_x_551:
[----:B------:R-:W-:Y:S05]  /*ade0*/  BSYNC B1 ;  /* 0x0000000000017941 */ /* 0x000fea0003800000 */
.L_x_550:
[----:B------:R-:W-:-:S13]  /*adf0*/  ISETP.GE.AND P3, PT, R237, R4, PT ;  /* 0x00000004ed00720c */ /* 0x000fda0003f66270 */
[----:B------:R-:W-:Y:S05]  /*ae00*/  @P3 BRA `(.L_x_499) ;  /* 0x0000000000343947 */ /* 0x000fea0003800000 */
[----:B------:R-:W-:Y:S01]  /*ae10*/  ISETP.NE.AND P4, PT, R27, RZ, PT ;  /* 0x000000ff1b00720c */ /* 0x000fe20003f85270 */
[----:B------:R-:W-:Y:S01]  /*ae20*/  ULDC.64 UR4, c[0x0][0x208] ;  /* 0x0000820000047ab9 */ /* 0x000fe20000000a00 */
[----:B------:R-:W-:-:S11]  /*ae30*/  ISETP.NE.AND P3, PT, R11, RZ, PT ;  /* 0x000000ff0b00720c */ /* 0x000fd60003f65270 */
[----:B0--3--:R-:W0:Y:S04]  /*ae40*/  @P4 LDS.128 R36, [R5+0x26400] ;  /* 0x0264000005244984 */ /* 0x009e280000000c00 */
        /* <DEDUP_REMOVED lines=9> */
.L_x_499:
[----:B------:R-:W-:Y:S05]  /*aee0*/  BSYNC B0 ;  /* 0x0000000000007941 */ /* 0x000fea0003800000 */
.L_x_455:
[----:B0-234-:R-:W0:Y:S01]  /*aef0*/  S2R R36, SR_TID.X ;  /* 0x0000000000247919 */ /* 0x01de220000002100 */
[----:B------:R-:W-:Y:S01]  /*af00*/  @!PT LDS RZ, [RZ] ;  /* 0x00000000fffff984 */ /* 0x000fe20000000800 */
[----:B------:R-:W-:Y:S01]  /*af10*/  @!PT LDS RZ, [RZ] ;  /* 0x00000000fffff984 */ /* 0x000fe20000000800 */
[----:B------:R-:W-:Y:S01]  /*af20*/  @!PT LDS RZ, [RZ] ;  /* 0x00000000fffff984 */ /* 0x000fe20000000800 */
[----:B------:R-:W-:Y:S01]  /*af30*/  @!PT LDS RZ, [RZ] ;  /* 0x00000000fffff984 */ /* 0x000fe20000000800 */
[----:B------:R2:W-:Y:S06]  /*af40*/  MEMBAR.ALL.CTA ;  /* 0x0000000000007992 */ /* 0x0005ec0000008000 */
[----:B--2---:R-:W2:Y:S01]  /*af50*/  FENCE.VIEW.ASYNC.S ;  /* 0x00000000000073c6 */ /* 0x004ea20000000000 */
[----:B------:R-:W-:Y:S05]  /*af60*/  WARPSYNC.ALL ;  /* 0x0000000000007948 */ /* 0x000fea0003800000 */
[----:B------:R-:W-:Y:S01]  /*af70*/  BSSY B0, `(.L_x_552) ;  /* 0x0000009000007945 */ /* 0x000fe20003800000 */
[----:B0-----:R-:W-:Y:S01]  /*af80*/  LOP3.LUT R36, R36, 0x7f, RZ, 0xc0, !PT ;  /* 0x0000007f24247812 */ /* 0x001fe200078ec0ff */
[----:B--2---:R0:W-:Y:S03]  /*af90*/  BAR.SYNC.DEFER_BLOCKING R171, 0x80 ;  /* 0x000200ab0000751d */ /* 0x0041e60000010000 */
[----:B------:R-:W-:-:S13]  /*afa0*/  ISETP.NE.AND P3, PT, R36, RZ, PT ;  /* 0x000000ff2400720c */ /* 0x000fda0003f65270 */
[----:B------:R-:W-:-:S05]  /*afb0*/  @!P3 VIADD R36, R3, 0x388a0 ;  /* 0x000388a00324b836 */ /* 0x000fca0000000000 */
[----:B------:R-:W-:-:S04]  /*afc0*/  @!P3 PRMT R36, RZ, 0x654, R36 ;  /* 0x00000654ff24b816 */ /* 0x000fc80000000024 */
[----:B------:R0:W-:Y:S01]  /*afd0*/  @!P3 SYNCS.ARRIVE.TRANS64.RED.A1T0 RZ, [R36+URZ], RZ ;  /* 0x000000ff24ffb9a7 */ /* 0x0001e2000810043f */
[----:B------:R-:W-:Y:S05]  /*afe0*/  @!P2 BRA `(.L_x_553) ;  /* 0x000000000004a947 */ /* 0x000fea0003800000 */
[----:B------:R-:W-:Y:S01]  /*aff0*/  BPT.TRAP 0x1 ;  /* 0x000000040000795c */ /* 0x000fe20000300000 */
.L_x_553:
[----:B------:R-:W-:Y:S05]  /*b000*/  BSYNC B0 ;  /* 0x0000000000007941 */ /* 0x000fea0003800000 */
.L_x_552:
[----:B------:R-:W2:Y:S01]  /*b010*/  SYNCS.PHASECHK.TRANS64.TRYWAIT P4, [R3+URZ+0x388b0], R0 ;  /* 0x0388b000030075a7 */ /* 0x000ea2000808017f */
[----:B------:R-:W-:Y:S01]  /*b020*/  ULDC UR61, c[0x0][0x2f4] ;  /* 0x0000bd00003d7ab9 */ /* 0x000fe20000000800 */
[----:B------:R-:W-:Y:S01]  /*b030*/  ULDC.64 UR56, c[0x0][0x328] ;  /* 0x0000ca0000387ab9 */ /* 0x000fe20000000a00 */
[----:B------:R-:W-:Y:S01]  /*b040*/  ULDC.64 UR58, c[0x0][0x318] ;  /* 0x0000c600003a7ab9 */ /* 0x000fe20000000a00 */
[----:B------:R-:W-:Y:S01]  /*b050*/  BSSY B0, `(.L_x_554) ;  /* 0x0000004000007945 */ /* 0x000fe20003800000 */
[----:B------:R-:W-:Y:S01]  /*b060*/  ISETP.GE.AND P2, PT, R213, R4, PT ;  /* 0x00000004d500720c */ /* 0x000fe20003f46270 */
[----:B------:R-:W-:Y:S02]  /*b070*/  IMAD.WIDE R44, R2, 0x50, R112 ;  /* 0x00000050022c7825 */ /* 0x000fe400078e0270 */
[----:B--2---:R-:W-:Y:S10]  /*b080*/  @!P4 BRA `(.L_x_555) ;  /* 0x0000021000e4c947 */ /* 0x004ff40003800000 */
.L_x_857:
[----:B------:R-:W-:Y:S05]  /*b090*/  BSYNC B0 ;  /* 0x0000000000007941 */ /* 0x000fea0003800000 */
.L_x_554:
[----:B------:R-:W-:Y:S04]  /*b0a0*/  BSSY B0, `(.L_x_556) ;  /* 0x0000017000007945 */ /* 0x000fe80003800000 */
[----:B------:R-:W-:Y:S05]  /*b0b0*/  @P2 BRA `(.L_x_557) ;  /* 0x0000000000542947 */ /* 0x000fea0003800000 */
[----:B------:R-:W-:Y:S01]  /*b0c0*/  IMAD R39, R45, UR56, RZ ;  /* 0x000000382d277c24 */ /* 0x000fe2000f8e02ff */
[----:B------:R-:W-:Y:S01]  /*b0d0*/  ISETP.GE.AND P4, PT, R16, UR61, PT ;  /* 0x0000003d10007c0c */ /* 0x000fe2000bf86270 */
[----:B0-----:R-:W-:Y:S01]  /*b0e0*/  IMAD.MOV.U32 R36, RZ, RZ, R94 ;  /* 0x000000ffff247224 */ /* 0x001fe200078e005e */
[----:B------:R-:W-:Y:S01]  /*b0f0*/  ULDC.64 UR4, c[0x0][0x208] ;  /* 0x0000820000047ab9 */ /* 0x000fe20000000a00 */
[----:B------:R-:W-:Y:S02]  /*b100*/  IMAD.MOV.U32 R37, RZ, RZ, R6 ;  /* 0x000000ffff257224 */ /* 0x000fe400078e0006 */
[C---:B------:R-:W-:Y:S02]  /*b110*/  IMAD R39, R44.reuse, UR57, R39 ;  /* 0x000000392c277c24 */ /* 0x040fe4000f8e0227 */
[----:B------:R-:W-:-:S04]  /*b120*/  IMAD.WIDE.U32 R36, R44, UR56, R36 ;  /* 0x000000382c247c25 */ /* 0x000fc8000f8e0024 */
[----:B------:R-:W-:Y:S01]  /*b130*/  IMAD.IADD R37, R37, 0x1, R39 ;  /* 0x0000000125257824 */ /* 0x000fe200078e0227 */
[----:B------:R-:W-:-:S04]  /*b140*/  LEA R46, P2, R36, UR58, 0x1 ;  /* 0x0000003a242e7c11 */ /* 0x000fc8000f8408ff */
[----:B------:R-:W-:Y:S02]  /*b150*/  LEA.HI.X R47, R36, UR59, R37, 0x1, P2 ;  /* 0x0000003b242f7c11 */ /* 0x000fe400090f0c25 */
[----:B------:R-:W-:Y:S01]  /*b160*/  ISETP.GE.AND P2, PT, R212, UR61, PT ;  /* 0x0000003dd4007c0c */ /* 0x000fe2000bf46270 */
[----:B------:R-:W0:-:S12]  /*b170*/  @!P4 LDS.128 R36, [R5+0x400] ;  /* 0x000400000524c984 */ /* 0x000e180000000c00 */
[----:B-1----:R-:W1:Y:S04]  /*b180*/  @!P2 LDS.128 R40, [R5+0x2c00] ;  /* 0x002c00000528a984 */ /* 0x002e680000000c00 */
[----:B0-----:R-:W-:Y:S01]  /*b190*/  @!P4 STG.E.128 desc[UR4][R46.64], R36 ;  /* 0x000000242e00c986 */ /* 0x001fe2000c101d04 */
[----:B------:R-:W-:-:S03]  /*b1a0*/  ISETP.GE.AND P4, PT, R218, UR61, PT ;  /* 0x0000003dda007c0c */ /* 0x000fc6000bf86270 */
[----:B-1----:R-:W-:Y:S01]  /*b1b0*/  @!P2 STG.E.128 desc[UR4][R46.64+0x80], R40 ;  /* 0x000080282e00a986 */ /* 0x002fe2000c101d04 */
[----:B------:R-:W-:-:S09]  /*b1c0*/  ISETP.GE.AND P2, PT, R219, UR61, PT ;  /* 0x0000003ddb007c0c */ /* 0x000fd2000bf46270 */
[----:B------:R-:W0:Y:S04]  /*b1d0*/  @!P4 LDS.128 R36, [R5+0x5400] ;  /* 0x005400000524c984 */ /* 0x000e280000000c00 */
[----:B------:R-:W1:Y:S04]  /*b1e0*/  @!P2 LDS.128 R40, [R5+0x7c00] ;  /* 0x007c00000528a984 */ /* 0x000e680000000c00 */
[----:B0-----:R3:W-:Y:S04]  /*b1f0*/  @!P4 STG.E.128 desc[UR4][R46.64+0x100], R36 ;  /* 0x000100242e00c986 */ /* 0x0017e8000c101d04 */
[----:B-1----:R3:W-:Y:S02]  /*b200*/  @!P2 STG.E.128 desc[UR4][R46.64+0x180], R40 ;  /* 0x000180282e00a986 */ /* 0x0027e4000c101d04 */
.L_x_557:
[----:B------:R-:W-:Y:S05]  /*b210*/  BSYNC B0 ;  /* 0x0000000000007941 */ /* 0x000fea0003800000 */
.L_x_556:
[----:B-12---:R-:W-:Y:S01]  /*b220*/  VIADD R0, R213, 0x20 ;  /* 0x00000020d5007836 */ /* 0x006fe20000000000 */
[----:B------:R-:W-:Y:S04]  /*b230*/  BSSY B0, `(.L_x_558) ;  /* 0x000001a000007945 */ /* 0x000fe80003800000 */
[----:B------:R-:W-:-:S13]  /*b240*/  ISETP.GE.AND P2, PT, R0, R4, PT ;  /* 0x000000040000720c */ /* 0x000fda0003f46270 */
[----:B------:R-:W-:Y:S05]  /*b250*/  @P2 BRA `(.L_x_559) ;  /* 0x00000000005c2947 */ /* 0x000fea0003800000 */
[----:B---3--:R-:W-:Y:S01]  /*b260*/  IADD3 R39, P2, R44, 0x20, RZ ;  /* 0x000000202c277810 */ /* 0x008fe20007f5e0ff */
[----:B0-----:R-:W-:Y:S01]  /*b270*/  IMAD.MOV.U32 R36, RZ, RZ, R94 ;  /* 0x000000ffff247224 */ /* 0x001fe200078e005e */
[----:B------:R-:W-:Y:S01]  /*b280*/  ISETP.GE.AND P4, PT, R16, UR61, PT ;  /* 0x0000003d10007c0c */ /* 0x000fe2000bf86270 */
[----:B------:R-:W-:Y:S01]  /*b290*/  IMAD.MOV.U32 R37, RZ, RZ, R6 ;  /* 0x000000ffff257224 */ /* 0x000fe200078e0006 */
[----:B------:R-:W-:Y:S01]  /*b2a0*/  ULDC.64 UR4, c[0x0][0x208] ;  /* 0x0000820000047ab9 */ /* 0x000fe20000000a00 */
[----:B------:R-:W-:Y:S02]  /*b2b0*/  IMAD.X R0, RZ, RZ, R45, P2 ;  /* 0x000000ffff007224 */ /* 0x000fe400010e062d */
[----:B------:R-:W-:-:S04]  /*b2c0*/  IMAD.WIDE.U32 R36, R39, UR56, R36 ;  /* 0x0000003827247c25 */ /* 0x000fc8000f8e0024 */
[----:B------:R-:W-:Y:S01]  /*b2d0*/  IMAD R0, R0, UR56, RZ ;  /* 0x0000003800007c24 */ /* 0x000fe2000f8e02ff */
[----:B------:R-:W-:-:S03]  /*b2e0*/  LEA R46, P2, R36, UR58, 0x1 ;  /* 0x0000003a242e7c11 */ /* 0x000fc6000f8408ff */
[----:B------:R-:W-:-:S04]  /*b2f0*/  IMAD R39, R39, UR57, R0 ;  /* 0x0000003927277c24 */ /* 0x000fc8000f8e0200 */
[----:B------:R-:W-:-:S05]  /*b300*/  IMAD.IADD R37, R37, 0x1, R39 ;  /* 0x0000000125257824 */ /* 0x000fca00078e0227 */
[----:B------:R-:W-:Y:S02]  /*b310*/  LEA.HI.X R47, R36, UR59, R37, 0x1, P2 ;  /* 0x0000003b242f7c11 */ /* 0x000fe400090f0c25 */
[----:B------:R-:W-:Y:S01]  /*b320*/  ISETP.GE.AND P2, PT, R212, UR61, PT ;  /* 0x0000003dd4007c0c */ /* 0x000fe2000bf46270 */
[----:B------:R-:W0:-:S12]  /*b330*/  @!P4 LDS.128 R36, [R5+0x1400] ;  /* 0x001400000524c984 */ /* 0x000e180000000c00 */
[----:B------:R-:W1:Y:S04]  /*b340*/  @!P2 LDS.128 R40, [R5+0x3c00] ;  /* 0x003c00000528a984 */ /* 0x000e680000000c00 */
        /* <DEDUP_REMOVED lines=8> */
.L_x_559:
[----:B------:R-:W-:Y:S05]  /*b3d0*/  BSYNC B0 ;  /* 0x0000000000007941 */ /* 0x000fea0003800000 */
.L_x_558:
[----:B------:R-:W-:Y:S01]  /*b3e0*/  ISETP.GE.AND P2, PT, R237, R4, PT ;  /* 0x00000004ed00720c */ /* 0x000fe20003f46270 */
[----:B------:R-:W-:-:S12]  /*b3f0*/  BSSY B0, `(.L_x_560) ;  /* 0x0000019000007945 */ /* 0x000fd80003800000 */
[----:B------:R-:W-:Y:S05]  /*b400*/  @P2 BRA `(.L_x_561) ;  /* 0x00000000005c2947 */ /* 0x000fea0003800000 */
[----:B--23--:R-:W-:Y:S01]  /*b410*/  IADD3 R39, P2, R44, 0x40, RZ ;  /* 0x000000402c277810 */ /* 0x00cfe20007f5e0ff */
[----:B0-----:R-:W-:Y:S01]  /*b420*/  IMAD.MOV.U32 R36, RZ, RZ, R94 ;  /* 0x000000ffff247224 */ /* 0x001fe200078e005e */
[----:B------:R-:W-:Y:S01]  /*b430*/  ISETP.GE.AND P4, PT, R16, UR61, PT ;  /* 0x0000003d10007c0c */ /* 0x000fe2000bf86270 */
[----:B------:R-:W-:Y:S01]  /*b440*/  IMAD.MOV.U32 R37, RZ, RZ, R6 ;  /* 0x000000ffff257224 */ /* 0x000fe200078e0006 */
[----:B------:R-:W-:Y:S01]  /*b450*/  ULDC.64 UR4, c[0x0][0x208] ;  /* 0x0000820000047ab9 */ /* 0x000fe20000000a00 */
[----:B------:R-:W-:Y:S02]  /*b460*/  IMAD.X R44, RZ, RZ, R45, P2 ;  /* 0x000000ffff2c7224 */ /* 0x000fe400010e062d */
[----:B------:R-:W-:-:S04]  /*b470*/  IMAD.WIDE.U32 R36, R39, UR56, R36 ;  /* 0x0000003827247c25 */ /* 0x000fc8000f8e0024 */
[----:B------:R-:W-:-:S04]  /*b480*/  IMAD R44, R44, UR56, RZ ;  /* 0x000000382c2c7c24 */ /* 0x000fc8000f8e02ff */
[----:B------:R-:W-:Y:S01]  /*b490*/  IMAD R39, R39, UR57, R44 ;  /* 0x0000003927277c24 */ /* 0x000fe2000f8e022c */
[----:B------:R-:W-:-:S03]  /*b4a0*/  LEA R44, P2, R36, UR58, 0x1 ;  /* 0x0000003a242c7c11 */ /* 0x000fc6000f8408ff */
        /* <DEDUP_REMOVED lines=13> */
.L_x_561:
[----:B------:R-:W-:Y:S05]  /*b580*/  BSYNC B0 ;  /* 0x0000000000007941 */ /* 0x000fea0003800000 */
.L_x_560:
[----:B------:R-:W5:Y:S01]  /*b590*/  LDL R0, [R1+0x10] ;  /* 0x0000100001007983 */ /* 0x000f620000100800 */
[----:B------:R-:W-:Y:S01]  /*b5a0*/  @!P3 VIADD R3, R3, 0x388c0 ;  /* 0x000388c00303b836 */ /* 0x000fe20000000000 */
[----:B------:R-:W-:Y:S01]  /*b5b0*/  PLOP3.LUT P2, PT, PT, PT, PT, 0x8, 0x0 ;  /* 0x000000000000781c */ /* 0x000fe20003f4e170 */
[----:B------:R-:W-:Y:S01]  /*b5c0*/  VIADD R19, R19, 0x1 ;  /* 0x0000000113137836 */ /* 0x000fe20000000000 */
[----:B------:R-:W-:Y:S01]  /*b5d0*/  @!PT LDS RZ, [RZ] ;  /* 0x00000000fffff984 */ /* 0x000fe20000000800 */
[----:B------:R-:W-:Y:S01]  /*b5e0*/  @!PT LDS RZ, [RZ] ;  /* 0x00000000fffff984 */ /* 0x000fe20000000800 */
[----:B------:R-:W-:Y:S01]  /*b5f0*/  @!PT LDS RZ, [RZ] ;  /* 0x00000000fffff984 */ /* 0x000fe20000000800 */
[----:B------:R-:W-:Y:S01]  /*b600*/  @!PT LDS RZ, [RZ] ;  /* 0x00000000fffff984 */ /* 0x000fe20000000800 */
[----:B------:R1:W-:Y:S06]  /*b610*/  MEMBAR.ALL.CTA ;  /* 0x0000000000007992 */ /* 0x0003ec0000008000 */
[----:B-1----:R-:W1:Y:S01]  /*b620*/  FENCE.VIEW.ASYNC.S ;  /* 0x00000000000073c6 */ /* 0x002e620000000000 */
[----:B------:R-:W-:Y:S01]  /*b630*/  @!P3 PRMT R3, RZ, 0x654, R3 ;  /* 0x00000654ff03b816 */ /* 0x000fe20000000003 */
[----:B-1----:R1:W-:Y:S06]  /*b640*/  BAR.SYNC.DEFER_BLOCKING R171, 0x80 ;  /* 0x000200ab0000751d */ /* 0x0023ec0000010000 */
[----:B------:R1:W-:Y:S01]  /*b650*/  @!P3 SYNCS.ARRIVE.TRANS64.RED.A1T0 RZ, [R3+URZ], RZ ;  /* 0x000000ff03ffb9a7 */ /* 0x0003e2000810043f */
[----:B------:R-:W-:-:S04]  /*b660*/  ISETP.NE.AND P3, PT, R19, 0x2, PT ;  /* 0x000000021300780c */ /* 0x000fc80003f65270 */
[----:B------:R-:W-:Y:S02]  /*b670*/  SEL R19, R19, RZ, P3 ;  /* 0x000000ff13137207 */ /* 0x000fe40001800000 */
[----:B-----5:R-:W-:Y:S02]  /*b680*/  LOP3.LUT P4, RZ, R0, 0x2, RZ, 0xc0, !PT ;  /* 0x0000000200ff7812 */ /* 0x020fe4000788c0ff */
[----:B------:R-:W-:-:S04]  /*b690*/  SEL R0, RZ, 0x1, P3 ;  /* 0x00000001ff007807 */ /* 0x000fc80001800000 */
[----:B------:R-:W-:-:S07]  /*b6a0*/  LOP3.LUT R217, R217, R0, RZ, 0x3c, !PT ;  /* 0x00000000d9d97212 */ /* 0x000fce00078e3cff */
[----:B-1----:R-:W-:Y:S05]  /*b6b0*/  @P4 BRA `(.L_x_562) ;  /* 0xffffff7800344947 */ /* 0x002fea000383ffff */
.L_x_450:
[----:B------:R-:W-:Y:S01]  /*b6c0*/  BSSY B0, `(.L_x_563) ;  /* 0x0000005000007945 */ /* 0x000fe20003800000 */
[----:B------:R-:W-:-:S03]  /*b6d0*/  IMAD.MOV.U32 R92, RZ, RZ, RZ ;  /* 0x000000ffff5c7224 */ /* 0x000fc600078e00ff */
[----:B------:R-:W-:Y:S05]  /*b6e0*/  @P2 BRA `(.L_x_564) ;  /* 0x0000000000082947 */ /* 0x000fea0003800000 */
[----:B------:R-:W0:Y:S02]  /*b6f0*/  FENCE.VIEW.ASYNC.G ;  /* 0x00000000000073c6 */ /* 0x000e240000000100 */
[----:B0-----:R-:W-:Y:S06]  /*b700*/  BAR.ARV 0xc, 0x180 ;  /* 0x0306000000007b1d */ /* 0x001fec0000002000 */
.L_x_564:
[----:B------:R-:W-:Y:S05]  /*b710*/  BSYNC B0 ;  /* 0x0000000000007941 */ /* 0x000fea0003800000 */
.L_x_563:
[----:B------:R-:W2:Y:S01]  /*b720*/  LDL R0, [R1+0x10] ;  /* 0x0000100001007983 */ /* 0x000ea20000100800 */
[----:B------:R-:W-:Y:S01]  /*b730*/  BSSY B0, `(.L_x_565) ;  /* 0x0000021000007945 */ /* 0x000fe20003800000 */
[----:B--2---:R-:W-:-:S13]  /*b740*/  LOP3.LUT P0, RZ, R0, 0x4, RZ, 0xc0, !PT ;  /* 0x0000000400ff7812 */ /* 0x004fda000780c0ff */
[----:B------:R-:W-:Y:S05]  /*b750*/  @!P0 BRA `(.L_x_566) ;  /* 0x0000000000788947 */ /* 0x000fea0003800000 */
[----:B------:R-:W-:Y:S01]  /*b760*/  ISETP.NE.AND P0, PT, R232, RZ, PT ;  /* 0x000000ffe800720c */ /* 0x000fe20003f05270 */
[----:B------:R-:W-:-:S03]  /*b770*/  ULDC UR4, c[0x0][0x9f0] ;  /* 0x00027c0000047ab9 */ /* 0x000fc60000000800 */
[----:B------:R-:W-:-:S04]  /*b780*/  SEL R9, R232, UR4, P0 ;  /* 0x00000004e8097c07 */ /* 0x000fc80008000000 */
[-C--:B------:R-:W-:Y:S02]  /*b790*/  IABS R5, R9.reuse ;  /* 0x0000000900057213 */ /* 0x080fe40000000000 */
[----:B------:R-:W-:Y:S02]  /*b7a0*/  IADD3 R0, R144, -0x1, R9 ;  /* 0xffffffff90007810 */ /* 0x000fe40007ffe009 */
[----:B-1----:R-:W1:Y:S01]  /*b7b0*/  I2F.RP R4, R5 ;  /* 0x0000000500047306 */ /* 0x002e620000209400 */
[----:B------:R-:W-:-:S05]  /*b7c0*/  IABS R8, R9 ;  /* 0x0000000900087213 */ /* 0x000fca0000000000 */
[----:B------:R-:W-:Y:S02]  /*b7d0*/  IMAD.MOV R8, RZ, RZ, -R8 ;  /* 0x000000ffff087224 */ /* 0x000fe400078e0a08 */
[----:B-1----:R-:W1:Y:S02]  /*b7e0*/  MUFU.RCP R4, R4 ;  /* 0x0000000400047308 */ /* 0x002e640000001000 */
[----:B-1----:R-:W-:Y:S01]  /*b7f0*/  VIADD R2, R4, 0xffffffe ;  /* 0x0ffffffe04027836 */ /* 0x002fe20000000000 */
[----:B------:R-:W-:Y:S02]  /*b800*/  IABS R4, R0 ;  /* 0x0000000000047213 */ /* 0x000fe40000000000 */
[----:B------:R-:W-:-:S03]  /*b810*/  LOP3.LUT R0, R0, R9, RZ, 0x3c, !PT ;  /* 0x0000000900007212 */ /* 0x000fc600078e3cff */
[----:B------:R1:W2:Y:S01]  /*b820*/  F2I.FTZ.U32.TRUNC.NTZ R3, R2 ;  /* 0x0000000200037305 */ /* 0x0002a2000021f000 */
[----:B------:R-:W-:Y:S01]  /*b830*/  ISETP.GE.AND P2, PT, R0, RZ, PT ;  /* 0x000000ff0000720c */ /* 0x000fe20003f46270 */
[----:B-1----:R-:W-:Y:S02]  /*b840*/  IMAD.MOV.U32 R2, RZ, RZ, RZ ;  /* 0x000000ffff027224 */ /* 0x002fe400078e00ff */
[----:B--2---:R-:W-:-:S04]  /*b850*/  IMAD.MOV R6, RZ, RZ, -R3 ;  /* 0x000000ffff067224 */ /* 0x004fc800078e0a03 */
        /* <DEDUP_REMOVED lines=13> */
[----:B------:R-:W-:-:S07]  /*b930*/  IMAD.MOV.U32 R92, RZ, RZ, R3 ;  /* 0x000000ffff5c7224 */ /* 0x000fce00078e0003 */
.L_x_566:
[----:B------:R-:W-:Y:S05]  /*b940*/  BSYNC B0 ;  /* 0x0000000000007941 */ /* 0x000fea0003800000 */
.L_x_565:
[----:B------:R-:W2:Y:S01]  /*b950*/  LDL R0, [R1+0x74] ;  /* 0x0000740001007983 */ /* 0x000ea20000100800 */
[----:B------:R-:W-:Y:S02]  /*b960*/  PLOP3.LUT P0, PT, PT, PT, PT, 0x80, 0x0 ;  /* 0x000000000000781c */ /* 0x000fe40003f0f070 */
        /* <DEDUP_REMOVED lines=24> */
[----:B----4-:R-:W-:Y:S02]  /*baf0*/  CS2R R44, SRZ ;  /* 0x00000000002c7805 */ /* 0x010fe4000001ff00 */
[----:B------:R-:W-:Y:S02]  /*bb00*/  CS2R R102, SRZ ;  /* 0x0000000000667805 */ /* 0x000fe4000001ff00 */
[----:B---3--:R-:W-:Y:S02]  /*bb10*/  CS2R R40, SRZ ;  /* 0x0000000000287805 */ /* 0x008fe4000001ff00 */
[----:B------:R-:W-:Y:S02]  /*bb20*/  CS2R R104, SRZ ;  /* 0x0000000000687805 */ /* 0x000fe4000001ff00 */
[----:B0-----:R-:W-:-:S02]  /*bb30*/  CS2R R36, SRZ ;  /* 0x0000000000247805 */ /* 0x001fc4000001ff00 */
        /* <DEDUP_REMOVED lines=13> */
[----:B-1----:R-:W-:Y:S02]  /*bc10*/  CS2R R10, SRZ ;  /* 0x00000000000a7805 */ /* 0x002fe4000001ff00 */
        /* <DEDUP_REMOVED lines=22> */
[----:B--2---:R-:W-:-:S05]  /*bd80*/  IMAD R227, R0, R92, RZ ;  /* 0x0000005c00e37224 */ /* 0x004fca00078e02ff */
[----:B------:R-:W-:-:S04]  /*bd90*/  VIADDMNMX R92, R227, R92, R144, PT ;  /* 0x0000005ce35c7246 */ /* 0x000fc80003800190 */
[----:B------:R-:W-:-:S13]  /*bda0*/  ISETP.GT.AND P1, PT, R92, R227, PT ;  /* 0x000000e35c00720c */ /* 0x000fda0003f24270 */
[----:B------:R-:W-:Y:S05]  /*bdb0*/  @!P1 BRA `(.L_x_567) ;  /* 0x0000012800d09947 */ /* 0x000fea0003800000 */
[----:B------:R-:W2:Y:S01]  /*bdc0*/  LDL R0, [R1+0x14] ;  /* 0x0000140001007983 */ /* 0x000ea20000100800 */
[----:B------:R-:W0:Y:S02]  /*bdd0*/  S2R R28, SR_TID.X ;  /* 0x00000000001c7919 */ /* 0x000e240000002100 */
[----:B0-----:R-:W-:-:S05]  /*bde0*/  VIADD R28, R28, 0xffffff80 ;  /* 0xffffff801c1c7836 */ /* 0x001fca0000000000 */
[----:B------:R-:W-:Y:S02]  /*bdf0*/  SHF.R.S32.HI R29, RZ, 0x1f, R28 ;  /* 0x0000001fff1d7819 */ /* 0x000fe4000001141c */
[----:B--2---:R-:W-:Y:S02]  /*be00*/  R2UR UR4, R0 ;  /* 0x00000000000472ca */ /* 0x004fe400000e0000 */
[----:B------:R-:W-:-:S04]  /*be10*/  LEA.HI R0, R29, R28, RZ, 0x7 ;  /* 0x0000001c1d007211 */ /* 0x000fc800078f38ff */
[----:B------:R-:W-:-:S06]  /*be20*/  SHF.R.S32.HI R0, RZ, 0x7, R0 ;  /* 0x00000007ff007819 */ /* 0x000fcc0000011400 */
[----:B------:R-:W0:Y:S01]  /*be30*/  SHFL.IDX PT, R0, R0, RZ, 0x1f ;  /* 0x00001fff00007589 */ /* 0x000e2200000e0000 */
[----:B------:R-:W-:-:S06]  /*be40*/  ULOP3.LUT UP0, URZ, UR4, 0x9f, URZ, 0xc0, !UPT ;  /* 0x0000009f043f7892 */ /* 0x000fcc000f80c03f */
[----:B------:R-:W-:Y:S02]  /*be50*/  PLOP3.LUT P0, PT, PT, PT, UP0, 0x80, 0x0 ;  /* 0x000000000000781c */ /* 0x000fe40003f0f008 */
[----:B0-----:R-:W-:-:S04]  /*be60*/  LEA.HI R2, R0, R0, RZ, 0x1 ;  /* 0x0000000000027211 */ /* 0x001fc800078f08ff */
[----:B------:R-:W-:-:S05]  /*be70*/  LOP3.LUT R3, R2, 0x1e, RZ, 0xc0, !PT ;  /* 0x0000001e02037812 */ /* 0x000fca00078ec0ff */
[----:B------:R-:W-:-:S05]  /*be80*/  IMAD.IADD R3, R0, 0x1, -R3 ;  /* 0x0000000100037824 */ /* 0x000fca00078e0a03 */
[----:B------:R-:W-:-:S04]  /*be90*/  LEA R3, R3, UR4, 0xd ;  /* 0x0000000403037c11 */ /* 0x000fc8000f8e68ff */
[----:B------:R-:W-:-:S04]  /*bea0*/  SHF.R.U32.HI R2, RZ, 0x4, R3 ;  /* 0x00000004ff027819 */ /* 0x000fc80000011603 */
[----:B------:R-:W-:Y:S01]  /*beb0*/  LOP3.LUT R2, R2, 0x3fff, RZ, 0xc0, !PT ;  /* 0x00003fff02027812 */ /* 0x000fe200078ec0ff */
[----:B------:R-:W-:Y:S06]  /*bec0*/  @!P0 BRA `(.L_x_568) ;  /* 0x0000000000408947 */ /* 0x000fec0003800000 */
[----:B------:R-:W-:Y:S01]  /*bed0*/  MOV R14, 0x0 ;  /* 0x00000000000e7802 */ /* 0x000fe20000000f00 */
[----:B------:R-:W-:Y:S01]  /*bee0*/  ULDC.64 UR4, c[0x4][0xa8] ;  /* 0x01002a0000047ab9 */ /* 0x000fe20000000a00 */
[----:B------:R-:W-:Y:S01]  /*bef0*/  ULDC.64 UR6, c[0x4][0xb0] ;  /* 0x01002c0000067ab9 */ /* 0x000fe20000000a00 */
[----:B------:R-:W-:Y:S02]  /*bf00*/  IMAD.U32 R4, RZ, RZ, UR4 ;  /* 0x00000004ff047e24 */ /* 0x000fe4000f8e00ff */
        /* <DEDUP_REMOVED lines=12> */
.L_x_568:
[----:B------:R-:W-:Y:S02]  /*bfd0*/  ULDC UR4, c[0x0][0x3f4] ;  /* 0x0000fd0000047ab9 */ /* 0x000fe40000000800 */
[----:B------:R-:W-:-:S13]  /*bfe0*/  ISETP.LT.AND P0, PT, RZ, UR4, PT ;  /* 0x00000004ff007c0c */ /* 0x000fda000bf01270 */
[----:B------:R-:W-:Y:S05]  /*bff0*/  @P0 BRA `(.L_x_569) ;  /* 0x00000000003c0947 */ /* 0x000fea0003800000 */
[----:B------:R-:W-:-:S04]  /*c000*/  LEA.HI R0, R236, R236, RZ, 0x1 ;  /* 0x000000ecec007211 */ /* 0x000fc800078f08ff */
[----:B------:R-:W-:-:S05]  /*c010*/  LOP3.LUT R3, R0, 0xfffffffe, RZ, 0xc0, !PT ;  /* 0xfffffffe00037812 */ /* 0x000fca00078ec0ff */
[----:B------:R-:W-:-:S05]  /*c020*/  IMAD.IADD R3, R236, 0x1, -R3 ;  /* 0x00000001ec037824 */ /* 0x000fca00078e0a03 */
[----:B------:R-:W-:-:S04]  /*c030*/  SHF.L.U32 R3, R3, 0x1f, RZ ;  /* 0x0000001f03037819 */ /* 0x000fc800000006ff */
[----:B------:R0:W1:Y:S03]  /*c040*/  SYNCS.PHASECHK.TRANS64.TRYWAIT P0, [R18+URZ+0x38800], R3 ;  /* 0x03880003120075a7 */ /* 0x000066000800017f */
[----:B-1----:R-:W-:Y:S05]  /*c050*/  @!P0 NANOSLEEP.SYNCS 0x989680 ;  /* 0x009896800000895d */ /* 0x002fea0003900000 */
[----:B------:R-:W1:Y:S01]  /*c060*/  @!P0 SYNCS.PHASECHK.TRANS64 P0, [R18+URZ+0x38800], R3 ;  /* 0x03880003120085a7 */ /* 0x000e62000800007f */
[----:B------:R-:W-:Y:S04]  /*c070*/  BSSY B0, `(.L_x_570) ;  /* 0x0000006000007945 */ /* 0x000fe80003800000 */
[----:B-1----:R-:W-:Y:S05]  /*c080*/  @P0 BRA `(.L_x_571) ;  /* 0x0000000000100947 */ /* 0x002fea0003800000 */
.L_x_572:
[----:B-1----:R1:W2:Y:S02]  /*c090*/  SYNCS.PHASECHK.TRANS64.TRYWAIT P0, [R18+URZ+0x38800], R3 ;  /* 0x03880003120075a7 */ /* 0x0022a4000800017f */
[----:B--2---:R-:W-:Y:S05]  /*c0a0*/  @!P0 NANOSLEEP.SYNCS 0x989680 ;  /* 0x009896800000895d */ /* 0x004fea0003900000 */
[----:B------:R-:W2:Y:S02]  /*c0b0*/  @!P0 SYNCS.PHASECHK.TRANS64 P0, [R18+URZ+0x38800], R3 ;  /* 0x03880003120085a7 */ /* 0x000ea4000800007f */
[----:B--2---:R-:W-:Y:S05]  /*c0c0*/  @!P0 BRA `(.L_x_572) ;  /* 0xfffffffc00f08947 */ /* 0x004fea000383ffff */
.L_x_571:
[----:B------:R-:W-:Y:S05]  /*c0d0*/  BSYNC B0 ;  /* 0x0000000000007941 */ /* 0x000fea0003800000 */
.L_x_570:
[----:B------:R-:W-:Y:S05]  /*c0e0*/  BRA `(.L_x_573) ;  /* 0x0000007000747947 */ /* 0x000fea0003800000 */
.L_x_569:
[----:B------:R-:W2:Y:S01]  /*c0f0*/  LDL R0, [R1+0x14] ;  /* 0x0000140001007983 */ /* 0x000ea20000100800 */
[----:B------:R-:W-:Y:S01]  /*c100*/  ULDC.64 UR4, c[0x0][0x3f8] ;  /* 0x0000fe0000047ab9 */ /* 0x000fe20000000a00 */
[----:B------:R-:W-:Y:S01]  /*c110*/  ULDC.64 UR6, c[0x0][0x408] ;  /* 0x0001020000067ab9 */ /* 0x000fe20000000a00 */
[----:B-----5:R-:W-:Y:S01]  /*c120*/  IMAD.WIDE.U32 R4, R139, UR4, RZ ;  /* 0x000000048b047c25 */ /* 0x020fe2000f8e00ff */
[----:B--2---:R-:W-:Y:S02]  /*c130*/  R2UR UR8, R0 ;  /* 0x00000000000872ca */ /* 0x004fe400000e0000 */
[----:B------:R-:W-:-:S05]  /*c140*/  SHF.R.S32.HI R0, RZ, 0x1f, R139 ;  /* 0x0000001fff007819 */ /* 0x000fca000001148b */
[C---:B------:R-:W-:Y:S02]  /*c150*/  IMAD R6, R0.reuse, UR4, RZ ;  /* 0x0000000400067c24 */ /* 0x040fe4000f8e02ff */
[----:B------:R-:W-:Y:S02]  /*c160*/  IMAD R0, R0, UR6, RZ ;  /* 0x0000000600007c24 */ /* 0x000fe4000f8e02ff */
[C---:B------:R-:W-:Y:S01]  /*c170*/  IMAD R25, R139.reuse, UR5, R6 ;  /* 0x000000058b197c24 */ /* 0x040fe2000f8e0206 */
[----:B------:R-:W-:Y:S01]  /*c180*/  ULDC.64 UR4, c[0x0][0x3e8] ;  /* 0x0000fa0000047ab9 */ /* 0x000fe20000000a00 */
[----:B------:R-:W-:Y:S01]  /*c190*/  ULOP3.LUT UP0, URZ, UR8, 0x3ff, URZ, 0xc0, !UPT ;  /* 0x000003ff083f7892 */ /* 0x000fe2000f80c03f */
[C---:B------:R-:W-:Y:S01]  /*c1a0*/  IMAD R27, R139.reuse, UR7, R0 ;  /* 0x000000078b1b7c24 */ /* 0x040fe2000f8e0200 */
[----:B------:R-:W-:Y:S01]  /*c1b0*/  LEA R24, P0, R4, UR4, 0x1 ;  /* 0x0000000404187c11 */ /* 0x000fe2000f8008ff */
[----:B------:R-:W-:Y:S01]  /*c1c0*/  IMAD.WIDE.U32 R6, R139, UR6, RZ ;  /* 0x000000068b067c25 */ /* 0x000fe2000f8e00ff */
[----:B------:R-:W-:-:S02]  /*c1d0*/  ULDC.64 UR6, c[0x0][0x400] ;  /* 0x0001000000067ab9 */ /* 0x000fc40000000a00 */
[----:B------:R-:W-:Y:S01]  /*c1e0*/  PLOP3.LUT P2, PT, PT, PT, UP0, 0x80, 0x0 ;  /* 0x000000000000781c */ /* 0x000fe20003f4f008 */
[----:B------:R-:W-:Y:S01]  /*c1f0*/  IMAD.IADD R25, R25, 0x1, R5 ;  /* 0x0000000119197824 */ /* 0x000fe200078e0205 */
[----:B------:R-:W-:Y:S01]  /*c200*/  LEA R32, P1, R6, UR6, 0x1 ;  /* 0x0000000606207c11 */ /* 0x000fe2000f8208ff */
[----:B------:R-:W-:-:S03]  /*c210*/  IMAD.IADD R27, R27, 0x1, R7 ;  /* 0x000000011b1b7824 */ /* 0x000fc600078e0207 */
[----:B------:R-:W-:Y:S02]  /*c220*/  LEA.HI.X R25, R4, UR5, R25, 0x1, P0 ;  /* 0x0000000504197c11 */ /* 0x000fe400080f0c19 */
[----:B------:R-:W-:-:S05]  /*c230*/  LEA.HI.X R27, R6, UR7, R27, 0x1, P1 ;  /* 0x00000007061b7c11 */ /* 0x000fca00088f0c1b */
[----:B------:R-:W-:Y:S05]  /*c240*/  @!P2 BRA `(.L_x_574) ;  /* 0x000000000040a947 */ /* 0x000fea0003800000 */
        /* <DEDUP_REMOVED lines=16> */
.L_x_574:
[----:B------:R-:W-:Y:S01]  /*c350*/  ULDC.U8 UR4, c[0x0][0x410] ;  /* 0x0001040000047ab9 */ /* 0x000fe20000000000 */
[----:B------:R-:W-:Y:S01]  /*c360*/  BSSY B0, `(.L_x_575) ;  /* 0x00006ed000007945 */ /* 0x000fe20003800000 */
[----:B------:R-:W-:Y:S01]  /*c370*/  ISETP.NE.AND P0, PT, RZ, UR4, PT ;  /* 0x00000004ff007c0c */ /* 0x000fe2000bf05270 */
[----:B------:R-:W-:-:S12]  /*c380*/  IMAD R4, R141, 0x80, R213 ;  /* 0x000000808d047824 */ /* 0x000fd800078e02d5 */
[----:B------:R-:W-:Y:S05]  /*c390*/  @!P0 BRA `(.L_x_576) ;  /* 0x0000003400288947 */ /* 0x000fea0003800000 */
[----:B------:R-:W-:-:S03]  /*c3a0*/  UMOV UR4, 0xffffffff ;  /* 0xffffffff00047882 */ /* 0x000fc60000000000 */
[----:B------:R-:W-:Y:S05]  /*c3b0*/  BRA.DIV UR4, `(.L_x_577) ;  /* 0x00000202042c7947 */ /* 0x000fea000b800000 */
[----:B------:R0:W1:Y:S04]  /*c3c0*/  SHFL.IDX PT, R0, R25, RZ, 0x181f ;  /* 0x00181fff19007589 */ /* 0x00006800000e0000 */
[----:B------:R0:W2:Y:S04]  /*c3d0*/  SHFL.IDX PT, R3, R24, RZ, 0x181f ;  /* 0x00181fff18037589 */ /* 0x0000a800000e0000 */
[----:B------:R-:W3:Y:S04]  /*c3e0*/  SHFL.IDX PT, R27, R27, RZ, 0x181f ;  /* 0x00181fff1b1b7589 */ /* 0x000ee800000e0000 */
[----:B0-----:R-:W4:Y:S02]  /*c3f0*/  SHFL.IDX PT, R32, R32, RZ, 0x181f ;  /* 0x00181fff20207589 */ /* 0x001f2400000e0000 */
.L_x_863:
[----:B------:R-:W-:Y:S01]  /*c400*/  ULDC UR4, c[0x0][0x448] ;  /* 0x0001120000047ab9 */ /* 0x000fe20000000800 */
[----:B------:R-:W-:Y:S01]  /*c410*/  LEA.HI R5, R236, R236, RZ, 0x1 ;  /* 0x000000ecec057211 */ /* 0x000fe200078f08ff */
[----:B------:R-:W-:Y:S01]  /*c420*/  IMAD R33, R146, UR4, RZ ;  /* 0x0000000492217c24 */ /* 0x000fe2000f8e02ff */
[----:B------:R-:W-:Y:S01]  /*c430*/  BSSY B1, `(.L_x_578) ;  /* 0x000003f000017945 */ /* 0x000fe20003800000 */
[----:B------:R-:W-:Y:S02]  /*c440*/  CS2R R28, SRZ ;  /* 0x00000000001c7805 */ /* 0x000fe4000001ff00 */
[----:B------:R-:W-:Y:S02]  /*c450*/  LOP3.LUT R13, R5, 0xfffffffe, RZ, 0xc0, !PT ;  /* 0xfffffffe050d7812 */ /* 0x000fe400078ec0ff */
[----:B------:R-:W-:Y:S02]  /*c460*/  CS2R R8, SRZ ;  /* 0x0000000000087805 */ /* 0x000fe4000001ff00 */
[----:B------:R-:W-:Y:S01]  /*c470*/  ISETP.GE.AND P0, PT, R4, R33, PT ;  /* 0x000000210400720c */ /* 0x000fe20003f06270 */
[----:B------:R-:W-:Y:S01]  /*c480*/  IMAD R33, R141, -0x80, R33 ;  /* 0xffffff808d217824 */ /* 0x000fe200078e0221 */
[----:B------:R-:W-:Y:S01]  /*c490*/  CS2R R10, SRZ ;  /* 0x00000000000a7805 */ /* 0x000fe2000001ff00 */
[----:B------:R-:W-:Y:S01]  /*c4a0*/  IMAD.IADD R35, R236, 0x1, -R13 ;  /* 0x00000001ec237824 */ /* 0x000fe200078e0a0d */
[----:B------:R-:W-:-:S02]  /*c4b0*/  CS2R R14, SRZ ;  /* 0x00000000000e7805 */ /* 0x000fc4000001ff00 */
[----:B------:R-:W-:Y:S02]  /*c4c0*/  CS2R R30, SRZ ;  /* 0x00000000001e7805 */ /* 0x000fe4000001ff00 */
[----:B------:R-:W-:Y:S02]  /*c4d0*/  CS2R R4, SRZ ;  /* 0x0000000000047805 */ /* 0x000fe4000001ff00 */
[----:B------:R-:W-:Y:S02]  /*c4e0*/  CS2R R6, SRZ ;  /* 0x0000000000067805 */ /* 0x000fe4000001ff00 */
[----:B------:R-:W-:Y:S01]  /*c4f0*/  CS2R R12, SRZ ;  /* 0x00000000000c7805 */ /* 0x000fe2000001ff00 */
[----:B------:R-:W-:Y:S06]  /*c500*/  @P0 BRA `(.L_x_579) ;  /* 0x0000000000c40947 */ /* 0x000fec0003800000 */
[----:B------:R-:W-:Y:S01]  /*c510*/  ULDC UR4, c[0x0][0x3f4] ;  /* 0x0000fd0000047ab9 */ /* 0x000fe20000000800 */
[----:B------:R-:W-:Y:S01]  /*c520*/  SHF.R.S32.HI R4, RZ, 0x1f, R215 ;  /* 0x0000001fff047819 */ /* 0x000fe200000114d7 */
[C---:B------:R-:W-:Y:S01]  /*c530*/  IMAD.SHL.U32 R6, R215.reuse, 0x2, RZ ;  /* 0x00000002d7067824 */ /* 0x040fe200078e00ff */
[----:B------:R-:W-:Y:S01]  /*c540*/  ISETP.GE.AND P3, PT, R22, UR4, PT ;  /* 0x0000000416007c0c */ /* 0x000fe2000bf66270 */
[C---:B------:R-:W-:Y:S01]  /*c550*/  IMAD.SHL.U32 R20, R214.reuse, 0x2, RZ ;  /* 0x00000002d6147824 */ /* 0x040fe200078e00ff */
[C---:B------:R-:W-:Y:S02]  /*c560*/  ISETP.GE.AND P2, PT, R215.reuse, UR4, PT ;  /* 0x00000004d7007c0c */ /* 0x040fe4000bf46270 */
[----:B------:R-:W-:Y:S02]  /*c570*/  CS2R R14, SRZ ;  /* 0x00000000000e7805 */ /* 0x000fe4000001ff00 */
[----:B------:R-:W-:Y:S01]  /*c580*/  ISETP.GE.AND P1, PT, R214, UR4, PT ;  /* 0x00000004d6007c0c */ /* 0x000fe2000bf26270 */
[----:B------:R-:W-:Y:S01]  /*c590*/  IMAD.SHL.U32 R26, R216, 0x2, RZ ;  /* 0x00000002d81a7824 */ /* 0x000fe200078e00ff */
[----:B------:R-:W-:Y:S01]  /*c5a0*/  SHF.R.S32.HI R7, RZ, 0x1f, R216 ;  /* 0x0000001fff077819 */ /* 0x000fe200000114d8 */
[----:B------:R-:W-:Y:S01]  /*c5b0*/  ULDC.64 UR6, c[0x0][0x208] ;  /* 0x0000820000067ab9 */ /* 0x000fe20000000a00 */
[----:B------:R-:W-:-:S02]  /*c5c0*/  SHF.L.U64.HI R5, R215, 0x1, R4 ;  /* 0x00000001d7057819 */ /* 0x000fc40000010204 */
[----:B------:R-:W-:Y:S02]  /*c5d0*/  CS2R R12, SRZ ;  /* 0x00000000000c7805 */ /* 0x000fe4000001ff00 */
[----:B------:R-:W-:Y:S02]  /*c5e0*/  SHF.R.S32.HI R9, RZ, 0x1f, R214 ;  /* 0x0000001fff097819 */ /* 0x000fe400000114d6 */
[C---:B------:R-:W-:Y:S01]  /*c5f0*/  ISETP.GE.AND P0, PT, R216.reuse, UR4, PT ;  /* 0x00000004d8007c0c */ /* 0x040fe2000bf06270 */
[----:B----4-:R-:W-:Y:S01]  /*c600*/  @!P3 IMAD.MOV.U32 R10, RZ, RZ, R32 ;  /* 0x000000ffff0ab224 */ /* 0x010fe200078e0020 */
[----:B------:R-:W-:Y:S01]  /*c610*/  SHF.L.U64.HI R34, R216, 0x1, R7 ;  /* 0x00000001d8227819 */ /* 0x000fe20000010207 */
[----:B---3--:R-:W-:Y:S01]  /*c620*/  @!P3 IMAD.MOV.U32 R11, RZ, RZ, R27 ;  /* 0x000000ffff0bb224 */ /* 0x008fe200078e001b */
[-C--:B--2---:R-:W-:Y:S01]  /*c630*/  @!P2 IADD3 R8, P4, R3, R6.reuse, RZ ;  /* 0x000000060308a210 */ /* 0x084fe20007f9e0ff */
[----:B-1----:R-:W-:Y:S01]  /*c640*/  @!P3 IMAD.MOV.U32 R7, RZ, RZ, R0 ;  /* 0x000000ffff07b224 */ /* 0x002fe200078e0000 */
[----:B------:R-:W-:Y:S01]  /*c650*/  @!P2 IADD3 R4, P6, R32, R6, RZ ;  /* 0x000000062004a210 */ /* 0x000fe20007fde0ff */
[----:B------:R-:W-:Y:S01]  /*c660*/  @!P3 IMAD.MOV.U32 R6, RZ, RZ, R3 ;  /* 0x000000ffff06b224 */ /* 0x000fe200078e0003 */
[----:B------:R-:W-:Y:S01]  /*c670*/  SHF.L.U64.HI R21, R214, 0x1, R9 ;  /* 0x00000001d6157819 */ /* 0x000fe20000010209 */
[----:B------:R-:W-:Y:S01]  /*c680*/  @!P3 IMAD.WIDE R30, R22, 0x2, R10 ;  /* 0x00000002161eb825 */ /* 0x000fe200078e020a */
[----:B------:R-:W-:-:S02]  /*c690*/  CS2R R10, SRZ ;  /* 0x00000000000a7805 */ /* 0x000fc4000001ff00 */
[-C--:B------:R-:W-:Y:S01]  /*c6a0*/  @!P1 IADD3 R28, P5, R3, R20.reuse, RZ ;  /* 0x00000014031c9210 */ /* 0x080fe20007fbe0ff */
[----:B------:R-:W-:Y:S01]  /*c6b0*/  @!P2 IMAD.X R9, R0, 0x1, R5, P4 ;  /* 0x000000010009a824 */ /* 0x000fe200020e0605 */
[----:B------:R-:W-:Y:S01]  /*c6c0*/  @!P1 IADD3 R20, P4, R32, R20, RZ ;  /* 0x0000001420149210 */ /* 0x000fe20007f9e0ff */
[----:B------:R-:W-:Y:S01]  /*c6d0*/  @!P3 IMAD.WIDE R6, R22, 0x2, R6 ;  /* 0x000000021606b825 */ /* 0x000fe200078e0206 */
[----:B------:R0:W5:Y:S03]  /*c6e0*/  @!P3 LD.E.64 R12, desc[UR6][R30.64] ;  /* 0x000000061e0cb980 */ /* 0x000166000c101b00 */
[----:B------:R-:W-:Y:S01]  /*c6f0*/  @!P2 IMAD.X R5, R27, 0x1, R5, P6 ;  /* 0x000000011b05a824 */ /* 0x000fe200030e0605 */
[----:B------:R1:W5:Y:S01]  /*c700*/  @!P3 LD.E.64 R14, desc[UR6][R6.64] ;  /* 0x00000006060eb980 */ /* 0x000362000c101b00 */
[--C-:B------:R-:W-:Y:S01]  /*c710*/  @!P1 IMAD.X R29, R0, 0x1, R21.reuse, P5 ;  /* 0x00000001001d9824 */ /* 0x100fe200028e0615 */
[-C--:B------:R-:W-:Y:S01]  /*c720*/  @!P0 IADD3 R24, P6, R3, R26.reuse, RZ ;  /* 0x0000001a03188210 */ /* 0x080fe20007fde0ff */
[----:B------:R-:W-:Y:S01]  /*c730*/  @!P1 IMAD.X R21, R27, 0x1, R21, P4 ;  /* 0x000000011b159824 */ /* 0x000fe200020e0615 */
[----:B------:R2:W5:Y:S01]  /*c740*/  @!P2 LD.E.64 R10, desc[UR6][R8.64] ;  /* 0x00000006080aa980 */ /* 0x000562000c101b00 */
[----:B------:R-:W-:-:S02]  /*c750*/  @!P0 IADD3 R26, P5, R32, R26, RZ ;  /* 0x0000001a201a8210 */ /* 0x000fc40007fbe0ff */
[----:B0-----:R-:W-:Y:S01]  /*c760*/  CS2R R30, SRZ ;  /* 0x00000000001e7805 */ /* 0x001fe2000001ff00 */
[--C-:B------:R-:W-:Y:S01]  /*c770*/  @!P0 IMAD.X R25, R0, 0x1, R34.reuse, P6 ;  /* 0x0000000100198824 */ /* 0x100fe200030e0622 */
[----:B-1----:R-:W-:Y:S01]  /*c780*/  CS2R R6, SRZ ;  /* 0x0000000000067805 */ /* 0x002fe2000001ff00 */
[----:B------:R-:W-:Y:S01]  /*c790*/  @!P0 IMAD.X R27, R27, 0x1, R34, P5 ;  /* 0x000000011b1b8824 */ /* 0x000fe200028e0622 */
[----:B--2---:R-:W-:-:S04]  /*c7a0*/  CS2R R8, SRZ ;  /* 0x0000000000087805 */ /* 0x004fc8000001ff00 */
[----:B------:R0:W5:Y:S04]  /*c7b0*/  @!P2 LD.E.64 R6, desc[UR6][R4.64] ;  /* 0x000000060406a980 */ /* 0x000168000c101b00 */
[----:B------:R1:W5:Y:S04]  /*c7c0*/  @!P1 LD.E.64 R8, desc[UR6][R28.64] ;  /* 0x000000061c089980 */ /* 0x000368000c101b00 */
[----:B------:R2:W5:Y:S01]  /*c7d0*/  @!P0 LD.E.64 R30, desc[UR6][R26.64] ;  /* 0x000000061a1e8980 */ /* 0x000562000c101b00 */
[----:B0-----:R-:W-:Y:S02]  /*c7e0*/  CS2R R4, SRZ ;  /* 0x0000000000047805 */ /* 0x001fe4000001ff00 */
[----:B-1----:R-:W-:-:S04]  /*c7f0*/  CS2R R28, SRZ ;  /* 0x00000000001c7805 */ /* 0x002fc8000001ff00 */
[----:B------:R2:W5:Y:S04]  /*c800*/  @!P1 LD.E.64 R4, desc[UR6][R20.64] ;  /* 0x0000000614049980 */ /* 0x000568000c101b00 */
[----:B------:R2:W5:Y:S02]  /*c810*/  @!P0 LD.E.64 R28, desc[UR6][R24.64] ;  /* 0x00000006181c8980 */ /* 0x000564000c101b00 */
.L_x_579:
[----:B------:R-:W-:Y:S05]  /*c820*/  BSYNC B1 ;  /* 0x0000000000017941 */ /* 0x000fea0003800000 */
.L_x_578:
[----:B------:R-:W-:Y:S01]  /*c830*/  SHF.L.U32 R35, R35, 0x1f, RZ ;  /* 0x0000001f23237819 */ /* 0x000fe200000006ff */
[----:B--2--5:R-:W-:Y:S01]  /*c840*/  IMAD.MOV.U32 R24, RZ, RZ, R14 ;  /* 0x000000ffff187224 */ /* 0x024fe200078e000e */
[--C-:B------:R-:W-:Y:S01]  /*c850*/  SHF.R.U64 R45, R14, 0x10, R15.reuse ;  /* 0x000000100e2d7819 */ /* 0x100fe2000000120f */
[--C-:B------:R-:W-:Y:S01]  /*c860*/  IMAD.MOV.U32 R25, RZ, RZ, R15.reuse ;  /* 0x000000ffff197224 */ /* 0x100fe200078e000f */
[----:B------:R-:W0:Y:S01]  /*c870*/  SYNCS.PHASECHK.TRANS64.TRYWAIT P0, [R18+URZ+0x38800], R35 ;  /* 0x03880023120075a7 */ /* 0x000e22000800017f */
[----:B------:R-:W-:Y:S01]  /*c880*/  SHF.R.U32.HI R42, RZ, 0x10, R15 ;  /* 0x00000010ff2a7819 */ /* 0x000fe2000001160f */
[----:B------:R-:W-:Y:S01]  /*c890*/  IMAD.MOV.U32 R14, RZ, RZ, R10 ;  /* 0x000000ffff0e7224 */ /* 0x000fe200078e000a */
[--C-:B------:R-:W-:Y:S01]  /*c8a0*/  SHF.R.U64 R43, R10, 0x10, R11.reuse ;  /* 0x000000100a2b7819 */ /* 0x100fe2000000120b */
[--C-:B------:R-:W-:Y:S01]  /*c8b0*/  IMAD.MOV.U32 R15, RZ, RZ, R11.reuse ;  /* 0x000000ffff0f7224 */ /* 0x100fe200078e000b */
[----:B------:R-:W-:Y:S01]  /*c8c0*/  SHF.R.U32.HI R40, RZ, 0x10, R11 ;  /* 0x00000010ff287819 */ /* 0x000fe2000001160b */
[----:B------:R-:W-:Y:S01]  /*c8d0*/  IMAD.MOV.U32 R10, RZ, RZ, R8 ;  /* 0x000000ffff0a7224 */ /* 0x000fe200078e0008 */
[----:B------:R-:W-:Y:S01]  /*c8e0*/  SHF.R.U64 R39, R28, 0x10, R29 ;  /* 0x000000101c277819 */ /* 0x000fe2000000121d */
[----:B------:R-:W-:Y:S01]  /*c8f0*/  IMAD.MOV.U32 R11, RZ, RZ, R9 ;  /* 0x000000ffff0b7224 */ /* 0x000fe200078e0009 */
[----:B------:R-:W-:Y:S01]  /*c900*/  SHF.R.U32.HI R36, RZ, 0x10, R29 ;  /* 0x00000010ff247819 */ /* 0x000fe2000001161d */
[----:B-1----:R-:W-:Y:S01]  /*c910*/  IMAD.MOV.U32 R0, RZ, RZ, R28 ;  /* 0x000000ffff007224 */ /* 0x002fe200078e001c */
[----:B------:R-:W-:Y:S01]  /*c920*/  SHF.R.U64 R41, R8, 0x10, R9 ;  /* 0x0000001008297819 */ /* 0x000fe20000001209 */
[----:B------:R-:W-:Y:S01]  /*c930*/  IMAD.MOV.U32 R3, RZ, RZ, R29 ;  /* 0x000000ffff037224 */ /* 0x000fe200078e001d */
[----:B------:R-:W-:Y:S01]  /*c940*/  SHF.R.U32.HI R38, RZ, 0x10, R9 ;  /* 0x00000010ff267819 */ /* 0x000fe20000011609 */
[----:B------:R-:W-:Y:S01]  /*c950*/  IMAD.MOV.U32 R26, RZ, RZ, R12 ;  /* 0x000000ffff1a7224 */ /* 0x000fe200078e000c */
[--C-:B------:R-:W-:Y:S01]  /*c960*/  SHF.R.U64 R37, R12, 0x10, R13.reuse ;  /* 0x000000100c257819 */ /* 0x100fe2000000120d */
[--C-:B---3--:R-:W-:Y:S01]  /*c970*/  IMAD.MOV.U32 R27, RZ, RZ, R13.reuse ;  /* 0x000000ffff1b7224 */ /* 0x108fe200078e000d */
[----:B------:R-:W-:Y:S01]  /*c980*/  SHF.R.U32.HI R34, RZ, 0x10, R13 ;  /* 0x00000010ff227819 */ /* 0x000fe2000001160d */
[----:B------:R-:W-:Y:S01]  /*c990*/  IMAD.MOV.U32 R20, RZ, RZ, R6 ;  /* 0x000000ffff147224 */ /* 0x000fe200078e0006 */
[--C-:B------:R-:W-:Y:S01]  /*c9a0*/  SHF.R.U64 R29, R6, 0x10, R7.reuse ;  /* 0x00000010061d7819 */ /* 0x100fe20000001207 */
[--C-:B------:R-:W-:Y:S01]  /*c9b0*/  IMAD.MOV.U32 R21, RZ, RZ, R7.reuse ;  /* 0x000000ffff157224 */ /* 0x100fe200078e0007 */
[----:B----4-:R-:W-:Y:S01]  /*c9c0*/  SHF.R.U32.HI R32, RZ, 0x10, R7 ;  /* 0x00000010ff207819 */ /* 0x010fe20000011607 */
[----:B------:R-:W-:Y:S01]  /*c9d0*/  BSSY B1, `(.L_x_580) ;  /* 0x0000018000017945 */ /* 0x000fe20003800000 */
[----:B------:R-:W-:Y:S01]  /*c9e0*/  VIMNMX R28, R33, 0x80, PT ;  /* 0x00000080211c7848 */ /* 0x000fe20003fe0100 */
[----:B------:R-:W-:Y:S01]  /*c9f0*/  IMAD.MOV.U32 R12, RZ, RZ, R4 ;  /* 0x000000ffff0c7224 */ /* 0x000fe200078e0004 */
[--C-:B------:R-:W-:Y:S01]  /*ca00*/  SHF.R.U64 R7, R4, 0x10, R5.reuse ;  /* 0x0000001004077819 */ /* 0x100fe20000001205 */
[--C-:B------:R-:W-:Y:S01]  /*ca10*/  IMAD.MOV.U32 R13, RZ, RZ, R5.reuse ;  /* 0x000000ffff0d7224 */ /* 0x100fe200078e0005 */
[----:B------:R-:W-:Y:S01]  /*ca20*/  SHF.R.U32.HI R6, RZ, 0x10, R5 ;  /* 0x00000010ff067819 */ /* 0x000fe20000011605 */
[----:B------:R-:W-:Y:S01]  /*ca30*/  IMAD.MOV.U32 R8, RZ, RZ, R30 ;  /* 0x000000ffff087224 */ /* 0x000fe200078e001e */
[--C-:B------:R-:W-:Y:S01]  /*ca40*/  SHF.R.U64 R5, R30, 0x10, R31.reuse ;  /* 0x000000101e057819 */ /* 0x100fe2000000121f */
[--C-:B------:R-:W-:Y:S01]  /*ca50*/  IMAD.MOV.U32 R9, RZ, RZ, R31.reuse ;  /* 0x000000ffff097224 */ /* 0x100fe200078e001f */
[----:B------:R-:W-:-:S02]  /*ca60*/  SHF.R.U32.HI R4, RZ, 0x10, R31 ;  /* 0x00000010ff047819 */ /* 0x000fc4000001161f */
[----:B------:R-:W-:Y:S02]  /*ca70*/  PRMT R24, R24, 0x5410, R45 ;  /* 0x0000541018187816 */ /* 0x000fe4000000002d */
[----:B------:R-:W-:Y:S02]  /*ca80*/  PRMT R25, R25, 0x5410, R42 ;  /* 0x0000541019197816 */ /* 0x000fe4000000002a */
[----:B------:R-:W-:Y:S02]  /*ca90*/  PRMT R14, R14, 0x5410, R43 ;  /* 0x000054100e0e7816 */ /* 0x000fe4000000002b */
[----:B------:R-:W-:Y:S02]  /*caa0*/  PRMT R15, R15, 0x5410, R40 ;  /* 0x000054100f0f7816 */ /* 0x000fe40000000028 */
[----:B------:R-:W-:Y:S02]  /*cab0*/  PRMT R10, R10, 0x5410, R41 ;  /* 0x000054100a0a7816 */ /* 0x000fe40000000029 */
[----:B------:R-:W-:-:S02]  /*cac0*/  ISETP.GE.AND P1, PT, R213, R28, PT ;  /* 0x0000001cd500720c */ /* 0x000fc40003f26270 */
[----:B------:R-:W-:Y:S02]  /*cad0*/  PRMT R11, R11, 0x5410, R38 ;  /* 0x000054100b0b7816 */ /* 0x000fe40000000026 */
[----:B------:R-:W-:Y:S02]  /*cae0*/  PRMT R0, R0, 0x5410, R39 ;  /* 0x0000541000007816 */ /* 0x000fe40000000027 */
[----:B------:R-:W-:Y:S02]  /*caf0*/  PRMT R3, R3, 0x5410, R36 ;  /* 0x0000541003037816 */ /* 0x000fe40000000024 */
[----:B------:R-:W-:Y:S02]  /*cb00*/  PRMT R26, R26, 0x5410, R37 ;  /* 0x000054101a1a7816 */ /* 0x000fe40000000025 */
[----:B------:R-:W-:Y:S02]  /*cb10*/  PRMT R27, R27, 0x5410, R34 ;  /* 0x000054101b1b7816 */ /* 0x000fe40000000022 */
[----:B------:R-:W-:-:S02]  /*cb20*/  PRMT R20, R20, 0x5410, R29 ;  /* 0x0000541014147816 */ /* 0x000fc4000000001d */
[----:B------:R-:W-:Y:S01]  /*cb30*/  PRMT R21, R21, 0x5410, R32 ;  /* 0x0000541015157816 */ /* 0x000fe20000000020 */
[----:B0-----:R-:W-:Y:S06]  /*cb40*/  @!P0 BRA `(.L_x_581) ;  /* 0x000001f800bc8947 */ /* 0x001fec0003800000 */
.L_x_864:
[----:B------:R-:W-:Y:S05]  /*cb50*/  BSYNC B1 ;  /* 0x0000000000017941 */ /* 0x000fea0003800000 */
.L_x_580:
[----:B------:R-:W-:Y:S01]  /*cb60*/  BSSY B1, `(.L_x_582) ;  /* 0x00000b6000017945 */ /* 0x000fe20003800000 */
[----:B------:R-:W-:Y:S02]  /*cb70*/  PRMT R12, R12, 0x5410, R7 ;  /* 0x000054100c0c7816 */ /* 0x000fe40000000007 */
[----:B------:R-:W-:Y:S02]  /*cb80*/  PRMT R13, R13, 0x5410, R6 ;  /* 0x000054100d0d7816 */ /* 0x000fe40000000006 */
[----:B------:R-:W-:Y:S02]  /*cb90*/  PRMT R8, R8, 0x5410, R5 ;  /* 0x0000541008087816 */ /* 0x000fe40000000005 */
[----:B------:R-:W-:Y:S01]  /*cba0*/  PRMT R9, R9, 0x5410, R4 ;  /* 0x0000541009097816 */ /* 0x000fe20000000004 */
[----:B------:R-:W-:Y:S06]  /*cbb0*/  @P1 BRA `(.L_x_583) ;  /* 0x0000000800c01947 */ /* 0x000fec0003800000 */
[----:B------:R1:W5:Y:S01]  /*cbc0*/  LDL R42, [R1+0x14] ;  /* 0x00001400012a7983 */ /* 0x0003620000100800 */
[----:B------:R-:W2:Y:S01]  /*cbd0*/  LDC R5, c[0x0][0x3f4] ;  /* 0x0000fd00ff057b82 */ /* 0x000ea20000000800 */
[----:B------:R-:W-:Y:S01]  /*cbe0*/  BSSY B2, `(.L_x_584) ;  /* 0x000002e000027945 */ /* 0x000fe20003800000 */
[-C--:B--2---:R-:W-:Y:S02]  /*cbf0*/  ISETP.GE.AND P0, PT, R22, R5.reuse, PT ;  /* 0x000000051600720c */ /* 0x084fe40003f06270 */
[-C--:B------:R-:W-:Y:S02]  /*cc00*/  ISETP.GE.AND P1, PT, R215, R5.reuse, PT ;  /* 0x00000005d700720c */ /* 0x080fe40003f26270 */
[-C--:B------:R-:W-:Y:S02]  /*cc10*/  ISETP.GE.AND P2, PT, R214, R5.reuse, PT ;  /* 0x00000005d600720c */ /* 0x080fe40003f46270 */
[----:B------:R-:W-:-:S07]  /*cc20*/  ISETP.GE.AND P3, PT, R216, R5, PT ;  /* 0x00000005d800720c */ /* 0x000fce0003f66270 */
[----:B-1----:R-:W-:Y:S06]  /*cc30*/  @P0 BRA `(.L_x_585) ;  /* 0x0000000000a00947 */ /* 0x002fec0003800000 */
[----:B-----5:R-:W-:Y:S01]  /*cc40*/  R2UR UR4, R42 ;  /* 0x000000002a0472ca */ /* 0x020fe200000e0000 */
[----:B0-----:R-:W-:Y:S01]  /*cc50*/  IMAD.U32 R35, R26, 0x10000, RZ ;  /* 0x000100001a237824 */ /* 0x001fe200078e00ff */
[C---:B------:R-:W-:Y:S01]  /*cc60*/  LOP3.LUT R34, R24.reuse, 0xffff0000, RZ, 0xc0, !PT ;  /* 0xffff000018227812 */ /* 0x040fe200078ec0ff */
[----:B------:R-:W-:Y:S01]  /*cc70*/  IMAD.U32 R33, R24, 0x10000, RZ ;  /* 0x0001000018217824 */ /* 0x000fe200078e00ff */
[----:B------:R-:W-:-:S09]  /*cc80*/  LOP3.LUT R36, R26, 0xffff0000, RZ, 0xc0, !PT ;  /* 0xffff00001a247812 */ /* 0x000fd200078ec0ff */
[----:B------:R-:W-:-:S05]  /*cc90*/  LEA R41, R230, UR4, 0x1 ;  /* 0x00000004e6297c11 */ /* 0x000fca000f8e08ff */
[----:B------:R-:W0:Y:S02]  /*cca0*/  LDS.128 R4, [R41] ;  /* 0x0000000029047984 */ /* 0x000e240000000c00 */
[C---:B0-----:R-:W-:Y:S01]  /*ccb0*/  IMAD.U32 R29, R4.reuse, 0x10000, RZ ;  /* 0x00010000041d7824 */ /* 0x041fe200078e00ff */
[----:B------:R-:W-:Y:S01]  /*ccc0*/  LOP3.LUT R4, R4, 0xffff0000, RZ, 0xc0, !PT ;  /* 0xffff000004047812 */ /* 0x000fe200078ec0ff */
[C---:B------:R-:W-:Y:S01]  /*ccd0*/  IMAD.U32 R30, R5.reuse, 0x10000, RZ ;  /* 0x00010000051e7824 */ /* 0x040fe200078e00ff */
[----:B------:R-:W-:Y:S01]  /*cce0*/  LOP3.LUT R5, R5, 0xffff0000, RZ, 0xc0, !PT ;  /* 0xffff000005057812 */ /* 0x000fe200078ec0ff */
[C---:B------:R-:W-:Y:S01]  /*ccf0*/  IMAD.U32 R31, R6.reuse, 0x10000, RZ ;  /* 0x00010000061f7824 */ /* 0x040fe200078e00ff */
[----:B------:R-:W-:Y:S01]  /*cd00*/  LOP3.LUT R6, R6, 0xffff0000, RZ, 0xc0, !PT ;  /* 0xffff000006067812 */ /* 0x000fe200078ec0ff */
[C---:B------:R-:W-:Y:S01]  /*cd10*/  FMUL.FTZ R38, R4.reuse, R35 ;  /* 0x0000002304267220 */ /* 0x040fe20000410000 */
[----:B------:R-:W-:Y:S01]  /*cd20*/  FMUL.FTZ R4, R4, R33 ;  /* 0x0000002104047220 */ /* 0x000fe20000410000 */
[----:B------:R-:W-:-:S02]  /*cd30*/  IMAD.U32 R32, R7, 0x10000, RZ ;  /* 0x0001000007207824 */ /* 0x000fc400078e00ff */
[----:B------:R-:W-:Y:S01]  /*cd40*/  FMUL.FTZ R37, R5, R36 ;  /* 0x0000002405257220 */ /* 0x000fe20000410000 */
[----:B------:R-:W-:Y:S01]  /*cd50*/  FFMA.FTZ R38, R29, R33, -R38 ;  /* 0x000000211d267223 */ /* 0x000fe20000010826 */
[-C--:B------:R-:W-:Y:S01]  /*cd60*/  FMUL.FTZ R39, R5, R34.reuse ;  /* 0x0000002205277220 */ /* 0x080fe20000410000 */
[----:B------:R-:W-:Y:S01]  /*cd70*/  LOP3.LUT R7, R7, 0xffff0000, RZ, 0xc0, !PT ;  /* 0xffff000007077812 */ /* 0x000fe200078ec0ff */
[----:B------:R-:W-:Y:S01]  /*cd80*/  FFMA.FTZ R35, R29, R35, R4 ;  /* 0x000000231d237223 */ /* 0x000fe20000010004 */
[C---:B------:R-:W-:Y:S01]  /*cd90*/  LOP3.LUT R33, R27.reuse, 0xffff0000, RZ, 0xc0, !PT ;  /* 0xffff00001b217812 */ /* 0x040fe200078ec0ff */
[----:B------:R-:W-:Y:S01]  /*cda0*/  IMAD.U32 R29, R27, 0x10000, RZ ;  /* 0x000100001b1d7824 */ /* 0x000fe200078e00ff */
[C---:B------:R-:W-:Y:S01]  /*cdb0*/  LOP3.LUT R5, R25.reuse, 0xffff0000, RZ, 0xc0, !PT ;  /* 0xffff000019057812 */ /* 0x040fe200078ec0ff */
[----:B------:R-:W-:Y:S02]  /*cdc0*/  IMAD.U32 R4, R25, 0x10000, RZ ;  /* 0x0001000019047824 */ /* 0x000fe400078e00ff */
[C---:B------:R-:W-:Y:S01]  /*cdd0*/  FFMA.FTZ R37, R30.reuse, R34, -R37 ;  /* 0x000000221e257223 */ /* 0x040fe20000010825 */
[----:B------:R-:W-:Y:S01]  /*cde0*/  FFMA.FTZ R30, R30, R36, R39 ;  /* 0x000000241e1e7223 */ /* 0x000fe20000010027 */
[C---:B------:R-:W-:Y:S01]  /*cdf0*/  FMUL.FTZ R34, R6.reuse, R29 ;  /* 0x0000001d06227220 */ /* 0x040fe20000410000 */
[-C--:B------:R-:W-:Y:S01]  /*ce00*/  FMUL.FTZ R36, R6, R4.reuse ;  /* 0x0000000406247220 */ /* 0x080fe20000410000 */
[C---:B------:R-:W-:Y:S01]  /*ce10*/  FMUL.FTZ R39, R7.reuse, R33 ;  /* 0x0000002107277220 */ /* 0x040fe20000410000 */
        /* <DEDUP_REMOVED lines=8> */
[----:B------:R-:W-:-:S05]  /*cea0*/  F2FP.BF16.F32.PACK_AB R7, R40, R7 ;  /* 0x000000072807723e */ /* 0x000fca00000010ff */
[----:B------:R1:W-:Y:S02]  /*ceb0*/  STS.128 [R41], R4 ;  /* 0x0000000429007388 */ /* 0x0003e40000000c00 */
.L_x_585:
[----:B------:R-:W-:Y:S05]  /*cec0*/  BSYNC B2 ;  /* 0x0000000000027941 */ /* 0x000fea0003800000 */
.L_x_584:
[----:B------:R-:W-:Y:S04]  /*ced0*/  BSSY B2, `(.L_x_586) ;  /* 0x000002a000027945 */ /* 0x000fe80003800000 */
[----:B------:R-:W-:Y:S05]  /*cee0*/  @P1 BRA `(.L_x_587) ;  /* 0x0000000000a01947 */ /* 0x000fea0003800000 */
[----:B-----5:R-:W-:Y:S01]  /*cef0*/  R2UR UR4, R42 ;  /* 0x000000002a0472ca */ /* 0x020fe200000e0000 */
[----:B0-----:R-:W-:Y:S01]  /*cf00*/  IMAD.U32 R35, R20, 0x10000, RZ ;  /* 0x0001000014237824 */ /* 0x001fe200078e00ff */
[C---:B------:R-:W-:Y:S01]  /*cf10*/  LOP3.LUT R34, R14.reuse, 0xffff0000, RZ, 0xc0, !PT ;  /* 0xffff00000e227812 */ /* 0x040fe200078ec0ff */
[----:B------:R-:W-:Y:S01]  /*cf20*/  IMAD.U32 R33, R14, 0x10000, RZ ;  /* 0x000100000e217824 */ /* 0x000fe200078e00ff */
[----:B------:R-:W-:-:S09]  /*cf30*/  LOP3.LUT R36, R20, 0xffff0000, RZ, 0xc0, !PT ;  /* 0xffff000014247812 */ /* 0x000fd200078ec0ff */
[----:B-1----:R-:W-:-:S05]  /*cf40*/  LEA R41, R230, UR4, 0x1 ;  /* 0x00000004e6297c11 */ /* 0x002fca000f8e08ff */
[----:B------:R-:W0:Y:S02]  /*cf50*/  LDS.128 R4, [R41+0x4000] ;  /* 0x0040000029047984 */ /* 0x000e240000000c00 */
        /* <DEDUP_REMOVED lines=32> */
[----:B------:R2:W-:Y:S02]  /*d160*/  STS.128 [R41+0x4000], R4 ;  /* 0x0040000429007388 */ /* 0x0005e40000000c00 */
.L_x_587:
[----:B------:R-:W-:Y:S05]  /*d170*/  BSYNC B2 ;  /* 0x0000000000027941 */ /* 0x000fea0003800000 */
.L_x_586:
[----:B------:R-:W-:Y:S04]  /*d180*/  BSSY B2, `(.L_x_588) ;  /* 0x000002a000027945 */ /* 0x000fe80003800000 */
[----:B------:R-:W-:Y:S05]  /*d190*/  @P2 BRA `(.L_x_589) ;  /* 0x0000000000a02947 */ /* 0x000fea0003800000 */
[----:B-----5:R-:W-:Y:S01]  /*d1a0*/  R2UR UR4, R42 ;  /* 0x000000002a0472ca */ /* 0x020fe200000e0000 */
[----:B0-----:R-:W-:Y:S01]  /*d1b0*/  IMAD.U32 R35, R12, 0x10000, RZ ;  /* 0x000100000c237824 */ /* 0x001fe200078e00ff */
[C---:B------:R-:W-:Y:S01]  /*d1c0*/  LOP3.LUT R34, R10.reuse, 0xffff0000, RZ, 0xc0, !PT ;  /* 0xffff00000a227812 */ /* 0x040fe200078ec0ff */
[----:B------:R-:W-:Y:S01]  /*d1d0*/  IMAD.U32 R33, R10, 0x10000, RZ ;  /* 0x000100000a217824 */ /* 0x000fe200078e00ff */
[----:B------:R-:W-:-:S09]  /*d1e0*/  LOP3.LUT R36, R12, 0xffff0000, RZ, 0xc0, !PT ;  /* 0xffff00000c247812 */ /* 0x000fd200078ec0ff */
[----:B-12---:R-:W-:-:S05]  /*d1f0*/  LEA R41, R230, UR4, 0x1 ;  /* 0x00000004e6297c11 */ /* 0x006fca000f8e08ff */
        /* <DEDUP_REMOVED lines=34> */
.L_x_589:
[----:B------:R-:W-:Y:S05]  /*d420*/  BSYNC B2 ;  /* 0x0000000000027941 */ /* 0x000fea0003800000 */
.L_x_588:
[----:B------:R-:W-:Y:S05]  /*d430*/  @P3 BRA `(.L_x_583) ;  /* 0x0000000000a03947 */ /* 0x000fea0003800000 */
[----:B-----5:R-:W-:Y:S01]  /*d440*/  R2UR UR4, R42 ;  /* 0x000000002a0472ca */ /* 0x020fe200000e0000 */
[----:B0-----:R-:W-:Y:S01]  /*d450*/  IMAD.U32 R35, R8, 0x10000, RZ ;  /* 0x0001000008237824 */ /* 0x001fe200078e00ff */
[C---:B------:R-:W-:Y:S01]  /*d460*/  LOP3.LUT R34, R0.reuse, 0xffff0000, RZ, 0xc0, !PT ;  /* 0xffff000000227812 */ /* 0x040fe200078ec0ff */
[----:B------:R-:W-:Y:S01]  /*d470*/  IMAD.U32 R33, R0, 0x10000, RZ ;  /* 0x0001000000217824 */ /* 0x000fe200078e00ff */
[----:B------:R-:W-:-:S09]  /*d480*/  LOP3.LUT R36, R8, 0xffff0000, RZ, 0xc0, !PT ;  /* 0xffff000008247812 */ /* 0x000fd200078ec0ff */
[----:B-123--:R-:W-:-:S05]  /*d490*/  LEA R41, R230, UR4, 0x1 ;  /* 0x00000004e6297c11 */ /* 0x00efca000f8e08ff */
        /* <DEDUP_REMOVED lines=34> */
.L_x_583:
[----:B------:R-:W-:Y:S05]  /*d6c0*/  BSYNC B1 ;  /* 0x0000000000017941 */ /* 0x000fea0003800000 */
.L_x_582:
[----:B-1234-:R-:W-:Y:S01]  /*d6d0*/  VIADD R4, R213, 0x20 ;  /* 0x00000020d5047836 */ /* 0x01efe20000000000 */
[----:B------:R-:W-:Y:S04]  /*d6e0*/  BSSY B1, `(.L_x_590) ;  /* 0x00000b3000017945 */ /* 0x000fe80003800000 */
[----:B------:R-:W-:-:S13]  /*d6f0*/  ISETP.GE.AND P0, PT, R4, R28, PT ;  /* 0x0000001c0400720c */ /* 0x000fda0003f06270 */
[----:B------:R-:W-:Y:S05]  /*d700*/  @P0 BRA `(.L_x_591) ;  /* 0x0000000800c00947 */ /* 0x000fea0003800000 */
        /* <DEDUP_REMOVED lines=9> */
[C---:B------:R-:W-:Y:S01]  /*d7a0*/  IMAD.U32 R37, R26.reuse, 0x10000, RZ ;  /* 0x000100001a257824 */ /* 0x040fe200078e00ff */
[----:B------:R-:W-:Y:S01]  /*d7b0*/  LOP3.LUT R40, R26, 0xffff0000, RZ, 0xc0, !PT ;  /* 0xffff00001a287812 */ /* 0x000fe200078ec0ff */
[C---:B0-----:R-:W-:Y:S01]  /*d7c0*/  IMAD.U32 R35, R24.reuse, 0x10000, RZ ;  /* 0x0001000018237824 */ /* 0x041fe200078e00ff */
[----:B------:R-:W-:Y:S01]  /*d7d0*/  LOP3.LUT R38, R24, 0xffff0000, RZ, 0xc0, !PT ;  /* 0xffff000018267812 */ /* 0x000fe200078ec0ff */
[C---:B------:R-:W-:Y:S01]  /*d7e0*/  IMAD.U32 R39, R27.reuse, 0x10000, RZ ;  /* 0x000100001b277824 */ /* 0x040fe200078e00ff */
[----:B------:R-:W-:-:S07]  /*d7f0*/  LOP3.LUT R42, R27, 0xffff0000, RZ, 0xc0, !PT ;  /* 0xffff00001b2a7812 */ /* 0x000fce00078ec0ff */
[----:B------:R-:W-:-:S05]  /*d800*/  LEA R41, R230, UR4, 0x1 ;  /* 0x00000004e6297c11 */ /* 0x000fca000f8e08ff */
[----:B------:R-:W0:Y:S02]  /*d810*/  LDS.128 R4, [R41+0x1000] ;  /* 0x0010000029047984 */ /* 0x000e240000000c00 */
[C---:B0-----:R-:W-:Y:S01]  /*d820*/  IMAD.U32 R29, R4.reuse, 0x10000, RZ ;  /* 0x00010000041d7824 */ /* 0x041fe200078e00ff */
[----:B------:R-:W-:Y:S01]  /*d830*/  LOP3.LUT R4, R4, 0xffff0000, RZ, 0xc0, !PT ;  /* 0xffff000004047812 */ /* 0x000fe200078ec0ff */
[C---:B------:R-:W-:Y:S01]  /*d840*/  IMAD.U32 R30, R5.reuse, 0x10000, RZ ;  /* 0x00010000051e7824 */ /* 0x040fe200078e00ff */
[----:B------:R-:W-:Y:S01]  /*d850*/  LOP3.LUT R5, R5, 0xffff0000, RZ, 0xc0, !PT ;  /* 0xffff000005057812 */ /* 0x000fe200078ec0ff */
[C---:B------:R-:W-:Y:S01]  /*d860*/  IMAD.U32 R31, R6.reuse, 0x10000, RZ ;  /* 0x00010000061f7824 */ /* 0x040fe200078e00ff */
[----:B------:R-:W-:Y:S01]  /*d870*/  LOP3.LUT R6, R6, 0xffff0000, RZ, 0xc0, !PT ;  /* 0xffff000006067812 */ /* 0x000fe200078ec0ff */
[-C--:B------:R-:W-:Y:S01]  /*d880*/  FMUL.FTZ R34, R37, R4.reuse ;  /* 0x0000000425227220 */ /* 0x080fe20000410000 */
[----:B------:R-:W-:Y:S01]  /*d890*/  FMUL.FTZ R36, R35, R4 ;  /* 0x0000000423247220 */ /* 0x000fe20000410000 */
[----:B------:R-:W-:Y:S01]  /*d8a0*/  FMUL.FTZ R33, R40, R5 ;  /* 0x0000000528217220 */ /* 0x000fe20000410000 */
[----:B------:R-:W-:-:S02]  /*d8b0*/  IMAD.U32 R32, R7, 0x10000, RZ ;  /* 0x0001000007207824 */ /* 0x000fc400078e00ff */
[----:B------:R-:W-:Y:S01]  /*d8c0*/  FFMA.FTZ R4, R35, R29, -R34 ;  /* 0x0000001d23047223 */ /* 0x000fe20000010822 */
[C---:B------:R-:W-:Y:S01]  /*d8d0*/  FMUL.FTZ R35, R38.reuse, R5 ;  /* 0x0000000526237220 */ /* 0x040fe20000410000 */
[----:B------:R-:W-:Y:S01]  /*d8e0*/  LOP3.LUT R7, R7, 0xffff0000, RZ, 0xc0, !PT ;  /* 0xffff000007077812 */ /* 0x000fe200078ec0ff */
[-C--:B------:R-:W-:Y:S01]  /*d8f0*/  FFMA.FTZ R5, R38, R30.reuse, -R33 ;  /* 0x0000001e26057223 */ /* 0x080fe20000010821 */
[----:B------:R-:W-:Y:S01]  /*d900*/  FFMA.FTZ R29, R37, R29, R36 ;  /* 0x0000001d251d7223 */ /* 0x000fe20000010024 */
[C---:B------:R-:W-:Y:S01]  /*d910*/  LOP3.LUT R38, R25.reuse, 0xffff0000, RZ, 0xc0, !PT ;  /* 0xffff000019267812 */ /* 0x040fe200078ec0ff */
[----:B------:R-:W-:Y:S02]  /*d920*/  IMAD.U32 R37, R25, 0x10000, RZ ;  /* 0x0001000019257824 */ /* 0x000fe400078e00ff */
[----:B------:R-:W-:Y:S01]  /*d930*/  FFMA.FTZ R30, R40, R30, R35 ;  /* 0x0000001e281e7223 */ /* 0x000fe20000010023 */
[-C--:B------:R-:W-:Y:S01]  /*d940*/  FMUL.FTZ R34, R39, R6.reuse ;  /* 0x0000000627227220 */ /* 0x080fe20000410000 */
[-C--:B------:R-:W-:Y:S01]  /*d950*/  FMUL.FTZ R33, R42, R7.reuse ;  /* 0x000000072a217220 */ /* 0x080fe20000410000 */
[C---:B------:R-:W-:Y:S01]  /*d960*/  FMUL.FTZ R36, R37.reuse, R6 ;  /* 0x0000000625247220 */ /* 0x040fe20000410000 */
[C---:B------:R-:W-:Y:S01]  /*d970*/  FMUL.FTZ R35, R38.reuse, R7 ;  /* 0x0000000726237220 */ /* 0x040fe20000410000 */
[-C--:B------:R-:W-:Y:S01]  /*d980*/  FFMA.FTZ R6, R37, R31.reuse, -R34 ;  /* 0x0000001f25067223 */ /* 0x080fe20000010822 */
[-C--:B------:R-:W-:Y:S01]  /*d990*/  FFMA.FTZ R7, R38, R32.reuse, -R33 ;  /* 0x0000002026077223 */ /* 0x080fe20000010821 */
[----:B------:R-:W-:Y:S01]  /*d9a0*/  FFMA.FTZ R31, R39, R31, R36 ;  /* 0x0000001f271f7223 */ /* 0x000fe20000010024 */
[----:B------:R-:W-:Y:S01]  /*d9b0*/  FFMA.FTZ R32, R42, R32, R35 ;  /* 0x000000202a207223 */ /* 0x000fe20000010023 */
[----:B------:R-:W-:-:S02]  /*d9c0*/  F2FP.BF16.F32.PACK_AB R4, R29, R4 ;  /* 0x000000041d04723e */ /* 0x000fc400000010ff */
[----:B------:R-:W-:Y:S02]  /*d9d0*/  F2FP.BF16.F32.PACK_AB R5, R30, R5 ;  /* 0x000000051e05723e */ /* 0x000fe400000010ff */
[----:B------:R-:W-:Y:S02]  /*d9e0*/  F2FP.BF16.F32.PACK_AB R6, R31, R6 ;  /* 0x000000061f06723e */ /* 0x000fe400000010ff */
[----:B------:R-:W-:-:S05]  /*d9f0*/  F2FP.BF16.F32.PACK_AB R7, R32, R7 ;  /* 0x000000072007723e */ /* 0x000fca00000010ff */
[----:B------:R1:W-:Y:S02]  /*da00*/  STS.128 [R41+0x1000], R4 ;  /* 0x0010000429007388 */ /* 0x0003e40000000c00 */
.L_x_593:
[----:B------:R-:W-:Y:S05]  /*da10*/  BSYNC B2 ;  /* 0x0000000000027941 */ /* 0x000fea0003800000 */
.L_x_592:
[----:B------:R-:W-:Y:S04]  /*da20*/  BSSY B2, `(.L_x_594) ;  /* 0x000002a000027945 */ /* 0x000fe80003800000 */
[----:B------:R-:W-:Y:S05]  /*da30*/  @P1 BRA `(.L_x_595) ;  /* 0x0000000000a01947 */ /* 0x000fea0003800000 */
[----:B-----5:R-:W-:Y:S01]  /*da40*/  R2UR UR4, R43 ;  /* 0x000000002b0472ca */ /* 0x020fe200000e0000 */
[C---:B------:R-:W-:Y:S01]  /*da50*/  IMAD.U32 R37, R20.reuse, 0x10000, RZ ;  /* 0x0001000014257824 */ /* 0x040fe200078e00ff */
[----:B------:R-:W-:Y:S01]  /*da60*/  LOP3.LUT R40, R20, 0xffff0000, RZ, 0xc0, !PT ;  /* 0xffff000014287812 */ /* 0x000fe200078ec0ff */
[C---:B0-----:R-:W-:Y:S01]  /*da70*/  IMAD.U32 R35, R14.reuse, 0x10000, RZ ;  /* 0x000100000e237824 */ /* 0x041fe200078e00ff */
[----:B------:R-:W-:Y:S01]  /*da80*/  LOP3.LUT R38, R14, 0xffff0000, RZ, 0xc0, !PT ;  /* 0xffff00000e267812 */ /* 0x000fe200078ec0ff */
[C---:B------:R-:W-:Y:S01]  /*da90*/  IMAD.U32 R39, R21.reuse, 0x10000, RZ ;  /* 0x0001000015277824 */ /* 0x040fe200078e00ff */
[----:B------:R-:W-:-:S07]  /*daa0*/  LOP3.LUT R42, R21, 0xffff0000, RZ, 0xc0, !PT ;  /* 0xffff0000152a7812 */ /* 0x000fce00078ec0ff */
        /* <DEDUP_REMOVED lines=33> */
.L_x_595:
[----:B------:R-:W-:Y:S05]  /*dcc0*/  BSYNC B2 ;  /* 0x0000000000027941 */ /* 0x000fea0003800000 */
.L_x_594:
        /* <DEDUP_REMOVED lines=42> */
.L_x_597:
[----:B------:R-:W-:Y:S05]  /*df70*/  BSYNC B2 ;  /* 0x0000000000027941 */ /* 0x000fea0003800000 */
.L_x_596:
        /* <DEDUP_REMOVED lines=41> */
.L_x_591:
[----:B------:R-:W-:Y:S05]  /*e210*/  BSYNC B1 ;  /* 0x0000000000017941 */ /* 0x000fea0003800000 */
.L_x_590:
[----:B------:R-:W-:Y:S01]  /*e220*/  ISETP.GE.AND P0, PT, R237, R28, PT ;  /* 0x0000001ced00720c */ /* 0x000fe20003f06270 */
[----:B------:R-:W-:-:S12]  /*e230*/  BSSY B1, `(.L_x_598) ;  /* 0x00000b2000017945 */ /* 0x000fd80003800000 */
[----:B------:R-:W-:Y:S05]  /*e240*/  @P0 BRA `(.L_x_599) ;  /* 0x0000000800c00947 */ /* 0x000fea0003800000 */
[----:B-----5:R0:W5:Y:S01]  /*e250*/  LDL R43, [R1+0x14] ;  /* 0x00001400012b7983 */ /* 0x0201620000100800 */
[----:B-1234-:R-:W1:Y:S01]  /*e260*/  LDC R5, c[0x0][0x3f4] ;  /* 0x0000fd00ff057b82 */ /* 0x01ee620000000800 */
[----:B------:R-:W-:Y:S01]  /*e270*/  BSSY B2, `(.L_x_600) ;  /* 0x000002e000027945 */ /* 0x000fe20003800000 */
[-C--:B-1----:R-:W-:Y:S02]  /*e280*/  ISETP.GE.AND P0, PT, R22, R5.reuse, PT ;  /* 0x000000051600720c */ /* 0x082fe40003f06270 */
[-C--:B------:R-:W-:Y:S02]  /*e290*/  ISETP.GE.AND P1, PT, R215, R5.reuse, PT ;  /* 0x00000005d700720c */ /* 0x080fe40003f26270 */
[-C--:B------:R-:W-:Y:S02]  /*e2a0*/  ISETP.GE.AND P2, PT, R214, R5.reuse, PT ;  /* 0x00000005d600720c */ /* 0x080fe40003f46270 */
[----:B------:R-:W-:-:S07]  /*e2b0*/  ISETP.GE.AND P3, PT, R216, R5, PT ;  /* 0x00000005d800720c */ /* 0x000fce0003f66270 */
[----:B0-----:R-:W-:Y:S06]  /*e2c0*/  @P0 BRA `(.L_x_601) ;  /* 0x0000000000a00947 */ /* 0x001fec0003800000 */
[----:B-----5:R-:W-:Y:S01]  /*e2d0*/  R2UR UR4, R43 ;  /* 0x000000002b0472ca */ /* 0x020fe200000e0000 */
[C---:B------:R-:W-:Y:S01]  /*e2e0*/  IMAD.U32 R37, R26.reuse, 0x10000, RZ ;  /* 0x000100001a257824 */ /* 0x040fe200078e00ff */
[----:B------:R-:W-:Y:S01]  /*e2f0*/  LOP3.LUT R40, R26, 0xffff0000, RZ, 0xc0, !PT ;  /* 0xffff00001a287812 */ /* 0x000fe200078ec0ff */
[C---:B------:R-:W-:Y:S01]  /*e300*/  IMAD.U32 R35, R24.reuse, 0x10000, RZ ;  /* 0x0001000018237824 */ /* 0x040fe200078e00ff */
        /* <DEDUP_REMOVED lines=36> */
.L_x_601:
[----:B------:R-:W-:Y:S05]  /*e550*/  BSYNC B2 ;  /* 0x0000000000027941 */ /* 0x000fea0003800000 */
.L_x_600:
[----:B------:R-:W-:Y:S04]  /*e560*/  BSSY B2, `(.L_x_602) ;  /* 0x000002a000027945 */ /* 0x000fe80003800000 */
[----:B------:R-:W-:Y:S05]  /*e570*/  @P1 BRA `(.L_x_603) ;  /* 0x0000000000a01947 */ /* 0x000fea0003800000 */
[----:B-----5:R-:W-:Y:S01]  /*e580*/  R2UR UR4, R43 ;  /* 0x000000002b0472ca */ /* 0x020fe200000e0000 */
[C---:B------:R-:W-:Y:S01]  /*e590*/  IMAD.U32 R37, R20.reuse, 0x10000, RZ ;  /* 0x0001000014257824 */ /* 0x040fe200078e00ff */
[----:B------:R-:W-:Y:S01]  /*e5a0*/  LOP3.LUT R40, R20, 0xffff0000, RZ, 0xc0, !PT ;  /* 0xffff000014287812 */ /* 0x000fe200078ec0ff */
[C---:B------:R-:W-:Y:S01]  /*e5b0*/  IMAD.U32 R35, R14.reuse, 0x10000, RZ ;  /* 0x000100000e237824 */ /* 0x040fe200078e00ff */
[----:B------:R-:W-:Y:S01]  /*e5c0*/  LOP3.LUT R38, R14, 0xffff0000, RZ, 0xc0, !PT ;  /* 0xffff00000e267812 */ /* 0x000fe200078ec0ff */
[C---:B------:R-:W-:Y:S01]  /*e5d0*/  IMAD.U32 R39, R21.reuse, 0x10000, RZ ;  /* 0x0001000015277824 */ /* 0x040fe200078e00ff */
[----:B------:R-:W-:-:S07]  /*e5e0*/  LOP3.LUT R42, R21, 0xffff0000, RZ, 0xc0, !PT ;  /* 0xffff0000152a7812 */ /* 0x000fce00078ec0ff */
[----:B0-----:R-:W-:-:S05]  /*e5f0*/  LEA R41, R230, UR4, 0x1 ;  /* 0x00000004e6297c11 */ /* 0x001fca000f8e08ff */
        /* <DEDUP_REMOVED lines=32> */
.L_x_603:
[----:B------:R-:W-:Y:S05]  /*e800*/  BSYNC B2 ;  /* 0x0000000000027941 */ /* 0x000fea0003800000 */
.L_x_602:
        /* <DEDUP_REMOVED lines=9> */
[----:B01----:R-:W-:-:S05]  /*e8a0*/  LEA R41, R230, UR4, 0x1 ;  /* 0x00000004e6297c11 */ /* 0x003fca000f8e08ff */
        /* <DEDUP_REMOVED lines=32> */
.L_x_605:
[----:B------:R-:W-:Y:S05]  /*eab0*/  BSYNC B2 ;  /* 0x0000000000027941 */ /* 0x000fea0003800000 */
.L_x_604:
        /* <DEDUP_REMOVED lines=8> */
[----:B012---:R-:W-:-:S05]  /*eb40*/  LEA R41, R230, UR4, 0x1 ;  /* 0x00000004e6297c11 */ /* 0x007fca000f8e08ff */
        /* <DEDUP_REMOVED lines=32> */
.L_x_599:
[----:B------:R-:W-:Y:S05]  /*ed50*/  BSYNC B1 ;  /* 0x0000000000017941 */ /* 0x000fea0003800000 */
.L_x_598:
[----:B01234-:R-:W-:-:S05]  /*ed60*/  VIADD R5, R213, 0x60 ;  /* 0x00000060d5057836 */ /* 0x01ffca0000000000 */
[----:B------:R-:W-:-:S13]  /*ed70*/  ISETP.GE.AND P0, PT, R5, R28, PT ;  /* 0x0000001c0500720c */ /* 0x000fda0003f06270 */
[----:B------:R-:W-:Y:S05]  /*ed80*/  @P0 BRA `(.L_x_606) ;  /* 0x0000004400280947 */ /* 0x000fea0003800000 */
[----:B------:R-:W2:Y:S01]  /*ed90*/  LDL R4, [R1+0x14] ;  /* 0x0000140001047983 */ /* 0x000ea20000100800 */
[----:B------:R-:W0:Y:S01]  /*eda0*/  LDC R5, c[0x0][0x3f4] ;  /* 0x0000fd00ff057b82 */ /* 0x000e220000000800 */
[----:B------:R-:W-:Y:S01]  /*edb0*/  BSSY B1, `(.L_x_607) ;  /* 0x000002e000017945 */ /* 0x000fe20003800000 */
[-C--:B0-----:R-:W-:Y:S02]  /*edc0*/  ISETP.GE.AND P0, PT, R22, R5.reuse, PT ;  /* 0x000000051600720c */ /* 0x081fe40003f06270 */
[-C--:B------:R-:W-:Y:S02]  /*edd0*/  ISETP.GE.AND P1, PT, R215, R5.reuse, PT ;  /* 0x00000005d700720c */ /* 0x080fe40003f26270 */
[-C--:B------:R-:W-:Y:S02]  /*ede0*/  ISETP.GE.AND P2, PT, R214, R5.reuse, PT ;  /* 0x00000005d600720c */ /* 0x080fe40003f46270 */
[----:B------:R-:W-:Y:S02]  /*edf0*/  ISETP.GE.AND P3, PT, R216, R5, PT ;  /* 0x00000005d800720c */ /* 0x000fe40003f66270 */
[----:B--2---:R-:W-:-:S13]  /*ee00*/  R2UR UR4, R4 ;  /* 0x00000000040472ca */ /* 0x004fda00000e0000 */
[----:B------:R-:W-:Y:S01]  /*ee10*/  LEA R28, R230, UR4, 0x1 ;  /* 0x00000004e61c7c11 */ /* 0x000fe2000f8e08ff */
[----:B------:R-:W-:Y:S06]  /*ee20*/  @P0 BRA `(.L_x_608) ;  /* 0x0000000000980947 */ /* 0x000fec0003800000 */
[----:B------:R-:W0:Y:S01]  /*ee30*/  LDS.128 R4, [R28+0x3000] ;  /* 0x003000001c047984 */ /* 0x000e220000000c00 */
[C---:B------:R-:W-:Y:S01]  /*ee40*/  IMAD.U32 R35, R26.reuse, 0x10000, RZ ;  /* 0x000100001a237824 */ /* 0x040fe200078e00ff */
[----:B------:R-:W-:Y:S01]  /*ee50*/  LOP3.LUT R38, R26, 0xffff0000, RZ, 0xc0, !PT ;  /* 0xffff00001a267812 */ /* 0x000fe200078ec0ff */
[C---:B------:R-:W-:Y:S01]  /*ee60*/  IMAD.U32 R33, R24.reuse, 0x10000, RZ ;  /* 0x0001000018217824 */ /* 0x040fe200078e00ff */
[----:B------:R-:W-:Y:S02]  /*ee70*/  LOP3.LUT R36, R24, 0xffff0000, RZ, 0xc0, !PT ;  /* 0xffff000018247812 */ /* 0x000fe400078ec0ff */
[----:B------:R-:W-:Y:S01]  /*ee80*/  LOP3.LUT R40, R27, 0xffff0000, RZ, 0xc0, !PT ;  /* 0xffff00001b287812 */ /* 0x000fe200078ec0ff */
        /* <DEDUP_REMOVED lines=10> */
[-C--:B------:R-:W-:Y:S01]  /*ef30*/  FFMA.FTZ R4, R33, R29.reuse, -R32 ;  /* 0x0000001d21047223 */ /* 0x080fe20000010820 */
[----:B------:R-:W-:Y:S01]  /*ef40*/  FFMA.FTZ R29, R35, R29, R34 ;  /* 0x0000001d231d7223 */ /* 0x000fe20000010022 */
[----:B------:R-:W-:Y:S01]  /*ef50*/  FMUL.FTZ R33, R36, R5 ;  /* 0x0000000524217220 */ /* 0x000fe20000410000 */
[----:B------:R-:W-:Y:S01]  /*ef60*/  LOP3.LUT R6, R6, 0xffff0000, RZ, 0xc0, !PT ;  /* 0xffff000006067812 */ /* 0x000fe200078ec0ff */
[-C--:B------:R-:W-:Y:S01]  /*ef70*/  FFMA.FTZ R5, R36, R30.reuse, -R31 ;  /* 0x0000001e24057223 */ /* 0x080fe2000001081f */
[----:B------:R-:W-:Y:S01]  /*ef80*/  LOP3.LUT R34, R25, 0xffff0000, RZ, 0xc0, !PT ;  /* 0xffff000019227812 */ /* 0x000fe200078ec0ff */
[----:B------:R-:W-:Y:S02]  /*ef90*/  IMAD.U32 R36, R27, 0x10000, RZ ;  /* 0x000100001b247824 */ /* 0x000fe400078e00ff */
[----:B------:R-:W-:Y:S01]  /*efa0*/  FFMA.FTZ R30, R38, R30, R33 ;  /* 0x0000001e261e7223 */ /* 0x000fe20000010021 */
[----:B------:R-:W-:Y:S02]  /*efb0*/  IMAD.U32 R32, R25, 0x10000, RZ ;  /* 0x0001000019207824 */ /* 0x000fe400078e00ff */
[-C--:B------:R-:W-:Y:S01]  /*efc0*/  FMUL.FTZ R31, R40, R7.reuse ;  /* 0x00000007281f7220 */ /* 0x080fe20000410000 */
[-C--:B------:R-:W-:Y:S01]  /*efd0*/  FMUL.FTZ R25, R36, R6.reuse ;  /* 0x0000000624197220 */ /* 0x080fe20000410000 */
[----:B------:R-:W-:Y:S01]  /*efe0*/  FMUL.FTZ R33, R34, R7 ;  /* 0x0000000722217220 */ /* 0x000fe20000410000 */
[----:B------:R-:W-:Y:S01]  /*eff0*/  FMUL.FTZ R27, R32, R6 ;  /* 0x00000006201b7220 */ /* 0x000fe20000410000 */
[----:B------:R-:W-:Y:S01]  /*f000*/  FFMA.FTZ R7, R34, R26, -R31 ;  /* 0x0000001a22077223 */ /* 0x000fe2000001081f */
[----:B------:R-:W-:Y:S01]  /*f010*/  FFMA.FTZ R6, R32, R24, -R25 ;  /* 0x0000001820067223 */ /* 0x000fe20000010819 */
[----:B------:R-:W-:Y:S01]  /*f020*/  FFMA.FTZ R26, R40, R26, R33 ;  /* 0x0000001a281a7223 */ /* 0x000fe20000010021 */
[----:B------:R-:W-:Y:S01]  /*f030*/  FFMA.FTZ R27, R36, R24, R27 ;  /* 0x00000018241b7223 */ /* 0x000fe2000001001b */
[----:B------:R-:W-:-:S02]  /*f040*/  F2FP.BF16.F32.PACK_AB R4, R29, R4 ;  /* 0x000000041d04723e */ /* 0x000fc400000010ff */
[----:B------:R-:W-:Y:S02]  /*f050*/  F2FP.BF16.F32.PACK_AB R5, R30, R5 ;  /* 0x000000051e05723e */ /* 0x000fe400000010ff */
[----:B------:R-:W-:Y:S02]  /*f060*/  F2FP.BF16.F32.PACK_AB R6, R27, R6 ;  /* 0x000000061b06723e */ /* 0x000fe400000010ff */
[----:B------:R-:W-:-:S05]  /*f070*/  F2FP.BF16.F32.PACK_AB R7, R26, R7 ;  /* 0x000000071a07723e */ /* 0x000fca00000010ff */
[----:B------:R0:W-:Y:S02]  /*f080*/  STS.128 [R28+0x3000], R4 ;  /* 0x003000041c007388 */ /* 0x0001e40000000c00 */
.L_x_608:
[----:B------:R-:W-:Y:S05]  /*f090*/  BSYNC B1 ;  /* 0x0000000000017941 */ /* 0x000fea0003800000 */
.L_x_607:
[----:B------:R-:W-:Y:S04]  /*f0a0*/  BSSY B1, `(.L_x_609) ;  /* 0x0000028000017945 */ /* 0x000fe80003800000 */
[----:B------:R-:W-:Y:S05]  /*f0b0*/  @P1 BRA `(.L_x_610) ;  /* 0x0000000000981947 */ /* 0x000fea0003800000 */
[----:B0-----:R-:W0:Y:S01]  /*f0c0*/  LDS.128 R4, [R28+0x7000] ;  /* 0x007000001c047984 */ /* 0x001e220000000c00 */
[----:B------:R-:W-:Y:S01]  /*f0d0*/  IMAD.U32 R30, R14, 0x10000, RZ ;  /* 0x000100000e1e7824 */ /* 0x000fe200078e00ff */
[C---:B------:R-:W-:Y:S01]  /*f0e0*/  LOP3.LUT R33, R20.reuse, 0xffff0000, RZ, 0xc0, !PT ;  /* 0xffff000014217812 */ /* 0x040fe200078ec0ff */
[----:B------:R-:W-:Y:S01]  /*f0f0*/  IMAD.U32 R32, R20, 0x10000, RZ ;  /* 0x0001000014207824 */ /* 0x000fe200078e00ff */
        /* <DEDUP_REMOVED lines=14> */
[C---:B------:R-:W-:Y:S01]  /*f1e0*/  FMUL.FTZ R24, R31.reuse, R5 ;  /* 0x000000051f187220 */ /* 0x040fe20000410000 */
        /* <DEDUP_REMOVED lines=19> */
.L_x_610:
[----:B------:R-:W-:Y:S05]  /*f320*/  BSYNC B1 ;  /* 0x0000000000017941 */ /* 0x000fea0003800000 */
.L_x_609:
[----:B------:R-:W-:Y:S04]  /*f330*/  BSSY B1, `(.L_x_611) ;  /* 0x0000028000017945 */ /* 0x000fe80003800000 */
[----:B------:R-:W-:Y:S05]  /*f340*/  @P2 BRA `(.L_x_612) ;  /* 0x0000000000982947 */ /* 0x000fea0003800000 */
[----:B01----:R-:W0:Y:S01]  /*f350*/  LDS.128 R4, [R28+0xb000] ;  /* 0x00b000001c047984 */ /* 0x003e220000000c00 */
        /* <DEDUP_REMOVED lines=37> */
.L_x_612:
[----:B------:R-:W-:Y:S05]  /*f5b0*/  BSYNC B1 ;  /* 0x0000000000017941 */ /* 0x000fea0003800000 */
.L_x_611:
[----:B------:R-:W-:Y:S05]  /*f5c0*/  @P3 BRA `(.L_x_606) ;  /* 0x0000003c00183947 */ /* 0x000fea0003800000 */
[----:B012---:R-:W0:Y:S01]  /*f5d0*/  LDS.128 R4, [R28+0xf000] ;  /* 0x00f000001c047984 */ /* 0x007e220000000c00 */
        /* <DEDUP_REMOVED lines=36> */
[----:B------:R3:W-:Y:S01]  /*f820*/  STS.128 [R28+0xf000], R4 ;  /* 0x00f000041c007388 */ /* 0x0007e20000000c00 */
[----:B------:R-:W-:Y:S05]  /*f830*/  BRA `(.L_x_606) ;  /* 0x00000038007c7947 */ /* 0x000fea0003800000 */
.L_x_576:
[----:B------:R-:W-:-:S03]  /*f840*/  UMOV UR4, 0xffffffff ;  /* 0xffffffff00047882 */ /* 0x000fc60000000000 */
[----:B------:R-:W-:Y:S05]  /*f850*/  BRA.DIV UR4, `(.L_x_613) ;  /* 0x000001ce048c7947 */ /* 0x000fea000b800000 */
[----:B------:R0:W1:Y:S04]  /*f860*/  SHFL.IDX PT, R0, R25, RZ, 0x181f ;  /* 0x00181fff19007589 */ /* 0x00006800000e0000 */
[----:B------:R0:W2:Y:S04]  /*f870*/  SHFL.IDX PT, R3, R24, RZ, 0x181f ;  /* 0x00181fff18037589 */ /* 0x0000a800000e0000 */
[----:B------:R0:W3:Y:S04]  /*f880*/  SHFL.IDX PT, R33, R27, RZ, 0x181f ;  /* 0x00181fff1b217589 */ /* 0x0000e800000e0000 */
[----:B------:R-:W4:Y:S02]  /*f890*/  SHFL.IDX PT, R32, R32, RZ, 0x181f ;  /* 0x00181fff20207589 */ /* 0x000f2400000e0000 */
.L_x_870:
        /* <DEDUP_REMOVED lines=9> */
[----:B------:R-:W-:-:S02]  /*f930*/  CS2R R4, SRZ ;  /* 0x0000000000047805 */ /* 0x000fc4000001ff00 */
[----:B------:R-:W-:Y:S02]  /*f940*/  CS2R R10, SRZ ;  /* 0x00000000000a7805 */ /* 0x000fe4000001ff00 */
[----:B------:R-:W-:Y:S02]  /*f950*/  CS2R R12, SRZ ;  /* 0x00000000000c7805 */ /* 0x000fe4000001ff00 */
[----:B------:R-:W-:Y:S02]  /*f960*/  CS2R R14, SRZ ;  /* 0x00000000000e7805 */ /* 0x000fe4000001ff00 */
[----:B0-----:R-:W-:Y:S01]  /*f970*/  CS2R R24, SRZ ;  /* 0x0000000000187805 */ /* 0x001fe2000001ff00 */
[----:B------:R-:W-:Y:S01]  /*f980*/  IMAD.IADD R35, R236, 0x1, -R21 ;  /* 0x00000001ec237824 */ /* 0x000fe200078e0a15 */
[----:B------:R-:W-:Y:S01]  /*f990*/  CS2R R26, SRZ ;  /* 0x00000000001a7805 */ /* 0x000fe2000001ff00 */
[----:B------:R-:W-:Y:S06]  /*f9a0*/  @P0 BRA `(.L_x_615) ;  /* 0x0000000000780947 */ /* 0x000fec0003800000 */
[----:B------:R-:W-:Y:S01]  /*f9b0*/  ULDC UR4, c[0x0][0x3f4] ;  /* 0x0000fd0000047ab9 */ /* 0x000fe20000000800 */
[----:B------:R-:W-:Y:S01]  /*f9c0*/  SHF.R.S32.HI R5, RZ, 0x1f, R212 ;  /* 0x0000001fff057819 */ /* 0x000fe200000114d4 */
[----:B--2---:R-:W-:Y:S01]  /*f9d0*/  IMAD.MOV.U32 R4, RZ, RZ, R3 ;  /* 0x000000ffff047224 */ /* 0x004fe200078e0003 */
[----:B------:R-:W-:Y:S02]  /*f9e0*/  ISETP.GE.AND P2, PT, R16, UR4, PT ;  /* 0x0000000410007c0c */ /* 0x000fe4000bf46270 */
[----:B------:R-:W-:Y:S02]  /*f9f0*/  CS2R R24, SRZ ;  /* 0x0000000000187805 */ /* 0x000fe4000001ff00 */
[----:B------:R-:W-:Y:S02]  /*fa00*/  ISETP.GE.AND P3, PT, R212, UR4, PT ;  /* 0x00000004d4007c0c */ /* 0x000fe4000bf66270 */
[----:B------:R-:W-:Y:S02]  /*fa10*/  CS2R R26, SRZ ;  /* 0x00000000001a7805 */ /* 0x000fe4000001ff00 */
[----:B------:R-:W-:Y:S01]  /*fa20*/  LEA.HI R5, R5, R212, RZ, 0x3 ;  /* 0x000000d405057211 */ /* 0x000fe200078f18ff */
[----:B------:R-:W-:-:S03]  /*fa30*/  ULDC.64 UR6, c[0x0][0x208] ;  /* 0x0000820000067ab9 */ /* 0x000fc60000000a00 */
[----:B------:R-:W-:Y:S01]  /*fa40*/  SHF.R.S32.HI R7, RZ, 0x3, R5 ;  /* 0x00000003ff077819 */ /* 0x000fe20000011405 */
[----:B-1----:R-:W-:Y:S02]  /*fa50*/  IMAD.MOV.U32 R5, RZ, RZ, R0 ;  /* 0x000000ffff057224 */ /* 0x002fe400078e0000 */
[C---:B------:R-:W-:Y:S01]  /*fa60*/  @!P2 IMAD.SHL.U32 R30, R16.reuse, 0x2, RZ ;  /* 0x00000002101ea824 */ /* 0x040fe200078e00ff */
[----:B------:R-:W-:Y:S01]  /*fa70*/  @!P2 SHF.L.U64.HI R6, R16, 0x1, R17 ;  /* 0x000000011006a819 */ /* 0x000fe20000010211 */
[----:B------:R-:W-:-:S03]  /*fa80*/  @!P3 IMAD.SHL.U32 R7, R7, 0x8, RZ ;  /* 0x000000080707b824 */ /* 0x000fc600078e00ff */
[-C--:B------:R-:W-:Y:S01]  /*fa90*/  @!P2 IADD3 R20, P0, R3, R30.reuse, RZ ;  /* 0x0000001e0314a210 */ /* 0x080fe20007f1e0ff */
[----:B------:R-:W-:Y:S01]  /*faa0*/  @!P3 IMAD.WIDE R4, R7, 0x2, R4 ;  /* 0x000000020704b825 */ /* 0x000fe200078e0204 */
[----:B----4-:R-:W-:Y:S02]  /*fab0*/  @!P2 IADD3 R30, P1, R32, R30, RZ ;  /* 0x0000001e201ea210 */ /* 0x010fe40007f3e0ff */
[----:B------:R-:W-:Y:S02]  /*fac0*/  CS2R R8, SRZ ;  /* 0x0000000000087805 */ /* 0x000fe4000001ff00 */
[----:B------:R-:W-:Y:S01]  /*fad0*/  CS2R R10, SRZ ;  /* 0x00000000000a7805 */ /* 0x000fe2000001ff00 */
[--C-:B------:R-:W-:Y:S01]  /*fae0*/  @!P2 IMAD.X R21, R0, 0x1, R6.reuse, P0 ;  /* 0x000000010015a824 */ /* 0x100fe200000e0606 */
[----:B------:R0:W5:Y:S01]  /*faf0*/  @!P3 LD.E.128 R24, desc[UR6][R4.64] ;  /* 0x000000060418b980 */ /* 0x000162000c101d00 */
[----:B---3--:R-:W-:Y:S01]  /*fb00*/  @!P2 IMAD.X R31, R33, 0x1, R6, P1 ;  /* 0x00000001211fa824 */ /* 0x008fe200008e0606 */
[----:B------:R-:W-:Y:S01]  /*fb10*/  CS2R R12, SRZ ;  /* 0x00000000000c7805 */ /* 0x000fe2000001ff00 */
[----:B------:R-:W-:Y:S01]  /*fb20*/  @!P3 IMAD.WIDE R32, R7, 0x2, R32 ;  /* 0x000000020720b825 */ /* 0x000fe200078e0220 */
[----:B------:R-:W-:-:S02]  /*fb30*/  CS2R R14, SRZ ;  /* 0x00000000000e7805 */ /* 0x000fc4000001ff00 */
[----:B------:R-:W-:Y:S02]  /*fb40*/  CS2R R6, SRZ ;  /* 0x0000000000067805 */ /* 0x000fe4000001ff00 */
[----:B------:R1:W5:Y:S01]  /*fb50*/  @!P3 LD.E.128 R8, desc[UR6][R32.64] ;  /* 0x000000062008b980 */ /* 0x000362000c101d00 */
[----:B0-----:R-:W-:-:S03]  /*fb60*/  CS2R R4, SRZ ;  /* 0x0000000000047805 */ /* 0x001fc6000001ff00 */
[----:B------:R1:W5:Y:S04]  /*fb70*/  @!P2 LD.E.128 R12, desc[UR6][R20.64] ;  /* 0x00000006140ca980 */ /* 0x000368000c101d00 */
[----:B------:R1:W5:Y:S02]  /*fb80*/  @!P2 LD.E.128 R4, desc[UR6][R30.64] ;  /* 0x000000061e04a980 */ /* 0x000364000c101d00 */
.L_x_615:
[----:B------:R-:W-:Y:S05]  /*fb90*/  BSYNC B1 ;  /* 0x0000000000017941 */ /* 0x000fea0003800000 */
.L_x_614:
[----:B-1----:R-:W-:Y:S01]  /*fba0*/  SHF.L.U32 R21, R35, 0x1f, RZ ;  /* 0x0000001f23157819 */ /* 0x002fe200000006ff */
[----:B-----5:R-:W-:Y:S01]  /*fbb0*/  IMAD.MOV.U32 R0, RZ, RZ, R12 ;  /* 0x000000ffff007224 */ /* 0x020fe200078e000c */
[--C-:B------:R-:W-:Y:S01]  /*fbc0*/  SHF.R.U64 R51, R12, 0x10, R13.reuse ;  /* 0x000000100c337819 */ /* 0x100fe2000000120d */
[--C-:B--2---:R-:W-:Y:S01]  /*fbd0*/  IMAD.MOV.U32 R3, RZ, RZ, R13.reuse ;  /* 0x000000ffff037224 */ /* 0x104fe200078e000d */
[----:B------:R-:W0:Y:S01]  /*fbe0*/  SYNCS.PHASECHK.TRANS64.TRYWAIT P0, [R18+URZ+0x38800], R21 ;  /* 0x03880015120075a7 */ /* 0x000e22000800017f */
[----:B------:R-:W-:Y:S01]  /*fbf0*/  SHF.R.U32.HI R50, RZ, 0x10, R13 ;  /* 0x00000010ff327819 */ /* 0x000fe2000001160d */
[----:B------:R-:W-:Y:S01]  /*fc00*/  IMAD.MOV.U32 R12, RZ, RZ, R14 ;  /* 0x000000ffff0c7224 */ /* 0x000fe200078e000e */
[--C-:B------:R-:W-:Y:S01]  /*fc10*/  SHF.R.U64 R49, R14, 0x10, R15.reuse ;  /* 0x000000100e317819 */ /* 0x100fe2000000120f */
[--C-:B------:R-:W-:Y:S01]  /*fc20*/  IMAD.MOV.U32 R13, RZ, RZ, R15.reuse ;  /* 0x000000ffff0d7224 */ /* 0x100fe200078e000f */
        /* <DEDUP_REMOVED lines=13> */
[----:B----4-:R-:W-:Y:S01]  /*fd00*/  IMAD.MOV.U32 R32, RZ, RZ, R6 ;  /* 0x000000ffff207224 */ /* 0x010fe200078e0006 */
[--C-:B------:R-:W-:Y:S01]  /*fd10*/  SHF.R.U64 R41, R6, 0x10, R7.reuse ;  /* 0x0000001006297819 */ /* 0x100fe20000001207 */
[--C-:B---3--:R-:W-:Y:S01]  /*fd20*/  IMAD.MOV.U32 R33, RZ, RZ, R7.reuse ;  /* 0x000000ffff217224 */ /* 0x108fe200078e0007 */
[----:B------:R-:W-:Y:S01]  /*fd30*/  SHF.R.U32.HI R40, RZ, 0x10, R7 ;  /* 0x00000010ff287819 */ /* 0x000fe20000011607 */
[----:B------:R-:W-:Y:S01]  /*fd40*/  BSSY B1, `(.L_x_616) ;  /* 0x0000018000017945 */ /* 0x000fe20003800000 */
[----:B------:R-:W-:Y:S01]  /*fd50*/  VIMNMX R34, R34, 0x80, PT ;  /* 0x0000008022227848 */ /* 0x000fe20003fe0100 */
[----:B------:R-:W-:Y:S01]  /*fd60*/  IMAD.MOV.U32 R14, RZ, RZ, R8 ;  /* 0x000000ffff0e7224 */ /* 0x000fe200078e0008 */
[----:B------:R-:W-:Y:S01]  /*fd70*/  PRMT R24, R0, 0x5410, R51 ;  /* 0x0000541000187816 */ /* 0x000fe20000000033 */
[----:B------:R-:W-:Y:S01]  /*fd80*/  IMAD.MOV.U32 R15, RZ, RZ, R9 ;  /* 0x000000ffff0f7224 */ /* 0x000fe200078e0009 */
[----:B------:R-:W-:Y:S01]  /*fd90*/  PRMT R25, R3, 0x5410, R50 ;  /* 0x0000541003197816 */ /* 0x000fe20000000032 */
[----:B------:R-:W-:Y:S01]  /*fda0*/  IMAD.MOV.U32 R20, RZ, RZ, R10 ;  /* 0x000000ffff147224 */ /* 0x000fe200078e000a */
[----:B------:R-:W-:Y:S01]  /*fdb0*/  PRMT R26, R12, 0x5410, R49 ;  /* 0x000054100c1a7816 */ /* 0x000fe20000000031 */
[----:B------:R-:W-:Y:S01]  /*fdc0*/  IMAD.MOV.U32 R4, RZ, RZ, R11 ;  /* 0x000000ffff047224 */ /* 0x000fe200078e000b */
[----:B------:R-:W-:-:S02]  /*fdd0*/  PRMT R27, R13, 0x5410, R48 ;  /* 0x000054100d1b7816 */ /* 0x000fc40000000030 */
[--C-:B------:R-:W-:Y:S02]  /*fde0*/  SHF.R.U64 R39, R8, 0x10, R9.reuse ;  /* 0x0000001008277819 */ /* 0x100fe40000001209 */
[----:B------:R-:W-:Y:S02]  /*fdf0*/  SHF.R.U32.HI R6, RZ, 0x10, R9 ;  /* 0x00000010ff067819 */ /* 0x000fe40000011609 */
[--C-:B------:R-:W-:Y:S02]  /*fe00*/  SHF.R.U64 R7, R10, 0x10, R11.reuse ;  /* 0x000000100a077819 */ /* 0x100fe4000000120b */
[----:B------:R-:W-:Y:S02]  /*fe10*/  SHF.R.U32.HI R5, RZ, 0x10, R11 ;  /* 0x00000010ff057819 */ /* 0x000fe4000001160b */
        /* <DEDUP_REMOVED lines=10> */
.L_x_871:
[----:B------:R-:W-:Y:S05]  /*fec0*/  BSYNC B1 ;  /* 0x0000000000017941 */ /* 0x000fea0003800000 */
.L_x_616:
[----:B------:R-:W-:Y:S01]  /*fed0*/  BSSY B1, `(.L_x_618) ;  /* 0x00000ce000017945 */ /* 0x000fe20003800000 */
[----:B------:R-:W-:Y:S02]  /*fee0*/  PRMT R14, R14, 0x5410, R39 ;  /* 0x000054100e0e7816 */ /* 0x000fe40000000027 */
[----:B------:R-:W-:Y:S02]  /*fef0*/  PRMT R15, R15, 0x5410, R6 ;  /* 0x000054100f0f7816 */ /* 0x000fe40000000006 */
[----:B------:R-:W-:Y:S02]  /*ff00*/  PRMT R20, R20, 0x5410, R7 ;  /* 0x0000541014147816 */ /* 0x000fe40000000007 */
[----:B0-----:R-:W-:Y:S01]  /*ff10*/  PRMT R21, R4, 0x5410, R5 ;  /* 0x0000541004157816 */ /* 0x001fe20000000005 */
[----:B------:R-:W-:Y:S06]  /*ff20*/  @P1 BRA `(.L_x_619) ;  /* 0x0000000c00201947 */ /* 0x000fec0003800000 */
[----:B------:R0:W5:Y:S01]  /*ff30*/  LDL R56, [R1+0x14] ;  /* 0x0000140001387983 */ /* 0x0001620000100800 */
[----:B------:R-:W1:Y:S01]  /*ff40*/  LDC R35, c[0x0][0x3f4] ;  /* 0x0000fd00ff237b82 */ /* 0x000e620000000800 */
[----:B------:R-:W-:Y:S01]  /*ff50*/  BSSY B2, `(.L_x_620) ;  /* 0x0000061000027945 */ /* 0x000fe20003800000 */
[----:B------:R-:W-:Y:S01]  /*ff60*/  IMAD.SHL.U32 R54, R213, 0x40, RZ ;  /* 0x00000040d5367824 */ /* 0x000fe200078e00ff */
[-C--:B-1----:R-:W-:Y:S02]  /*ff70*/  ISETP.GE.AND P0, PT, R16, R35.reuse, PT ;  /* 0x000000231000720c */ /* 0x082fe40003f06270 */
[----:B------:R-:W-:-:S11]  /*ff80*/  ISETP.GE.AND P1, PT, R212, R35, PT ;  /* 0x00000023d400720c */ /* 0x000fd60003f26270 */
[----:B0-----:R-:W-:Y:S05]  /*ff90*/  @P0 BRA `(.L_x_621) ;  /* 0x0000000400700947 */ /* 0x001fea0003800000 */
[----:B------:R-:W-:Y:S01]  /*ffa0*/  LEA.HI R4, R29, R28, RZ, 0x3 ;  /* 0x0000001c1d047211 */ /* 0x000fe200078f18ff */
[----:B------:R-:W-:Y:S01]  /*ffb0*/  IMAD.U32 R49, R30, 0x10000, RZ ;  /* 0x000100001e317824 */ /* 0x000fe200078e00ff */
[----:B-----5:R-:W-:Y:S01]  /*ffc0*/  R2UR UR4, R56 ;  /* 0x00000000380472ca */ /* 0x020fe200000e0000 */
[----:B------:R-:W-:Y:S01]  /*ffd0*/  IMAD.U32 R47, R24, 0x10000, RZ ;  /* 0x00010000182f7824 */ /* 0x000fe200078e00ff */
[----:B------:R-:W-:Y:S02]  /*ffe0*/  LOP3.LUT R5, R4, 0xfffffff8, RZ, 0xc0, !PT ;  /* 0xfffffff804057812 */ /* 0x000fe400078ec0ff */
[----:B------:R-:W-:-:S03]  /*fff0*/  LOP3.LUT R51, R30, 0xffff0000, RZ, 0xc0, !PT ;  /* 0xffff00001e337812 */ /* 0x000fc600078ec0ff */
[----:B------:R-:W-:-:S05]  /*10000*/  IMAD.IADD R4, R28, 0x1, -R5 ;  /* 0x000000011c047824 */ /* 0x000fca00078e0a05 */
[----:B------:R-:W-:Y:S02]  /*10010*/  LEA.HI R4, R35, R4, RZ, 0x1d ;  /* 0x0000000423047211 */ /* 0x000fe400078fe8ff */
[----:B------:R-:W-:Y:S02]  /*10020*/  LEA R36, R230, UR4, 0x1 ;  /* 0x00000004e6247c11 */ /* 0x000fe4000f8e08ff */
[----:B------:R-:W-:Y:S01]  /*10030*/  SHF.R.S32.HI R7, RZ, 0x1f, R4 ;  /* 0x0000001fff077819 */ /* 0x000fe20000011404 */
[----:B------:R-:W-:-:S03]  /*10040*/  IMAD.SHL.U32 R5, R4, 0x8, RZ ;  /* 0x0000000804057824 */ /* 0x000fc600078e00ff */
[----:B------:R-:W-:Y:S02]  /*10050*/  LEA.HI R7, R7, R4, RZ, 0x3 ;  /* 0x0000000407077211 */ /* 0x000fe400078f18ff */
[----:B------:R-:W-:-:S03]  /*10060*/  LOP3.LUT R5, R5, 0x38, RZ, 0xc0, !PT ;  /* 0x0000003805057812 */ /* 0x000fc600078ec0ff */
[----:B------:R-:W-:Y:S01]  /*10070*/  IMAD.SHL.U32 R7, R7, 0x400, RZ ;  /* 0x0000040007077824 */ /* 0x000fe200078e00ff */
[----:B------:R-:W-:-:S04]  /*10080*/  LOP3.LUT R5, R5, 0x1c0, R54, 0xf8, !PT ;  /* 0x000001c005057812 */ /* 0x000fc800078ef836 */
[----:B------:R-:W-:Y:S02]  /*10090*/  LOP3.LUT R5, R5, R228, RZ, 0x3c, !PT ;  /* 0x000000e405057212 */ /* 0x000fe400078e3cff */
[----:B------:R-:W-:-:S04]  /*100a0*/  LOP3.LUT R4, R7, 0x7fffe000, RZ, 0xc0, !PT ;  /* 0x7fffe00007047812 */ /* 0x000fc800078ec0ff */
[----:B------:R-:W-:Y:S02]  /*100b0*/  IADD3 R37, R5, R4, R229 ;  /* 0x0000000405257210 */ /* 0x000fe40007ffe0e5 */
[----:B------:R-:W0:Y:S03]  /*100c0*/  LDS.128 R4, [R36] ;  /* 0x0000000024047984 */ /* 0x000e260000000c00 */
[----:B------:R-:W-:-:S05]  /*100d0*/  IMAD R37, R37, 0x2, R18 ;  /* 0x0000000225257824 */ /* 0x000fca00078e0212 */
[----:B------:R-:W1:Y:S01]  /*100e0*/  LDS.128 R8, [R37+0x14400] ;  /* 0x0144000025087984 */ /* 0x000e620000000c00 */
[C---:B0-----:R-:W-:Y:S01]  /*100f0*/  IMAD.U32 R38, R4.reuse, 0x10000, RZ ;  /* 0x0001000004267824 */ /* 0x041fe200078e00ff */
[----:B------:R-:W-:Y:S01]  /*10100*/  LOP3.LUT R4, R4, 0xffff0000, RZ, 0xc0, !PT ;  /* 0xffff000004047812 */ /* 0x000fe200078ec0ff */
[C---:B------:R-:W-:Y:S01]  /*10110*/  IMAD.U32 R39, R5.reuse, 0x10000, RZ ;  /* 0x0001000005277824 */ /* 0x040fe200078e00ff */
[----:B------:R-:W-:Y:S01]  /*10120*/  LOP3.LUT R5, R5, 0xffff0000, RZ, 0xc0, !PT ;  /* 0xffff000005057812 */ /* 0x000fe200078ec0ff */
[C---:B------:R-:W-:Y:S01]  /*10130*/  IMAD.U32 R40, R6.reuse, 0x10000, RZ ;  /* 0x0001000006287824 */ /* 0x040fe200078e00ff */
[----:B------:R-:W-:Y:S01]  /*10140*/  LOP3.LUT R6, R6, 0xffff0000, RZ, 0xc0, !PT ;  /* 0xffff000006067812 */ /* 0x000fe200078ec0ff */
[C---:B------:R-:W-:Y:S01]  /*10150*/  IMAD.U32 R41, R7.reuse, 0x10000, RZ ;  /* 0x0001000007297824 */ /* 0x040fe200078e00ff */
[----:B------:R-:W-:Y:S01]  /*10160*/  LOP3.LUT R7, R7, 0xffff0000, RZ, 0xc0, !PT ;  /* 0xffff000007077812 */ /* 0x000fe200078ec0ff */
[C---:B-1----:R-:W-:Y:S01]  /*10170*/  IMAD.U32 R42, R8.reuse, 0x10000, RZ ;  /* 0x00010000082a7824 */ /* 0x042fe200078e00ff */
[----:B------:R-:W-:Y:S01]  /*10180*/  LOP3.LUT R8, R8, 0xffff0000, RZ, 0xc0, !PT ;  /* 0xffff000008087812 */ /* 0x000fe200078ec0ff */
[C---:B------:R-:W-:Y:S01]  /*10190*/  IMAD.U32 R43, R9.reuse, 0x10000, RZ ;  /* 0x00010000092b7824 */ /* 0x040fe200078e00ff */
[----:B------:R-:W-:Y:S01]  /*101a0*/  LOP3.LUT R9, R9, 0xffff0000, RZ, 0xc0, !PT ;  /* 0xffff000009097812 */ /* 0x000fe200078ec0ff */
[C---:B------:R-:W-:Y:S01]  /*101b0*/  FMUL.FTZ R53, R42.reuse, R49 ;  /* 0x000000312a357220 */ /* 0x040fe20000410000 */
[----:B------:R-:W-:Y:S01]  /*101c0*/  FMUL.FTZ R55, R42, R47 ;  /* 0x0000002f2a377220 */ /* 0x000fe20000410000 */
[----:B------:R-:W-:Y:S01]  /*101d0*/  FMUL.FTZ R57, R8, R51 ;  /* 0x0000003308397220 */ /* 0x000fe20000410000 */
[----:B------:R-:W-:-:S02]  /*101e0*/  IMAD.U32 R42, R31, 0x10000, RZ ;  /* 0x000100001f2a7824 */ /* 0x000fc400078e00ff */
[----:B------:R-:W-:Y:S01]  /*101f0*/  FFMA.FTZ R53, R38, R47, -R53 ;  /* 0x0000002f26357223 */ /* 0x000fe20000010835 */
[----:B------:R-:W-:Y:S01]  /*10200*/  LOP3.LUT R47, R24, 0xffff0000, RZ, 0xc0, !PT ;  /* 0xffff0000182f7812 */ /* 0x000fe200078ec0ff */
[----:B------:R-:W-:Y:S01]  /*10210*/  FFMA.FTZ R55, R38, R49, R55 ;  /* 0x0000003126377223 */ /* 0x000fe20000010037 */
[----:B------:R-:W-:Y:S02]  /*10220*/  IMAD.U32 R38, R25, 0x10000, RZ ;  /* 0x0001000019267824 */ /* 0x000fe400078e00ff */
[----:B------:R-:W-:Y:S02]  /*10230*/  IMAD.U32 R44, R10, 0x10000, RZ ;  /* 0x000100000a2c7824 */ /* 0x000fe400078e00ff */
[-C--:B------:R-:W-:Y:S01]  /*10240*/  FMUL.FTZ R49, R8, R47.reuse ;  /* 0x0000002f08317220 */ /* 0x080fe20000410000 */
[----:B------:R-:W-:Y:S01]  /*10250*/  FFMA.FTZ R46, R4, R47, -R57 ;  /* 0x0000002f042e7223 */ /* 0x000fe20000010839 */
[----:B------:R-:W-:Y:S01]  /*10260*/  FMUL.FTZ R8, R43, R42 ;  /* 0x0000002a2b087220 */ /* 0x000fe20000410000 */
[----:B------:R-:W-:-:S02]  /*10270*/  IMAD.U32 R47, R32, 0x10000, RZ ;  /* 0x00010000202f7824 */ /* 0x000fc400078e00ff */
[-C--:B------:R-:W-:Y:S01]  /*10280*/  FMUL.FTZ R57, R43, R38.reuse ;  /* 0x000000262b397220 */ /* 0x080fe20000410000 */
[----:B------:R-:W-:Y:S01]  /*10290*/  FFMA.FTZ R48, R4, R51, R49 ;  /* 0x0000003304307223 */ /* 0x000fe20000010031 */
[----:B------:R-:W-:Y:S01]  /*102a0*/  LOP3.LUT R10, R10, 0xffff0000, RZ, 0xc0, !PT ;  /* 0xffff00000a0a7812 */ /* 0x000fe200078ec0ff */
[C---:B------:R-:W-:Y:S01]  /*102b0*/  FFMA.FTZ R50, R39.reuse, R38, -R8 ;  /* 0x0000002627327223 */ /* 0x040fe20000010808 */
[----:B------:R-:W-:Y:S02]  /*102c0*/  IMAD.U32 R43, R26, 0x10000, RZ ;  /* 0x000100001a2b7824 */ /* 0x000fe400078e00ff */
[----:B------:R-:W-:Y:S01]  /*102d0*/  FFMA.FTZ R57, R39, R42, R57 ;  /* 0x0000002a27397223 */ /* 0x000fe20000010039 */
[----:B------:R-:W-:Y:S01]  /*102e0*/  FMUL.FTZ R51, R44, R47 ;  /* 0x0000002f2c337220 */ /* 0x000fe20000410000 */
[----:B------:R-:W-:Y:S01]  /*102f0*/  LOP3.LUT R49, R32, 0xffff0000, RZ, 0xc0, !PT ;  /* 0xffff000020317812 */ /* 0x000fe200078ec0ff */
[----:B------:R-:W-:Y:S01]  /*10300*/  IMAD.U32 R45, R11, 0x10000, RZ ;  /* 0x000100000b2d7824 */ /* 0x000fe200078e00ff */
[----:B------:R-:W-:Y:S01]  /*10310*/  LOP3.LUT R39, R26, 0xffff0000, RZ, 0xc0, !PT ;  /* 0xffff00001a277812 */ /* 0x000fe200078ec0ff */
[----:B------:R-:W-:-:S02]  /*10320*/  IMAD.U32 R38, R33, 0x10000, RZ ;  /* 0x0001000021267824 */ /* 0x000fc400078e00ff */
[-C--:B------:R-:W-:Y:S01]  /*10330*/  FMUL.FTZ R59, R44, R43.reuse ;  /* 0x0000002b2c3b7220 */ /* 0x080fe20000410000 */
[----:B------:R-:W-:Y:S01]  /*10340*/  FFMA.FTZ R51, R40, R43, -R51 ;  /* 0x0000002b28337223 */ /* 0x000fe20000010833 */
[C---:B------:R-:W-:Y:S01]  /*10350*/  FMUL.FTZ R43, R10.reuse, R49 ;  /* 0x000000310a2b7220 */ /* 0x040fe20000410000 */
[----:B------:R-:W-:Y:S02]  /*10360*/  IMAD.U32 R4, R27, 0x10000, RZ ;  /* 0x000100001b047824 */ /* 0x000fe400078e00ff */
[----:B------:R-:W-:Y:S01]  /*10370*/  FMUL.FTZ R10, R10, R39 ;  /* 0x000000270a0a7220 */ /* 0x000fe20000410000 */
[----:B------:R-:W-:Y:S01]  /*10380*/  FMUL.FTZ R8, R45, R38 ;  /* 0x000000262d087220 */ /* 0x000fe20000410000 */
[----:B------:R-:W-:Y:S01]  /*10390*/  FFMA.FTZ R59, R40, R47, R59 ;  /* 0x0000002f283b7223 */ /* 0x000fe2000001003b */
[C---:B------:R-:W-:Y:S01]  /*103a0*/  FFMA.FTZ R40, R6.reuse, R39, -R43 ;  /* 0x0000002706287223 */ /* 0x040fe2000001082b */
[----:B------:R-:W-:Y:S01]  /*103b0*/  FFMA.FTZ R42, R6, R49, R10 ;  /* 0x00000031062a7223 */ /* 0x000fe2000001000a */
[-C--:B------:R-:W-:Y:S01]  /*103c0*/  FFMA.FTZ R43, R41, R4.reuse, -R8 ;  /* 0x00000004292b7223 */ /* 0x080fe20000010808 */
[----:B------:R-:W-:Y:S01]  /*103d0*/  LOP3.LUT R11, R11, 0xffff0000, RZ, 0xc0, !PT ;  /* 0xffff00000b0b7812 */ /* 0x000fe200078ec0ff */
[----:B------:R-:W-:Y:S01]  /*103e0*/  FMUL.FTZ R44, R45, R4 ;  /* 0x000000042d2c7220 */ /* 0x000fe20000410000 */
[----:B------:R-:W-:-:S02]  /*103f0*/  LOP3.LUT R8, R31, 0xffff0000, RZ, 0xc0, !PT ;  /* 0xffff00001f087812 */ /* 0x000fc400078ec0ff */
[----:B------:R-:W-:Y:S01]  /*10400*/  LOP3.LUT R10, R33, 0xffff0000, RZ, 0xc0, !PT ;  /* 0xffff0000210a7812 */ /* 0x000fe200078ec0ff */
[----:B------:R-:W-:Y:S01]  /*10410*/  FFMA.FTZ R44, R41, R38, R44 ;  /* 0x00000026292c7223 */ /* 0x000fe2000001002c */
[----:B------:R-:W-:Y:S01]  /*10420*/  LOP3.LUT R4, R25, 0xffff0000, RZ, 0xc0, !PT ;  /* 0xffff000019047812 */ /* 0x000fe200078ec0ff */
[----:B------:R-:W-:Y:S01]  /*10430*/  FMUL.FTZ R38, R9, R8 ;  /* 0x0000000809267220 */ /* 0x000fe20000410000 */
[----:B------:R-:W-:Y:S01]  /*10440*/  LOP3.LUT R6, R27, 0xffff0000, RZ, 0xc0, !PT ;  /* 0xffff00001b067812 */ /* 0x000fe200078ec0ff */
[----:B------:R-:W-:Y:S02]  /*10450*/  FMUL.FTZ R52, R11, R10 ;  /* 0x0000000a0b347220 */ /* 0x000fe40000410000 */
[-C--:B------:R-:W-:Y:S01]  /*10460*/  FMUL.FTZ R39, R9, R4.reuse ;  /* 0x0000000409277220 */ /* 0x080fe20000410000 */
[----:B------:R-:W-:Y:S01]  /*10470*/  FFMA.FTZ R9, R5, R4, -R38 ;  /* 0x0000000405097223 */ /* 0x000fe20000010826 */
[-C--:B------:R-:W-:Y:S01]  /*10480*/  FMUL.FTZ R11, R11, R6.reuse ;  /* 0x000000060b0b7220 */ /* 0x080fe20000410000 */
[----:B------:R-:W-:Y:S01]  /*10490*/  FFMA.FTZ R52, R7, R6, -R52 ;  /* 0x0000000607347223 */ /* 0x000fe20000010834 */
[----:B------:R-:W-:Y:S01]  /*104a0*/  FFMA.FTZ R38, R5, R8, R39 ;  /* 0x0000000805267223 */ /* 0x000fe20000010027 */
[----:B------:R-:W-:Y:S01]  /*104b0*/  F2FP.BF16.F32.PACK_AB R6, R40, R51 ;  /* 0x000000332806723e */ /* 0x000fe200000010ff */
[----:B------:R-:W-:Y:S01]  /*104c0*/  FFMA.FTZ R11, R7, R10, R11 ;  /* 0x0000000a070b7223 */ /* 0x000fe2000001000b */
[----:B------:R-:W-:-:S02]  /*104d0*/  F2FP.BF16.F32.PACK_AB R4, R46, R53 ;  /* 0x000000352e04723e */ /* 0x000fc400000010ff */
[----:B------:R-:W-:Y:S02]  /*104e0*/  F2FP.BF16.F32.PACK_AB R5, R9, R50 ;  /* 0x000000320905723e */ /* 0x000fe400000010ff */
[----:B------:R-:W-:Y:S02]  /*104f0*/  F2FP.BF16.F32.PACK_AB R7, R52, R43 ;  /* 0x0000002b3407723e */ /* 0x000fe400000010ff */
[----:B------:R-:W-:Y:S02]  /*10500*/  F2FP.BF16.F32.PACK_AB R10, R42, R59 ;  /* 0x0000003b2a0a723e */ /* 0x000fe400000010ff */
[----:B------:R-:W-:Y:S01]  /*10510*/  F2FP.BF16.F32.PACK_AB R8, R48, R55 ;  /* 0x000000373008723e */ /* 0x000fe200000010ff */
[----:B------:R0:W-:Y:S01]  /*10520*/  STS.128 [R36], R4 ;  /* 0x0000000424007388 */ /* 0x0001e20000000c00 */
[----:B------:R-:W-:Y:S02]  /*10530*/  F2FP.BF16.F32.PACK_AB R9, R38, R57 ;  /* 0x000000392609723e */ /* 0x000fe400000010ff */
[----:B------:R-:W-:-:S05]  /*10540*/  F2FP.BF16.F32.PACK_AB R11, R11, R44 ;  /* 0x0000002c0b0b723e */ /* 0x000fca00000010ff */
[----:B------:R0:W-:Y:S02]  /*10550*/  STS.128 [R37+0x14400], R8 ;  /* 0x0144000825007388 */ /* 0x0001e40000000c00 */
.L_x_621:
[----:B------:R-:W-:Y:S05]  /*10560*/  BSYNC B2 ;  /* 0x0000000000027941 */ /* 0x000fea0003800000 */
.L_x_620:
[----:B------:R-:W-:Y:S05]  /*10570*/  @P1 BRA `(.L_x_619) ;  /* 0x00000004008c1947 */ /* 0x000fea0003800000 */
[----:B0-----:R-:W-:Y:S01]  /*10580*/  SHF.R.S32.HI R5, RZ, 0x1f, R212 ;  /* 0x0000001fff057819 */ /* 0x001fe200000114d4 */
[----:B------:R-:W-:Y:S01]  /*10590*/  IMAD.U32 R48, R14, 0x10000, RZ ;  /* 0x000100000e307824 */ /* 0x000fe200078e00ff */
[----:B-----5:R-:W-:Y:S01]  /*105a0*/  R2UR UR4, R56 ;  /* 0x00000000380472ca */ /* 0x020fe200000e0000 */
[----:B------:R-:W-:Y:S01]  /*105b0*/  IMAD.U32 R46, R0, 0x10000, RZ ;  /* 0x00010000002e7824 */ /* 0x000fe200078e00ff */
[CC--:B------:R-:W-:Y:S02]  /*105c0*/  LEA.HI R4, R5.reuse, R212.reuse, RZ, 0x3 ;  /* 0x000000d405047211 */ /* 0x0c0fe400078f18ff */
[----:B------:R-:W-:Y:S02]  /*105d0*/  LEA.HI R5, R5, R212, RZ, 0x6 ;  /* 0x000000d405057211 */ /* 0x000fe400078f30ff */
[----:B------:R-:W-:Y:S02]  /*105e0*/  SHF.R.S32.HI R6, RZ, 0x3, R4 ;  /* 0x00000003ff067819 */ /* 0x000fe40000011404 */
[----:B------:R-:W-:Y:S01]  /*105f0*/  LOP3.LUT R4, R4, 0x38, RZ, 0xc0, !PT ;  /* 0x0000003804047812 */ /* 0x000fe200078ec0ff */
[----:B------:R-:W-:Y:S01]  /*10600*/  IMAD.SHL.U32 R7, R5, 0x80, RZ ;  /* 0x0000008005077824 */ /* 0x000fe200078e00ff */
[----:B------:R-:W-:-:S02]  /*10610*/  LEA.HI R35, R35, R6, RZ, 0x1d ;  /* 0x0000000623237211 */ /* 0x000fc400078fe8ff */
[----:B------:R-:W-:Y:S02]  /*10620*/  LOP3.LUT R5, R4, 0x1c0, R54, 0xf8, !PT ;  /* 0x000001c004057812 */ /* 0x000fe400078ef836 */
[----:B------:R-:W-:Y:S01]  /*10630*/  SHF.R.S32.HI R6, RZ, 0x1f, R35 ;  /* 0x0000001fff067819 */ /* 0x000fe20000011423 */
[----:B------:R-:W-:Y:S01]  /*10640*/  IMAD.SHL.U32 R4, R35, 0x8, RZ ;  /* 0x0000000823047824 */ /* 0x000fe200078e00ff */
[----:B------:R-:W-:Y:S02]  /*10650*/  LOP3.LUT R8, R7, 0xffffe000, RZ, 0xc0, !PT ;  /* 0xffffe00007087812 */ /* 0x000fe400078ec0ff */
[----:B------:R-:W-:Y:S02]  /*10660*/  LEA.HI R6, R6, R35, RZ, 0x3 ;  /* 0x0000002306067211 */ /* 0x000fe400078f18ff */
[----:B------:R-:W-:Y:S02]  /*10670*/  LOP3.LUT R5, R5, R228, RZ, 0x3c, !PT ;  /* 0x000000e405057212 */ /* 0x000fe400078e3cff */
[----:B------:R-:W-:Y:S01]  /*10680*/  LOP3.LUT R4, R4, 0x38, RZ, 0xc0, !PT ;  /* 0x0000003804047812 */ /* 0x000fe200078ec0ff */
[----:B------:R-:W-:Y:S01]  /*10690*/  IMAD.SHL.U32 R6, R6, 0x400, RZ ;  /* 0x0000040006067824 */ /* 0x000fe200078e00ff */
[----:B------:R-:W-:-:S02]  /*106a0*/  IADD3 R8, R5, R8, R229 ;  /* 0x0000000805087210 */ /* 0x000fc40007ffe0e5 */
[----:B------:R-:W-:Y:S02]  /*106b0*/  LOP3.LUT R5, R4, 0x1c0, R54, 0xf8, !PT ;  /* 0x000001c004057812 */ /* 0x000fe400078ef836 */
[----:B------:R-:W-:Y:S02]  /*106c0*/  LOP3.LUT R6, R6, 0x7fffe000, RZ, 0xc0, !PT ;  /* 0x7fffe00006067812 */ /* 0x000fe400078ec0ff */
[----:B------:R-:W-:Y:S02]  /*106d0*/  LOP3.LUT R5, R5, R228, RZ, 0x3c, !PT ;  /* 0x000000e405057212 */ /* 0x000fe400078e3cff */
[----:B------:R-:W-:Y:S02]  /*106e0*/  LEA R35, R8, UR4, 0x1 ;  /* 0x0000000408237c11 */ /* 0x000fe4000f8e08ff */
[----:B------:R-:W-:Y:S02]  /*106f0*/  IADD3 R9, R5, R6, R229 ;  /* 0x0000000605097210 */ /* 0x000fe40007ffe0e5 */
[----:B------:R-:W-:Y:S01]  /*10700*/  LOP3.LUT R45, R14, 0xffff0000, RZ, 0xc0, !PT ;  /* 0xffff00000e2d7812 */ /* 0x000fe200078ec0ff */
[----:B------:R-:W0:Y:S02]  /*10710*/  LDS.128 R4, [R35] ;  /* 0x0000000023047984 */ /* 0x000e240000000c00 */
        /* <DEDUP_REMOVED lines=15> */
[-C--:B------:R-:W-:Y:S01]  /*10810*/  FMUL.FTZ R52, R41, R46.reuse ;  /* 0x0000002e29347220 */ /* 0x080fe20000410000 */
[----:B------:R-:W-:Y:S01]  /*10820*/  LOP3.LUT R41, R0, 0xffff0000, RZ, 0xc0, !PT ;  /* 0xffff000000297812 */ /* 0x000fe200078ec0ff */
[----:B------:R-:W-:Y:S01]  /*10830*/  FMUL.FTZ R47, R8, R45 ;  /* 0x0000002d082f7220 */ /* 0x000fe20000410000 */
[----:B------:R-:W-:Y:S01]  /*10840*/  FFMA.FTZ R49, R37, R46, -R50 ;  /* 0x0000002e25317223 */ /* 0x000fe20000010832 */
[----:B------:R-:W-:-:S02]  /*10850*/  IMAD.U32 R50, R20, 0x10000, RZ ;  /* 0x0001000014327824 */ /* 0x000fc400078e00ff */
[----:B------:R-:W-:Y:S01]  /*10860*/  FFMA.FTZ R52, R37, R48, R52 ;  /* 0x0000003025347223 */ /* 0x000fe20000010034 */
[----:B------:R-:W-:Y:S02]  /*10870*/  IMAD.U32 R46, R12, 0x10000, RZ ;  /* 0x000100000c2e7824 */ /* 0x000fe400078e00ff */
[-C--:B------:R-:W-:Y:S01]  /*10880*/  FMUL.FTZ R37, R8, R41.reuse ;  /* 0x0000002908257220 */ /* 0x080fe20000410000 */
[----:B------:R-:W-:Y:S01]  /*10890*/  FFMA.FTZ R48, R4, R41, -R47 ;  /* 0x0000002904307223 */ /* 0x000fe2000001082f */
[C---:B------:R-:W-:Y:S01]  /*108a0*/  FMUL.FTZ R8, R43.reuse, R50 ;  /* 0x000000322b087220 */ /* 0x040fe20000410000 */
[----:B------:R-:W-:Y:S01]  /*108b0*/  LOP3.LUT R47, R20, 0xffff0000, RZ, 0xc0, !PT ;  /* 0xffff0000142f7812 */ /* 0x000fe200078ec0ff */
[-C--:B------:R-:W-:Y:S01]  /*108c0*/  FMUL.FTZ R43, R43, R46.reuse ;  /* 0x0000002e2b2b7220 */ /* 0x080fe20000410000 */
[----:B------:R-:W-:Y:S01]  /*108d0*/  LOP3.LUT R41, R12, 0xffff0000, RZ, 0xc0, !PT ;  /* 0xffff00000c297812 */ /* 0x000fe200078ec0ff */
[----:B------:R-:W-:Y:S01]  /*108e0*/  FFMA.FTZ R46, R39, R46, -R8 ;  /* 0x0000002e272e7223 */ /* 0x000fe20000010808 */
[----:B------:R-:W-:-:S02]  /*108f0*/  IMAD.U32 R42, R9, 0x10000, RZ ;  /* 0x00010000092a7824 */ /* 0x000fc400078e00ff */
[----:B------:R-:W-:Y:S01]  /*10900*/  FFMA.FTZ R50, R39, R50, R43 ;  /* 0x0000003227327223 */ /* 0x000fe2000001002b */
[----:B------:R-:W-:Y:S01]  /*10910*/  FMUL.FTZ R39, R10, R47 ;  /* 0x0000002f0a277220 */ /* 0x000fe20000410000 */
[----:B------:R-:W-:Y:S02]  /*10920*/  IMAD.U32 R43, R15, 0x10000, RZ ;  /* 0x000100000f2b7824 */ /* 0x000fe400078e00ff */
[----:B------:R-:W-:Y:S01]  /*10930*/  FFMA.FTZ R45, R4, R45, R37 ;  /* 0x0000002d042d7223 */ /* 0x000fe20000010025 */
[----:B------:R-:W-:Y:S02]  /*10940*/  IMAD.U32 R37, R3, 0x10000, RZ ;  /* 0x0001000003257824 */ /* 0x000fe400078e00ff */
[-C--:B------:R-:W-:Y:S01]  /*10950*/  FMUL.FTZ R55, R10, R41.reuse ;  /* 0x000000290a377220 */ /* 0x080fe20000410000 */
[----:B------:R-:W-:Y:S01]  /*10960*/  FFMA.FTZ R53, R6, R41, -R39 ;  /* 0x0000002906357223 */ /* 0x000fe20000010827 */
[----:B------:R-:W-:Y:S01]  /*10970*/  FMUL.FTZ R51, R42, R43 ;  /* 0x0000002b2a337220 */ /* 0x000fe20000410000 */
[----:B------:R-:W-:-:S02]  /*10980*/  IMAD.U32 R44, R11, 0x10000, RZ ;  /* 0x000100000b2c7824 */ /* 0x000fc400078e00ff */
[----:B------:R-:W-:Y:S01]  /*10990*/  FMUL.FTZ R42, R42, R37 ;  /* 0x000000252a2a7220 */ /* 0x000fe20000410000 */
[----:B------:R-:W-:Y:S02]  /*109a0*/  IMAD.U32 R41, R21, 0x10000, RZ ;  /* 0x0001000015297824 */ /* 0x000fe400078e00ff */
[----:B------:R-:W-:Y:S01]  /*109b0*/  FFMA.FTZ R55, R6, R47, R55 ;  /* 0x0000002f06377223 */ /* 0x000fe20000010037 */
[----:B------:R-:W-:Y:S02]  /*109c0*/  IMAD.U32 R39, R13, 0x10000, RZ ;  /* 0x000100000d277824 */ /* 0x000fe400078e00ff */
[----:B------:R-:W-:Y:S01]  /*109d0*/  FFMA.FTZ R51, R38, R37, -R51 ;  /* 0x0000002526337223 */ /* 0x000fe20000010833 */
[----:B------:R-:W-:Y:S01]  /*109e0*/  LOP3.LUT R9, R9, 0xffff0000, RZ, 0xc0, !PT ;  /* 0xffff000009097812 */ /* 0x000fe200078ec0ff */
[C---:B------:R-:W-:Y:S01]  /*109f0*/  FMUL.FTZ R47, R44.reuse, R41 ;  /* 0x000000292c2f7220 */ /* 0x040fe20000410000 */
[----:B------:R-:W-:Y:S01]  /*10a00*/  LOP3.LUT R11, R11, 0xffff0000, RZ, 0xc0, !PT ;  /* 0xffff00000b0b7812 */ /* 0x000fe200078ec0ff */
[----:B------:R-:W-:Y:S01]  /*10a10*/  FMUL.FTZ R37, R44, R39 ;  /* 0x000000272c257220 */ /* 0x000fe20000410000 */
[----:B------:R-:W-:Y:S01]  /*10a20*/  LOP3.LUT R8, R15, 0xffff0000, RZ, 0xc0, !PT ;  /* 0xffff00000f087812 */ /* 0x000fe200078ec0ff */
[----:B------:R-:W-:Y:S01]  /*10a30*/  FFMA.FTZ R42, R38, R43, R42 ;  /* 0x0000002b262a7223 */ /* 0x000fe2000001002a */
[----:B------:R-:W-:Y:S01]  /*10a40*/  LOP3.LUT R10, R21, 0xffff0000, RZ, 0xc0, !PT ;  /* 0xffff0000150a7812 */ /* 0x000fe200078ec0ff */
[C---:B------:R-:W-:Y:S01]  /*10a50*/  FFMA.FTZ R47, R40.reuse, R39, -R47 ;  /* 0x00000027282f7223 */ /* 0x040fe2000001082f */
[----:B------:R-:W-:Y:S01]  /*10a60*/  LOP3.LUT R4, R3, 0xffff0000, RZ, 0xc0, !PT ;  /* 0xffff000003047812 */ /* 0x000fe200078ec0ff */
[----:B------:R-:W-:Y:S01]  /*10a70*/  FFMA.FTZ R37, R40, R41, R37 ;  /* 0x0000002928257223 */ /* 0x000fe20000010025 */
[----:B------:R-:W-:Y:S01]  /*10a80*/  LOP3.LUT R6, R13, 0xffff0000, RZ, 0xc0, !PT ;  /* 0xffff00000d067812 */ /* 0x000fe200078ec0ff */
[----:B------:R-:W-:Y:S01]  /*10a90*/  FMUL.FTZ R38, R9, R8 ;  /* 0x0000000809267220 */ /* 0x000fe20000410000 */
[----:B------:R-:W-:Y:S01]  /*10aa0*/  FMUL.FTZ R40, R11, R10 ;  /* 0x0000000a0b287220 */ /* 0x000fe20000410000 */
[----:B------:R-:W-:-:S02]  /*10ab0*/  FMUL.FTZ R9, R9, R4 ;  /* 0x0000000409097220 */ /* 0x000fc40000410000 */
[----:B------:R-:W-:Y:S01]  /*10ac0*/  FMUL.FTZ R11, R11, R6 ;  /* 0x000000060b0b7220 */ /* 0x000fe20000410000 */
[----:B------:R-:W-:Y:S01]  /*10ad0*/  FFMA.FTZ R38, R5, R4, -R38 ;  /* 0x0000000405267223 */ /* 0x000fe20000010826 */
[----:B------:R-:W-:Y:S01]  /*10ae0*/  FFMA.FTZ R40, R7, R6, -R40 ;  /* 0x0000000607287223 */ /* 0x000fe20000010828 */
[----:B------:R-:W-:Y:S01]  /*10af0*/  FFMA.FTZ R9, R5, R8, R9 ;  /* 0x0000000805097223 */ /* 0x000fe20000010009 */
[----:B------:R-:W-:Y:S01]  /*10b00*/  FFMA.FTZ R44, R7, R10, R11 ;  /* 0x0000000a072c7223 */ /* 0x000fe2000001000b */
[----:B------:R-:W-:Y:S02]  /*10b10*/  F2FP.BF16.F32.PACK_AB R4, R48, R49 ;  /* 0x000000313004723e */ /* 0x000fe400000010ff */
[----:B------:R-:W-:Y:S02]  /*10b20*/  F2FP.BF16.F32.PACK_AB R6, R53, R46 ;  /* 0x0000002e3506723e */ /* 0x000fe400000010ff */
[----:B------:R-:W-:Y:S02]  /*10b30*/  F2FP.BF16.F32.PACK_AB R5, R38, R51 ;  /* 0x000000332605723e */ /* 0x000fe400000010ff */
[----:B------:R-:W-:-:S02]  /*10b40*/  F2FP.BF16.F32.PACK_AB R7, R40, R47 ;  /* 0x0000002f2807723e */ /* 0x000fc400000010ff */
[----:B------:R-:W-:Y:S02]  /*10b50*/  F2FP.BF16.F32.PACK_AB R8, R45, R52 ;  /* 0x000000342d08723e */ /* 0x000fe400000010ff */
[----:B------:R-:W-:Y:S01]  /*10b60*/  F2FP.BF16.F32.PACK_AB R10, R55, R50 ;  /* 0x00000032370a723e */ /* 0x000fe200000010ff */
[----:B------:R1:W-:Y:S01]  /*10b70*/  STS.128 [R35], R4 ;  /* 0x0000000423007388 */ /* 0x0003e20000000c00 */
[----:B------:R-:W-:Y:S02]  /*10b80*/  F2FP.BF16.F32.PACK_AB R9, R9, R42 ;  /* 0x0000002a0909723e */ /* 0x000fe400000010ff */
[----:B------:R-:W-:-:S05]  /*10b90*/  F2FP.BF16.F32.PACK_AB R11, R44, R37 ;  /* 0x000000252c0b723e */ /* 0x000fca00000010ff */
[----:B------:R1:W-:Y:S02]  /*10ba0*/  STS.128 [R36+0x14400], R8 ;  /* 0x0144000824007388 */ /* 0x0003e40000000c00 */
.L_x_619:
[----:B------:R-:W-:Y:S05]  /*10bb0*/  BSYNC B1 ;  /* 0x0000000000017941 */ /* 0x000fea0003800000 */
.L_x_618:
[----:B01----:R-:W-:Y:S01]  /*10bc0*/  VIADD R4, R213, 0x20 ;  /* 0x00000020d5047836 */ /* 0x003fe20000000000 */
[----:B------:R-:W-:Y:S04]  /*10bd0*/  BSSY B1, `(.L_x_622) ;  /* 0x00000ca000017945 */ /* 0x000fe80003800000 */
[----:B------:R-:W-:-:S13]  /*10be0*/  ISETP.GE.AND P0, PT, R4, R34, PT ;  /* 0x000000220400720c */ /* 0x000fda0003f06270 */
[----:B------:R-:W-:Y:S05]  /*10bf0*/  @P0 BRA `(.L_x_623) ;  /* 0x0000000c001c0947 */ /* 0x000fea0003800000 */
[----:B-----5:R0:W5:Y:S01]  /*10c00*/  LDL R56, [R1+0x14] ;  /* 0x0000140001387983 */ /* 0x0201620000100800 */
[----:B------:R-:W1:Y:S01]  /*10c10*/  LDC R35, c[0x0][0x3f4] ;  /* 0x0000fd00ff237b82 */ /* 0x000e620000000800 */
[----:B------:R-:W-:Y:S01]  /*10c20*/  BSSY B2, `(.L_x_624) ;  /* 0x0000062000027945 */ /* 0x000fe20003800000 */
[----:B------:R-:W-:Y:S02]  /*10c30*/  SHF.R.U32.HI R54, RZ, 0x3, R223 ;  /* 0x00000003ff367819 */ /* 0x000fe400000116df */
[-C--:B-1----:R-:W-:Y:S02]  /*10c40*/  ISETP.GE.AND P0, PT, R16, R35.reuse, PT ;  /* 0x000000231000720c */ /* 0x082fe40003f06270 */
[----:B------:R-:W-:-:S11]  /*10c50*/  ISETP.GE.AND P1, PT, R212, R35, PT ;  /* 0x00000023d400720c */ /* 0x000fd60003f26270 */
[----:B0-----:R-:W-:Y:S05]  /*10c60*/  @P0 BRA `(.L_x_625) ;  /* 0x0000000400740947 */ /* 0x001fea0003800000 */
[----:B------:R-:W-:Y:S01]  /*10c70*/  LEA.HI R4, R29, R28, RZ, 0x3 ;  /* 0x0000001c1d047211 */ /* 0x000fe200078f18ff */
[----:B------:R-:W-:Y:S01]  /*10c80*/  IMAD.U32 R48, R30, 0x10000, RZ ;  /* 0x000100001e307824 */ /* 0x000fe200078e00ff */
[----:B-----5:R-:W-:Y:S01]  /*10c90*/  R2UR UR4, R56 ;  /* 0x00000000380472ca */ /* 0x020fe200000e0000 */
[----:B------:R-:W-:Y:S01]  /*10ca0*/  IMAD.U32 R46, R24, 0x10000, RZ ;  /* 0x00010000182e7824 */ /* 0x000fe200078e00ff */
[----:B------:R-:W-:Y:S01]  /*10cb0*/  LOP3.LUT R5, R4, 0xfffffff8, RZ, 0xc0, !PT ;  /* 0xfffffff804057812 */ /* 0x000fe200078ec0ff */
[----:B------:R-:W-:Y:S01]  /*10cc0*/  IMAD.U32 R57, R31, 0x10000, RZ ;  /* 0x000100001f397824 */ /* 0x000fe200078e00ff */
[----:B------:R-:W-:Y:S01]  /*10cd0*/  LOP3.LUT R7, R223, 0x38, R16, 0xf8, !PT ;  /* 0x00000038df077812 */ /* 0x000fe200078ef810 */
[----:B------:R-:W-:Y:S01]  /*10ce0*/  IMAD.U32 R55, R25, 0x10000, RZ ;  /* 0x0001000019377824 */ /* 0x000fe200078e00ff */
[----:B------:R-:W-:Y:S01]  /*10cf0*/  LOP3.LUT R50, R30, 0xffff0000, RZ, 0xc0, !PT ;  /* 0xffff00001e327812 */ /* 0x000fe200078ec0ff */
[----:B------:R-:W-:Y:S01]  /*10d00*/  IMAD.IADD R4, R28, 0x1, -R5 ;  /* 0x000000011c047824 */ /* 0x000fe200078e0a05 */
[----:B------:R-:W-:Y:S01]  /*10d10*/  LOP3.LUT R7, R226, R7, R54, 0xf6, !PT ;  /* 0x00000007e2077212 */ /* 0x000fe200078ef636 */
[----:B------:R-:W-:Y:S01]  /*10d20*/  IMAD.U32 R52, R32, 0x10000, RZ ;  /* 0x0001000020347824 */ /* 0x000fe200078e00ff */
[----:B------:R-:W-:-:S02]  /*10d30*/  LOP3.LUT R59, R33, 0xffff0000, RZ, 0xc0, !PT ;  /* 0xffff0000213b7812 */ /* 0x000fc400078ec0ff */
[----:B------:R-:W-:Y:S02]  /*10d40*/  LEA.HI R4, R35, R4, RZ, 0x1d ;  /* 0x0000000423047211 */ /* 0x000fe400078fe8ff */
[----:B------:R-:W-:Y:S02]  /*10d50*/  LEA R36, R7, UR4, 0x1 ;  /* 0x0000000407247c11 */ /* 0x000fe4000f8e08ff */
[----:B------:R-:W-:Y:S01]  /*10d60*/  SHF.R.S32.HI R5, RZ, 0x1f, R4 ;  /* 0x0000001fff057819 */ /* 0x000fe20000011404 */
[----:B------:R-:W-:-:S03]  /*10d70*/  IMAD.SHL.U32 R6, R4, 0x8, RZ ;  /* 0x0000000804067824 */ /* 0x000fc600078e00ff */
[----:B------:R-:W-:Y:S02]  /*10d80*/  LEA.HI R5, R5, R4, RZ, 0x3 ;  /* 0x0000000405057211 */ /* 0x000fe400078f18ff */
[----:B------:R-:W-:-:S03]  /*10d90*/  LOP3.LUT R4, R223, 0x38, R6, 0xf8, !PT ;  /* 0x00000038df047812 */ /* 0x000fc600078ef806 */
[----:B------:R-:W-:Y:S01]  /*10da0*/  IMAD.SHL.U32 R6, R5, 0x400, RZ ;  /* 0x0000040005067824 */ /* 0x000fe200078e00ff */
[----:B------:R-:W-:-:S04]  /*10db0*/  LOP3.LUT R5, R4, R54, RZ, 0x3c, !PT ;  /* 0x0000003604057212 */ /* 0x000fc800078e3cff */
        /* <DEDUP_REMOVED lines=17> */
[-C--:B------:R-:W-:Y:S01]  /*10ed0*/  FMUL.FTZ R47, R48, R42.reuse ;  /* 0x0000002a302f7220 */ /* 0x080fe20000410000 */
[----:B------:R-:W-:Y:S01]  /*10ee0*/  FMUL.FTZ R49, R46, R42 ;  /* 0x0000002a2e317220 */ /* 0x000fe20000410000 */
[----:B------:R-:W-:Y:S01]  /*10ef0*/  LOP3.LUT R42, R24, 0xffff0000, RZ, 0xc0, !PT ;  /* 0xffff0000182a7812 */ /* 0x000fe200078ec0ff */
[----:B------:R-:W-:Y:S01]  /*10f00*/  FMUL.FTZ R51, R50, R8 ;  /* 0x0000000832337220 */ /* 0x000fe20000410000 */
[----:B------:R-:W-:Y:S01]  /*10f10*/  FFMA.FTZ R47, R46, R38, -R47 ;  /* 0x000000262e2f7223 */ /* 0x000fe2000001082f */
[----:B------:R-:W-:Y:S01]  /*10f20*/  FMUL.FTZ R46, R55, R43 ;  /* 0x0000002b372e7220 */ /* 0x000fe20000410000 */
[----:B------:R-:W-:-:S02]  /*10f30*/  IMAD.U32 R44, R10, 0x10000, RZ ;  /* 0x000100000a2c7824 */ /* 0x000fc400078e00ff */
[C---:B------:R-:W-:Y:S01]  /*10f40*/  FMUL.FTZ R53, R42.reuse, R8 ;  /* 0x000000082a357220 */ /* 0x040fe20000410000 */
[----:B------:R-:W-:Y:S01]  /*10f50*/  FFMA.FTZ R8, R42, R4, -R51 ;  /* 0x000000042a087223 */ /* 0x000fe20000010833 */
[----:B------:R-:W-:Y:S01]  /*10f60*/  FMUL.FTZ R42, R57, R43 ;  /* 0x0000002b392a7220 */ /* 0x000fe20000410000 */
[----:B------:R-:W-:Y:S01]  /*10f70*/  FFMA.FTZ R49, R48, R38, R49 ;  /* 0x0000002630317223 */ /* 0x000fe20000010031 */
[----:B------:R-:W-:Y:S01]  /*10f80*/  FFMA.FTZ R38, R50, R4, R53 ;  /* 0x0000000432267223 */ /* 0x000fe20000010035 */
[----:B------:R-:W-:Y:S01]  /*10f90*/  LOP3.LUT R10, R10, 0xffff0000, RZ, 0xc0, !PT ;  /* 0xffff00000a0a7812 */ /* 0x000fe200078ec0ff */
[-C--:B------:R-:W-:Y:S01]  /*10fa0*/  FFMA.FTZ R42, R55, R39.reuse, -R42 ;  /* 0x00000027372a7223 */ /* 0x080fe2000001082a */
[C---:B------:R-:W-:Y:S02]  /*10fb0*/  IMAD.U32 R4, R26.reuse, 0x10000, RZ ;  /* 0x000100001a047824 */ /* 0x040fe400078e00ff */
[----:B------:R-:W-:Y:S01]  /*10fc0*/  FFMA.FTZ R46, R57, R39, R46 ;  /* 0x00000027392e7223 */ /* 0x000fe2000001002e */
[----:B------:R-:W-:Y:S01]  /*10fd0*/  LOP3.LUT R48, R26, 0xffff0000, RZ, 0xc0, !PT ;  /* 0xffff00001a307812 */ /* 0x000fe200078ec0ff */
[----:B------:R-:W-:Y:S01]  /*10fe0*/  FMUL.FTZ R39, R52, R44 ;  /* 0x0000002c34277220 */ /* 0x000fe20000410000 */
[----:B------:R-:W-:Y:S01]  /*10ff0*/  LOP3.LUT R50, R32, 0xffff0000, RZ, 0xc0, !PT ;  /* 0xffff000020327812 */ /* 0x000fe200078ec0ff */
[----:B------:R-:W-:-:S02]  /*11000*/  IMAD.U32 R45, R11, 0x10000, RZ ;  /* 0x000100000b2d7824 */ /* 0x000fc400078e00ff */
[C---:B------:R-:W-:Y:S01]  /*11010*/  FMUL.FTZ R43, R4.reuse, R44 ;  /* 0x0000002c042b7220 */ /* 0x040fe20000410000 */
[----:B------:R-:W-:Y:S02]  /*11020*/  IMAD.U32 R57, R33, 0x10000, RZ ;  /* 0x0001000021397824 */ /* 0x000fe400078e00ff */
[----:B------:R-:W-:Y:S01]  /*11030*/  FFMA.FTZ R39, R4, R40, -R39 ;  /* 0x0000002804277223 */ /* 0x000fe20000010827 */
[-C--:B------:R-:W-:Y:S01]  /*11040*/  FMUL.FTZ R51, R50, R10.reuse ;  /* 0x0000000a32337220 */ /* 0x080fe20000410000 */
[----:B------:R-:W-:Y:S01]  /*11050*/  FMUL.FTZ R53, R48, R10 ;  /* 0x0000000a30357220 */ /* 0x000fe20000410000 */
[----:B------:R-:W-:Y:S02]  /*11060*/  IMAD.U32 R55, R27, 0x10000, RZ ;  /* 0x000100001b377824 */ /* 0x000fe400078e00ff */
[-C--:B------:R-:W-:Y:S01]  /*11070*/  FMUL.FTZ R4, R57, R45.reuse ;  /* 0x0000002d39047220 */ /* 0x080fe20000410000 */
[----:B------:R-:W-:Y:S01]  /*11080*/  FFMA.FTZ R10, R52, R40, R43 ;  /* 0x00000028340a7223 */ /* 0x000fe2000001002b */
[-C--:B------:R-:W-:Y:S01]  /*11090*/  FFMA.FTZ R40, R48, R6.reuse, -R51 ;  /* 0x0000000630287223 */ /* 0x080fe20000010833 */
[----:B------:R-:W-:Y:S01]  /*110a0*/  FFMA.FTZ R53, R50, R6, R53 ;  /* 0x0000000632357223 */ /* 0x000fe20000010035 */
[C---:B------:R-:W-:Y:S01]  /*110b0*/  FMUL.FTZ R6, R55.reuse, R45 ;  /* 0x0000002d37067220 */ /* 0x040fe20000410000 */
[----:B------:R-:W-:Y:S01]  /*110c0*/  FFMA.FTZ R43, R55, R41, -R4 ;  /* 0x00000029372b7223 */ /* 0x000fe20000010804 */
[----:B------:R-:W-:-:S02]  /*110d0*/  LOP3.LUT R55, R31, 0xffff0000, RZ, 0xc0, !PT ;  /* 0xffff00001f377812 */ /* 0x000fc400078ec0ff */
[----:B------:R-:W-:Y:S01]  /*110e0*/  LOP3.LUT R11, R11, 0xffff0000, RZ, 0xc0, !PT ;  /* 0xffff00000b0b7812 */ /* 0x000fe200078ec0ff */
[----:B------:R-:W-:Y:S01]  /*110f0*/  FFMA.FTZ R41, R57, R41, R6 ;  /* 0x0000002939297223 */ /* 0x000fe20000010006 */
[----:B------:R-:W-:Y:S01]  /*11100*/  LOP3.LUT R45, R25, 0xffff0000, RZ, 0xc0, !PT ;  /* 0xffff0000192d7812 */ /* 0x000fe200078ec0ff */
[----:B------:R-:W-:Y:S01]  /*11110*/  FMUL.FTZ R4, R55, R9 ;  /* 0x0000000937047220 */ /* 0x000fe20000410000 */
[----:B------:R-:W-:Y:S01]  /*11120*/  LOP3.LUT R51, R27, 0xffff0000, RZ, 0xc0, !PT ;  /* 0xffff00001b337812 */ /* 0x000fe200078ec0ff */
[----:B------:R-:W-:Y:S01]  /*11130*/  FMUL.FTZ R44, R59, R11 ;  /* 0x0000000b3b2c7220 */ /* 0x000fe20000410000 */
[----:B------:R-:W-:Y:S01]  /*11140*/  F2FP.BF16.F32.PACK_AB R10, R53, R10 ;  /* 0x0000000a350a723e */ /* 0x000fe200000010ff */
[C---:B------:R-:W-:Y:S01]  /*11150*/  FMUL.FTZ R6, R45.reuse, R9 ;  /* 0x000000092d067220 */ /* 0x040fe20000410000 */
[----:B------:R-:W-:Y:S01]  /*11160*/  FFMA.FTZ R9, R45, R5, -R4 ;  /* 0x000000052d097223 */ /* 0x000fe20000010804 */
[C---:B------:R-:W-:Y:S01]  /*11170*/  FMUL.FTZ R48, R51.reuse, R11 ;  /* 0x0000000b33307220 */ /* 0x040fe20000410000 */
        /* <DEDUP_REMOVED lines=8> */
[----:B------:R-:W-:Y:S02]  /*11200*/  F2FP.BF16.F32.PACK_AB R8, R38, R49 ;  /* 0x000000312608723e */ /* 0x000fe400000010ff */
[----:B------:R-:W-:Y:S01]  /*11210*/  F2FP.BF16.F32.PACK_AB R11, R48, R41 ;  /* 0x00000029300b723e */ /* 0x000fe200000010ff */
[----:B------:R0:W-:Y:S04]  /*11220*/  STS.128 [R36], R4 ;  /* 0x0000000424007388 */ /* 0x0001e80000000c00 */
[----:B------:R0:W-:Y:S02]  /*11230*/  STS.128 [R37+0x14400], R8 ;  /* 0x0144000825007388 */ /* 0x0001e40000000c00 */
.L_x_625:
[----:B------:R-:W-:Y:S05]  /*11240*/  BSYNC B2 ;  /* 0x0000000000027941 */ /* 0x000fea0003800000 */
.L_x_624:
[----:B------:R-:W-:Y:S05]  /*11250*/  @P1 BRA `(.L_x_623) ;  /* 0x0000000400841947 */ /* 0x000fea0003800000 */
[----:B0-----:R-:W-:Y:S01]  /*11260*/  SHF.R.S32.HI R5, RZ, 0x1f, R212 ;  /* 0x0000001fff057819 */ /* 0x001fe200000114d4 */
[----:B------:R-:W-:Y:S01]  /*11270*/  IMAD.U32 R47, R14, 0x10000, RZ ;  /* 0x000100000e2f7824 */ /* 0x000fe200078e00ff */
[----:B-----5:R-:W-:Y:S01]  /*11280*/  R2UR UR4, R56 ;  /* 0x00000000380472ca */ /* 0x020fe200000e0000 */
[----:B------:R-:W-:Y:S01]  /*11290*/  IMAD.U32 R45, R0, 0x10000, RZ ;  /* 0x00010000002d7824 */ /* 0x000fe200078e00ff */
[CC--:B------:R-:W-:Y:S01]  /*112a0*/  LEA.HI R4, R5.reuse, R212.reuse, RZ, 0x3 ;  /* 0x000000d405047211 */ /* 0x0c0fe200078f18ff */
[----:B------:R-:W-:Y:S01]  /*112b0*/  IMAD.U32 R49, R20, 0x10000, RZ ;  /* 0x0001000014317824 */ /* 0x000fe200078e00ff */
[----:B------:R-:W-:Y:S01]  /*112c0*/  LEA.HI R5, R5, R212, RZ, 0x6 ;  /* 0x000000d405057211 */ /* 0x000fe200078f30ff */
[----:B------:R-:W-:Y:S01]  /*112d0*/  IMAD.U32 R56, R21, 0x10000, RZ ;  /* 0x0001000015387824 */ /* 0x000fe200078e00ff */
[--C-:B------:R-:W-:Y:S02]  /*112e0*/  SHF.R.S32.HI R6, RZ, 0x3, R4.reuse ;  /* 0x00000003ff067819 */ /* 0x100fe40000011404 */
[----:B------:R-:W-:Y:S01]  /*112f0*/  LOP3.LUT R4, R223, 0x38, R4, 0xf8, !PT ;  /* 0x00000038df047812 */ /* 0x000fe200078ef804 */
[----:B------:R-:W-:Y:S01]  /*11300*/  IMAD.SHL.U32 R5, R5, 0x80, RZ ;  /* 0x0000008005057824 */ /* 0x000fe200078e00ff */
[----:B------:R-:W-:-:S02]  /*11310*/  LEA.HI R35, R35, R6, RZ, 0x1d ;  /* 0x0000000623237211 */ /* 0x000fc400078fe8ff */
[----:B------:R-:W-:Y:S02]  /*11320*/  LOP3.LUT R7, R4, R54, RZ, 0x3c, !PT ;  /* 0x0000003604077212 */ /* 0x000fe400078e3cff */
[----:B------:R-:W-:Y:S01]  /*11330*/  SHF.R.S32.HI R6, RZ, 0x1f, R35 ;  /* 0x0000001fff067819 */ /* 0x000fe20000011423 */
[----:B------:R-:W-:Y:S01]  /*11340*/  IMAD.SHL.U32 R4, R35, 0x8, RZ ;  /* 0x0000000823047824 */ /* 0x000fe200078e00ff */
[----:B------:R-:W-:Y:S02]  /*11350*/  LOP3.LUT R5, R5, 0xffffe000, RZ, 0xc0, !PT ;  /* 0xffffe00005057812 */ /* 0x000fe400078ec0ff */
[----:B------:R-:W-:Y:S02]  /*11360*/  LEA.HI R6, R6, R35, RZ, 0x3 ;  /* 0x0000002306067211 */ /* 0x000fe400078f18ff */
[----:B------:R-:W-:Y:S02]  /*11370*/  IADD3 R5, R7, R5, R226 ;  /* 0x0000000507057210 */ /* 0x000fe40007ffe0e2 */
[----:B------:R-:W-:Y:S01]  /*11380*/  LOP3.LUT R4, R223, 0x38, R4, 0xf8, !PT ;  /* 0x00000038df047812 */ /* 0x000fe200078ef804 */
[----:B------:R-:W-:Y:S01]  /*11390*/  IMAD.SHL.U32 R6, R6, 0x400, RZ ;  /* 0x0000040006067824 */ /* 0x000fe200078e00ff */
[----:B------:R-:W-:-:S02]  /*113a0*/  LEA R35, R5, UR4, 0x1 ;  /* 0x0000000405237c11 */ /* 0x000fc4000f8e08ff */
[----:B------:R-:W-:Y:S02]  /*113b0*/  LOP3.LUT R5, R4, R54, RZ, 0x3c, !PT ;  /* 0x0000003604057212 */ /* 0x000fe400078e3cff */
[----:B------:R-:W-:Y:S02]  /*113c0*/  LOP3.LUT R6, R6, 0x7fffe000, RZ, 0xc0, !PT ;  /* 0x7fffe00006067812 */ /* 0x000fe400078ec0ff */
[----:B------:R-:W-:Y:S02]  /*113d0*/  LOP3.LUT R52, R14, 0xffff0000, RZ, 0xc0, !PT ;  /* 0xffff00000e347812 */ /* 0x000fe400078ec0ff */
[----:B------:R-:W-:Y:S02]  /*113e0*/  IADD3 R9, R5, R6, R226 ;  /* 0x0000000605097210 */ /* 0x000fe40007ffe0e2 */
[----:B------:R-:W0:Y:S01]  /*113f0*/  LDS.128 R4, [R35] ;  /* 0x0000000023047984 */ /* 0x000e220000000c00 */
[----:B------:R-:W-:Y:S02]  /*11400*/  LOP3.LUT R50, R0, 0xffff0000, RZ, 0xc0, !PT ;  /* 0xffff000000327812 */ /* 0x000fe400078ec0ff */
[----:B------:R-:W-:Y:S01]  /*11410*/  IMAD R36, R9, 0x2, R18 ;  /* 0x0000000209247824 */ /* 0x000fe200078e0212 */
[----:B------:R-:W-:-:S02]  /*11420*/  LOP3.LUT R54, R20, 0xffff0000, RZ, 0xc0, !PT ;  /* 0xffff000014367812 */ /* 0x000fc400078ec0ff */
[----:B------:R-:W-:Y:S02]  /*11430*/  LOP3.LUT R57, R15, 0xffff0000, RZ, 0xc0, !PT ;  /* 0xffff00000f397812 */ /* 0x000fe400078ec0ff */
[----:B------:R-:W1:Y:S01]  /*11440*/  LDS.128 R8, [R36+0x14400] ;  /* 0x0144000024087984 */ /* 0x000e620000000c00 */
[----:B------:R-:W-:Y:S02]  /*11450*/  LOP3.LUT R59, R21, 0xffff0000, RZ, 0xc0, !PT ;  /* 0xffff0000153b7812 */ /* 0x000fe400078ec0ff */
        /* <DEDUP_REMOVED lines=20> */
[----:B------:R-:W-:Y:S02]  /*115a0*/  IMAD.U32 R45, R12, 0x10000, RZ ;  /* 0x000100000c2d7824 */ /* 0x000fe400078e00ff */
[C---:B------:R-:W-:Y:S01]  /*115b0*/  FMUL.FTZ R37, R50.reuse, R8 ;  /* 0x0000000832257220 */ /* 0x040fe20000410000 */
[-C--:B------:R-:W-:Y:S01]  /*115c0*/  FMUL.FTZ R8, R49, R43.reuse ;  /* 0x0000002b31087220 */ /* 0x080fe20000410000 */
[-C--:B------:R-:W-:Y:S01]  /*115d0*/  FFMA.FTZ R41, R50, R4.reuse, -R41 ;  /* 0x0000000432297223 */ /* 0x080fe20000010829 */
[C---:B------:R-:W-:Y:S01]  /*115e0*/  FMUL.FTZ R50, R45.reuse, R43 ;  /* 0x0000002b2d327220 */ /* 0x040fe20000410000 */
[----:B------:R-:W-:Y:S01]  /*115f0*/  FFMA.FTZ R37, R52, R4, R37 ;  /* 0x0000000434257223 */ /* 0x000fe20000010025 */
[-C--:B------:R-:W-:Y:S01]  /*11600*/  FFMA.FTZ R45, R45, R39.reuse, -R8 ;  /* 0x000000272d2d7223 */ /* 0x080fe20000010808 */
[----:B------:R-:W-:Y:S01]  /*11610*/  LOP3.LUT R8, R12, 0xffff0000, RZ, 0xc0, !PT ;  /* 0xffff00000c087812 */ /* 0x000fe200078ec0ff */
[----:B------:R-:W-:Y:S01]  /*11620*/  FFMA.FTZ R50, R49, R39, R50 ;  /* 0x0000002731327223 */ /* 0x000fe20000010032 */
[----:B------:R-:W-:Y:S01]  /*11630*/  FMUL.FTZ R39, R54, R10 ;  /* 0x0000000a36277220 */ /* 0x000fe20000410000 */
[----:B------:R-:W-:Y:S01]  /*11640*/  IMAD.U32 R44, R11, 0x10000, RZ ;  /* 0x000100000b2c7824 */ /* 0x000fe200078e00ff */
[----:B------:R-:W-:Y:S01]  /*11650*/  LOP3.LUT R9, R9, 0xffff0000, RZ, 0xc0, !PT ;  /* 0xffff000009097812 */ /* 0x000fe200078ec0ff */
[----:B------:R-:W-:-:S02]  /*11660*/  IMAD.U32 R52, R15, 0x10000, RZ ;  /* 0x000100000f347824 */ /* 0x000fc400078e00ff */
[C---:B------:R-:W-:Y:S01]  /*11670*/  FMUL.FTZ R47, R8.reuse, R10 ;  /* 0x0000000a082f7220 */ /* 0x040fe20000410000 */
[----:B------:R-:W-:Y:S01]  /*11680*/  FFMA.FTZ R10, R8, R6, -R39 ;  /* 0x00000006080a7223 */ /* 0x000fe20000010827 */
[----:B------:R-:W-:Y:S01]  /*11690*/  LOP3.LUT R11, R11, 0xffff0000, RZ, 0xc0, !PT ;  /* 0xffff00000b0b7812 */ /* 0x000fe200078ec0ff */
[----:B------:R-:W-:Y:S02]  /*116a0*/  IMAD.U32 R4, R3, 0x10000, RZ ;  /* 0x0001000003047824 */ /* 0x000fe400078e00ff */
[----:B------:R-:W-:Y:S01]  /*116b0*/  FMUL.FTZ R39, R52, R42 ;  /* 0x0000002a34277220 */ /* 0x000fe20000410000 */
[----:B------:R-:W-:Y:S02]  /*116c0*/  IMAD.U32 R8, R13, 0x10000, RZ ;  /* 0x000100000d087824 */ /* 0x000fe400078e00ff */
[----:B------:R-:W-:Y:S01]  /*116d0*/  FMUL.FTZ R49, R56, R44 ;  /* 0x0000002c38317220 */ /* 0x000fe20000410000 */
[C---:B------:R-:W-:Y:S01]  /*116e0*/  FMUL.FTZ R43, R4.reuse, R42 ;  /* 0x0000002a042b7220 */ /* 0x040fe20000410000 */
[----:B------:R-:W-:Y:S01]  /*116f0*/  FFMA.FTZ R39, R4, R38, -R39 ;  /* 0x0000002604277223 */ /* 0x000fe20000010827 */
[C---:B------:R-:W-:Y:S01]  /*11700*/  FMUL.FTZ R51, R8.reuse, R44 ;  /* 0x0000002c08337220 */ /* 0x040fe20000410000 */
[----:B------:R-:W-:Y:S01]  /*11710*/  FFMA.FTZ R49, R8, R40, -R49 ;  /* 0x0000002808317223 */ /* 0x000fe20000010831 */
[----:B------:R-:W-:Y:S01]  /*11720*/  FFMA.FTZ R47, R54, R6, R47 ;  /* 0x00000006362f7223 */ /* 0x000fe2000001002f */
[----:B------:R-:W-:Y:S01]  /*11730*/  FMUL.FTZ R4, R57, R9 ;  /* 0x0000000939047220 */ /* 0x000fe20000410000 */
[----:B------:R-:W-:Y:S01]  /*11740*/  FMUL.FTZ R8, R59, R11 ;  /* 0x0000000b3b087220 */ /* 0x000fe20000410000 */
[----:B------:R-:W-:Y:S01]  /*11750*/  FMUL.FTZ R6, R53, R9 ;  /* 0x0000000935067220 */ /* 0x000fe20000410000 */
[----:B------:R-:W-:Y:S01]  /*11760*/  FMUL.FTZ R44, R55, R11 ;  /* 0x0000000b372c7220 */ /* 0x000fe20000410000 */
[----:B------:R-:W-:Y:S01]  /*11770*/  FFMA.FTZ R43, R52, R38, R43 ;  /* 0x00000026342b7223 */ /* 0x000fe2000001002b */
[----:B------:R-:W-:Y:S01]  /*11780*/  FFMA.FTZ R51, R56, R40, R51 ;  /* 0x0000002838337223 */ /* 0x000fe20000010033 */
[----:B------:R-:W-:Y:S01]  /*11790*/  FFMA.FTZ R38, R53, R5, -R4 ;  /* 0x0000000535267223 */ /* 0x000fe20000010804 */
[----:B------:R-:W-:Y:S01]  /*117a0*/  FFMA.FTZ R42, R55, R7, -R8 ;  /* 0x00000007372a7223 */ /* 0x000fe20000010808 */
[----:B------:R-:W-:Y:S01]  /*117b0*/  FFMA.FTZ R40, R57, R5, R6 ;  /* 0x0000000539287223 */ /* 0x000fe20000010006 */
[----:B------:R-:W-:Y:S01]  /*117c0*/  FFMA.FTZ R44, R59, R7, R44 ;  /* 0x000000073b2c7223 */ /* 0x000fe2000001002c */
[----:B------:R-:W-:-:S02]  /*117d0*/  F2FP.BF16.F32.PACK_AB R4, R41, R46 ;  /* 0x0000002e2904723e */ /* 0x000fc400000010ff */
[----:B------:R-:W-:Y:S02]  /*117e0*/  F2FP.BF16.F32.PACK_AB R6, R10, R45 ;  /* 0x0000002d0a06723e */ /* 0x000fe400000010ff */
[----:B------:R-:W-:Y:S02]  /*117f0*/  F2FP.BF16.F32.PACK_AB R5, R38, R39 ;  /* 0x000000272605723e */ /* 0x000fe400000010ff */
[----:B------:R-:W-:Y:S02]  /*11800*/  F2FP.BF16.F32.PACK_AB R7, R42, R49 ;  /* 0x000000312a07723e */ /* 0x000fe400000010ff */
[----:B------:R-:W-:Y:S02]  /*11810*/  F2FP.BF16.F32.PACK_AB R8, R37, R48 ;  /* 0x000000302508723e */ /* 0x000fe400000010ff */
[----:B------:R-:W-:Y:S01]  /*11820*/  F2FP.BF16.F32.PACK_AB R10, R47, R50 ;  /* 0x000000322f0a723e */ /* 0x000fe200000010ff */
[----:B------:R1:W-:Y:S01]  /*11830*/  STS.128 [R35], R4 ;  /* 0x0000000423007388 */ /* 0x0003e20000000c00 */
[----:B------:R-:W-:-:S02]  /*11840*/  F2FP.BF16.F32.PACK_AB R9, R40, R43 ;  /* 0x0000002b2809723e */ /* 0x000fc400000010ff */
[----:B------:R-:W-:-:S05]  /*11850*/  F2FP.BF16.F32.PACK_AB R11, R44, R51 ;  /* 0x000000332c0b723e */ /* 0x000fca00000010ff */
[----:B------:R1:W-:Y:S02]  /*11860*/  STS.128 [R36+0x14400], R8 ;  /* 0x0144000824007388 */ /* 0x0003e40000000c00 */
.L_x_623:
[----:B------:R-:W-:Y:S05]  /*11870*/  BSYNC B1 ;  /* 0x0000000000017941 */ /* 0x000fea0003800000 */
.L_x_622:
[----:B------:R-:W-:Y:S01]  /*11880*/  ISETP.GE.AND P0, PT, R237, R34, PT ;  /* 0x00000022ed00720c */ /* 0x000fe20003f06270 */
[----:B------:R-:W-:-:S12]  /*11890*/  BSSY B1, `(.L_x_626) ;  /* 0x00000c9000017945 */ /* 0x000fd80003800000 */
[----:B------:R-:W-:Y:S05]  /*118a0*/  @P0 BRA `(.L_x_627) ;  /* 0x0000000c001c0947 */ /* 0x000fea0003800000 */
[----:B-----5:R2:W5:Y:S01]  /*118b0*/  LDL R56, [R1+0x14] ;  /* 0x0000140001387983 */ /* 0x0205620000100800 */
[----:B-1----:R-:W1:Y:S01]  /*118c0*/  LDC R35, c[0x0][0x3f4] ;  /* 0x0000fd00ff237b82 */ /* 0x002e620000000800 */
[----:B------:R-:W-:Y:S01]  /*118d0*/  BSSY B2, `(.L_x_628) ;  /* 0x0000062000027945 */ /* 0x000fe20003800000 */
[----:B------:R-:W-:Y:S02]  /*118e0*/  SHF.R.U32.HI R54, RZ, 0x3, R222 ;  /* 0x00000003ff367819 */ /* 0x000fe400000116de */
[-C--:B-1----:R-:W-:Y:S02]  /*118f0*/  ISETP.GE.AND P0, PT, R16, R35.reuse, PT ;  /* 0x000000231000720c */ /* 0x082fe40003f06270 */
[----:B------:R-:W-:-:S11]  /*11900*/  ISETP.GE.AND P1, PT, R212, R35, PT ;  /* 0x00000023d400720c */ /* 0x000fd60003f26270 */
[----:B--2---:R-:W-:Y:S05]  /*11910*/  @P0 BRA `(.L_x_629) ;  /* 0x0000000400740947 */ /* 0x004fea0003800000 */
[----:B0-----:R-:W-:Y:S01]  /*11920*/  LEA.HI R4, R29, R28, RZ, 0x3 ;  /* 0x0000001c1d047211 */ /* 0x001fe200078f18ff */
        /* <DEDUP_REMOVED lines=92> */
.L_x_629:
[----:B------:R-:W-:Y:S05]  /*11ef0*/  BSYNC B2 ;  /* 0x0000000000027941 */ /* 0x000fea0003800000 */
.L_x_628:
[----:B------:R-:W-:Y:S05]  /*11f00*/  @P1 BRA `(.L_x_627) ;  /* 0x0000000400841947 */ /* 0x000fea0003800000 */
[----:B01----:R-:W-:Y:S01]  /*11f10*/  SHF.R.S32.HI R5, RZ, 0x1f, R212 ;  /* 0x0000001fff057819 */ /* 0x003fe200000114d4 */
        /* <DEDUP_REMOVED lines=12> */
[----:B------:R-:W-:Y:S02]  /*11fe0*/  SHF.R.S32.HI R4, RZ, 0x1f, R35 ;  /* 0x0000001fff047819 */ /* 0x000fe40000011423 */
[----:B------:R-:W-:Y:S01]  /*11ff0*/  LOP3.LUT R6, R5, 0xffffe000, RZ, 0xc0, !PT ;  /* 0xffffe00005067812 */ /* 0x000fe200078ec0ff */
[----:B------:R-:W-:Y:S01]  /*12000*/  IMAD.SHL.U32 R5, R35, 0x8, RZ ;  /* 0x0000000823057824 */ /* 0x000fe200078e00ff */
        /* <DEDUP_REMOVED lines=81> */
.L_x_627:
[----:B------:R-:W-:Y:S05]  /*12520*/  BSYNC B1 ;  /* 0x0000000000017941 */ /* 0x000fea0003800000 */
.L_x_626:
[----:B012---:R-:W-:-:S05]  /*12530*/  VIADD R5, R213, 0x60 ;  /* 0x00000060d5057836 */ /* 0x007fca0000000000 */
[----:B------:R-:W-:-:S13]  /*12540*/  ISETP.GE.AND P0, PT, R5, R34, PT ;  /* 0x000000220500720c */ /* 0x000fda0003f06270 */
[----:B------:R-:W-:Y:S05]  /*12550*/  @P0 BRA `(.L_x_606) ;  /* 0x0000000c00340947 */ /* 0x000fea0003800000 */
[----:B------:R0:W5:Y:S01]  /*12560*/  LDL R52, [R1+0x14] ;  /* 0x0000140001347983 */ /* 0x0001620000100800 */
[----:B------:R-:W1:Y:S01]  /*12570*/  LDC R37, c[0x0][0x3f4] ;  /* 0x0000fd00ff257b82 */ /* 0x000e620000000800 */
[----:B------:R-:W-:Y:S01]  /*12580*/  SHF.R.S32.HI R4, RZ, 0x1f, R5 ;  /* 0x0000001fff047819 */ /* 0x000fe20000011405 */
[----:B------:R-:W-:Y:S01]  /*12590*/  IMAD.SHL.U32 R39, R5, 0x40, RZ ;  /* 0x0000004005277824 */ /* 0x000fe200078e00ff */
[----:B------:R-:W-:Y:S02]  /*125a0*/  BSSY B1, `(.L_x_630) ;  /* 0x0000066000017945 */ /* 0x000fe40003800000 */
[----:B------:R-:W-:Y:S02]  /*125b0*/  LEA.HI R4, R4, R5, RZ, 0x3 ;  /* 0x0000000504047211 */ /* 0x000fe400078f18ff */
[----:B------:R-:W-:-:S03]  /*125c0*/  LOP3.LUT R39, R39, 0x1c0, RZ, 0xc0, !PT ;  /* 0x000001c027277812 */ /* 0x000fc600078ec0ff */
[----:B------:R-:W-:Y:S01]  /*125d0*/  IMAD.SHL.U32 R4, R4, 0x40, RZ ;  /* 0x0000004004047824 */ /* 0x000fe200078e00ff */
[----:B------:R-:W-:-:S04]  /*125e0*/  SHF.R.U32.HI R35, RZ, 0x3, R39 ;  /* 0x00000003ff237819 */ /* 0x000fc80000011627 */
[----:B------:R-:W-:Y:S02]  /*125f0*/  LOP3.LUT R34, R4, 0xfffffe00, RZ, 0xc0, !PT ;  /* 0xfffffe0004227812 */ /* 0x000fe400078ec0ff */
        /* <DEDUP_REMOVED lines=19> */
[----:B------:R-:W-:Y:S01]  /*12730*/  IMAD.SHL.U32 R6, R4, 0x8, RZ ;  /* 0x0000000804067824 */ /* 0x000fe200078e00ff */
[----:B------:R-:W-:Y:S02]  /*12740*/  LOP3.LUT R33, R33, 0xffff0000, RZ, 0xc0, !PT ;  /* 0xffff000021217812 */ /* 0x000fe400078ec0ff */
[----:B------:R-:W-:Y:S02]  /*12750*/  LEA.HI R5, R5, R4, RZ, 0x3 ;  /* 0x0000000405057211 */ /* 0x000fe400078f18ff */
[----:B------:R-:W-:-:S02]  /*12760*/  LOP3.LUT R4, R39, 0x38, R6, 0xf8, !PT ;  /* 0x0000003827047812 */ /* 0x000fc400078ef806 */
[----:B------:R-:W-:Y:S01]  /*12770*/  LOP3.LUT R25, R25, 0xffff0000, RZ, 0xc0, !PT ;  /* 0xffff000019197812 */ /* 0x000fe200078ec0ff */
[----:B------:R-:W-:Y:S01]  /*12780*/  IMAD.SHL.U32 R6, R5, 0x400, RZ ;  /* 0x0000040005067824 */ /* 0x000fe200078e00ff */
[----:B------:R-:W-:Y:S02]  /*12790*/  LOP3.LUT R5, R4, R35, RZ, 0x3c, !PT ;  /* 0x0000002304057212 */ /* 0x000fe400078e3cff */
[----:B------:R-:W-:Y:S02]  /*127a0*/  LOP3.LUT R27, R27, 0xffff0000, RZ, 0xc0, !PT ;  /* 0xffff00001b1b7812 */ /* 0x000fe400078ec0ff */
        /* <DEDUP_REMOVED lines=21> */
[----:B------:R-:W-:Y:S01]  /*12900*/  FMUL.FTZ R53, R24, R8 ;  /* 0x0000000818357220 */ /* 0x000fe20000410000 */
[----:B------:R-:W-:Y:S02]  /*12910*/  IMAD.U32 R44, R10, 0x10000, RZ ;  /* 0x000100000a2c7824 */ /* 0x000fe400078e00ff */
[-C--:B------:R-:W-:Y:S01]  /*12920*/  FFMA.FTZ R8, R24, R4.reuse, -R51 ;  /* 0x0000000418087223 */ /* 0x080fe20000010833 */
[-C--:B------:R-:W-:Y:S01]  /*12930*/  FMUL.FTZ R51, R42, R43.reuse ;  /* 0x0000002b2a337220 */ /* 0x080fe20000410000 */
[----:B------:R-:W-:Y:S01]  /*12940*/  FFMA.FTZ R24, R50, R4, R53 ;  /* 0x0000000432187223 */ /* 0x000fe20000010035 */
[-C--:B------:R-:W-:Y:S01]  /*12950*/  FFMA.FTZ R47, R46, R36.reuse, -R47 ;  /* 0x000000242e2f7223 */ /* 0x080fe2000001082f */
[----:B------:R-:W-:Y:S01]  /*12960*/  FFMA.FTZ R49, R48, R36, R49 ;  /* 0x0000002430317223 */ /* 0x000fe20000010031 */
[C---:B------:R-:W-:Y:S01]  /*12970*/  FMUL.FTZ R43, R30.reuse, R43 ;  /* 0x0000002b1e2b7220 */ /* 0x040fe20000410000 */
[----:B------:R-:W-:Y:S01]  /*12980*/  FFMA.FTZ R51, R30, R38, -R51 ;  /* 0x000000261e337223 */ /* 0x000fe20000010833 */
[----:B------:R-:W-:Y:S01]  /*12990*/  IMAD.U32 R4, R26, 0x10000, RZ ;  /* 0x000100001a047824 */ /* 0x000fe200078e00ff */
[----:B------:R-:W-:Y:S01]  /*129a0*/  LOP3.LUT R10, R10, 0xffff0000, RZ, 0xc0, !PT ;  /* 0xffff00000a0a7812 */ /* 0x000fe200078ec0ff */
[----:B------:R-:W-:Y:S01]  /*129b0*/  IMAD.U32 R36, R32, 0x10000, RZ ;  /* 0x0001000020247824 */ /* 0x000fe200078e00ff */
[----:B------:R-:W-:Y:S01]  /*129c0*/  LOP3.LUT R26, R26, 0xffff0000, RZ, 0xc0, !PT ;  /* 0xffff00001a1a7812 */ /* 0x000fe200078ec0ff */
[C---:B------:R-:W-:Y:S01]  /*129d0*/  IMAD.U32 R45, R11.reuse, 0x10000, RZ ;  /* 0x000100000b2d7824 */ /* 0x040fe200078e00ff */
[----:B------:R-:W-:Y:S01]  /*129e0*/  LOP3.LUT R30, R32, 0xffff0000, RZ, 0xc0, !PT ;  /* 0xffff0000201e7812 */ /* 0x000fe200078ec0ff */
[-C--:B------:R-:W-:Y:S01]  /*129f0*/  FMUL.FTZ R53, R36, R44.reuse ;  /* 0x0000002c24357220 */ /* 0x080fe20000410000 */
[----:B------:R-:W-:Y:S01]  /*12a00*/  FMUL.FTZ R55, R4, R44 ;  /* 0x0000002c04377220 */ /* 0x000fe20000410000 */
[-C--:B------:R-:W-:Y:S01]  /*12a10*/  FMUL.FTZ R59, R26, R10.reuse ;  /* 0x0000000a1a3b7220 */ /* 0x080fe20000410000 */
[----:B------:R-:W-:Y:S01]  /*12a20*/  LOP3.LUT R11, R11, 0xffff0000, RZ, 0xc0, !PT ;  /* 0xffff00000b0b7812 */ /* 0x000fe200078ec0ff */
[----:B------:R-:W-:Y:S01]  /*12a30*/  FMUL.FTZ R57, R30, R10 ;  /* 0x0000000a1e397220 */ /* 0x000fe20000410000 */
[----:B------:R-:W-:Y:S01]  /*12a40*/  FFMA.FTZ R53, R4, R40, -R53 ;  /* 0x0000002804357223 */ /* 0x000fe20000010835 */
[-C--:B------:R-:W-:Y:S01]  /*12a50*/  FMUL.FTZ R4, R63, R45.reuse ;  /* 0x0000002d3f047220 */ /* 0x080fe20000410000 */
[-C--:B------:R-:W-:Y:S01]  /*12a60*/  FFMA.FTZ R59, R30, R6.reuse, R59 ;  /* 0x000000061e3b7223 */ /* 0x080fe2000001003b */
[----:B------:R-:W-:Y:S01]  /*12a70*/  FFMA.FTZ R32, R26, R6, -R57 ;  /* 0x000000061a207223 */ /* 0x000fe20000010839 */
[----:B------:R-:W-:Y:S01]  /*12a80*/  LOP3.LUT R31, R31, 0xffff0000, RZ, 0xc0, !PT ;  /* 0xffff00001f1f7812 */ /* 0x000fe200078ec0ff */
[C---:B------:R-:W-:Y:S01]  /*12a90*/  FMUL.FTZ R6, R61.reuse, R45 ;  /* 0x0000002d3d067220 */ /* 0x040fe20000410000 */
[----:B------:R-:W-:Y:S01]  /*12aa0*/  FFMA.FTZ R10, R36, R40, R55 ;  /* 0x00000028240a7223 */ /* 0x000fe20000010037 */
[----:B------:R-:W-:Y:S01]  /*12ab0*/  FFMA.FTZ R43, R42, R38, R43 ;  /* 0x000000262a2b7223 */ /* 0x000fe2000001002b */
[-C--:B------:R-:W-:Y:S01]  /*12ac0*/  FFMA.FTZ R36, R61, R41.reuse, -R4 ;  /* 0x000000293d247223 */ /* 0x080fe20000010804 */
[----:B------:R-:W-:Y:S01]  /*12ad0*/  FFMA.FTZ R41, R63, R41, R6 ;  /* 0x000000293f297223 */ /* 0x000fe20000010006 */
[----:B------:R-:W-:Y:S01]  /*12ae0*/  FMUL.FTZ R4, R31, R9 ;  /* 0x000000091f047220 */ /* 0x000fe20000410000 */
[----:B------:R-:W-:Y:S01]  /*12af0*/  FMUL.FTZ R38, R33, R11 ;  /* 0x0000000b21267220 */ /* 0x000fe20000410000 */
        /* <DEDUP_REMOVED lines=16> */
.L_x_631:
[----:B------:R-:W-:Y:S05]  /*12c00*/  BSYNC B1 ;  /* 0x0000000000017941 */ /* 0x000fea0003800000 */
.L_x_630:
[----:B------:R-:W-:Y:S05]  /*12c10*/  @P1 BRA `(.L_x_606) ;  /* 0x0000000400841947 */ /* 0x000fea0003800000 */
[----:B0-----:R-:W-:Y:S01]  /*12c20*/  SHF.R.S32.HI R5, RZ, 0x1f, R212 ;  /* 0x0000001fff057819 */ /* 0x001fe200000114d4 */
[----:B------:R-:W-:Y:S01]  /*12c30*/  IMAD.U32 R32, R0, 0x10000, RZ ;  /* 0x0001000000207824 */ /* 0x000fe200078e00ff */
[----:B-----5:R-:W-:Y:S01]  /*12c40*/  R2UR UR4, R52 ;  /* 0x00000000340472ca */ /* 0x020fe200000e0000 */
[----:B------:R-:W-:Y:S01]  /*12c50*/  IMAD.U32 R49, R15, 0x10000, RZ ;  /* 0x000100000f317824 */ /* 0x000fe200078e00ff */
[-C--:B------:R-:W-:Y:S01]  /*12c60*/  LEA.HI R4, R5, R212.reuse, RZ, 0x3 ;  /* 0x000000d405047211 */ /* 0x080fe200078f18ff */
        /* <DEDUP_REMOVED lines=12> */
[----:B------:R-:W-:Y:S02]  /*12d30*/  LOP3.LUT R4, R39, 0x38, R4, 0xf8, !PT ;  /* 0x0000003827047812 */ /* 0x000fe400078ef804 */
[----:B------:R-:W-:Y:S01]  /*12d40*/  IADD3 R5, R7, R5, R34 ;  /* 0x0000000507057210 */ /* 0x000fe20007ffe022 */
[----:B------:R-:W-:Y:S01]  /*12d50*/  IMAD.SHL.U32 R6, R6, 0x400, RZ ;  /* 0x0000040006067824 */ /* 0x000fe200078e00ff */
[----:B------:R-:W-:-:S02]  /*12d60*/  LOP3.LUT R35, R4, R35, RZ, 0x3c, !PT ;  /* 0x0000002304237212 */ /* 0x000fc400078e3cff */
[----:B------:R-:W-:Y:S02]  /*12d70*/  LEA R38, R5, UR4, 0x1 ;  /* 0x0000000405267c11 */ /* 0x000fe4000f8e08ff */
[----:B------:R-:W-:Y:S02]  /*12d80*/  LOP3.LUT R6, R6, 0x7fffe000, RZ, 0xc0, !PT ;  /* 0x7fffe00006067812 */ /* 0x000fe400078ec0ff */
[----:B------:R-:W-:Y:S02]  /*12d90*/  LOP3.LUT R0, R0, 0xffff0000, RZ, 0xc0, !PT ;  /* 0xffff000000007812 */ /* 0x000fe400078ec0ff */
[----:B------:R-:W-:Y:S01]  /*12da0*/  IADD3 R35, R35, R6, R34 ;  /* 0x0000000623237210 */ /* 0x000fe20007ffe022 */
[C---:B------:R-:W-:Y:S01]  /*12db0*/  IMAD.U32 R34, R14.reuse, 0x10000, RZ ;  /* 0x000100000e227824 */ /* 0x040fe200078e00ff */
[----:B------:R-:W0:Y:S01]  /*12dc0*/  LDS.128 R4, [R38] ;  /* 0x0000000026047984 */ /* 0x000e220000000c00 */
[----:B------:R-:W-:Y:S01]  /*12dd0*/  LOP3.LUT R36, R14, 0xffff0000, RZ, 0xc0, !PT ;  /* 0xffff00000e247812 */ /* 0x000fe200078ec0ff */
[C---:B------:R-:W-:Y:S01]  /*12de0*/  IMAD.U32 R14, R12.reuse, 0x10000, RZ ;  /* 0x000100000c0e7824 */ /* 0x040fe200078e00ff */
[----:B------:R-:W-:Y:S01]  /*12df0*/  LOP3.LUT R12, R12, 0xffff0000, RZ, 0xc0, !PT ;  /* 0xffff00000c0c7812 */ /* 0x000fe200078ec0ff */
[----:B------:R-:W-:Y:S01]  /*12e00*/  IMAD R35, R35, 0x2, R18 ;  /* 0x0000000223237824 */ /* 0x000fe200078e0212 */
[----:B------:R-:W-:-:S02]  /*12e10*/  LOP3.LUT R15, R15, 0xffff0000, RZ, 0xc0, !PT ;  /* 0xffff00000f0f7812 */ /* 0x000fc400078ec0ff */
[----:B------:R-:W-:Y:S02]  /*12e20*/  LOP3.LUT R21, R21, 0xffff0000, RZ, 0xc0, !PT ;  /* 0xffff000015157812 */ /* 0x000fe400078ec0ff */
[----:B------:R-:W1:Y:S01]  /*12e30*/  LDS.128 R8, [R35+0x14400] ;  /* 0x0144000023087984 */ /* 0x000e620000000c00 */
        /* <DEDUP_REMOVED lines=15> */
[-C--:B------:R-:W-:Y:S01]  /*12f30*/  FMUL.FTZ R41, R0, R8.reuse ;  /* 0x0000000800297220 */ /* 0x080fe20000410000 */
[----:B------:R-:W-:Y:S01]  /*12f40*/  FMUL.FTZ R39, R36, R8 ;  /* 0x0000000824277220 */ /* 0x000fe20000410000 */
[-C--:B------:R-:W-:Y:S01]  /*12f50*/  FFMA.FTZ R33, R32, R24.reuse, -R33 ;  /* 0x0000001820217223 */ /* 0x080fe20000010821 */
[----:B------:R-:W-:Y:S01]  /*12f60*/  FFMA.FTZ R37, R34, R24, R37 ;  /* 0x0000001822257223 */ /* 0x000fe20000010025 */
[----:B------:R-:W-:Y:S01]  /*12f70*/  LOP3.LUT R24, R20, 0xffff0000, RZ, 0xc0, !PT ;  /* 0xffff000014187812 */ /* 0x000fe200078ec0ff */
[----:B------:R-:W-:Y:S01]  /*12f80*/  FFMA.FTZ R8, R36, R4, R41 ;  /* 0x0000000424087223 */ /* 0x000fe20000010029 */
[----:B------:R-:W-:-:S02]  /*12f90*/  IMAD.U32 R29, R9, 0x10000, RZ ;  /* 0x00010000091d7824 */ /* 0x000fc400078e00ff */
[----:B------:R-:W-:Y:S01]  /*12fa0*/  FFMA.FTZ R0, R0, R4, -R39 ;  /* 0x0000000400007223 */ /* 0x000fe20000010827 */
[----:B------:R-:W-:Y:S02]  /*12fb0*/  IMAD.U32 R28, R20, 0x10000, RZ ;  /* 0x00010000141c7824 */ /* 0x000fe400078e00ff */
[-C--:B------:R-:W-:Y:S01]  /*12fc0*/  FMUL.FTZ R41, R24, R10.reuse ;  /* 0x0000000a18297220 */ /* 0x080fe20000410000 */
[C---:B------:R-:W-:Y:S01]  /*12fd0*/  FMUL.FTZ R45, R12.reuse, R10 ;  /* 0x0000000a0c2d7220 */ /* 0x040fe20000410000 */
[----:B------:R-:W-:Y:S02]  /*12fe0*/  IMAD.U32 R31, R11, 0x10000, RZ ;  /* 0x000100000b1f7824 */ /* 0x000fe400078e00ff */
[----:B------:R-:W-:Y:S01]  /*12ff0*/  FMUL.FTZ R4, R49, R29 ;  /* 0x0000001d31047220 */ /* 0x000fe20000410000 */
[----:B------:R-:W-:Y:S01]  /*13000*/  FFMA.FTZ R20, R12, R6, -R41 ;  /* 0x000000060c147223 */ /* 0x000fe20000010829 */
[----:B------:R-:W-:Y:S02]  /*13010*/  IMAD.U32 R41, R13, 0x10000, RZ ;  /* 0x000100000d297824 */ /* 0x000fe400078e00ff */
[-C--:B------:R-:W-:Y:S01]  /*13020*/  FMUL.FTZ R39, R28, R30.reuse ;  /* 0x0000001e1c277220 */ /* 0x080fe20000410000 */
[----:B------:R-:W-:Y:S01]  /*13030*/  FMUL.FTZ R43, R14, R30 ;  /* 0x0000001e0e2b7220 */ /* 0x000fe20000410000 */
[----:B------:R-:W-:Y:S01]  /*13040*/  FFMA.FTZ R24, R24, R6, R45 ;  /* 0x0000000618187223 */ /* 0x000fe2000001002d */
[----:B------:R-:W-:Y:S01]  /*13050*/  FMUL.FTZ R6, R51, R31 ;  /* 0x0000001f33067220 */ /* 0x000fe20000410000 */
[----:B------:R-:W-:Y:S01]  /*13060*/  FFMA.FTZ R12, R47, R25, -R4 ;  /* 0x000000192f0c7223 */ /* 0x000fe20000010804 */
[----:B------:R-:W-:Y:S01]  /*13070*/  LOP3.LUT R9, R9, 0xffff0000, RZ, 0xc0, !PT ;  /* 0xffff000009097812 */ /* 0x000fe200078ec0ff */
[----:B------:R-:W-:Y:S01]  /*13080*/  FMUL.FTZ R10, R47, R29 ;  /* 0x0000001d2f0a7220 */ /* 0x000fe20000410000 */
[----:B------:R-:W-:Y:S01]  /*13090*/  LOP3.LUT R11, R11, 0xffff0000, RZ, 0xc0, !PT ;  /* 0xffff00000b0b7812 */ /* 0x000fe200078ec0ff */
[----:B------:R-:W-:Y:S01]  /*130a0*/  FMUL.FTZ R4, R41, R31 ;  /* 0x0000001f29047220 */ /* 0x000fe20000410000 */
[----:B------:R-:W-:Y:S01]  /*130b0*/  LOP3.LUT R13, R13, 0xffff0000, RZ, 0xc0, !PT ;  /* 0xffff00000d0d7812 */ /* 0x000fe200078ec0ff */
[-C--:B------:R-:W-:Y:S01]  /*130c0*/  FFMA.FTZ R39, R14, R26.reuse, -R39 ;  /* 0x0000001a0e277223 */ /* 0x080fe20000010827 */
[----:B------:R-:W-:Y:S01]  /*130d0*/  FFMA.FTZ R43, R28, R26, R43 ;  /* 0x0000001a1c2b7223 */ /* 0x000fe2000001002b */
[----:B------:R-:W-:Y:S01]  /*130e0*/  FFMA.FTZ R26, R41, R27, -R6 ;  /* 0x0000001b291a7223 */ /* 0x000fe20000010806 */
[----:B------:R-:W-:Y:S01]  /*130f0*/  FFMA.FTZ R25, R49, R25, R10 ;  /* 0x0000001931197223 */ /* 0x000fe2000001000a */
        /* <DEDUP_REMOVED lines=19> */
.L_x_606:
[----:B------:R-:W-:Y:S05]  /*13230*/  BSYNC B0 ;  /* 0x0000000000007941 */ /* 0x000fea0003800000 */
.L_x_575:
[----:B------:R-:W-:Y:S01]  /*13240*/  @!PT LDS RZ, [RZ] ;  /* 0x00000000fffff984 */ /* 0x000fe20000000800 */
[----:B------:R-:W-:Y:S01]  /*13250*/  @!PT LDS RZ, [RZ] ;  /* 0x00000000fffff984 */ /* 0x000fe20000000800 */
[----:B------:R-:W-:Y:S01]  /*13260*/  @!PT LDS RZ, [RZ] ;  /* 0x00000000fffff984 */ /* 0x000fe20000000800 */
[----:B------:R-:W-:Y:S01]  /*13270*/  @!PT LDS RZ, [RZ] ;  /* 0x00000000fffff984 */ /* 0x000fe20000000800 */
[----:B------:R4:W-:Y:S06]  /*13280*/  MEMBAR.ALL.CTA ;  /* 0x0000000000007992 */ /* 0x0009ec0000008000 */
[----:B----4-:R-:W4:Y:S01]  /*13290*/  FENCE.VIEW.ASYNC.S ;  /* 0x00000000000073c6 */ /* 0x010f220000000000 */
[----:B------:R-:W-:Y:S05]  /*132a0*/  WARPSYNC.ALL ;  /* 0x0000000000007948 */ /* 0x000fea0003800000 */
[----:B----4-:R-:W-:Y:S06]  /*132b0*/  BAR.SYNC.DEFER_BLOCKING 0xd, 0x100 ;  /* 0x0344000000007b1d */ /* 0x010fec0000010000 */
.L_x_573:
[----:B------:R-:W-:-:S06]  /*132c0*/  ULOP3.LUT UR4, UR60, 0x1, URZ, 0xfc, !UPT ;  /* 0x000000013c047892 */ /* 0x000fcc000f8efc3f */
[----:B------:R-:W-:-:S05]  /*132d0*/  IMAD.U32 R0, RZ, RZ, UR4 ;  /* 0x00000004ff007e24 */ /* 0x000fca000f8e00ff */
[----:B------:R-:W-:-:S13]  /*132e0*/  ISETP.NE.AND P0, PT, R0, 0x3, PT ;  /* 0x000000030000780c */ /* 0x000fda0003f05270 */
[----:B------:R-:W-:Y:S05]  /*132f0*/  @!P0 BRA `(.L_x_632) ;  /* 0x0000000000048947 */ /* 0x000fea0003800000 */
[----:B------:R-:W-:Y:S01]  /*13300*/  BPT.TRAP 0x1 ;  /* 0x000000040000795c */ /* 0x000fe20000300000 */
.L_x_632:
[----:B------:R-:W-:Y:S01]  /*13310*/  IMAD R0, R220, 0x8, R18 ;  /* 0x00000008dc007824 */ /* 0x000fe200078e0212 */
[----:B01----:R-:W-:-:S04]  /*13320*/  SHF.L.U32 R3, R221, 0x1f, RZ ;  /* 0x0000001fdd037819 */ /* 0x003fc800000006ff */
[----:B------:R0:W1:Y:S01]  /*13330*/  SYNCS.PHASECHK.TRANS64.TRYWAIT P2, [R0+URZ+0x38830], R3 ;  /* 0x03883003000075a7 */ /* 0x000062000804017f */
[----:B------:R-:W-:Y:S05]  /*13340*/  @!P0 BRA `(.L_x_633) ;  /* 0x0000000000048947 */ /* 0x000fea0003800000 */
[----:B------:R-:W-:Y:S01]  /*13350*/  BPT.TRAP 0x1 ;  /* 0x000000040000795c */ /* 0x000fe20000300000 */
.L_x_633:
[----:B--23--:R-:W2:Y:S01]  /*13360*/  S2R R4, SR_TID.X ;  /* 0x0000000000047919 */ /* 0x00cea20000002100 */
[----:B------:R-:W-:Y:S01]  /*13370*/  IMAD.MOV.U32 R151, RZ, RZ, RZ ;  /* 0x000000ffff977224 */ /* 0x000fe200078e00ff */
[----:B--2---:R-:W-:-:S04]  /*13380*/  LOP3.LUT R4, R4, 0x7f, RZ, 0xc0, !PT ;  /* 0x0000007f04047812 */ /* 0x004fc800078ec0ff */
[----:B------:R-:W-:Y:S01]  /*13390*/  ISETP.NE.AND P1, PT, R4, RZ, PT ;  /* 0x000000ff0400720c */ /* 0x000fe20003f25270 */
[----:B-1----:R-:W-:-:S12]  /*133a0*/  @P2 BRA `(.L_x_634) ;  /* 0x0000000000082947 */ /* 0x002fd80003800000 */
[----:B------:R-:W1:Y:S02]  /*133b0*/  SYNCS.PHASECHK.TRANS64.TRYWAIT P2, [R0+URZ+0x38830], R3 ;  /* 0x03883003000075a7 */ /* 0x000e64000804017f */
[----:B-1----:R-:W-:Y:S05]  /*133c0*/  @!P2 BRA `(.L_x_635) ;  /* 0x000001940038a947 */ /* 0x002fea0003800000 */
.L_x_634:
[----:B------:R-:W-:Y:S05]  /*133d0*/  WARPSYNC.ALL ;  /* 0x0000000000007948 */ /* 0x000fea0003800000 */
[----:B01----:R-:W-:Y:S01]  /*133e0*/  VIADD R3, R18, 0x24400 ;  /* 0x0002440012037836 */ /* 0x003fe20000000000 */
[----:B------:R-:W-:Y:S01]  /*133f0*/  R2UR UR20, R2 ;  /* 0x00000000021472ca */ /* 0x000fe200000e0000 */
[----:B-----5:R-:W-:Y:S01]  /*13400*/  WARPGROUP.ARRIVE ;  /* 0x00000000000079c5 */ /* 0x020fe20000000000 */
[----:B------:R-:W-:Y:S01]  /*13410*/  UMOV UR5, 0x40000040 ;  /* 0x4000004000057882 */ /* 0x000fe20000000000 */
[----:B------:R-:W-:Y:S01]  /*13420*/  IMAD.MOV.U32 R5, RZ, RZ, 0x40000040 ;  /* 0x40000040ff057424 */ /* 0x000fe200078e00ff */
[----:B------:R-:W-:Y:S01]  /*13430*/  SHF.R.U32.HI R3, RZ, 0x4, R3 ;  /* 0x00000004ff037819 */ /* 0x000fe20000011603 */
[----:B------:R-:W-:Y:S01]  /*13440*/  UMOV UR17, UR5 ;  /* 0x0000000500117c82 */ /* 0x000fe20008000000 */
[----:B------:R-:W-:Y:S01]  /*13450*/  IMAD.U32 R13, RZ, RZ, UR5 ;  /* 0x00000005ff0d7e24 */ /* 0x000fe2000f8e00ff */
[----:B------:R-:W-:Y:S01]  /*13460*/  UMOV UR9, UR17 ;  /* 0x0000001100097c82 */ /* 0x000fe20008000000 */
[----:B------:R-:W-:Y:S01]  /*13470*/  LOP3.LUT R3, R3, 0x3fff, RZ, 0xc0, !PT ;  /* 0x00003fff03037812 */ /* 0x000fe200078ec0ff */
[----:B------:R-:W-:Y:S01]  /*13480*/  IMAD.MOV.U32 R7, RZ, RZ, 0x40000040 ;  /* 0x40000040ff077424 */ /* 0x000fe200078e00ff */
[----:B------:R-:W-:Y:S01]  /*13490*/  UMOV UR13, UR17 ;  /* 0x00000011000d7c82 */ /* 0x000fe20008000000 */
[----:B------:R-:W-:Y:S01]  /*134a0*/  IMAD.MOV.U32 R9, RZ, RZ, 0x40000040 ;  /* 0x40000040ff097424 */ /* 0x000fe200078e00ff */
[----:B------:R-:W-:Y:S01]  /*134b0*/  LOP3.LUT R224, R3, 0x10000, RZ, 0xfc, !PT ;  /* 0x0001000003e07812 */ /* 0x000fe200078efcff */
[----:B------:R-:W-:Y:S01]  /*134c0*/  IMAD.MOV.U32 R3, RZ, RZ, 0x40000040 ;  /* 0x40000040ff037424 */ /* 0x000fe200078e00ff */
[----:B------:R-:W-:Y:S01]  /*134d0*/  ULOP3.LUT UR20, UR20, 0x10000, URZ, 0xfc, !UPT ;  /* 0x0001000014147892 */ /* 0x000fe2000f8efc3f */
[----:B------:R-:W-:Y:S01]  /*134e0*/  R2UR UR11, R7 ;  /* 0x00000000070b72ca */ /* 0x000fe200000e0000 */
[----:B------:R-:W-:Y:S01]  /*134f0*/  IMAD.MOV.U32 R7, RZ, RZ, 0x40000040 ;  /* 0x40000040ff077424 */ /* 0x000fe200078e00ff */
[----:B------:R-:W-:Y:S01]  /*13500*/  R2UR UR27, R9 ;  /* 0x00000000091b72ca */ /* 0x000fe200000e0000 */
[----:B------:R-:W-:Y:S01]  /*13510*/  IMAD R2, R220, 0xa00, R224 ;  /* 0x00000a00dc027824 */ /* 0x000fe200078e02e0 */
[----:B------:R-:W-:Y:S01]  /*13520*/  R2UR UR7, R3 ;  /* 0x00000000030772ca */ /* 0x000fe200000e0000 */
[----:B------:R-:W-:Y:S01]  /*13530*/  UMOV UR25, 0x40000040 ;  /* 0x4000004000197882 */ /* 0x000fe20000000000 */
[----:B------:R-:W-:Y:S01]  /*13540*/  UMOV UR4, UR20 ;  /* 0x0000001400047c82 */ /* 0x000fe20008000000 */
[C---:B------:R-:W-:Y:S01]  /*13550*/  VIADD R4, R2.reuse, 0x80 ;  /* 0x0000008002047836 */ /* 0x040fe20000000000 */
[C---:B------:R-:W-:Y:S01]  /*13560*/  R2UR UR6, R2.reuse ;  /* 0x00000000020672ca */ /* 0x040fe200000e0000 */
[----:B------:R-:W-:Y:S01]  /*13570*/  UMOV UR16, UR4 ;  /* 0x0000000400107c82 */ /* 0x000fe20008000000 */
[----:B------:R-:W-:Y:S01]  /*13580*/  IMAD.U32 R12, RZ, RZ, UR4 ;  /* 0x00000004ff0c7e24 */ /* 0x000fe2000f8e00ff */
[----:B------:R-:W-:Y:S01]  /*13590*/  UMOV UR8, UR16 ;  /* 0x0000001000087c82 */ /* 0x000fe20008000000 */
[C---:B------:R-:W-:Y:S01]  /*135a0*/  VIADD R6, R2.reuse, 0x100 ;  /* 0x0000010002067836 */ /* 0x040fe20000000000 */
[----:B------:R-:W-:Y:S01]  /*135b0*/  UMOV UR12, UR16 ;  /* 0x00000010000c7c82 */ /* 0x000fe20008000000 */
[----:B------:R-:W-:Y:S01]  /*135c0*/  R2UR UR19, R7 ;  /* 0x00000000071372ca */ /* 0x000fe200000e0000 */
[----:B------:R-:W-:Y:S01]  /*135d0*/  VIADD R8, R2, 0x2 ;  /* 0x0000000202087836 */ /* 0x000fe20000000000 */
[----:B------:R0:W-:Y:S01]  /*135e0*/  STL.64 [R1+0x58], R12 ;  /* 0x0000580c01007387 */ /* 0x0001e20000100a00 */
[----:B------:R-:W-:Y:S01]  /*135f0*/  R2UR UR10, R6 ;  /* 0x00000000060a72ca */ /* 0x000fe200000e0000 */
[----:B------:R-:W-:Y:S01]  /*13600*/  VIADD R6, R2, 0x200 ;  /* 0x0000020002067836 */ /* 0x000fe20000000000 */
[----:B------:R-:W-:Y:S01]  /*13610*/  P2R R10, PR, RZ, 0x1 ;  /* 0x00000001ff0a7803 */ /* 0x000fe20000000000 */
[----:B------:R-:W-:Y:S01]  /*13620*/  IMAD.MOV.U32 R7, RZ, RZ, 0x40000040 ;  /* 0x40000040ff077424 */ /* 0x000fe200078e00ff */
[----:B------:R-:W-:Y:S01]  /*13630*/  HGMMA.64x16x16.F32.BF16 R56, gdesc[UR4], RZ, !UPT, gsb0 ;  /* 0x00200000043879f0 */ /* 0x000fe2000c0018ff */
[----:B------:R-:W-:Y:S01]  /*13640*/  R2UR UR6, R4 ;  /* 0x00000000040672ca */ /* 0x000fe200000e0000 */
[----:B------:R-:W-:Y:S01]  /*13650*/  UMOV UR4, UR16 ;  /* 0x0000001000047c82 */ /* 0x000fe20008000000 */
[----:B------:R-:W-:Y:S01]  /*13660*/  R2UR UR7, R5 ;  /* 0x00000000050772ca */ /* 0x000fe200000e0000 */
[----:B------:R-:W-:Y:S01]  /*13670*/  UMOV UR5, UR17 ;  /* 0x0000001100057c82 */ /* 0x000fe20008000000 */
[----:B------:R-:W-:Y:S01]  /*13680*/  VIADD R4, R2, 0x180 ;  /* 0x0000018002047836 */ /* 0x000fe20000000000 */
[----:B------:R-:W-:Y:S01]  /*13690*/  R2UR UR18, R6 ;  /* 0x00000000061272ca */ /* 0x000fe200000e0000 */
[----:B------:R-:W-:Y:S01]  /*136a0*/  IMAD.MOV.U32 R5, RZ, RZ, 0x40000040 ;  /* 0x40000040ff057424 */ /* 0x000fe200078e00ff */
[----:B------:R-:W-:Y:S01]  /*136b0*/  R2UR UR26, R8 ;  /* 0x00000000081a72ca */ /* 0x000fe200000e0000 */
[----:B------:R-:W-:Y:S01]  /*136c0*/  VIADD R6, R2, 0x102 ;  /* 0x0000010202067836 */ /* 0x000fe20000000000 */
[----:B------:R-:W-:Y:S01]  /*136d0*/  R2UR UR14, R4 ;  /* 0x00000000040e72ca */ /* 0x000fe200000e0000 */
[----:B------:R-:W-:Y:S01]  /*136e0*/  VIADD R4, R2, 0x82 ;  /* 0x0000008202047836 */ /* 0x000fe20000000000 */
[----:B------:R-:W-:Y:S01]  /*136f0*/  R2UR UR15, R5 ;  /* 0x00000000050f72ca */ /* 0x000fe200000e0000 */
[----:B------:R-:W-:-:S02]  /*13700*/  IMAD.MOV.U32 R5, RZ, RZ, 0x40000040 ;  /* 0x40000040ff057424 */ /* 0x000fc400078e00ff */
[----:B------:R-:W-:Y:S02]  /*13710*/  VIADD R8, R2, 0x4 ;  /* 0x0000000402087836 */ /* 0x000fe40000000000 */
[----:B------:R-:W-:Y:S02]  /*13720*/  IMAD.MOV.U32 R9, RZ, RZ, 0x40000040 ;  /* 0x40000040ff097424 */ /* 0x000fe400078e00ff */
[----:B0-----:R-:W-:Y:S01]  /*13730*/  IMAD.U32 R13, RZ, RZ, UR25 ;  /* 0x00000019ff0d7e24 */ /* 0x001fe2000f8e00ff */
[----:B------:R-:W-:Y:S02]  /*13740*/  WARPGROUP.DEPBAR.LE gsb0, 0x0 ;  /* 0x00008000000079c5 */ /* 0x000fe40000010000 */
[----:B------:R-:W-:-:S06]  /*13750*/  WARPGROUP.ARRIVE ;  /* 0x00000000000079c5 */ /* 0x000fcc0000000000 */
[----:B------:R-:W-:Y:S01]  /*13760*/  HGMMA.64x16x16.F32.BF16 R48, gdesc[UR4], RZ, !UPT, gsb0 ;  /* 0x00200000043079f0 */ /* 0x000fe2000c0018ff */
[----:B------:R-:W-:-:S07]  /*13770*/  UIADD3 UR4, UR20, 0x2, URZ ;  /* 0x0000000214047890 */ /* 0x000fce000fffe03f */
[----:B------:R-:W-:Y:S02]  /*13780*/  UMOV UR24, UR4 ;  /* 0x0000000400187c82 */ /* 0x000fe40008000000 */
[----:B------:R-:W-:-:S05]  /*13790*/  IMAD.U32 R12, RZ, RZ, UR24 ;  /* 0x00000018ff0c7e24 */ /* 0x000fca000f8e00ff */
[----:B------:R0:W-:Y:S01]  /*137a0*/  STL.64 [R1+0x50], R12 ;  /* 0x0000500c01007387 */ /* 0x0001e20000100a00 */
[----:B------:R-:W-:Y:S02]  /*137b0*/  WARPGROUP.DEPBAR.LE gsb0, 0x0 ;  /* 0x00008000000079c5 */ /* 0x000fe40000010000 */
[----:B------:R-:W-:-:S06]  /*137c0*/  WARPGROUP.ARRIVE ;  /* 0x00000000000079c5 */ /* 0x000fcc0000000000 */
[----:B------:R-:W-:Y:S01]  /*137d0*/  HGMMA.64x16x16.F32.BF16 R40, gdesc[UR8], RZ, !UPT, gsb0 ;  /* 0x00200000082879f0 */ /* 0x000fe2000c0018ff */
[----:B------:R-:W-:Y:S01]  /*137e0*/  UMOV UR8, UR24 ;  /* 0x0000001800087c82 */ /* 0x000fe20008000000 */
[----:B------:R-:W-:Y:S01]  /*137f0*/  UMOV UR9, UR25 ;  /* 0x0000001900097c82 */ /* 0x000fe20008000000 */
[----:B------:R-:W-:Y:S01]  /*13800*/  UMOV UR4, UR8 ;  /* 0x0000000800047c82 */ /* 0x000fe20008000000 */
[----:B------:R-:W-:Y:S01]  /*13810*/  UMOV UR5, UR9 ;  /* 0x0000000900057c82 */ /* 0x000fe20008000000 */
[----:B------:R-:W-:Y:S02]  /*13820*/  WARPGROUP.DEPBAR.LE gsb0, 0x0 ;  /* 0x00008000000079c5 */ /* 0x000fe40000010000 */
[----:B------:R-:W-:-:S06]  /*13830*/  WARPGROUP.ARRIVE ;  /* 0x00000000000079c5 */ /* 0x000fcc0000000000 */
[----:B------:R-:W-:Y:S01]  /*13840*/  HGMMA.64x16x16.F32.BF16 R32, gdesc[UR12], RZ, !UPT, gsb0 ;  /* 0x002000000c2079f0 */ /* 0x000fe2000c0018ff */
[----:B------:R-:W-:Y:S01]  /*13850*/  R2UR UR14, R4 ;  /* 0x00000000040e72ca */ /* 0x000fe200000e0000 */
[----:B------:R-:W-:Y:S01]  /*13860*/  UMOV UR12, UR8 ;  /* 0x00000008000c7c82 */ /* 0x000fe20008000000 */
[----:B------:R-:W-:Y:S01]  /*13870*/  R2UR UR15, R5 ;  /* 0x00000000050f72ca */ /* 0x000fe200000e0000 */
[----:B------:R-:W-:Y:S01]  /*13880*/  UMOV UR13, UR9 ;  /* 0x00000009000d7c82 */ /* 0x000fe20008000000 */
[----:B------:R-:W-:Y:S02]  /*13890*/  VIADD R4, R2, 0x182 ;  /* 0x0000018202047836 */ /* 0x000fe40000000000 */
[----:B------:R-:W-:-:S03]  /*138a0*/  IMAD.MOV.U32 R5, RZ, RZ, 0x40000040 ;  /* 0x40000040ff057424 */ /* 0x000fc600078e00ff */
[----:B------:R-:W-:Y:S01]  /*138b0*/  R2UR UR6, R4 ;  /* 0x00000000040672ca */ /* 0x000fe200000e0000 */
[----:B------:R-:W-:Y:S01]  /*138c0*/  VIADD R4, R2, 0x84 ;  /* 0x0000008402047836 */ /* 0x000fe20000000000 */
[----:B------:R-:W-:Y:S01]  /*138d0*/  R2UR UR7, R5 ;  /* 0x00000000050772ca */ /* 0x000fe200000e0000 */
[----:B------:R-:W-:Y:S01]  /*138e0*/  IMAD.MOV.U32 R5, RZ, RZ, 0x40000040 ;  /* 0x40000040ff057424 */ /* 0x000fe200078e00ff */
        /* <DEDUP_REMOVED lines=15> */
[----:B------:R-:W-:Y:S01]  /*139e0*/  HGMMA.64x16x16.F32.BF16 R56, gdesc[UR24], R56, gsb0 ;  /* 0x00200000183879f0 */ /* 0x000fe20008001838 */
[----:B------:R-:W-:Y:S01]  /*139f0*/  R2UR UR26, R8 ;  /* 0x00000000081a72ca */ /* 0x000fe200000e0000 */
[----:B------:R-:W-:Y:S01]  /*13a00*/  UMOV UR25, 0x40000040 ;  /* 0x4000004000197882 */ /* 0x000fe20000000000 */
[----:B------:R-:W-:Y:S01]  /*13a10*/  R2UR UR27, R9 ;  /* 0x00000000091b72ca */ /* 0x000fe200000e0000 */
[----:B------:R-:W-:Y:S02]  /*13a20*/  VIADD R8, R2, 0x6 ;  /* 0x0000000602087836 */ /* 0x000fe40000000000 */
[----:B------:R-:W-:Y:S02]  /*13a30*/  IMAD.MOV.U32 R9, RZ, RZ, 0x40000040 ;  /* 0x40000040ff097424 */ /* 0x000fe400078e00ff */
[----:B0-----:R-:W-:Y:S01]  /*13a40*/  IMAD.U32 R13, RZ, RZ, UR25 ;  /* 0x00000019ff0d7e24 */ /* 0x001fe2000f8e00ff */
[----:B------:R-:W-:Y:S02]  /*13a50*/  WARPGROUP.DEPBAR.LE gsb0, 0x0 ;  /* 0x00008000000079c5 */ /* 0x000fe40000010000 */
[----:B------:R-:W-:-:S06]  /*13a60*/  WARPGROUP.ARRIVE ;  /* 0x00000000000079c5 */ /* 0x000fcc0000000000 */
[----:B------:R-:W-:Y:S01]  /*13a70*/  HGMMA.64x16x16.F32.BF16 R48, gdesc[UR12], R48, gsb0 ;  /* 0x002000000c3079f0 */ /* 0x000fe20008001830 */
[----:B------:R-:W-:-:S07]  /*13a80*/  UIADD3 UR12, UR20, 0x4, URZ ;  /* 0x00000004140c7890 */ /* 0x000fce000fffe03f */
[----:B------:R-:W-:Y:S02]  /*13a90*/  UMOV UR24, UR12 ;  /* 0x0000000c00187c82 */ /* 0x000fe40008000000 */
[----:B------:R-:W-:-:S05]  /*13aa0*/  IMAD.U32 R12, RZ, RZ, UR24 ;  /* 0x00000018ff0c7e24 */ /* 0x000fca000f8e00ff */
[----:B------:R0:W-:Y:S01]  /*13ab0*/  STL.64 [R1+0x48], R12 ;  /* 0x0000480c01007387 */ /* 0x0001e20000100a00 */
[----:B------:R-:W-:Y:S02]  /*13ac0*/  WARPGROUP.DEPBAR.LE gsb0, 0x0 ;  /* 0x00008000000079c5 */ /* 0x000fe40000010000 */
[----:B------:R-:W-:-:S06]  /*13ad0*/  WARPGROUP.ARRIVE ;  /* 0x00000000000079c5 */ /* 0x000fcc0000000000 */
[----:B------:R-:W-:Y:S01]  /*13ae0*/  HGMMA.64x16x16.F32.BF16 R40, gdesc[UR16], R40, gsb0 ;  /* 0x00200000102879f0 */ /* 0x000fe20008001828 */
[----:B------:R-:W-:Y:S01]  /*13af0*/  UMOV UR16, UR24 ;  /* 0x0000001800107c82 */ /* 0x000fe20008000000 */
[----:B------:R-:W-:Y:S01]  /*13b00*/  UMOV UR17, UR25 ;  /* 0x0000001900117c82 */ /* 0x000fe20008000000 */
[----:B------:R-:W-:Y:S01]  /*13b10*/  UMOV UR12, UR16 ;  /* 0x00000010000c7c82 */ /* 0x000fe20008000000 */
[----:B------:R-:W-:Y:S01]  /*13b20*/  UMOV UR13, UR17 ;  /* 0x00000011000d7c82 */ /* 0x000fe20008000000 */
[----:B------:R-:W-:Y:S02]  /*13b30*/  WARPGROUP.DEPBAR.LE gsb0, 0x0 ;  /* 0x00008000000079c5 */ /* 0x000fe40000010000 */
[----:B------:R-:W-:-:S06]  /*13b40*/  WARPGROUP.ARRIVE ;  /* 0x00000000000079c5 */ /* 0x000fcc0000000000 */
[----:B------:R-:W-:Y:S01]  /*13b50*/  HGMMA.64x16x16.F32.BF16 R32, gdesc[UR4], R32, gsb0 ;  /* 0x00200000042079f0 */ /* 0x000fe20008001820 */
        /* <DEDUP_REMOVED lines=35> */
[----:B------:R-:W-:Y:S01]  /*13d90*/  UIADD3 UR4, UR20, 0x6, URZ ;  /* 0x0000000614047890 */ /* 0x000fe2000fffe03f */
[----:B------:R-:W-:Y:S01]  /*13da0*/  R2UR UR6, R4 ;  /* 0x00000000040672ca */ /* 0x000fe200000e0000 */
[----:B------:R-:W-:Y:S01]  /*13db0*/  VIADD R4, R2, 0x186 ;  /* 0x0000018602047836 */ /* 0x000fe20000000000 */
[----:B------:R-:W-:Y:S01]  /*13dc0*/  R2UR UR7, R5 ;  /* 0x00000000050772ca */ /* 0x000fe200000e0000 */
[----:B------:R-:W-:-:S03]  /*13dd0*/  IMAD.MOV.U32 R5, RZ, RZ, 0x40000040 ;  /* 0x40000040ff057424 */ /* 0x000fc600078e00ff */
[----:B------:R-:W-:Y:S02]  /*13de0*/  UMOV UR24, UR4 ;  /* 0x0000000400187c82 */ /* 0x000fe40008000000 */
[----:B------:R-:W-:-:S05]  /*13df0*/  IMAD.U32 R12, RZ, RZ, UR24 ;  /* 0x00000018ff0c7e24 */ /* 0x000fca000f8e00ff */
[----:B------:R0:W-:Y:S01]  /*13e00*/  STL.64 [R1+0x40], R12 ;  /* 0x0000400c01007387 */ /* 0x0001e20000100a00 */
[----:B------:R-:W-:Y:S02]  /*13e10*/  WARPGROUP.DEPBAR.LE gsb0, 0x0 ;  /* 0x00008000000079c5 */ /* 0x000fe40000010000 */
[----:B------:R-:W-:-:S06]  /*13e20*/  WARPGROUP.ARRIVE ;  /* 0x00000000000079c5 */ /* 0x000fcc0000000000 */
[----:B------:R-:W-:Y:S01]  /*13e30*/  HGMMA.64x16x16.F32.BF16 R40, gdesc[UR8], R40, gsb0 ;  /* 0x00200000082879f0 */ /* 0x000fe20008001828 */
        /* <DEDUP_REMOVED lines=14> */
[----:B------:R-:W-:Y:S01]  /*13f20*/  UMOV UR16, UR24 ;  /* 0x0000001800107c82 */ /* 0x000fe20008000000 */
[----:B------:R-:W-:Y:S01]  /*13f30*/  UMOV UR17, UR25 ;  /* 0x0000001900117c82 */ /* 0x000fe20008000000 */
[----:B------:R-:W-:Y:S01]  /*13f40*/  UMOV UR4, UR16 ;  /* 0x0000001000047c82 */ /* 0x000fe20008000000 */
[----:B------:R-:W-:Y:S01]  /*13f50*/  UMOV UR5, UR17 ;  /* 0x0000001100057c82 */ /* 0x000fe20008000000 */
[----:B------:R-:W-:Y:S01]  /*13f60*/  UMOV UR8, UR16 ;  /* 0x0000001000087c82 */ /* 0x000fe20008000000 */
[----:B------:R-:W-:Y:S01]  /*13f70*/  UMOV UR9, UR17 ;  /* 0x0000001100097c82 */ /* 0x000fe20008000000 */
[----:B------:R-:W-:Y:S01]  /*13f80*/  UMOV UR12, UR16 ;  /* 0x00000010000c7c82 */ /* 0x000fe20008000000 */
[----:B------:R-:W-:Y:S01]  /*13f90*/  UMOV UR13, UR17 ;  /* 0x00000011000d7c82 */ /* 0x000fe20008000000 */
[----:B------:R-:W-:Y:S01]  /*13fa0*/  R2UR UR18, R6 ;  /* 0x00000000061272ca */ /* 0x000fe200000e0000 */
[----:B------:R-:W-:Y:S01]  /*13fb0*/  VIADD R6, R2, 0x380 ;  /* 0x0000038002067836 */ /* 0x000fe20000000000 */
[----:B------:R-:W-:Y:S01]  /*13fc0*/  R2UR UR19, R7 ;  /* 0x00000000071372ca */ /* 0x000fe200000e0000 */
[----:B------:R-:W-:Y:S01]  /*13fd0*/  IMAD.MOV.U32 R7, RZ, RZ, 0x40000040 ;  /* 0x40000040ff077424 */ /* 0x000fe200078e00ff */
[----:B------:R-:W-:-:S02]  /*13fe0*/  WARPGROUP.DEPBAR.LE gsb0, 0x0 ;  /* 0x00008000000079c5 */ /* 0x000fc40000010000 */
        /* <DEDUP_REMOVED lines=263> */
[----:B------:R-:W-:Y:S01]  /*15060*/  UIADD3 UR4, UR20, 0x802, URZ ;  /* 0x0000080214047890 */ /* 0x000fe2000fffe03f */
[----:B------:R-:W-:Y:S02]  /*15070*/  R2UR UR6, R4 ;  /* 0x00000000040672ca */ /* 0x000fe400000e0000 */
[----:B------:R-:W-:-:S04]  /*15080*/  R2UR UR7, R5 ;  /* 0x00000000050772ca */ /* 0x000fc800000e0000 */
[----:B------:R-:W-:Y:S02]  /*15090*/  UMOV UR24, UR4 ;  /* 0x0000000400187c82 */ /* 0x000fe40008000000 */
[----:B------:R-:W-:Y:S01]  /*150a0*/  IMAD.U32 R12, RZ, RZ, UR24 ;  /* 0x00000018ff0c7e24 */ /* 0x000fe2000f8e00ff */
[----:B------:R-:W-:Y:S02]  /*150b0*/  WARPGROUP.DEPBAR.LE gsb0, 0x0 ;  /* 0x00008000000079c5 */ /* 0x000fe40000010000 */
[----:B------:R-:W-:Y:S01]  /*150c0*/  WARPGROUP.ARRIVE ;  /* 0x00000000000079c5 */ /* 0x000fe20000000000 */
[----:B------:R-:W-:Y:S01]  /*150d0*/  VIADD R4, R2, 0x584 ;  /* 0x0000058402047836 */ /* 0x000fe20000000000 */
[----:B------:R-:W-:Y:S01]  /*150e0*/  UIADD3 UR52, UR20, 0x806, URZ ;  /* 0x0000080614347890 */ /* 0x000fe2000fffe03f */
[----:B------:R-:W-:Y:S01]  /*150f0*/  IMAD.MOV.U32 R5, RZ, RZ, 0x40000040 ;  /* 0x40000040ff057424 */ /* 0x000fe200078e00ff */
[----:B------:R-:W-:Y:S01]  /*15100*/  UMOV UR53, 0x40000040 ;  /* 0x4000004000357882 */ /* 0x000fe20000000000 */
[----:B------:R-:W-:Y:S01]  /*15110*/  UIADD3 UR48, UR20, 0xc00, URZ ;  /* 0x00000c0014307890 */ /* 0x000fe2000fffe03f */
[----:B------:R-:W-:Y:S01]  /*15120*/  HGMMA.64x16x16.F32.BF16 R32, gdesc[UR8], R32, gsb0 ;  /* 0x00200000082079f0 */ /* 0x000fe20008001820 */
[----:B------:R-:W-:Y:S01]  /*15130*/  UMOV UR8, UR24 ;  /* 0x0000001800087c82 */ /* 0x000fe20008000000 */
[----:B------:R-:W-:Y:S01]  /*15140*/  UMOV UR9, UR25 ;  /* 0x0000001900097c82 */ /* 0x000fe20008000000 */
[----:B------:R-:W-:Y:S01]  /*15150*/  UMOV UR16, UR8 ;  /* 0x0000000800107c82 */ /* 0x000fe20008000000 */
[----:B------:R-:W-:Y:S01]  /*15160*/  UMOV UR17, UR9 ;  /* 0x0000000900117c82 */ /* 0x000fe20008000000 */
[----:B------:R-:W-:Y:S01]  /*15170*/  UMOV UR4, UR8 ;  /* 0x0000000800047c82 */ /* 0x000fe20008000000 */
[----:B------:R-:W-:Y:S01]  /*15180*/  UMOV UR5, UR9 ;  /* 0x0000000900057c82 */ /* 0x000fe20008000000 */
[----:B------:R-:W-:Y:S01]  /*15190*/  UMOV UR49, 0x40000040 ;  /* 0x4000004000317882 */ /* 0x000fe20000000000 */
[----:B------:R-:W-:Y:S01]  /*151a0*/  UIADD3 UR44, UR20, 0xc02, URZ ;  /* 0x00000c02142c7890 */ /* 0x000fe2000fffe03f */
[----:B------:R0:W-:Y:S01]  /*151b0*/  STL.64 [R1+0x8], R12 ;  /* 0x0000080c01007387 */ /* 0x0001e20000100a00 */
[----:B------:R-:W-:Y:S01]  /*151c0*/  UMOV UR45, 0x40000040 ;  /* 0x40000040002d7882 */ /* 0x000fe20000000000 */
[----:B------:R-:W-:Y:S01]  /*151d0*/  UIADD3 UR40, UR20, 0xc04, URZ ;  /* 0x00000c0414287890 */ /* 0x000fe2000fffe03f */
[----:B------:R-:W-:Y:S01]  /*151e0*/  UMOV UR41, 0x40000040 ;  /* 0x4000004000297882 */ /* 0x000fe20000000000 */
[----:B------:R-:W2:Y:S01]  /*151f0*/  LDL R64, [R1+0x78] ;  /* 0x0000780001407983 */ /* 0x000ea20000100800 */
        /* <DEDUP_REMOVED lines=9> */
[----:B------:R-:W-:Y:S02]  /*15290*/  R2UR UR10, R6 ;  /* 0x00000000060a72ca */ /* 0x000fe400000e0000 */
[----:B------:R-:W-:Y:S01]  /*152a0*/  R2UR UR11, R7 ;  /* 0x00000000070b72ca */ /* 0x000fe200000e0000 */
[----:B------:R-:W-:Y:S02]  /*152b0*/  WARPGROUP.DEPBAR.LE gsb0, 0x0 ;  /* 0x00008000000079c5 */ /* 0x000fe40000010000 */
[----:B------:R-:W-:-:S06]  /*152c0*/  WARPGROUP.ARRIVE ;  /* 0x00000000000079c5 */ /* 0x000fcc0000000000 */
[----:B------:R-:W-:Y:S01]  /*152d0*/  HGMMA.64x16x16.F32.BF16 R56, gdesc[UR24], R56, gsb0 ;  /* 0x00200000183879f0 */ /* 0x000fe20008001838 */
[----:B------:R-:W-:Y:S01]  /*152e0*/  R2UR UR26, R8 ;  /* 0x00000000081a72ca */ /* 0x000fe200000e0000 */
[----:B------:R-:W-:Y:S01]  /*152f0*/  UMOV UR25, 0x40000040 ;  /* 0x4000004000197882 */ /* 0x000fe20000000000 */
[----:B------:R-:W-:Y:S01]  /*15300*/  R2UR UR27, R9 ;  /* 0x00000000091b72ca */ /* 0x000fe200000e0000 */
[----:B------:R-:W-:Y:S02]  /*15310*/  WARPGROUP.DEPBAR.LE gsb0, 0x0 ;  /* 0x00008000000079c5 */ /* 0x000fe40000010000 */
[----:B------:R-:W-:Y:S01]  /*15320*/  WARPGROUP.ARRIVE ;  /* 0x00000000000079c5 */ /* 0x000fe20000000000 */
[C---:B------:R-:W-:Y:S02]  /*15330*/  VIADD R6, R2.reuse, 0x604 ;  /* 0x0000060402067836 */ /* 0x040fe40000000000 */
[----:B------:R-:W-:Y:S02]  /*15340*/  IMAD.MOV.U32 R7, RZ, RZ, 0x40000040 ;  /* 0x40000040ff077424 */ /* 0x000fe400078e00ff */
[----:B------:R-:W-:Y:S01]  /*15350*/  VIADD R8, R2, 0x506 ;  /* 0x0000050602087836 */ /* 0x000fe20000000000 */
[----:B------:R-:W-:Y:S01]  /*15360*/  HGMMA.64x16x16.F32.BF16 R48, gdesc[UR16], R48, gsb0 ;  /* 0x00200000103079f0 */ /* 0x000fe20008001830 */
[----:B------:R-:W-:Y:S01]  /*15370*/  UIADD3 UR36, UR20, 0xc06, URZ ;  /* 0x00000c0614247890 */ /* 0x000fe2000fffe03f */
[----:B------:R-:W-:Y:S01]  /*15380*/  UMOV UR37, 0x40000040 ;  /* 0x4000004000257882 */ /* 0x000fe20000000000 */
[----:B------:R-:W-:-:S02]  /*15390*/  IMAD.MOV.U32 R3, RZ, RZ, 0x40000040 ;  /* 0x40000040ff037424 */ /* 0x000fc400078e00ff */
[----:B0-----:R-:W-:Y:S01]  /*153a0*/  IMAD.U32 R13, RZ, RZ, UR25 ;  /* 0x00000019ff0d7e24 */ /* 0x001fe2000f8e00ff */
[----:B------:R-:W-:Y:S02]  /*153b0*/  WARPGROUP.DEPBAR.LE gsb0, 0x0 ;  /* 0x00008000000079c5 */ /* 0x000fe40000010000 */
[----:B------:R-:W-:-:S06]  /*153c0*/  WARPGROUP.ARRIVE ;  /* 0x00000000000079c5 */ /* 0x000fcc0000000000 */
[----:B------:R-:W-:Y:S01]  /*153d0*/  HGMMA.64x16x16.F32.BF16 R40, gdesc[UR12], R40, gsb0 ;  /* 0x002000000c2879f0 */ /* 0x000fe20008001828 */
[----:B------:R-:W-:-:S07]  /*153e0*/  UIADD3 UR12, UR20, 0x804, URZ ;  /* 0x00000804140c7890 */ /* 0x000fce000fffe03f */
[----:B------:R-:W-:Y:S01]  /*153f0*/  UMOV UR24, UR12 ;  /* 0x0000000c00187c82 */ /* 0x000fe20008000000 */
[----:B------:R-:W-:Y:S01]  /*15400*/  R2UR UR18, R4 ;  /* 0x00000000041272ca */ /* 0x000fe200000e0000 */
[----:B------:R-:W-:Y:S02]  /*15410*/  WARPGROUP.DEPBAR.LE gsb0, 0x0 ;  /* 0x00008000000079c5 */ /* 0x000fe40000010000 */
[----:B------:R-:W-:Y:S01]  /*15420*/  WARPGROUP.ARRIVE ;  /* 0x00000000000079c5 */ /* 0x000fe20000000000 */
[----:B------:R-:W-:Y:S01]  /*15430*/  R2UR UR19, R5 ;  /* 0x00000000051372ca */ /* 0x000fe200000e0000 */
[----:B------:R-:W-:Y:S01]  /*15440*/  IMAD.MOV.U32 R9, RZ, RZ, 0x40000040 ;  /* 0x40000040ff097424 */ /* 0x000fe200078e00ff */
[----:B------:R-:W-:Y:S01]  /*15450*/  R2UR UR14, R6 ;  /* 0x00000000060e72ca */ /* 0x000fe200000e0000 */
[----:B------:R-:W-:Y:S02]  /*15460*/  IMAD.U32 R12, RZ, RZ, UR24 ;  /* 0x00000018ff0c7e24 */ /* 0x000fe4000f8e00ff */
[----:B------:R-:W-:Y:S03]  /*15470*/  HGMMA.64x16x16.F32.BF16 R32, gdesc[UR4], R32, gsb0 ;  /* 0x00200000042079f0 */ /* 0x000fe60008001820 */
[----:B------:R-:W-:-:S02]  /*15480*/  WARPGROUP.DEPBAR.LE gsb0, 0x0 ;  /* 0x00008000000079c5 */ /* 0x000fc40000010000 */
        /* <DEDUP_REMOVED lines=14> */
[----:B------:R-:W-:Y:S01]  /*15570*/  UMOV UR13, UR5 ;  /* 0x00000005000d7c82 */ /* 0x000fe20008000000 */
[----:B------:R-:W-:Y:S01]  /*15580*/  VIADD R4, R2, 0x684 ;  /* 0x0000068402047836 */ /* 0x000fe20000000000 */
[----:B------:R-:W-:Y:S02]  /*15590*/  WARPGROUP.DEPBAR.LE gsb0, 0x0 ;  /* 0x00008000000079c5 */ /* 0x000fe40000010000 */
[----:B------:R-:W-:-:S07]  /*155a0*/  WARPGROUP.ARRIVE ;  /* 0x00000000000079c5 */ /* 0x000fce0000000000 */
[----:B------:R-:W-:Y:S01]  /*155b0*/  HGMMA.64x16x16.F32.BF16 R40, gdesc[UR12], R40, gsb0 ;  /* 0x002000000c2879f0 */ /* 0x000fe20008001828 */
[----:B------:R-:W-:Y:S01]  /*155c0*/  IMAD.MOV.U32 R5, RZ, RZ, 0x40000040 ;  /* 0x40000040ff057424 */ /* 0x000fe200078e00ff */
[----:B------:R-:W-:-:S04]  /*155d0*/  R2UR UR10, R4 ;  /* 0x00000000040a72ca */ /* 0x000fc800000e0000 */
[----:B------:R-:W-:Y:S01]  /*155e0*/  R2UR UR11, R5 ;  /* 0x00000000050b72ca */ /* 0x000fe200000e0000 */
[----:B------:R-:W-:Y:S01]  /*155f0*/  UMOV UR8, UR4 ;  /* 0x0000000400087c82 */ /* 0x000fe20008000000 */
[----:B------:R-:W-:Y:S01]  /*15600*/  UMOV UR9, UR5 ;  /* 0x0000000500097c82 */ /* 0x000fe20008000000 */
[----:B------:R-:W-:Y:S02]  /*15610*/  WARPGROUP.DEPBAR.LE gsb0, 0x0 ;  /* 0x00008000000079c5 */ /* 0x000fe40000010000 */
[----:B------:R-:W-:-:S08]  /*15620*/  WARPGROUP.ARRIVE ;  /* 0x00000000000079c5 */ /* 0x000fd00000000000 */
[----:B------:R-:W-:Y:S01]  /*15630*/  HGMMA.64x16x16.F32.BF16 R32, gdesc[UR8], R32, gsb0 ;  /* 0x00200000082079f0 */ /* 0x000fe20008001820 */
[----:B------:R-:W-:Y:S02]  /*15640*/  VIADD R6, R2, 0x704 ;  /* 0x0000070402067836 */ /* 0x000fe40000000000 */
[----:B------:R-:W-:-:S03]  /*15650*/  IMAD.MOV.U32 R7, RZ, RZ, 0x40000040 ;  /* 0x40000040ff077424 */ /* 0x000fc600078e00ff */
[----:B------:R-:W-:Y:S02]  /*15660*/  R2UR UR6, R6 ;  /* 0x00000000060672ca */ /* 0x000fe400000e0000 */
[----:B------:R-:W-:Y:S01]  /*15670*/  R2UR UR7, R7 ;  /* 0x00000000070772ca */ /* 0x000fe200000e0000 */
[----:B------:R-:W-:Y:S02]  /*15680*/  WARPGROUP.DEPBAR.LE gsb0, 0x0 ;  /* 0x00008000000079c5 */ /* 0x000fe40000010000 */
[----:B------:R-:W-:-:S10]  /*15690*/  WARPGROUP.ARRIVE ;  /* 0x00000000000079c5 */ /* 0x000fd40000000000 */
[----:B------:R-:W-:Y:S01]  /*156a0*/  HGMMA.64x16x16.F32.BF16 R24, gdesc[UR4], R24, gsb0 ;  /* 0x00200000041879f0 */ /* 0x000fe20008001818 */
[----:B------:R-:W-:Y:S02]  /*156b0*/  R2UR UR54, R8 ;  /* 0x00000000083672ca */ /* 0x000fe400000e0000 */
[----:B------:R-:W-:Y:S01]  /*156c0*/  R2UR UR55, R9 ;  /* 0x00000000093772ca */ /* 0x000fe200000e0000 */
[----:B------:R-:W-:Y:S01]  /*156d0*/  VIADD R4, R2, 0x586 ;  /* 0x0000058602047836 */ /* 0x000fe20000000000 */
[----:B------:R-:W-:Y:S02]  /*156e0*/  WARPGROUP.DEPBAR.LE gsb0, 0x0 ;  /* 0x00008000000079c5 */ /* 0x000fe40000010000 */
[----:B------:R-:W-:-:S09]  /*156f0*/  WARPGROUP.ARRIVE ;  /* 0x00000000000079c5 */ /* 0x000fd20000000000 */
        /* <DEDUP_REMOVED lines=156> */
[C---:B------:R-:W-:Y:S01]  /*160c0*/  VIADD R6, R2.reuse, 0x984 ;  /* 0x0000098402067836 */ /* 0x040fe20000000000 */
[----:B------:R-:W-:Y:S01]  /*160d0*/  UMOV UR4, UR40 ;  /* 0x0000002800047c82 */ /* 0x000fe20008000000 */
[----:B------:R-:W-:Y:S01]  /*160e0*/  IMAD.MOV.U32 R7, RZ, RZ, 0x40000040 ;  /* 0x40000040ff077424 */ /* 0x000fe200078e00ff */
[----:B------:R-:W-:Y:S01]  /*160f0*/  UMOV UR5, UR41 ;  /* 0x0000002900057c82 */ /* 0x000fe20008000000 */
[----:B------:R-:W-:Y:S01]  /*16100*/  VIADD R8, R2, 0x786 ;  /* 0x0000078602087836 */ /* 0x000fe20000000000 */
[----:B------:R-:W-:Y:S01]  /*16110*/  R2UR UR6, R6 ;  /* 0x00000000060672ca */ /* 0x000fe200000e0000 */
[----:B------:R-:W-:Y:S01]  /*16120*/  IMAD.MOV.U32 R9, RZ, RZ, 0x40000040 ;  /* 0x40000040ff097424 */ /* 0x000fe200078e00ff */
[----:B------:R-:W-:Y:S01]  /*16130*/  R2UR UR7, R7 ;  /* 0x00000000070772ca */ /* 0x000fe200000e0000 */
[----:B------:R-:W-:Y:S01]  /*16140*/  VIADD R4, R2, 0x806 ;  /* 0x0000080602047836 */ /* 0x000fe20000000000 */
[----:B------:R-:W-:Y:S01]  /*16150*/  ULDC UR8, c[0x0][0x9d8] ;  /* 0x0002760000087ab9 */ /* 0x000fe20000000800 */
[----:B------:R-:W-:-:S02]  /*16160*/  WARPGROUP.DEPBAR.LE gsb0, 0x0 ;  /* 0x00008000000079c5 */ /* 0x000fc40000010000 */
[----:B------:R-:W-:-:S08]  /*16170*/  WARPGROUP.ARRIVE ;  /* 0x00000000000079c5 */ /* 0x000fd00000000000 */
[----:B------:R-:W-:Y:S01]  /*16180*/  HGMMA.64x16x16.F32.BF16 R24, gdesc[UR4], R24, gsb0 ;  /* 0x00200000041879f0 */ /* 0x000fe20008001818 */
[----:B------:R-:W-:Y:S02]  /*16190*/  R2UR UR38, R8 ;  /* 0x00000000082672ca */ /* 0x000fe400000e0000 */
[----:B------:R-:W-:Y:S01]  /*161a0*/  R2UR UR39, R9 ;  /* 0x00000000092772ca */ /* 0x000fe200000e0000 */
[----:B------:R-:W-:Y:S01]  /*161b0*/  IMAD.MOV.U32 R5, RZ, RZ, 0x40000040 ;  /* 0x40000040ff057424 */ /* 0x000fe200078e00ff */
[----:B------:R-:W-:Y:S02]  /*161c0*/  WARPGROUP.DEPBAR.LE gsb0, 0x0 ;  /* 0x00008000000079c5 */ /* 0x000fe40000010000 */
[----:B------:R-:W-:-:S09]  /*161d0*/  WARPGROUP.ARRIVE ;  /* 0x00000000000079c5 */ /* 0x000fd20000000000 */
[----:B------:R-:W-:Y:S01]  /*161e0*/  HGMMA.64x16x16.F32.BF16 R56, gdesc[UR36], R56, gsb0 ;  /* 0x00200000243879f0 */ /* 0x000fe20008001838 */
[----:B------:R-:W-:Y:S02]  /*161f0*/  R2UR UR6, R4 ;  /* 0x00000000040672ca */ /* 0x000fe400000e0000 */
[----:B------:R-:W-:Y:S01]  /*16200*/  R2UR UR7, R5 ;  /* 0x00000000050772ca */ /* 0x000fe200000e0000 */
[----:B------:R-:W-:Y:S01]  /*16210*/  UMOV UR4, UR36 ;  /* 0x0000002400047c82 */ /* 0x000fe20008000000 */
[----:B------:R-:W-:Y:S01]  /*16220*/  UMOV UR5, UR37 ;  /* 0x0000002500057c82 */ /* 0x000fe20008000000 */
[----:B--2---:R-:W-:Y:S01]  /*16230*/  IADD3 R147, R147, 0x50, -R64 ;  /* 0x0000005093937810 */ /* 0x004fe20007ffe840 */
[----:B------:R0:W-:Y:S01]  /*16240*/  STL.64 [R1], R12 ;  /* 0x0000000c01007387 */ /* 0x0001e20000100a00 */
[----:B------:R-:W-:Y:S01]  /*16250*/  @!P1 VIADD R0, R0, 0x38840 ;  /* 0x0003884000009836 */ /* 0x000fe20000000000 */
[----:B------:R-:W-:Y:S01]  /*16260*/  ULDC UR39, c[0x0][0x9d8] ;  /* 0x0002760000277ab9 */ /* 0x000fe20000000800 */
[----:B------:R-:W-:Y:S01]  /*16270*/  ULDC UR38, c[0x0][0x988] ;  /* 0x0002620000267ab9 */ /* 0x000fe20000000800 */
[----:B------:R-:W-:-:S02]  /*16280*/  WARPGROUP.DEPBAR.LE gsb0, 0x0 ;  /* 0x00008000000079c5 */ /* 0x000fc40000010000 */
[----:B------:R-:W-:-:S06]  /*16290*/  WARPGROUP.ARRIVE ;  /* 0x00000000000079c5 */ /* 0x000fcc0000000000 */
        /* <DEDUP_REMOVED lines=19> */
[----:B------:R-:W-:Y:S01]  /*163d0*/  VIADD R2, R2, 0x986 ;  /* 0x0000098602027836 */ /* 0x000fe20000000000 */
[----:B------:R-:W-:-:S04]  /*163e0*/  R2UR UR7, R3 ;  /* 0x00000000030772ca */ /* 0x000fc800000e0000 */
[----:B------:R-:W-:Y:S01]  /*163f0*/  R2UR UR6, R2 ;  /* 0x00000000020672ca */ /* 0x000fe200000e0000 */
[----:B------:R-:W-:Y:S01]  /*16400*/  FMUL.FTZ R6, R56, UR8 ;  /* 0x0000000838067c20 */ /* 0x000fe20008410000 */
[----:B------:R-:W-:Y:S01]  /*16410*/  FMUL.FTZ R7, R57, UR8 ;  /* 0x0000000839077c20 */ /* 0x000fe20008410000 */
[----:B------:R-:W-:Y:S01]  /*16420*/  FMUL.FTZ R8, R60, UR8 ;  /* 0x000000083c087c20 */ /* 0x000fe20008410000 */
[----:B------:R-:W-:Y:S01]  /*16430*/  UMOV UR4, UR36 ;  /* 0x0000002400047c82 */ /* 0x000fe20008000000 */
[----:B------:R-:W-:Y:S02]  /*16440*/  UMOV UR5, UR37 ;  /* 0x0000002500057c82 */ /* 0x000fe40008000000 */
[----:B------:R-:W1:Y:S01]  /*16450*/  MUFU.TANH R6, R6 ;  /* 0x0000000600067308 */ /* 0x000e620000002400 */
[----:B------:R-:W-:Y:S01]  /*16460*/  FMUL.FTZ R11, R61, UR8 ;  /* 0x000000083d0b7c20 */ /* 0x000fe20008410000 */
[----:B0-----:R-:W-:-:S06]  /*16470*/  FMUL.FTZ R13, R58, UR8 ;  /* 0x000000083a0d7c20 */ /* 0x001fcc0008410000 */
[----:B------:R-:W-:Y:S01]  /*16480*/  MUFU.TANH R7, R7 ;  /* 0x0000000700077308 */ /* 0x000fe20000002400 */
[----:B------:R-:W-:Y:S01]  /*16490*/  FMUL.FTZ R14, R48, UR8 ;  /* 0x00000008300e7c20 */ /* 0x000fe20008410000 */
[----:B------:R-:W-:-:S06]  /*164a0*/  IMAD R2, R92, -0x50, R147 ;  /* 0xffffffb05c027824 */ /* 0x000fcc00078e0293 */
[----:B------:R-:W-:Y:S01]  /*164b0*/  MUFU.TANH R8, R8 ;  /* 0x0000000800087308 */ /* 0x000fe20000002400 */
[----:B------:R-:W-:Y:S01]  /*164c0*/  FMUL.FTZ R9, R59, UR8 ;  /* 0x000000083b097c20 */ /* 0x000fe20008410000 */
[----:B------:R-:W-:Y:S01]  /*164d0*/  FMUL.FTZ R12, R49, UR8 ;  /* 0x00000008310c7c20 */ /* 0x000fe20008410000 */
[----:B------:R-:W-:-:S05]  /*164e0*/  FMUL.FTZ R4, R42, UR8 ;  /* 0x000000082a047c20 */ /* 0x000fca0008410000 */
[----:B------:R-:W0:Y:S01]  /*164f0*/  MUFU.TANH R11, R11 ;  /* 0x0000000b000b7308 */ /* 0x000e220000002400 */
[----:B------:R-:W-:Y:S02]  /*16500*/  WARPGROUP.DEPBAR.LE gsb0, 0x0 ;  /* 0x00008000000079c5 */ /* 0x000fe40000010000 */
[----:B------:R-:W-:-:S06]  /*16510*/  WARPGROUP.ARRIVE ;  /* 0x00000000000079c5 */ /* 0x000fcc0000000000 */
[----:B------:R-:W-:Y:S01]  /*16520*/  HGMMA.64x16x16.F32.BF16 R24, gdesc[UR4], R24, gsb0 ;  /* 0x00200000041879f0 */ /* 0x000fe20008001818 */
[----:B------:R-:W-:Y:S01]  /*16530*/  MUFU.TANH R13, R13 ;  /* 0x0000000d000d7308 */ /* 0x000fe20000002400 */
[----:B------:R-:W-:Y:S01]  /*16540*/  FMUL.FTZ R62, R62, UR8 ;  /* 0x000000083e3e7c20 */ /* 0x000fe20008410000 */
[----:B------:R-:W-:Y:S01]  /*16550*/  FMUL.FTZ R54, R54, UR8 ;  /* 0x0000000836367c20 */ /* 0x000fe20008410000 */
[----:B------:R-:W-:Y:S01]  /*16560*/  ISETP.GT.AND P6, PT, R2, RZ, PT ;  /* 0x000000ff0200720c */ /* 0x000fe20003fc4270 */
[----:B------:R-:W-:Y:S01]  /*16570*/  FMUL.FTZ R20, R52, UR8 ;  /* 0x0000000834147c20 */ /* 0x000fe20008410000 */
[----:B------:R-:W-:-:S03]  /*16580*/  ISETP.GT.AND P5, PT, R2, 0x1, PT ;  /* 0x000000010200780c */ /* 0x000fc60003fa4270 */
[----:B------:R-:W2:Y:S01]  /*16590*/  MUFU.TANH R14, R14 ;  /* 0x0000000e000e7308 */ /* 0x000ea20000002400 */
[----:B------:R-:W-:Y:S01]  /*165a0*/  FMUL.FTZ R48, R40, UR8 ;  /* 0x0000000828307c20 */ /* 0x000fe20008410000 */
[----:B------:R-:W-:Y:S01]  /*165b0*/  FMUL.FTZ R43, R43, UR8 ;  /* 0x000000082b2b7c20 */ /* 0x000fe20008410000 */
[----:B------:R-:W-:Y:S01]  /*165c0*/  FMUL.FTZ R40, R41, UR8 ;  /* 0x0000000829287c20 */ /* 0x000fe20008410000 */
[----:B------:R-:W-:Y:S01]  /*165d0*/  ISETP.GT.AND P4, PT, R2, 0x8, PT ;  /* 0x000000080200780c */ /* 0x000fe20003f84270 */
[----:B------:R-:W-:Y:S01]  /*165e0*/  FMUL.FTZ R63, R63, UR8 ;  /* 0x000000083f3f7c20 */ /* 0x000fe20008410000 */
[----:B-1----:R-:W-:Y:S02]  /*165f0*/  FSEL R41, R6, -INF , P6 ;  /* 0xff80000006297808 */ /* 0x002fe40003000000 */
[----:B------:R-:W1:Y:S01]  /*16600*/  MUFU.TANH R9, R9 ;  /* 0x0000000900097308 */ /* 0x000e620000002400 */
[----:B------:R-:W-:Y:S01]  /*16610*/  FMUL.FTZ R5, R53, UR8 ;  /* 0x0000000835057c20 */ /* 0x000fe20008410000 */
[----:B------:R-:W-:Y:S01]  /*16620*/  FMUL.FTZ R50, R50, UR8 ;  /* 0x0000000832327c20 */ /* 0x000fe20008410000 */
[----:B------:R-:W-:-:S05]  /*16630*/  ISETP.GT.AND P2, PT, R2, 0x9, PT ;  /* 0x000000090200780c */ /* 0x000fca0003f44270 */
[----:B------:R-:W3:Y:S01]  /*16640*/  MUFU.TANH R12, R12 ;  /* 0x0000000c000c7308 */ /* 0x000ee20000002400 */
[----:B------:R-:W-:Y:S01]  /*16650*/  FMUL.FTZ R3, R46, UR8 ;  /* 0x000000082e037c20 */ /* 0x000fe20008410000 */
[----:B------:R-:W-:Y:S01]  /*16660*/  FMUL.FTZ R51, R51, UR8 ;  /* 0x0000000833337c20 */ /* 0x000fe20008410000 */
[----:B------:R-:W-:Y:S01]  /*16670*/  ISETP.GT.AND P3, PT, R2, 0x10, PT ;  /* 0x000000100200780c */ /* 0x000fe20003f64270 */
[----:B------:R-:W-:Y:S01]  /*16680*/  FMUL.FTZ R42, R44, UR8 ;  /* 0x000000082c2a7c20 */ /* 0x000fe20008410000 */
[----:B------:R-:W-:Y:S01]  /*16690*/  FMUL.FTZ R55, R55, UR8 ;  /* 0x0000000837377c20 */ /* 0x000fe20008410000 */
[----:B------:R-:W-:Y:S01]  /*166a0*/  FMUL.FTZ R32, R32, UR8 ;  /* 0x0000000820207c20 */ /* 0x000fe20008410000 */
[----:B------:R-:W-:Y:S01]  /*166b0*/  FMUL.FTZ R33, R33, UR8 ;  /* 0x0000000821217c20 */ /* 0x000fe20008410000 */
[----:B------:R4:W-:Y:S01]  /*166c0*/  MUFU.TANH R52, R4 ;  /* 0x0000000400347308 */ /* 0x0009e20000002400 */
[----:B0-----:R-:W-:Y:S01]  /*166d0*/  FSEL R49, R11, -INF , P2 ;  /* 0xff8000000b317808 */ /* 0x001fe20001000000 */
[----:B------:R-:W-:Y:S01]  /*166e0*/  FMUL.FTZ R36, R36, UR8 ;  /* 0x0000000824247c20 */ /* 0x000fe20008410000 */
[----:B------:R-:W-:Y:S01]  /*166f0*/  FMUL.FTZ R37, R37, UR8 ;  /* 0x0000000825257c20 */ /* 0x000fe20008410000 */
[----:B------:R-:W-:Y:S01]  /*16700*/  FMUL.FTZ R34, R34, UR8 ;  /* 0x0000000822227c20 */ /* 0x000fe20008410000 */
[----:B------:R-:W-:Y:S01]  /*16710*/  FMUL.FTZ R35, R35, UR8 ;  /* 0x0000000823237c20 */ /* 0x000fe20008410000 */
[----:B------:R-:W-:Y:S01]  /*16720*/  FMUL.FTZ R38, R38, UR8 ;  /* 0x0000000826267c20 */ /* 0x000fe20008410000 */
[----:B------:R-:W-:Y:S01]  /*16730*/  FMUL.FTZ R39, R39, UR8 ;  /* 0x0000000827277c20 */ /* 0x000fe20008410000 */
[----:B------:R-:W-:Y:S01]  /*16740*/  MUFU.TANH R15, R54 ;  /* 0x00000036000f7308 */ /* 0x000fe20000002400 */
[----:B----4-:R-:W-:Y:S01]  /*16750*/  FSEL R4, R7, -INF , P5 ;  /* 0xff80000007047808 */ /* 0x010fe20002800000 */
[----:B------:R-:W-:-:S06]  /*16760*/  ULDC UR4, c[0x0][0x988] ;  /* 0x0002620000047ab9 */ /* 0x000fcc0000000800 */
[----:B------:R-:W0:Y:S08]  /*16770*/  MUFU.TANH R62, R62 ;  /* 0x0000003e003e7308 */ /* 0x000e300000002400 */
[----:B------:R4:W-:Y:S08]  /*16780*/  MUFU.TANH R54, R43 ;  /* 0x0000002b00367308 */ /* 0x0009f00000002400 */
[----:B------:R-:W-:Y:S01]  /*16790*/  MUFU.TANH R20, R20 ;  /* 0x0000001400147308 */ /* 0x000fe20000002400 */
[----:B----4-:R-:W-:-:S02]  /*167a0*/  FSEL R43, R8, -INF , P4 ;  /* 0xff800000082b7808 */ /* 0x010fc40002000000 */
[----:B------:R-:W-:-:S05]  /*167b0*/  FMNMX.FTZ R8, R41, R4, !PT ;  /* 0x0000000429087209 */ /* 0x000fca0007810000 */
[----:B------:R-:W4:Y:S01]  /*167c0*/  MUFU.TANH R63, R63 ;  /* 0x0000003f003f7308 */ /* 0x000f220000002400 */
[----:B------:R-:W-:Y:S01]  /*167d0*/  FMNMX.FTZ R8, R43, R8, !PT ;  /* 0x000000082b087209 */ /* 0x000fe20007810000 */
[----:B------:R-:W-:Y:S01]  /*167e0*/  FMUL.FTZ R44, R45, UR8 ;  /* 0x000000082d2c7c20 */ /* 0x000fe20008410000 */
[----:B--2---:R-:W-:-:S05]  /*167f0*/  FSEL R45, R14, -INF , P3 ;  /* 0xff8000000e2d7808 */ /* 0x004fca0001800000 */
[----:B------:R-:W2:Y:S01]  /*16800*/  MUFU.TANH R5, R5 ;  /* 0x0000000500057308 */ /* 0x000ea20000002400 */
[----:B------:R-:W-:Y:S02]  /*16810*/  FMNMX.FTZ R8, R49, R8, !PT ;  /* 0x0000000831087209 */ /* 0x000fe40007810000 */
[----:B-1----:R-:W-:-:S05]  /*16820*/  FSEL R6, R9, -INF , P5 ;  /* 0xff80000009067808 */ /* 0x002fca0002800000 */
[----:B------:R-:W1:Y:S01]  /*16830*/  MUFU.TANH R50, R50 ;  /* 0x0000003200327308 */ /* 0x000e620000002400 */
[----:B------:R-:W-:-:S07]  /*16840*/  ISETP.GT.AND P5, PT, R2, 0x18, PT ;  /* 0x000000180200780c */ /* 0x000fce0003fa4270 */
[----:B------:R3:W-:Y:S01]  /*16850*/  MUFU.TANH R56, R3 ;  /* 0x0000000300387308 */ /* 0x0007e20000002400 */
[----:B------:R-:W-:-:S07]  /*16860*/  FMNMX.FTZ R8, R45, R8, !PT ;  /* 0x000000082d087209 */ /* 0x000fce0007810000 */
[----:B------:R-:W1:Y:S01]  /*16870*/  MUFU.TANH R48, R48 ;  /* 0x0000003000307308 */ /* 0x000e620000002400 */
[----:B---3--:R-:W-:Y:S02]  /*16880*/  FSEL R3, R13, -INF , P6 ;  /* 0xff8000000d037808 */ /* 0x008fe40003000000 */
[----:B------:R-:W-:-:S05]  /*16890*/  ISETP.GT.AND P6, PT, R2, 0x11, PT ;  /* 0x000000110200780c */ /* 0x000fca0003fc4270 */
[----:B------:R-:W3:Y:S01]  /*168a0*/  MUFU.TANH R51, R51 ;  /* 0x0000003300337308 */ /* 0x000ee20000002400 */
[----:B------:R-:W-:Y:S02]  /*168b0*/  FSEL R53, R12, -INF , P6 ;  /* 0xff8000000c357808 */ /* 0x000fe40003000000 */
[----:B0-----:R-:W-:-:S05]  /*168c0*/  FSEL R7, R62, -INF , P4 ;  /* 0xff8000003e077808 */ /* 0x001fca0002000000 */
[----:B------:R-:W0:Y:S01]  /*168d0*/  MUFU.TANH R40, R40 ;  /* 0x0000002800287308 */ /* 0x000e220000002400 */
[----:B------:R-:W-:Y:S02]  /*168e0*/  ISETP.GT.AND P4, PT, R2, 0x19, PT ;  /* 0x000000190200780c */ /* 0x000fe40003f84270 */
[----:B------:R-:W-:-:S05]  /*168f0*/  FMNMX.FTZ R8, R53, R8, !PT ;  /* 0x0000000835087209 */ /* 0x000fca0007810000 */
[----:B------:R2:W-:Y:S01]  /*16900*/  MUFU.TANH R21, R55 ;  /* 0x0000003700157308 */ /* 0x0005e20000002400 */
[----:B----4-:R-:W-:Y:S02]  /*16910*/  FSEL R9, R63, -INF , P2 ;  /* 0xff8000003f097808 */ /* 0x010fe40001000000 */
[----:B------:R-:W-:-:S05]  /*16920*/  ISETP.GT.AND P2, PT, R2, 0x20, PT ;  /* 0x000000200200780c */ /* 0x000fca0003f44270 */
[----:B------:R-:W4:Y:S01]  /*16930*/  MUFU.TANH R42, R42 ;  /* 0x0000002a002a7308 */ /* 0x000f220000002400 */
[----:B--2---:R-:W-:Y:S02]  /*16940*/  FSEL R55, R20, -INF , P5 ;  /* 0xff80000014377808 */ /* 0x004fe40002800000 */
[----:B------:R-:W-:Y:S02]  /*16950*/  FSEL R57, R5, -INF , P4 ;  /* 0xff80000005397808 */ /* 0x000fe40002000000 */
[----:B------:R-:W-:-:S03]  /*16960*/  FMNMX.FTZ R8, R55, R8, !PT ;  /* 0x0000000837087209 */ /* 0x000fc60007810000 */
[----:B------:R-:W2:Y:S01]  /*16970*/  MUFU.TANH R44, R44 ;  /* 0x0000002c002c7308 */ /* 0x000ea20000002400 */
[----:B-1----:R-:W-:Y:S02]  /*16980*/  FSEL R11, R50, -INF , P3 ;  /* 0xff800000320b7808 */ /* 0x002fe40001800000 */
[----:B------:R-:W-:Y:S02]  /*16990*/  ISETP.GT.AND P3, PT, R2, 0x21, PT ;  /* 0x000000210200780c */ /* 0x000fe40003f64270 */
[----:B------:R-:W-:Y:S02]  /*169a0*/  FSEL R59, R48, -INF , P2 ;  /* 0xff800000303b7808 */ /* 0x000fe40001000000 */
[----:B------:R-:W-:Y:S01]  /*169b0*/  FMNMX.FTZ R8, R57, R8, !PT ;  /* 0x0000000839087209 */ /* 0x000fe20007810000 */
[----:B------:R-:W1:Y:S01]  /*169c0*/  MUFU.TANH R32, R32 ;  /* 0x0000002000207308 */ /* 0x000e620000002400 */
[----:B---3--:R-:W-:Y:S01]  /*169d0*/  FSEL R13, R51, -INF , P6 ;  /* 0xff800000330d7808 */ /* 0x008fe20003000000 */
[----:B------:R-:W-:Y:S01]  /*169e0*/  FMUL.FTZ R46, R47, UR8 ;  /* 0x000000082f2e7c20 */ /* 0x000fe20008410000 */
[----:B------:R-:W-:-:S02]  /*169f0*/  ISETP.GT.AND P6, PT, R2, 0x28, PT ;  /* 0x000000280200780c */ /* 0x000fc40003fc4270 */
[----:B0-----:R-:W-:Y:S02]  /*16a00*/  FSEL R61, R40, -INF , P3 ;  /* 0xff800000283d7808 */ /* 0x001fe40001800000 */
[----:B------:R-:W-:Y:S01]  /*16a10*/  FMNMX.FTZ R8, R59, R8, !PT ;  /* 0x000000083b087209 */ /* 0x000fe20007810000 */
[----:B------:R0:W3:Y:S01]  /*16a20*/  MUFU.TANH R69, R33 ;  /* 0x0000002100457308 */ /* 0x0000e20000002400 */
[----:B------:R-:W-:Y:S01]  /*16a30*/  FSEL R15, R15, -INF , P5 ;  /* 0xff8000000f0f7808 */ /* 0x000fe20002800000 */
[----:B------:R-:W-:Y:S02]  /*16a40*/  WARPGROUP.DEPBAR.LE gsb0, 0x0 ;  /* 0x00008000000079c5 */ /* 0x000fe40000010000 */
[----:B------:R-:W-:Y:S01]  /*16a50*/  ISETP.GT.AND P5, PT, R2, 0x29, PT ;  /* 0x000000290200780c */ /* 0x000fe20003fa4270 */
[----:B------:R-:W-:Y:S01]  /*16a60*/  FMUL.FTZ R24, R24, UR8 ;  /* 0x0000000818187c20 */ /* 0x000fe20008410000 */
[----:B----4-:R-:W-:Y:S02]  /*16a70*/  FSEL R63, R42, -INF , P6 ;  /* 0xff8000002a3f7808 */ /* 0x010fe40003000000 */
[----:B------:R-:W4:Y:S01]  /*16a80*/  MUFU.TANH R36, R36 ;  /* 0x0000002400247308 */ /* 0x000f220000002400 */
[----:B------:R-:W-:-:S02]  /*16a90*/  FMNMX.FTZ R8, R61, R8, !PT ;  /* 0x000000083d087209 */ /* 0x000fc40007810000 */
[----:B------:R-:W-:Y:S01]  /*16aa0*/  FSEL R21, R21, -INF , P4 ;  /* 0xff80000015157808 */ /* 0x000fe20002000000 */
[----:B------:R-:W-:Y:S01]  /*16ab0*/  FMUL.FTZ R5, R25, UR8 ;  /* 0x0000000819057c20 */ /* 0x000fe20008410000 */
[----:B------:R-:W-:-:S03]  /*16ac0*/  ISETP.GT.AND P4, PT, R2, 0x30, PT ;  /* 0x000000300200780c */ /* 0x000fc60003f84270 */
[----:B------:R-:W4:Y:S01]  /*16ad0*/  MUFU.TANH R46, R46 ;  /* 0x0000002e002e7308 */ /* 0x000f220000002400 */
[----:B--2---:R-:W-:Y:S02]  /*16ae0*/  FSEL R65, R44, -INF , P5 ;  /* 0xff8000002c417808 */ /* 0x004fe40002800000 */
[----:B------:R-:W-:-:S05]  /*16af0*/  FMNMX.FTZ R8, R63, R8, !PT ;  /* 0x000000083f087209 */ /* 0x000fca0007810000 */
[----:B------:R-:W2:Y:S01]  /*16b00*/  MUFU.TANH R37, R37 ;  /* 0x0000002500257308 */ /* 0x000ea20000002400 */
[----:B-1----:R-:W-:Y:S01]  /*16b10*/  FSEL R67, R32, -INF , P4 ;  /* 0xff80000020437808 */ /* 0x002fe20002000000 */
[----:B------:R-:W-:Y:S01]  /*16b20*/  FMUL.FTZ R28, R28, UR8 ;  /* 0x000000081c1c7c20 */ /* 0x000fe20008410000 */
[----:B------:R-:W-:-:S05]  /*16b30*/  FMNMX.FTZ R8, R65, R8, !PT ;  /* 0x0000000841087209 */ /* 0x000fca0007810000 */
[----:B------:R-:W1:Y:S01]  /*16b40*/  MUFU.TANH R34, R34 ;  /* 0x0000002200227308 */ /* 0x000e620000002400 */
[----:B0-----:R-:W-:-:S07]  /*16b50*/  FSEL R33, R52, -INF , P2 ;  /* 0xff80000034217808 */ /* 0x001fce0001000000 */
[----:B------:R0:W-:Y:S01]  /*16b60*/  MUFU.TANH R47, R35 ;  /* 0x00000023002f7308 */ /* 0x0001e20000002400 */
[----:B------:R-:W-:Y:S02]  /*16b70*/  ISETP.GT.AND P2, PT, R2, 0x38, PT ;  /* 0x000000380200780c */ /* 0x000fe40003f44270 */
[----:B------:R-:W-:-:S05]  /*16b80*/  FMNMX.FTZ R12, R67, R8, !PT ;  /* 0x00000008430c7209 */ /* 0x000fca0007810000 */
[----:B------:R-:W1:Y:S01]  /*16b90*/  MUFU.TANH R24, R24 ;  /* 0x0000001800187308 */ /* 0x000e620000002400 */
[----:B0-----:R-:W-:Y:S02]  /*16ba0*/  FSEL R35, R54, -INF , P3 ;  /* 0xff80000036237808 */ /* 0x001fe40001800000 */
[----:B------:R-:W-:Y:S01]  /*16bb0*/  ISETP.GT.AND P3, PT, R2, 0x31, PT ;  /* 0x000000310200780c */ /* 0x000fe20003f64270 */
[----:B------:R-:W-:-:S03]  /*16bc0*/  FMUL.FTZ R8, R29, UR8 ;  /* 0x000000081d087c20 */ /* 0x000fc60008410000 */
[----:B---3--:R-:W-:Y:S01]  /*16bd0*/  FSEL R69, R69, -INF , P3 ;  /* 0xff80000045457808 */ /* 0x008fe20001800000 */
[----:B------:R-:W0:Y:S01]  /*16be0*/  MUFU.TANH R5, R5 ;  /* 0x0000000500057308 */ /* 0x000e220000002400 */
[----:B------:R-:W-:Y:S02]  /*16bf0*/  FSEL R25, R56, -INF , P6 ;  /* 0xff80000038197808 */ /* 0x000fe40003000000 */
[----:B------:R-:W-:Y:S02]  /*16c00*/  ISETP.GT.AND P6, PT, R2, 0x39, PT ;  /* 0x000000390200780c */ /* 0x000fe40003fc4270 */
[----:B----4-:R-:W-:-:S03]  /*16c10*/  FSEL R71, R36, -INF , P2 ;  /* 0xff80000024477808 */ /* 0x010fc60001000000 */
[----:B------:R-:W3:Y:S01]  /*16c20*/  MUFU.TANH R38, R38 ;  /* 0x0000002600267308 */ /* 0x000ee20000002400 */
[----:B------:R-:W-:Y:S02]  /*16c30*/  FMNMX.FTZ R12, R69, R12, !PT ;  /* 0x0000000c450c7209 */ /* 0x000fe40007810000 */
[----:B------:R-:W-:-:S05]  /*16c40*/  FSEL R29, R46, -INF , P5 ;  /* 0xff8000002e1d7808 */ /* 0x000fca0002800000 */
[----:B------:R-:W4:Y:S01]  /*16c50*/  MUFU.TANH R28, R28 ;  /* 0x0000001c001c7308 */ /* 0x000f220000002400 */
[----:B------:R-:W-:Y:S02]  /*16c60*/  ISETP.GT.AND P5, PT, R2, 0x40, PT ;  /* 0x000000400200780c */ /* 0x000fe40003fa4270 */
[----:B--2---:R-:W-:Y:S02]  /*16c70*/  FSEL R73, R37, -INF , P6 ;  /* 0xff80000025497808 */ /* 0x004fe40003000000 */
[----:B------:R-:W-:-:S03]  /*16c80*/  FMNMX.FTZ R12, R71, R12, !PT ;  /* 0x0000000c470c7209 */ /* 0x000fc60007810000 */
[----:B------:R-:W2:Y:S01]  /*16c90*/  MUFU.TANH R8, R8 ;  /* 0x0000000800087308 */ /* 0x000ea20000002400 */
[----:B-1----:R-:W-:Y:S02]  /*16ca0*/  FSEL R37, R34, -INF , P4 ;  /* 0xff80000022257808 */ /* 0x002fe40002000000 */
[----:B------:R-:W-:Y:S02]  /*16cb0*/  ISETP.GT.AND P4, PT, R2, 0x41, PT ;  /* 0x000000410200780c */ /* 0x000fe40003f84270 */
[----:B------:R-:W-:Y:S02]  /*16cc0*/  FSEL R75, R24, -INF , P5 ;  /* 0xff800000184b7808 */ /* 0x000fe40002800000 */
[----:B------:R-:W-:Y:S02]  /*16cd0*/  FMNMX.FTZ R12, R73, R12, !PT ;  /* 0x0000000c490c7209 */ /* 0x000fe40007810000 */
[----:B------:R-:W-:Y:S02]  /*16ce0*/  FSEL R47, R47, -INF , P3 ;  /* 0xff8000002f2f7808 */ /* 0x000fe40001800000 */
[----:B------:R-:W-:-:S02]  /*16cf0*/  ISETP.GT.AND P3, PT, R2, 0x48, PT ;  /* 0x000000480200780c */ /* 0x000fc40003f64270 */
[----:B0-----:R-:W-:Y:S02]  /*16d00*/  FSEL R77, R5, -INF , P4 ;  /* 0xff800000054d7808 */ /* 0x001fe40002000000 */
[----:B------:R-:W-:Y:S02]  /*16d10*/  FMNMX.FTZ R12, R75, R12, !PT ;  /* 0x0000000c4b0c7209 */ /* 0x000fe40007810000 */
[----:B---3--:R-:W-:Y:S02]  /*16d20*/  FSEL R51, R38, -INF , P2 ;  /* 0xff80000026337808 */ /* 0x008fe40001000000 */
[----:B------:R-:W-:Y:S02]  /*16d30*/  ISETP.GT.AND P2, PT, R2, 0x49, PT ;  /* 0x000000490200780c */ /* 0x000fe40003f44270 */
[----:B----4-:R-:W-:Y:S02]  /*16d40*/  FSEL R79, R28, -INF , P3 ;  /* 0xff8000001c4f7808 */ /* 0x010fe40001800000 */
[----:B------:R-:W-:-:S02]  /*16d50*/  FMNMX.FTZ R12, R77, R12, !PT ;  /* 0x0000000c4d0c7209 */ /* 0x000fc40007810000 */
[----:B--2---:R-:W-:Y:S02]  /*16d60*/  FSEL R81, R8, -INF , P2 ;  /* 0xff80000008517808 */ /* 0x004fe40001000000 */
[----:B------:R-:W-:-:S04]  /*16d70*/  FMNMX.FTZ R12, R79, R12, !PT ;  /* 0x0000000c4f0c7209 */ /* 0x000fc80007810000 */
[----:B------:R-:W-:-:S05]  /*16d80*/  FMNMX.FTZ R12, R81, R12, !PT ;  /* 0x0000000c510c7209 */ /* 0x000fca0007810000 */
[----:B------:R-:W0:Y:S02]  /*16d90*/  SHFL.BFLY PT, R5, R12, 0x2, 0x1f ;  /* 0x0c401f000c057f89 */ /* 0x000e2400000e0000 */
[----:B0-----:R-:W-:-:S05]  /*16da0*/  FMNMX.FTZ R14, R12, R5, !PT ;  /* 0x000000050c0e7209 */ /* 0x001fca0007810000 */
[----:B------:R-:W0:Y:S01]  /*16db0*/  SHFL.BFLY PT, R5, R14, 0x1, 0x1f ;  /* 0x0c201f000e057f89 */ /* 0x000e2200000e0000 */
[----:B------:R-:W-:-:S04]  /*16dc0*/  FMNMX.FTZ R12, R3, R6, !PT ;  /* 0x00000006030c7209 */ /* 0x000fc80007810000 */
[----:B------:R-:W-:-:S04]  /*16dd0*/  FMNMX.FTZ R12, R7, R12, !PT ;  /* 0x0000000c070c7209 */ /* 0x000fc80007810000 */
[----:B------:R-:W-:-:S04]  /*16de0*/  FMNMX.FTZ R12, R9, R12, !PT ;  /* 0x0000000c090c7209 */ /* 0x000fc80007810000 */
[----:B------:R-:W-:Y:S02]  /*16df0*/  FMNMX.FTZ R12, R11, R12, !PT ;  /* 0x0000000c0b0c7209 */ /* 0x000fe40007810000 */
[----:B0-----:R-:W-:Y:S02]  /*16e00*/  FMNMX.FTZ R5, R14, R5, !PT ;  /* 0x000000050e057209 */ /* 0x001fe40007810000 */
[----:B------:R-:W-:-:S04]  /*16e10*/  FMNMX.FTZ R14, R13, R12, !PT ;  /* 0x0000000c0d0e7209 */ /* 0x000fc80007810000 */
[----:B------:R-:W-:-:S04]  /*16e20*/  FMNMX.FTZ R14, R15, R14, !PT ;  /* 0x0000000e0f0e7209 */ /* 0x000fc80007810000 */
[----:B------:R-:W-:-:S04]  /*16e30*/  FMNMX.FTZ R14, R21, R14, !PT ;  /* 0x0000000e150e7209 */ /* 0x000fc80007810000 */
[----:B------:R-:W-:Y:S01]  /*16e40*/  FMNMX.FTZ R14, R33, R14, !PT ;  /* 0x0000000e210e7209 */ /* 0x000fe20007810000 */
[----:B------:R-:W-:Y:S02]  /*16e50*/  IMAD.U32 R2, RZ, RZ, UR4 ;  /* 0x00000004ff027e24 */ /* 0x000fe4000f8e00ff */
[----:B------:R-:W-:Y:S01]  /*16e60*/  FMUL.FTZ R26, R26, UR8 ;  /* 0x000000081a1a7c20 */ /* 0x000fe20008410000 */
[----:B------:R-:W-:Y:S01]  /*16e70*/  FMNMX.FTZ R14, R35, R14, !PT ;  /* 0x0000000e230e7209 */ /* 0x000fe20007810000 */
[----:B------:R-:W0:Y:S01]  /*16e80*/  MUFU.TANH R39, R39 ;  /* 0x0000002700277308 */ /* 0x000e220000002400 */
[C---:B------:R-:W-:Y:S01]  /*16e90*/  FMUL.FTZ R8, R5.reuse, R2 ;  /* 0x0000000205087220 */ /* 0x040fe20000410000 */
[----:B------:R-:W-:Y:S02]  /*16ea0*/  FSETP.NEU.FTZ.AND P0, PT, R5, -INF , PT ;  /* 0xff8000000500780b */ /* 0x000fe40003f1d000 */
[----:B------:R-:W-:Y:S01]  /*16eb0*/  FMNMX.FTZ R14, R25, R14, !PT ;  /* 0x0000000e190e7209 */ /* 0x000fe20007810000 */
[----:B------:R-:W-:Y:S01]  /*16ec0*/  FMUL.FTZ R27, R27, UR8 ;  /* 0x000000081b1b7c20 */ /* 0x000fe20008410000 */
[----:B------:R-:W-:-:S02]  /*16ed0*/  FSEL R8, R8, RZ, P0 ;  /* 0x000000ff08087208 */ /* 0x000fc40000000000 */
[----:B------:R-:W1:Y:S01]  /*16ee0*/  MUFU.TANH R26, R26 ;  /* 0x0000001a001a7308 */ /* 0x000e620000002400 */
[----:B------:R-:W-:Y:S01]  /*16ef0*/  FMNMX.FTZ R14, R29, R14, !PT ;  /* 0x0000000e1d0e7209 */ /* 0x000fe20007810000 */
[----:B------:R-:W-:Y:S01]  /*16f00*/  FMUL.FTZ R30, R30, UR8 ;  /* 0x000000081e1e7c20 */ /* 0x000fe20008410000 */
[----:B------:R-:W-:Y:S02]  /*16f10*/  ISETP.NE.AND P0, PT, R10, RZ, PT ;  /* 0x000000ff0a00720c */ /* 0x000fe40003f05270 */
[----:B------:R-:W-:-:S03]  /*16f20*/  FMNMX.FTZ R14, R37, R14, !PT ;  /* 0x0000000e250e7209 */ /* 0x000fc60007810000 */
[----:B------:R-:W2:Y:S01]  /*16f30*/  MUFU.TANH R10, R27 ;  /* 0x0000001b000a7308 */ /* 0x000ea20000002400 */
[----:B------:R-:W-:Y:S01]  /*16f40*/  FMUL.FTZ R31, R31, UR8 ;  /* 0x000000081f1f7c20 */ /* 0x000fe20008410000 */
[----:B------:R-:W-:-:S06]  /*16f50*/  FMNMX.FTZ R14, R47, R14, !PT ;  /* 0x0000000e2f0e7209 */ /* 0x000fcc0007810000 */
[----:B------:R-:W3:Y:S01]  /*16f60*/  MUFU.TANH R30, R30 ;  /* 0x0000001e001e7308 */ /* 0x000ee20000002400 */
[----:B0-----:R-:W-:Y:S02]  /*16f70*/  FSEL R39, R39, -INF , P6 ;  /* 0xff80000027277808 */ /* 0x001fe40003000000 */
[----:B------:R-:W-:Y:S01]  /*16f80*/  FMNMX.FTZ R14, R51, R14, !PT ;  /* 0x0000000e330e7209 */ /* 0x000fe20007810000 */
[----:B------:R-:W-:-:S04]  /*16f90*/  FFMA.FTZ R208, R41, R2, -R8 ;  /* 0x0000000229d07223 */ /* 0x000fc80000010808 */
[----:B------:R0:W4:Y:S01]  /*16fa0*/  MUFU.TANH R12, R31 ;  /* 0x0000001f000c7308 */ /* 0x0001220000002400 */
[----:B-1----:R-:W-:Y:S02]  /*16fb0*/  FSEL R41, R26, -INF , P5 ;  /* 0xff8000001a297808 */ /* 0x002fe40002800000 */
[----:B------:R-:W-:Y:S01]  /*16fc0*/  FMNMX.FTZ R14, R39, R14, !PT ;  /* 0x0000000e270e7209 */ /* 0x000fe20007810000 */
[--C-:B------:R-:W-:Y:S01]  /*16fd0*/  FFMA.FTZ R210, R43, R2, -R8.reuse ;  /* 0x000000022bd27223 */ /* 0x100fe20000010808 */
[----:B--2---:R-:W-:Y:S02]  /*16fe0*/  FSEL R43, R10, -INF , P4 ;  /* 0xff8000000a2b7808 */ /* 0x004fe40002000000 */
[----:B------:R-:W-:Y:S01]  /*16ff0*/  FMNMX.FTZ R14, R41, R14, !PT ;  /* 0x0000000e290e7209 */ /* 0x000fe20007810000 */
[--C-:B------:R-:W-:Y:S01]  /*17000*/  FFMA.FTZ R204, R45, R2, -R8.reuse ;  /* 0x000000022dcc7223 */ /* 0x100fe20000010808 */
[----:B---3--:R-:W-:Y:S02]  /*17010*/  FSEL R45, R30, -INF , P3 ;  /* 0xff8000001e2d7808 */ /* 0x008fe40001800000 */
[----:B------:R-:W-:Y:S01]  /*17020*/  FMNMX.FTZ R14, R43, R14, !PT ;  /* 0x0000000e2b0e7209 */ /* 0x000fe20007810000 */
[-CC-:B0-----:R-:W-:Y:S01]  /*17030*/  FFMA.FTZ R31, R49, R2.reuse, -R8.reuse ;  /* 0x00000002311f7223 */ /* 0x181fe20000010808 */
[----:B------:R-:W-:-:S02]  /*17040*/  FFMA.FTZ R49, R53, R2, -R8 ;  /* 0x0000000235317223 */ /* 0x000fc40000010808 */
[----:B------:R-:W-:Y:S02]  /*17050*/  FMNMX.FTZ R14, R45, R14, !PT ;  /* 0x0000000e2d0e7209 */ /* 0x000fe40007810000 */
[----:B----4-:R-:W-:-:S04]  /*17060*/  FSEL R53, R12, -INF , P2 ;  /* 0xff8000000c357808 */ /* 0x010fc80001000000 */
[----:B------:R-:W-:-:S05]  /*17070*/  FMNMX.FTZ R14, R53, R14, !PT ;  /* 0x0000000e350e7209 */ /* 0x000fca0007810000 */
[----:B------:R-:W0:Y:S01]  /*17080*/  SHFL.BFLY PT, R83, R14, 0x2, 0x1f ;  /* 0x0c401f000e537f89 */ /* 0x000e2200000e0000 */
[----:B------:R-:W-:Y:S01]  /*17090*/  FFMA.FTZ R27, R4, R2, -R8 ;  /* 0x00000002041b7223 */ /* 0x000fe20000010808 */
[----:B0-----:R-:W-:-:S05]  /*170a0*/  FMNMX.FTZ R83, R14, R83, !PT ;  /* 0x000000530e537209 */ /* 0x001fca0007810000 */
[----:B------:R-:W0:Y:S01]  /*170b0*/  SHFL.BFLY PT, R4, R83, 0x1, 0x1f ;  /* 0x0c201f0053047f89 */ /* 0x000e2200000e0000 */
[----:B------:R-:W-:Y:S01]  /*170c0*/  MUFU.EX2 R208, R208 ;  /* 0x000000d000d07308 */ /* 0x000fe20000000800 */
[----:B------:R-:W-:-:S07]  /*170d0*/  FFMA.FTZ R206, R55, R2, -R8 ;  /* 0x0000000237ce7223 */ /* 0x000fce0000010808 */
[----:B------:R-:W1:Y:S01]  /*170e0*/  MUFU.EX2 R27, R27 ;  /* 0x0000001b001b7308 */ /* 0x000e620000000800 */
[----:B0-----:R-:W-:-:S04]  /*170f0*/  FMNMX.FTZ R4, R83, R4, !PT ;  /* 0x0000000453047209 */ /* 0x001fc80007810000 */
[C---:B------:R-:W-:Y:S01]  /*17100*/  FSETP.NEU.FTZ.AND P2, PT, R4.reuse, -INF , PT ;  /* 0xff8000000400780b */ /* 0x040fe20003f5d000 */
[----:B------:R-:W-:-:S05]  /*17110*/  FMUL.FTZ R14, R4, R2 ;  /* 0x00000002040e7220 */ /* 0x000fca0000410000 */
[----:B------:R-:W-:Y:S01]  /*17120*/  FSEL R14, R14, RZ, P2 ;  /* 0x000000ff0e0e7208 */ /* 0x000fe20001000000 */
[----:B------:R-:W0:Y:S04]  /*17130*/  MUFU.EX2 R210, R210 ;  /* 0x000000d200d27308 */ /* 0x000e280000000800 */
[-CC-:B------:R-:W-:Y:S01]  /*17140*/  FFMA.FTZ R209, R3, R2.reuse, -R14.reuse ;  /* 0x0000000203d17223 */ /* 0x180fe2000001080e */
[-CC-:B------:R-:W-:Y:S01]  /*17150*/  FFMA.FTZ R6, R6, R2.reuse, -R14.reuse ;  /* 0x0000000206067223 */ /* 0x180fe2000001080e */
[-C--:B------:R-:W-:Y:S01]  /*17160*/  FFMA.FTZ R211, R7, R2.reuse, -R14 ;  /* 0x0000000207d37223 */ /* 0x080fe2000001080e */
[-CC-:B------:R-:W-:Y:S01]  /*17170*/  FFMA.FTZ R55, R57, R2.reuse, -R8.reuse ;  /* 0x0000000239377223 */ /* 0x180fe20000010808 */
[----:B------:R-:W2:Y:S01]  /*17180*/  MUFU.EX2 R31, R31 ;  /* 0x0000001f001f7308 */ /* 0x000ea20000000800 */
[-CC-:B------:R-:W-:Y:S01]  /*17190*/  FFMA.FTZ R200, R59, R2.reuse, -R8.reuse ;  /* 0x000000023bc87223 */ /* 0x180fe20000010808 */
[-CC-:B------:R-:W-:Y:S01]  /*171a0*/  FFMA.FTZ R57, R61, R2.reuse, -R8.reuse ;  /* 0x000000023d397223 */ /* 0x180fe20000010808 */
[-CC-:B------:R-:W-:Y:S01]  /*171b0*/  FFMA.FTZ R202, R63, R2.reuse, -R8.reuse ;  /* 0x000000023fca7223 */ /* 0x180fe20000010808 */
[-CC-:B------:R-:W-:Y:S01]  /*171c0*/  FFMA.FTZ R59, R65, R2.reuse, -R8.reuse ;  /* 0x00000002413b7223 */ /* 0x180fe20000010808 */
        /* <DEDUP_REMOVED lines=8> */
[-C--:B------:R-:W-:Y:S01]  /*17250*/  FFMA.FTZ R67, R81, R2.reuse, -R8 ;  /* 0x0000000251437223 */ /* 0x080fe20000010808 */
[----:B------:R-:W-:-:S02]  /*17260*/  FFMA.FTZ R8, R9, R2, -R14 ;  /* 0x0000000209087223 */ /* 0x000fc4000001080e */
[----:B------:R-:W3:Y:S01]  /*17270*/  MUFU.EX2 R6, R6 ;  /* 0x0000000600067308 */ /* 0x000ee20000000800 */
[----:B------:R-:W-:Y:S01]  /*17280*/  FFMA.FTZ R205, R11, R2, -R14 ;  /* 0x000000020bcd7223 */ /* 0x000fe2000001080e */
[----:B-1----:R-:W-:-:S06]  /*17290*/  FADD.FTZ R3, R208, R27 ;  /* 0x0000001bd0037221 */ /* 0x002fcc0000010000 */
[----:B------:R-:W1:Y:S01]  /*172a0*/  MUFU.EX2 R204, R204 ;  /* 0x000000cc00cc7308 */ /* 0x000e620000000800 */
[----:B------:R-:W-:-:S07]  /*172b0*/  FFMA.FTZ R10, R13, R2, -R14 ;  /* 0x000000020d0a7223 */ /* 0x000fce000001080e */
[----:B------:R-:W4:Y:S01]  /*172c0*/  MUFU.EX2 R211, R211 ;  /* 0x000000d300d37308 */ /* 0x000f220000000800 */
[----:B0-----:R-:W-:-:S07]  /*172d0*/  FADD.FTZ R26, R210, R3 ;  /* 0x00000003d21a7221 */ /* 0x001fce0000010000 */
[----:B------:R-:W0:Y:S01]  /*172e0*/  MUFU.EX2 R49, R49 ;  /* 0x0000003100317308 */ /* 0x000e220000000800 */
[----:B------:R-:W-:-:S07]  /*172f0*/  FFMA.FTZ R207, R15, R2, -R14 ;  /* 0x000000020fcf7223 */ /* 0x000fce000001080e */
[----:B------:R-:W0:Y:S01]  /*17300*/  MUFU.EX2 R8, R8 ;  /* 0x0000000800087308 */ /* 0x000e220000000800 */
[----:B--2---:R-:W-:Y:S01]  /*17310*/  FADD.FTZ R3, R31, R26 ;  /* 0x0000001a1f037221 */ /* 0x004fe20000010000 */
[----:B---3--:R-:W-:-:S06]  /*17320*/  FADD.FTZ R28, R209, R6 ;  /* 0x00000006d11c7221 */ /* 0x008fcc0000010000 */
[----:B------:R-:W2:Y:S01]  /*17330*/  MUFU.EX2 R206, R206 ;  /* 0x000000ce00ce7308 */ /* 0x000ea20000000800 */
[----:B------:R-:W-:-:S07]  /*17340*/  FFMA.FTZ R12, R21, R2, -R14 ;  /* 0x00000002150c7223 */ /* 0x000fce000001080e */
[----:B------:R-:W3:Y:S01]  /*17350*/  MUFU.EX2 R205, R205 ;  /* 0x000000cd00cd7308 */ /* 0x000ee20000000800 */
[----:B-1----:R-:W-:Y:S01]  /*17360*/  FADD.FTZ R26, R204, R3 ;  /* 0x00000003cc1a7221 */ /* 0x002fe20000010000 */
[----:B----4-:R-:W-:-:S06]  /*17370*/  FADD.FTZ R3, R211, R28 ;  /* 0x0000001cd3037221 */ /* 0x010fcc0000010000 */
[----:B------:R-:W1:Y:S01]  /*17380*/  MUFU.EX2 R55, R55 ;  /* 0x0000003700377308 */ /* 0x000e620000000800 */
[----:B------:R-:W-:-:S07]  /*17390*/  FFMA.FTZ R201, R33, R2, -R14 ;  /* 0x0000000221c97223 */ /* 0x000fce000001080e */
[----:B------:R-:W4:Y:S01]  /*173a0*/  MUFU.EX2 R10, R10 ;  /* 0x0000000a000a7308 */ /* 0x000f220000000800 */
[----:B0-----:R-:W-:Y:S01]  /*173b0*/  FADD.FTZ R7, R49, R26 ;  /* 0x0000001a31077221 */ /* 0x001fe20000010000 */
[----:B------:R-:W-:-:S06]  /*173c0*/  FADD.FTZ R28, R8, R3 ;  /* 0x00000003081c7221 */ /* 0x000fcc0000010000 */
        /* <DEDUP_REMOVED lines=31> */
[----:B------:R-:W-:-:S07]  /*175c0*/  @!P1 PRMT R0, RZ, 0x654, R0 ;  /* 0x00000654ff009816 */ /* 0x000fce0000000000 */
[----:B------:R-:W0:Y:S01]  /*175d0*/  MUFU.EX2 R197, R197 ;  /* 0x000000c500c57308 */ /* 0x000e220000000800 */
[----:B------:R-:W-:Y:S01]  /*175e0*/  FFMA.FTZ R39, R39, R2, -R14 ;  /* 0x0000000227277223 */ /* 0x000fe2000001080e */
[----:B--2---:R-:W-:-:S06]  /*175f0*/  FADD.FTZ R30, R196, R7 ;  /* 0x00000007c41e7221 */ /* 0x004fcc0000010000 */
[----:B------:R-:W2:Y:S01]  /*17600*/  MUFU.EX2 R63, R63 ;  /* 0x0000003f003f7308 */ /* 0x000ea20000000800 */
[----:B---3--:R-:W-:Y:S01]  /*17610*/  FADD.FTZ R3, R203, R28 ;  /* 0x0000001ccb037221 */ /* 0x008fe20000010000 */
[----:B------:R-:W-:Y:S01]  /*17620*/  FFMA.FTZ R41, R41, R2, -R14 ;  /* 0x0000000229297223 */ /* 0x000fe2000001080e */
[----:B------:R3:W-:Y:S05]  /*17630*/  @!P1 SYNCS.ARRIVE.TRANS64.RED.A1T0 RZ, [R0+URZ], RZ ;  /* 0x000000ff00ff99a7 */ /* 0x0007ea000810043f */
[----:B------:R-:W2:Y:S01]  /*17640*/  MUFU.EX2 R26, R26 ;  /* 0x0000001a001a7308 */ /* 0x000ea20000000800 */
[----:B-1----:R-:W-:Y:S01]  /*17650*/  FADD.FTZ R7, R61, R30 ;  /* 0x0000001e3d077221 */ /* 0x002fe20000010000 */
[----:B----4-:R-:W-:-:S06]  /*17660*/  FADD.FTZ R28, R24, R3 ;  /* 0x00000003181c7221 */ /* 0x010fcc0000010000 */
[----:B------:R-:W1:Y:S08]  /*17670*/  MUFU.EX2 R192, R192 ;  /* 0x000000c000c07308 */ /* 0x000e700000000800 */
[----:B------:R-:W4:Y:S01]  /*17680*/  MUFU.EX2 R199, R199 ;  /* 0x000000c700c77308 */ /* 0x000f220000000800 */
[----:B------:R-:W-:Y:S01]  /*17690*/  FFMA.FTZ R43, R43, R2, -R14 ;  /* 0x000000022b2b7223 */ /* 0x000fe2000001080e */
[----:B0-----:R-:W-:-:S06]  /*176a0*/  FADD.FTZ R30, R198, R7 ;  /* 0x00000007c61e7221 */ /* 0x001fcc0000010000 */
[----:B------:R-:W0:Y:S01]  /*176b0*/  MUFU.EX2 R65, R65 ;  /* 0x0000004100417308 */ /* 0x000e220000000800 */
[----:B------:R-:W-:Y:S01]  /*176c0*/  FADD.FTZ R3, R197, R28 ;  /* 0x0000001cc5037221 */ /* 0x000fe20000010000 */
[----:B------:R-:W-:-:S06]  /*176d0*/  FFMA.FTZ R45, R45, R2, -R14 ;  /* 0x000000022d2d7223 */ /* 0x000fcc000001080e */
[----:B---3--:R-:W3:Y:S01]  /*176e0*/  MUFU.EX2 R0, R39 ;  /* 0x0000002700007308 */ /* 0x008ee20000000800 */
[----:B------:R-:W-:Y:S01]  /*176f0*/  FFMA.FTZ R53, R53, R2, -R14 ;  /* 0x0000000235357223 */ /* 0x000fe2000001080e */
[----:B--2---:R-:W-:Y:S01]  /*17700*/  FADD.FTZ R7, R63, R30 ;  /* 0x0000001e3f077221 */ /* 0x004fe20000010000 */
[----:B------:R-:W-:-:S05]  /*17710*/  FADD.FTZ R28, R26, R3 ;  /* 0x000000031a1c7221 */ /* 0x000fca0000010000 */
[----:B------:R-:W2:Y:S01]  /*17720*/  MUFU.EX2 R41, R41 ;  /* 0x0000002900297308 */ /* 0x000ea20000000800 */
[----:B-1----:R-:W-:Y:S01]  /*17730*/  FADD.FTZ R30, R192, R7 ;  /* 0x00000007c01e7221 */ /* 0x002fe20000010000 */
[----:B----4-:R-:W-:-:S06]  /*17740*/  FADD.FTZ R3, R199, R28 ;  /* 0x0000001cc7037221 */ /* 0x010fcc0000010000 */
[----:B------:R-:W1:Y:S01]  /*17750*/  MUFU.EX2 R14, R43 ;  /* 0x0000002b000e7308 */ /* 0x000e620000000800 */
[----:B0-----:R-:W-:Y:S01]  /*17760*/  FADD.FTZ R7, R65, R30 ;  /* 0x0000001e41077221 */ /* 0x001fe20000010000 */
[----:B---3--:R-:W-:-:S06]  /*17770*/  FADD.FTZ R30, R0, R3 ;  /* 0x00000003001e7221 */ /* 0x008fcc0000010000 */
[----:B------:R-:W0:Y:S01]  /*17780*/  MUFU.EX2 R45, R45 ;  /* 0x0000002d002d7308 */ /* 0x000e220000000800 */
[----:B--2---:R-:W-:Y:S01]  /*17790*/  FADD.FTZ R3, R41, R30 ;  /* 0x0000001e29037221 */ /* 0x004fe20000010000 */
[----:B------:R-:W-:-:S03]  /*177a0*/  F2FP.BF16.F32.PACK_AB R209, R6, R209 ;  /* 0x000000d106d1723e */ /* 0x000fc600000010ff */
[----:B-1----:R-:W-:-:S03]  /*177b0*/  FADD.FTZ R6, R14, R3 ;  /* 0x000000030e067221 */ /* 0x002fc60000010000 */
[----:B------:R-:W1:Y:S01]  /*177c0*/  MUFU.EX2 R194, R194 ;  /* 0x000000c200c27308 */ /* 0x000e620000000800 */
[----:B0-----:R-:W-:Y:S01]  /*177d0*/  FADD.FTZ R3, R45, R6 ;  /* 0x000000062d037221 */ /* 0x001fe20000010000 */
[----:B------:R-:W-:-:S06]  /*177e0*/  VIADD R6, R92, 0xfffffffe ;  /* 0xfffffffe5c067836 */ /* 0x000fcc0000000000 */
[----:B------:R-:W0:Y:S01]  /*177f0*/  MUFU.EX2 R67, R67 ;  /* 0x0000004300437308 */ /* 0x000e220000000800 */
[----:B------:R-:W-:-:S07]  /*17800*/  ISETP.GE.AND P2, PT, R6, R227, PT ;  /* 0x000000e30600720c */ /* 0x000fce0003f46270 */
[----:B------:R-:W2:Y:S01]  /*17810*/  MUFU.EX2 R28, R53 ;  /* 0x00000035001c7308 */ /* 0x000ea20000000800 */
[----:B-1----:R-:W-:Y:S01]  /*17820*/  FADD.FTZ R32, R194, R7 ;  /* 0x00000007c2207221 */ /* 0x002fe20000010000 */
[----:B------:R-:W-:Y:S01]  /*17830*/  BSSY B0, `(.L_x_636) ;  /* 0x00005b3000007945 */ /* 0x000fe20003800000 */
[----:B------:R-:W-:Y:S01]  /*17840*/  F2FP.BF16.F32.PACK_AB R201, R20, R201 ;  /* 0x000000c914c9723e */ /* 0x000fe200000010ff */
[--C-:B------:R-:W-:Y:S01]  /*17850*/  IMAD.MOV.U32 R150, RZ, RZ, R151.reuse ;  /* 0x000000ffff967224 */ /* 0x100fe200078e0097 */
[----:B------:R-:W-:Y:S01]  /*17860*/  F2FP.BF16.F32.PACK_AB R208, R27, R208 ;  /* 0x000000d01bd0723e */ /* 0x000fe200000010ff */
[--C-:B------:R-:W-:Y:S01]  /*17870*/  IMAD.MOV.U32 R149, RZ, RZ, R151.reuse ;  /* 0x000000ffff957224 */ /* 0x100fe200078e0097 */
[----:B------:R-:W-:Y:S01]  /*17880*/  F2FP.BF16.F32.PACK_AB R210, R31, R210 ;  /* 0x000000d21fd2723e */ /* 0x000fe200000010ff */
[--C-:B------:R-:W-:Y:S01]  /*17890*/  IMAD.MOV.U32 R148, RZ, RZ, R151.reuse ;  /* 0x000000ffff947224 */ /* 0x100fe200078e0097 */
[----:B------:R-:W-:Y:S01]  /*178a0*/  F2FP.BF16.F32.PACK_AB R204, R49, R204 ;  /* 0x000000cc31cc723e */ /* 0x000fe200000010ff */
[----:B0-----:R-:W-:Y:S01]  /*178b0*/  FADD.FTZ R21, R67, R32 ;  /* 0x0000002043157221 */ /* 0x001fe20000010000 */
[----:B------:R-:W-:Y:S01]  /*178c0*/  F2FP.BF16.F32.PACK_AB R206, R55, R206 ;  /* 0x000000ce37ce723e */ /* 0x000fe200000010ff */
[--C-:B------:R-:W-:Y:S01]  /*178d0*/  IMAD.MOV.U32 R147, RZ, RZ, R151.reuse ;  /* 0x000000ffff937224 */ /* 0x100fe200078e0097 */
[----:B------:R-:W-:Y:S01]  /*178e0*/  F2FP.BF16.F32.PACK_AB R200, R57, R200 ;  /* 0x000000c839c8723e */ /* 0x000fe200000010ff */
[--C-:B------:R-:W-:Y:S01]  /*178f0*/  IMAD.MOV.U32 R146, RZ, RZ, R151.reuse ;  /* 0x000000ffff927224 */ /* 0x100fe200078e0097 */
[----:B------:R-:W-:Y:S01]  /*17900*/  F2FP.BF16.F32.PACK_AB R202, R59, R202 ;  /* 0x000000ca3bca723e */ /* 0x000fe200000010ff */
[----:B------:R-:W-:Y:S01]  /*17910*/  IMAD.MOV.U32 R145, RZ, RZ, R151 ;  /* 0x000000ffff917224 */ /* 0x000fe200078e0097 */
[----:B------:R-:W-:Y:S01]  /*17920*/  F2FP.BF16.F32.PACK_AB R196, R61, R196 ;  /* 0x000000c43dc4723e */ /* 0x000fe200000010ff */
[----:B--2---:R-:W-:Y:S01]  /*17930*/  FADD.FTZ R20, R28, R3 ;  /* 0x000000031c147221 */ /* 0x004fe20000010000 */
[----:B------:R-:W-:Y:S01]  /*17940*/  F2FP.BF16.F32.PACK_AB R198, R63, R198 ;  /* 0x000000c63fc6723e */ /* 0x000fe200000010ff */
[----:B------:R-:W-:Y:S01]  /*17950*/  IMAD.MOV.U32 R3, RZ, RZ, 0x3f800000 ;  /* 0x3f800000ff037424 */ /* 0x000fe200078e00ff */
[----:B------:R-:W-:Y:S01]  /*17960*/  F2FP.BF16.F32.PACK_AB R192, R65, R192 ;  /* 0x000000c041c0723e */ /* 0x000fe200000010ff */
[--C-:B------:R-:W-:Y:S01]  /*17970*/  IMAD.MOV.U32 R144, RZ, RZ, R151.reuse ;  /* 0x000000ffff907224 */ /* 0x100fe200078e0097 */
[----:B------:R-:W-:Y:S01]  /*17980*/  F2FP.BF16.F32.PACK_AB R194, R67, R194 ;  /* 0x000000c243c2723e */ /* 0x000fe200000010ff */
[--C-:B------:R-:W-:Y:S01]  /*17990*/  IMAD.MOV.U32 R143, RZ, RZ, R151.reuse ;  /* 0x000000ffff8f7224 */ /* 0x100fe200078e0097 */
[----:B------:R-:W-:Y:S01]  /*179a0*/  F2FP.BF16.F32.PACK_AB R203, R24, R203 ;  /* 0x000000cb18cb723e */ /* 0x000fe200000010ff */
[--C-:B------:R-:W-:Y:S01]  /*179b0*/  IMAD.MOV.U32 R142, RZ, RZ, R151.reuse ;  /* 0x000000ffff8e7224 */ /* 0x100fe200078e0097 */
[----:B------:R-:W-:Y:S01]  /*179c0*/  F2FP.BF16.F32.PACK_AB R197, R26, R197 ;  /* 0x000000c51ac5723e */ /* 0x000fe200000010ff */
[--C-:B------:R-:W-:Y:S01]  /*179d0*/  IMAD.MOV.U32 R141, RZ, RZ, R151.reuse ;  /* 0x000000ffff8d7224 */ /* 0x100fe200078e0097 */
        /* <DEDUP_REMOVED lines=123> */
[----:B------:R-:W-:Y:S01]  /*18190*/  IMAD.MOV.U32 R24, RZ, RZ, R151 ;  /* 0x000000ffff187224 */ /* 0x000fe200078e0097 */
[----:B------:R-:W-:Y:S06]  /*181a0*/  @!P2 BRA `(.L_x_637) ;  /* 0x00000050006ca947 */ /* 0x000fec0003800000 */
[----:B------:R-:W-:Y:S01]  /*181b0*/  IMAD.MOV.U32 R7, RZ, RZ, R4 ;  /* 0x000000ffff077224 */ /* 0x000fe200078e0004 */
        /* <DEDUP_REMOVED lines=67> */
[----:B------:R-:W-:-:S07]  /*185f0*/  CS2R R24, SRZ ;  /* 0x0000000000187805 */ /* 0x000fce000001ff00 */
.L_x_648:
[----:B------:R-:W-:-:S05]  /*18600*/  VIADD R2, R10, 0x1 ;  /* 0x000000010a027836 */ /* 0x000fca0000000000 */
[----:B------:R-:W-:-:S04]  /*18610*/  ISETP.NE.AND P2, PT, R2, 0x2, PT ;  /* 0x000000020200780c */ /* 0x000fc80003f45270 */
[----:B------:R-:W-:Y:S02]  /*18620*/  SEL R2, R2, RZ, P2 ;  /* 0x000000ff02027207 */ /* 0x000fe40001000000 */
[----:B------:R-:W-:-:S03]  /*18630*/  SEL R221, RZ, 0x1, P2 ;  /* 0x00000001ffdd7807 */ /* 0x000fc60001000000 */
[----:B------:R-:W-:Y:S01]  /*18640*/  IMAD.MOV.U32 R220, RZ, RZ, R2 ;  /* 0x000000ffffdc7224 */ /* 0x000fe200078e0002 */
[----:B------:R-:W-:Y:S01]  /*18650*/  LOP3.LUT R221, R9, R221, RZ, 0x3c, !PT ;  /* 0x000000dd09dd7212 */ /* 0x000fe200078e3cff */
[----:B------:R-:W-:Y:S06]  /*18660*/  @!P0 BRA `(.L_x_638) ;  /* 0x0000000000048947 */ /* 0x000fec0003800000 */
[----:B------:R-:W-:Y:S01]  /*18670*/  BPT.TRAP 0x1 ;  /* 0x000000040000795c */ /* 0x000fe20000300000 */
.L_x_638:
[----:B------:R-:W-:Y:S01]  /*18680*/  IMAD R11, R2, 0x8, R18 ;  /* 0x00000008020b7824 */ /* 0x000fe200078e0212 */
[----:B------:R-:W-:-:S04]  /*18690*/  SHF.L.U32 R4, R221, 0x1f, RZ ;  /* 0x0000001fdd047819 */ /* 0x000fc800000006ff */
[----:B------:R0:W1:Y:S01]  /*186a0*/  SYNCS.PHASECHK.TRANS64.TRYWAIT P2, [R11+URZ+0x38830], R4 ;  /* 0x038830040b0075a7 */ /* 0x000062000804017f */
[----:B------:R-:W-:Y:S05]  /*186b0*/  @!P0 BRA `(.L_x_639) ;  /* 0x0000000000048947 */ /* 0x000fea0003800000 */
[----:B------:R-:W-:Y:S01]  /*186c0*/  BPT.TRAP 0x1 ;  /* 0x000000040000795c */ /* 0x000fe20000300000 */
.L_x_639:
[----:B------:R-:W-:Y:S01]  /*186d0*/  IMAD R2, R220, 0xa00, R224 ;  /* 0x00000a00dc027824 */ /* 0x000fe200078e02e0 */
[----:B------:R-:W-:Y:S03]  /*186e0*/  BSSY B1, `(.L_x_640) ;  /* 0x0000006000017945 */ /* 0x000fe60003800000 */
[C---:B------:R-:W-:Y:S02]  /*186f0*/  VIADD R12, R2.reuse, 0x80 ;  /* 0x00000080020c7836 */ /* 0x040fe40000000000 */
[----:B------:R-:W-:Y:S01]  /*18700*/  VIADD R14, R2, 0x100 ;  /* 0x00000100020e7836 */ /* 0x000fe20000000000 */
[----:B-1----:R-:W-:Y:S06]  /*18710*/  @P2 BRA `(.L_x_641) ;  /* 0x0000000000082947 */ /* 0x002fec0003800000 */
[----:B------:R-:W1:Y:S02]  /*18720*/  SYNCS.PHASECHK.TRANS64.TRYWAIT P2, [R11+URZ+0x38830], R4 ;  /* 0x038830040b0075a7 */ /* 0x000e64000804017f */
[----:B-1----:R-:W-:Y:S05]  /*18730*/  @!P2 BRA `(.L_x_642) ;  /* 0x000001400070a947 */ /* 0x002fea0003800000 */
.L_x_641:
[----:B------:R-:W-:Y:S05]  /*18740*/  BSYNC B1 ;  /* 0x0000000000017941 */ /* 0x000fea0003800000 */
.L_x_640:
[----:B------:R-:W2:Y:S04]  /*18750*/  LDL.64 R152, [R1+0x50] ;  /* 0x0000500001987983 */ /* 0x000ea80000100a00 */
[----:B------:R-:W3:Y:S01]  /*18760*/  LDL.64 R154, [R1+0x58] ;  /* 0x00005800019a7983 */ /* 0x000ee20000100a00 */
[----:B01----:R-:W-:Y:S02]  /*18770*/  IMAD.MOV.U32 R4, RZ, RZ, R2 ;  /* 0x000000ffff047224 */ /* 0x003fe400078e0002 */
[----:B------:R-:W-:-:S03]  /*18780*/  IMAD.MOV.U32 R5, RZ, RZ, 0x40000040 ;  /* 0x40000040ff057424 */ /* 0x000fc600078e00ff */
[----:B------:R-:W-:Y:S02]  /*18790*/  R2UR UR14, R4 ;  /* 0x00000000040e72ca */ /* 0x000fe400000e0000 */
[----:B------:R-:W-:Y:S01]  /*187a0*/  R2UR UR15, R5 ;  /* 0x00000000050f72ca */ /* 0x000fe200000e0000 */
[----:B------:R-:W-:Y:S01]  /*187b0*/  WARPGROUP.ARRIVE ;  /* 0x00000000000079c5 */ /* 0x000fe20000000000 */
[----:B------:R-:W-:Y:S01]  /*187c0*/  IMAD.MOV.U32 R13, RZ, RZ, 0x40000040 ;  /* 0x40000040ff0d7424 */ /* 0x000fe200078e00ff */
[----:B------:R-:W-:-:S04]  /*187d0*/  R2UR UR10, R12 ;  /* 0x000000000c0a72ca */ /* 0x000fc800000e0000 */
[----:B------:R-:W-:Y:S01]  /*187e0*/  R2UR UR11, R13 ;  /* 0x000000000d0b72ca */ /* 0x000fe200000e0000 */
[----:B------:R-:W-:Y:S01]  /*187f0*/  IMAD.MOV.U32 R15, RZ, RZ, 0x40000040 ;  /* 0x40000040ff0f7424 */ /* 0x000fe200078e00ff */
[----:B------:R-:W-:-:S04]  /*18800*/  R2UR UR6, R14 ;  /* 0x000000000e0672ca */ /* 0x000fc800000e0000 */
[----:B------:R-:W-:Y:S01]  /*18810*/  R2UR UR7, R15 ;  /* 0x000000000f0772ca */ /* 0x000fe200000e0000 */
[----:B------:R-:W-:Y:S01]  /*18820*/  VIADD R4, R2, 0x180 ;  /* 0x0000018002047836 */ /* 0x000fe20000000000 */
[----:B------:R-:W-:-:S04]  /*18830*/  R2UR UR23, R5 ;  /* 0x00000000051772ca */ /* 0x000fc800000e0000 */
[----:B------:R-:W-:Y:S02]  /*18840*/  R2UR UR22, R4 ;  /* 0x00000000041672ca */ /* 0x000fe400000e0000 */
[----:B--2---:R-:W-:Y:S02]  /*18850*/  R2UR UR30, R152 ;  /* 0x00000000981e72ca */ /* 0x004fe400000e0000 */
[----:B------:R-:W-:Y:S02]  /*18860*/  R2UR UR31, R153 ;  /* 0x00000000991f72ca */ /* 0x000fe400000e0000 */
[----:B------:R-:W2:Y:S01]  /*18870*/  LDL.64 R152, [R1+0x48] ;  /* 0x0000480001987983 */ /* 0x000ea20000100a00 */
[----:B---3--:R-:W-:Y:S02]  /*18880*/  R2UR UR16, R154 ;  /* 0x000000009a1072ca */ /* 0x008fe400000e0000 */
[----:B------:R-:W-:-:S11]  /*18890*/  R2UR UR17, R155 ;  /* 0x000000009b1172ca */ /* 0x000fd600000e0000 */
[----:B------:R-:W-:Y:S02]  /*188a0*/  UMOV UR12, UR16 ;  /* 0x00000010000c7c82 */ /* 0x000fe40008000000 */
[----:B------:R-:W-:Y:S02]  /*188b0*/  UMOV UR13, UR17 ;  /* 0x00000011000d7c82 */ /* 0x000fe40008000000 */
[----:B------:R-:W-:Y:S01]  /*188c0*/  HGMMA.64x16x16.F32.BF16 R184, gdesc[UR12], RZ, !UPT, gsb0 ;  /* 0x002000000cb879f0 */ /* 0x000fe2000c0018ff */
[----:B------:R-:W-:Y:S01]  /*188d0*/  UMOV UR8, UR16 ;  /* 0x0000001000087c82 */ /* 0x000fe20008000000 */
[----:B------:R-:W-:Y:S01]  /*188e0*/  UMOV UR9, UR17 ;  /* 0x0000001100097c82 */ /* 0x000fe20008000000 */
[----:B------:R-:W-:Y:S02]  /*188f0*/  WARPGROUP.DEPBAR.LE gsb0, 0x0 ;  /* 0x00008000000079c5 */ /* 0x000fe40000010000 */
[----:B------:R-:W-:-:S06]  /*18900*/  WARPGROUP.ARRIVE ;  /* 0x00000000000079c5 */ /* 0x000fcc0000000000 */
        /* <DEDUP_REMOVED lines=8> */
[----:B------:R-:W-:Y:S01]  /*18990*/  VIADD R12, R2, 0x200 ;  /* 0x00000200020c7836 */ /* 0x000fe20000000000 */
[----:B------:R-:W-:Y:S02]  /*189a0*/  WARPGROUP.DEPBAR.LE gsb0, 0x0 ;  /* 0x00008000000079c5 */ /* 0x000fe40000010000 */
[----:B------:R-:W-:-:S06]  /*189b0*/  WARPGROUP.ARRIVE ;  /* 0x00000000000079c5 */ /* 0x000fcc0000000000 */
[----:B------:R-:W-:Y:S01]  /*189c0*/  HGMMA.64x16x16.F32.BF16 R160, gdesc[UR20], RZ, !UPT, gsb0 ;  /* 0x0020000014a079f0 */ /* 0x000fe2000c0018ff */
[----:B------:R-:W-:Y:S02]  /*189d0*/  R2UR UR18, R12 ;  /* 0x000000000c1272ca */ /* 0x000fe400000e0000 */
[----:B------:R-:W-:Y:S01]  /*189e0*/  R2UR UR19, R13 ;  /* 0x000000000d1372ca */ /* 0x000fe200000e0000 */
[----:B------:R-:W-:Y:S01]  /*189f0*/  VIADD R4, R2, 0x2 ;  /* 0x0000000202047836 */ /* 0x000fe20000000000 */
[----:B------:R-:W-:Y:S02]  /*18a00*/  WARPGROUP.DEPBAR.LE gsb0, 0x0 ;  /* 0x00008000000079c5 */ /* 0x000fe40000010000 */
[----:B------:R-:W-:Y:S01]  /*18a10*/  IMAD.MOV.U32 R5, RZ, RZ, 0x40000040 ;  /* 0x40000040ff057424 */ /* 0x000fe200078e00ff */
[----:B--2---:R-:W-:Y:S02]  /*18a20*/  R2UR UR28, R152 ;  /* 0x00000000981c72ca */ /* 0x004fe400000e0000 */
[----:B------:R-:W-:-:S02]  /*18a30*/  R2UR UR29, R153 ;  /* 0x00000000991d72ca */ /* 0x000fc400000e0000 */
[----:B------:R-:W-:-:S06]  /*18a40*/  WARPGROUP.ARRIVE ;  /* 0x00000000000079c5 */ /* 0x000fcc0000000000 */
[----:B------:R-:W-:Y:S01]  /*18a50*/  HGMMA.64x16x16.F32.BF16 R152, gdesc[UR16], RZ, !UPT, gsb0 ;  /* 0x00200000109879f0 */ /* 0x000fe2000c0018ff */
        /* <DEDUP_REMOVED lines=13> */
[----:B------:R-:W-:Y:S02]  /*18b30*/  VIADD R14, R2, 0x102 ;  /* 0x00000102020e7836 */ /* 0x000fe40000000000 */
[----:B------:R-:W-:Y:S01]  /*18b40*/  IMAD.MOV.U32 R15, RZ, RZ, 0x40000040 ;  /* 0x40000040ff0f7424 */ /* 0x000fe200078e00ff */
[----:B------:R-:W-:Y:S01]  /*18b50*/  UMOV UR8, UR30 ;  /* 0x0000001e00087c82 */ /* 0x000fe20008000000 */
[----:B------:R-:W-:Y:S01]  /*18b60*/  UMOV UR9, UR31 ;  /* 0x0000001f00097c82 */ /* 0x000fe20008000000 */
[----:B------:R-:W-:-:S02]  /*18b70*/  WARPGROUP.DEPBAR.LE gsb0, 0x0 ;  /* 0x00008000000079c5 */ /* 0x000fc40000010000 */
[----:B------:R-:W-:Y:S01]  /*18b80*/  WARPGROUP.ARRIVE ;  /* 0x00000000000079c5 */ /* 0x000fe20000000000 */
[----:B------:R-:W-:Y:S02]  /*18b90*/  VIADD R4, R2, 0x182 ;  /* 0x0000018202047836 */ /* 0x000fe40000000000 */
[----:B------:R-:W-:Y:S01]  /*18ba0*/  IMAD.MOV.U32 R5, RZ, RZ, 0x40000040 ;  /* 0x40000040ff057424 */ /* 0x000fe200078e00ff */
[----:B------:R-:W-:Y:S01]  /*18bb0*/  UMOV UR4, UR30 ;  /* 0x0000001e00047c82 */ /* 0x000fe20008000000 */
[----:B------:R-:W-:Y:S01]  /*18bc0*/  UMOV UR5, UR31 ;  /* 0x0000001f00057c82 */ /* 0x000fe20008000000 */
[----:B------:R-:W-:Y:S01]  /*18bd0*/  HGMMA.64x16x16.F32.BF16 R176, gdesc[UR24], R176, gsb0 ;  /* 0x0020000018b079f0 */ /* 0x000fe200080018b0 */
[----:B------:R-:W-:Y:S01]  /*18be0*/  R2UR UR10, R14 ;  /* 0x000000000e0a72ca */ /* 0x000fe200000e0000 */
[----:B------:R-:W-:Y:S01]  /*18bf0*/  UMOV UR20, UR30 ;  /* 0x0000001e00147c82 */ /* 0x000fe20008000000 */
[----:B------:R-:W-:Y:S01]  /*18c00*/  R2UR UR11, R15 ;  /* 0x000000000f0b72ca */ /* 0x000fe200000e0000 */
[----:B------:R-:W-:Y:S01]  /*18c10*/  UMOV UR21, UR31 ;  /* 0x0000001f00157c82 */ /* 0x000fe20008000000 */
[----:B------:R-:W-:Y:S01]  /*18c20*/  R2UR UR6, R4 ;  /* 0x00000000040672ca */ /* 0x000fe200000e0000 */
[----:B------:R-:W-:Y:S01]  /*18c30*/  UMOV UR16, UR28 ;  /* 0x0000001c00107c82 */ /* 0x000fe20008000000 */
[----:B------:R-:W-:Y:S01]  /*18c40*/  UMOV UR17, UR29 ;  /* 0x0000001d00117c82 */ /* 0x000fe20008000000 */
[----:B------:R-:W-:Y:S01]  /*18c50*/  UMOV UR12, UR28 ;  /* 0x0000001c000c7c82 */ /* 0x000fe20008000000 */
[----:B------:R-:W-:Y:S01]  /*18c60*/  UMOV UR13, UR29 ;  /* 0x0000001d000d7c82 */ /* 0x000fe20008000000 */
[----:B------:R-:W2:Y:S01]  /*18c70*/  LDL.64 R12, [R1+0x38] ;  /* 0x00003800010c7983 */ /* 0x000ea20000100a00 */
[----:B------:R-:W-:-:S02]  /*18c80*/  WARPGROUP.DEPBAR.LE gsb0, 0x0 ;  /* 0x00008000000079c5 */ /* 0x000fc40000010000 */
[----:B------:R-:W-:Y:S01]  /*18c90*/  WARPGROUP.ARRIVE ;  /* 0x00000000000079c5 */ /* 0x000fe20000000000 */
[----:B------:R-:W-:Y:S01]  /*18ca0*/  R2UR UR7, R5 ;  /* 0x00000000050772ca */ /* 0x000fe200000e0000 */
[----:B------:R-:W3:Y:S04]  /*18cb0*/  LDL.64 R14, [R1+0x40] ;  /* 0x00004000010e7983 */ /* 0x000ee80000100a00 */
[----:B------:R-:W-:Y:S01]  /*18cc0*/  HGMMA.64x16x16.F32.BF16 R168, gdesc[UR8], R168, gsb0 ;  /* 0x0020000008a879f0 */ /* 0x000fe200080018a8 */
[----:B------:R-:W-:Y:S02]  /*18cd0*/  VIADD R4, R2, 0x202 ;  /* 0x0000020202047836 */ /* 0x000fe40000000000 */
[----:B------:R-:W-:Y:S01]  /*18ce0*/  IMAD.MOV.U32 R5, RZ, RZ, 0x40000040 ;  /* 0x40000040ff057424 */ /* 0x000fe200078e00ff */
[----:B------:R-:W-:-:S02]  /*18cf0*/  WARPGROUP.DEPBAR.LE gsb0, 0x0 ;  /* 0x00008000000079c5 */ /* 0x000fc40000010000 */
[----:B------:R-:W-:-:S06]  /*18d00*/  WARPGROUP.ARRIVE ;  /* 0x00000000000079c5 */ /* 0x000fcc0000000000 */
        /* <DEDUP_REMOVED lines=48> */
[----:B------:R-:W-:Y:S01]  /*19010*/  IMAD.MOV.U32 R5, RZ, RZ, 0x40000040 ;  /* 0x40000040ff057424 */ /* 0x000fe200078e00ff */
[----:B---3--:R-:W-:Y:S02]  /*19020*/  R2UR UR30, R14 ;  /* 0x000000000e1e72ca */ /* 0x008fe400000e0000 */
[----:B------:R-:W-:Y:S02]  /*19030*/  R2UR UR31, R15 ;  /* 0x000000000f1f72ca */ /* 0x000fe400000e0000 */
[----:B------:R-:W-:Y:S01]  /*19040*/  R2UR UR22, R4 ;  /* 0x00000000041672ca */ /* 0x000fe200000e0000 */
[----:B------:R-:W3:Y:S01]  /*19050*/  LDL.64 R14, [R1+0x30] ;  /* 0x00003000010e7983 */ /* 0x000ee20000100a00 */
[----:B------:R-:W-:-:S07]  /*19060*/  R2UR UR23, R5 ;  /* 0x00000000051772ca */ /* 0x000fce00000e0000 */
[----:B------:R-:W-:Y:S02]  /*19070*/  UMOV UR20, UR30 ;  /* 0x0000001e00147c82 */ /* 0x000fe40008000000 */
[----:B------:R-:W-:Y:S01]  /*19080*/  UMOV UR21, UR31 ;  /* 0x0000001f00157c82 */ /* 0x000fe20008000000 */
[----:B------:R-:W-:Y:S02]  /*19090*/  WARPGROUP.DEPBAR.LE gsb0, 0x0 ;  /* 0x00008000000079c5 */ /* 0x000fe40000010000 */
        /* <DEDUP_REMOVED lines=40> */
[----:B--2---:R-:W-:Y:S02]  /*19320*/  R2UR UR28, R12 ;  /* 0x000000000c1c72ca */ /* 0x004fe400000e0000 */
[----:B------:R-:W-:Y:S02]  /*19330*/  R2UR UR29, R13 ;  /* 0x000000000d1d72ca */ /* 0x000fe400000e0000 */
[----:B------:R-:W-:Y:S01]  /*19340*/  R2UR UR26, R4 ;  /* 0x00000000041a72ca */ /* 0x000fe200000e0000 */
[----:B------:R-:W2:Y:S01]  /*19350*/  LDL.64 R12, [R1+0x28] ;  /* 0x00002800010c7983 */ /* 0x000ea20000100a00 */
        /* <DEDUP_REMOVED lines=191> */
[----:B------:R-:W2:Y:S01]  /*19f50*/  LDL.64 R12, [R1] ;  /* 0x00000000010c7983 */ /* 0x000ea20000100a00 */
        /* <DEDUP_REMOVED lines=46> */
[----:B------:R-:W-:Y:S02]  /*1a240*/  R2UR UR14, R4 ;  /* 0x00000000040e72ca */ /* 0x000fe400000e0000 */
        /* <DEDUP_REMOVED lines=445> */
.L_x_643:
[----:B------:R-:W-:Y:S01]  /*1be20*/  SHF.L.U32 R0, R9, 0x1f, RZ ;  /* 0x0000001f09007819 */ /* 0x000fe200000006ff */
[----:B------:R-:W-:-:S04]  /*1be30*/  IMAD R9, R10, 0x8, R18 ;  /* 0x000000080a097824 */ /* 0x000fc800078e0212 */
[----:B------:R0:W1:Y:S01]  /*1be40*/  SYNCS.PHASECHK.TRANS64.TRYWAIT P2, [R9+URZ+0x38850], R0 ;  /* 0x03885000090075a7 */ /* 0x000062000804017f */
[----:B------:R-:W-:Y:S05]  /*1be50*/  @!P0 BRA `(.L_x_644) ;  /* 0x0000000000048947 */ /* 0x000fea0003800000 */
[----:B------:R-:W-:Y:S01]  /*1be60*/  BPT.TRAP 0x1 ;  /* 0x000000040000795c */ /* 0x000fe20000300000 */
.L_x_644:
[----:B------:R-:W-:Y:S04]  /*1be70*/  BSSY B1, `(.L_x_645) ;  /* 0x0000004000017945 */ /* 0x000fe80003800000 */
[----:B-1----:R-:W-:Y:S05]  /*1be80*/  @P2 BRA `(.L_x_646) ;  /* 0x0000000000082947 */ /* 0x002fea0003800000 */
[----:B------:R-:W1:Y:S02]  /*1be90*/  SYNCS.PHASECHK.TRANS64.TRYWAIT P2, [R9+URZ+0x38850], R0 ;  /* 0x03885000090075a7 */ /* 0x000e64000804017f */
[----:B-1----:R-:W-:Y:S05]  /*1bea0*/  @!P2 BRA `(.L_x_647) ;  /* 0x0000010800a8a947 */ /* 0x002fea0003800000 */
.L_x_646:
[----:B------:R-:W-:Y:S05]  /*1beb0*/  BSYNC B1 ;  /* 0x0000000000017941 */ /* 0x000fea0003800000 */
.L_x_645:
[----:B01----:R-:W-:Y:S01]  /*1bec0*/  VIADD R0, R18, 0x400 ;  /* 0x0000040012007836 */ /* 0x003fe20000000000 */
[----:B------:R-:W-:Y:S01]  /*1bed0*/  WARPGROUP.ARRIVE ;  /* 0x00000000000079c5 */ /* 0x000fe20000000000 */
[----:B------:R-:W-:Y:S02]  /*1bee0*/  IMAD.MOV.U32 R3, RZ, RZ, 0x40000040 ;  /* 0x40000040ff037424 */ /* 0x000fe400078e00ff */
[----:B------:R-:W-:Y:S01]  /*1bef0*/  FMUL.FTZ R14, R188, UR39 ;  /* 0x00000027bc0e7c20 */ /* 0x000fe20008410000 */
[----:B------:R-:W-:Y:S01]  /*1bf00*/  IMAD.MOV.U32 R5, RZ, RZ, 0x40000040 ;  /* 0x40000040ff057424 */ /* 0x000fe200078e00ff */
[----:B------:R-:W-:Y:S01]  /*1bf10*/  SHF.R.U32.HI R0, RZ, 0x4, R0 ;  /* 0x00000004ff007819 */ /* 0x000fe20000011600 */
[----:B------:R-:W-:Y:S01]  /*1bf20*/  FMUL.FTZ R15, R189, UR39 ;  /* 0x00000027bd0f7c20 */ /* 0x000fe20008410000 */
[----:B------:R-:W-:Y:S01]  /*1bf30*/  R2UR UR7, R3 ;  /* 0x00000000030772ca */ /* 0x000fe200000e0000 */
[----:B------:R-:W-:Y:S01]  /*1bf40*/  FMUL.FTZ R177, R177, UR39 ;  /* 0x00000027b1b17c20 */ /* 0x000fe20008410000 */
[----:B------:R-:W-:Y:S01]  /*1bf50*/  LOP3.LUT R0, R0, 0x3fff, RZ, 0xc0, !PT ;  /* 0x00003fff00007812 */ /* 0x000fe200078ec0ff */
[----:B------:R-:W-:Y:S01]  /*1bf60*/  MUFU.TANH R14, R14 ;  /* 0x0000000e000e7308 */ /* 0x000fe20000002400 */
[----:B------:R-:W-:Y:S01]  /*1bf70*/  FMUL.FTZ R180, R180, UR39 ;  /* 0x00000027b4b47c20 */ /* 0x000fe20008410000 */
[----:B------:R-:W-:Y:S01]  /*1bf80*/  FMUL.FTZ R181, R181, UR39 ;  /* 0x00000027b5b57c20 */ /* 0x000fe20008410000 */
[----:B------:R-:W-:Y:S01]  /*1bf90*/  LOP3.LUT R0, R0, 0x2800000, RZ, 0xfc, !PT ;  /* 0x0280000000007812 */ /* 0x000fe200078efcff */
[----:B------:R-:W-:Y:S01]  /*1bfa0*/  FMUL.FTZ R168, R168, UR39 ;  /* 0x00000027a8a87c20 */ /* 0x000fe20008410000 */
[----:B------:R-:W-:Y:S01]  /*1bfb0*/  FMUL.FTZ R169, R169, UR39 ;  /* 0x00000027a9a97c20 */ /* 0x000fe20008410000 */
[----:B------:R-:W-:Y:S01]  /*1bfc0*/  FMUL.FTZ R172, R172, UR39 ;  /* 0x00000027acac7c20 */ /* 0x000fe20008410000 */
[----:B------:R-:W-:Y:S01]  /*1bfd0*/  FMUL.FTZ R173, R173, UR39 ;  /* 0x00000027adad7c20 */ /* 0x000fe20008410000 */
[----:B------:R-:W-:-:S02]  /*1bfe0*/  IMAD R2, R10, 0xa00, R0 ;  /* 0x00000a000a027824 */ /* 0x000fc400078e0200 */
[----:B------:R-:W-:Y:S01]  /*1bff0*/  FMUL.FTZ R0, R184, UR39 ;  /* 0x00000027b8007c20 */ /* 0x000fe20008410000 */
[----:B------:R-:W-:Y:S01]  /*1c000*/  MUFU.TANH R15, R15 ;  /* 0x0000000f000f7308 */ /* 0x000fe20000002400 */
[----:B------:R-:W-:Y:S01]  /*1c010*/  FMUL.FTZ R160, R160, UR39 ;  /* 0x00000027a0a07c20 */ /* 0x000fe20008410000 */
[C---:B------:R-:W-:Y:S01]  /*1c020*/  VIADD R4, R2.reuse, 0x80 ;  /* 0x0000008002047836 */ /* 0x040fe20000000000 */
[----:B------:R-:W-:Y:S01]  /*1c030*/  R2UR UR6, R2 ;  /* 0x00000000020672ca */ /* 0x000fe200000e0000 */
[----:B------:R-:W-:Y:S01]  /*1c040*/  FMUL.FTZ R161, R161, UR39 ;  /* 0x00000027a1a17c20 */ /* 0x000fe20008410000 */
[----:B------:R-:W-:Y:S01]  /*1c050*/  FMUL.FTZ R164, R164, UR39 ;  /* 0x00000027a4a47c20 */ /* 0x000fe20008410000 */
[----:B------:R-:W-:Y:S01]  /*1c060*/  FMUL.FTZ R165, R165, UR39 ;  /* 0x00000027a5a57c20 */ /* 0x000fe20008410000 */
[----:B------:R-:W-:Y:S01]  /*1c070*/  FMUL.FTZ R152, R152, UR39 ;  /* 0x0000002798987c20 */ /* 0x000fe20008410000 */
[----:B------:R-:W0:Y:S01]  /*1c080*/  MUFU.TANH R0, R0 ;  /* 0x0000000000007308 */ /* 0x000e220000002400 */
[----:B------:R-:W-:Y:S01]  /*1c090*/  FMUL.FTZ R157, R157, UR39 ;  /* 0x000000279d9d7c20 */ /* 0x000fe20008410000 */
[----:B------:R-:W-:-:S02]  /*1c0a0*/  IMAD.MOV.U32 R3, RZ, RZ, 0x40000040 ;  /* 0x40000040ff037424 */ /* 0x000fc400078e00ff */
[----:B------:R-:W-:Y:S01]  /*1c0b0*/  FMUL.FTZ R10, R186, UR39 ;  /* 0x00000027ba0a7c20 */ /* 0x000fe20008410000 */
[----:B------:R-:W-:Y:S01]  /*1c0c0*/  FMUL.FTZ R12, R187, UR39 ;  /* 0x00000027bb0c7c20 */ /* 0x000fe20008410000 */
[----:B------:R-:W-:Y:S01]  /*1c0d0*/  FMUL.FTZ R13, R190, UR39 ;  /* 0x00000027be0d7c20 */ /* 0x000fe20008410000 */
[----:B------:R-:W-:Y:S01]  /*1c0e0*/  FMUL.FTZ R184, R191, UR39 ;  /* 0x00000027bfb87c20 */ /* 0x000fe20008410000 */
[----:B------:R-:W-:Y:S01]  /*1c0f0*/  FMUL.FTZ R170, R170, UR39 ;  /* 0x00000027aaaa7c20 */ /* 0x000fe20008410000 */
[----:B------:R-:W-:Y:S01]  /*1c100*/  HGMMA.64x256x16.F32.BF16 R24, R208, gdesc[UR4].tnspB, R24, gsb0 ;  /* 0x43e00004d0187df0 */ /* 0x000fe20008001818 */
[----:B------:R-:W-:Y:S01]  /*1c110*/  R2UR UR6, R4 ;  /* 0x00000000040672ca */ /* 0x000fe200000e0000 */
[----:B------:R-:W-:Y:S01]  /*1c120*/  VIADD R4, R2, 0x100 ;  /* 0x0000010002047836 */ /* 0x000fe20000000000 */
[----:B------:R-:W-:Y:S01]  /*1c130*/  R2UR UR7, R5 ;  /* 0x00000000050772ca */ /* 0x000fe200000e0000 */
[----:B------:R-:W-:Y:S01]  /*1c140*/  IMAD.MOV.U32 R5, RZ, RZ, 0x40000040 ;  /* 0x40000040ff057424 */ /* 0x000fe200078e00ff */
        /* <DEDUP_REMOVED lines=10> */
[----:B------:R-:W-:Y:S01]  /*1c1f0*/  FMUL.FTZ R155, R155, UR39 ;  /* 0x000000279b9b7c20 */ /* 0x000fe20008410000 */
[----:B------:R-:W-:Y:S01]  /*1c200*/  FMUL.FTZ R158, R158, UR39 ;  /* 0x000000279e9e7c20 */ /* 0x000fe20008410000 */
[----:B------:R-:W-:Y:S01]  /*1c210*/  FMUL.FTZ R159, R159, UR39 ;  /* 0x000000279f9f7c20 */ /* 0x000fe20008410000 */
[----:B------:R-:W-:Y:S01]  /*1c220*/  @!P1 VIADD R11, R11, 0x38840 ;  /* 0x000388400b0b9836 */ /* 0x000fe20000000000 */
[C---:B------:R-:W-:Y:S01]  /*1c230*/  ISETP.GT.AND P2, PT, R6.reuse, R227, PT ;  /* 0x000000e30600720c */ /* 0x040fe20003f44270 */
[----:B------:R-:W-:Y:S01]  /*1c240*/  @!P1 VIADD R9, R9, 0x38860 ;  /* 0x0003886009099836 */ /* 0x000fe20000000000 */
[----:B------:R-:W-:Y:S01]  /*1c250*/  MUFU.TANH R181, R181 ;  /* 0x000000b500b57308 */ /* 0x000fe20000002400 */
[----:B------:R-:W-:-:S03]  /*1c260*/  VIADD R6, R6, 0xffffffff ;  /* 0xffffffff06067836 */ /* 0x000fc60000000000 */
[----:B------:R-:W-:-:S04]  /*1c270*/  @!P1 PRMT R9, RZ, 0x654, R9 ;  /* 0x00000654ff099816 */ /* 0x000fc80000000009 */
        /* <DEDUP_REMOVED lines=27> */
[----:B------:R-:W-:-:S06]  /*1c430*/  WARPGROUP.ARRIVE ;  /* 0x00000000000079c5 */ /* 0x000fcc0000000000 */
        /* <DEDUP_REMOVED lines=10> */
[----:B------:R-:W-:Y:S01]  /*1c4e0*/  R2UR UR6, R4 ;  /* 0x00000000040672ca */ /* 0x000fe200000e0000 */
[----:B------:R-:W-:Y:S01]  /*1c4f0*/  FMUL.FTZ R4, R185, UR39 ;  /* 0x00000027b9047c20 */ /* 0x000fe20008410000 */
[----:B------:R-:W-:Y:S01]  /*1c500*/  R2UR UR7, R5 ;  /* 0x00000000050772ca */ /* 0x000fe200000e0000 */
[----:B------:R-:W-:Y:S01]  /*1c510*/  FMUL.FTZ R185, R176, UR39 ;  /* 0x00000027b0b97c20 */ /* 0x000fe20008410000 */
[----:B------:R-:W-:Y:S01]  /*1c520*/  FMUL.FTZ R176, R178, UR39 ;  /* 0x00000027b2b07c20 */ /* 0x000fe20008410000 */
[----:B------:R-:W-:Y:S01]  /*1c530*/  FMUL.FTZ R178, R179, UR39 ;  /* 0x00000027b3b27c20 */ /* 0x000fe20008410000 */
[----:B------:R-:W-:Y:S01]  /*1c540*/  FMUL.FTZ R179, R182, UR39 ;  /* 0x00000027b6b37c20 */ /* 0x000fe20008410000 */
[----:B------:R-:W1:Y:S01]  /*1c550*/  MUFU.TANH R4, R4 ;  /* 0x0000000400047308 */ /* 0x000e620000002400 */
[----:B------:R-:W-:Y:S01]  /*1c560*/  FMUL.FTZ R182, R153, UR39 ;  /* 0x0000002799b67c20 */ /* 0x000fe20008410000 */
[----:B------:R-:W-:Y:S01]  /*1c570*/  FMUL.FTZ R153, R156, UR39 ;  /* 0x000000279c997c20 */ /* 0x000fe20008410000 */
[----:B------:R-:W-:-:S05]  /*1c580*/  FMUL.FTZ R156, R183, UR39 ;  /* 0x00000027b79c7c20 */ /* 0x000fca0008410000 */
[----:B------:R-:W2:Y:S08]  /*1c590*/  MUFU.TANH R185, R185 ;  /* 0x000000b900b97308 */ /* 0x000eb00000002400 */
[----:B------:R-:W3:Y:S08]  /*1c5a0*/  MUFU.TANH R182, R182 ;  /* 0x000000b600b67308 */ /* 0x000ef00000002400 */
[----:B------:R-:W4:Y:S08]  /*1c5b0*/  MUFU.TANH R153, R153 ;  /* 0x0000009900997308 */ /* 0x000f300000002400 */
[----:B------:R-:W5:Y:S08]  /*1c5c0*/  MUFU.TANH R176, R176 ;  /* 0x000000b000b07308 */ /* 0x000f700000002400 */
[----:B------:R-:W5:Y:S08]  /*1c5d0*/  MUFU.TANH R178, R178 ;  /* 0x000000b200b27308 */ /* 0x000f700000002400 */
[----:B------:R-:W5:Y:S08]  /*1c5e0*/  MUFU.TANH R179, R179 ;  /* 0x000000b300b37308 */ /* 0x000f700000002400 */
[----:B------:R-:W5:Y:S01]  /*1c5f0*/  MUFU.TANH R156, R156 ;  /* 0x0000009c009c7308 */ /* 0x000f620000002400 */
[----:B------:R-:W-:-:S02]  /*1c600*/  WARPGROUP.DEPBAR.LE gsb0, 0x0 ;  /* 0x00008000000079c5 */ /* 0x000fc40000010000 */
[----:B------:R-:W-:-:S06]  /*1c610*/  WARPGROUP.ARRIVE ;  /* 0x00000000000079c5 */ /* 0x000fcc0000000000 */
[----:B------:R-:W-:Y:S01]  /*1c620*/  HGMMA.64x256x16.F32.BF16 R24, R196, gdesc[UR4].tnspB, R24, gsb0 ;  /* 0x43e00004c4187df0 */ /* 0x000fe20008001818 */
[----:B------:R-:W-:Y:S02]  /*1c630*/  R2UR UR6, R2 ;  /* 0x00000000020672ca */ /* 0x000fe400000e0000 */
[----:B0-----:R-:W-:Y:S02]  /*1c640*/  FMNMX.FTZ R2, R0, R8, !PT ;  /* 0x0000000800027209 */ /* 0x001fe40007810000 */
[----:B------:R-:W-:Y:S02]  /*1c650*/  R2UR UR7, R3 ;  /* 0x00000000030772ca */ /* 0x000fe400000e0000 */
[----:B-1----:R-:W-:Y:S02]  /*1c660*/  FMNMX.FTZ R2, R4, R2, !PT ;  /* 0x0000000204027209 */ /* 0x002fe40007810000 */
[----:B------:R-:W-:Y:S02]  /*1c670*/  FMNMX.FTZ R3, R10, R7, !PT ;  /* 0x000000070a037209 */ /* 0x000fe40007810000 */
[----:B------:R-:W-:-:S02]  /*1c680*/  FMNMX.FTZ R2, R14, R2, !PT ;  /* 0x000000020e027209 */ /* 0x000fc40007810000 */
[----:B------:R-:W-:Y:S02]  /*1c690*/  FMNMX.FTZ R3, R12, R3, !PT ;  /* 0x000000030c037209 */ /* 0x000fe40007810000 */
[----:B------:R-:W-:Y:S02]  /*1c6a0*/  FMNMX.FTZ R2, R15, R2, !PT ;  /* 0x000000020f027209 */ /* 0x000fe40007810000 */
[----:B------:R-:W-:Y:S02]  /*1c6b0*/  FMNMX.FTZ R3, R13, R3, !PT ;  /* 0x000000030d037209 */ /* 0x000fe40007810000 */
[----:B--2---:R-:W-:-:S04]  /*1c6c0*/  FMNMX.FTZ R2, R185, R2, !PT ;  /* 0x00000002b9027209 */ /* 0x004fc80007810000 */
[----:B------:R-:W-:-:S04]  /*1c6d0*/  FMNMX.FTZ R2, R177, R2, !PT ;  /* 0x00000002b1027209 */ /* 0x000fc80007810000 */
        /* <DEDUP_REMOVED lines=11> */
[----:B---3--:R-:W-:-:S04]  /*1c790*/  FMNMX.FTZ R2, R182, R2, !PT ;  /* 0x00000002b6027209 */ /* 0x008fc80007810000 */
[----:B----4-:R-:W-:-:S04]  /*1c7a0*/  FMNMX.FTZ R2, R153, R2, !PT ;  /* 0x0000000299027209 */ /* 0x010fc80007810000 */
[----:B------:R-:W-:-:S05]  /*1c7b0*/  FMNMX.FTZ R5, R157, R2, !PT ;  /* 0x000000029d057209 */ /* 0x000fca0007810000 */
[----:B------:R-:W0:Y:S02]  /*1c7c0*/  SHFL.BFLY PT, R2, R5, 0x2, 0x1f ;  /* 0x0c401f0005027f89 */ /* 0x000e2400000e0000 */
[----:B0-----:R-:W-:-:S05]  /*1c7d0*/  FMNMX.FTZ R5, R5, R2, !PT ;  /* 0x0000000205057209 */ /* 0x001fca0007810000 */
[----:B------:R-:W0:Y:S02]  /*1c7e0*/  SHFL.BFLY PT, R2, R5, 0x1, 0x1f ;  /* 0x0c201f0005027f89 */ /* 0x000e2400000e0000 */
[----:B0-----:R-:W-:Y:S01]  /*1c7f0*/  FMNMX.FTZ R5, R5, R2, !PT ;  /* 0x0000000205057209 */ /* 0x001fe20007810000 */
[----:B------:R-:W-:-:S04]  /*1c800*/  IMAD.U32 R2, RZ, RZ, UR38 ;  /* 0x00000026ff027e24 */ /* 0x000fc8000f8e00ff */
[----:B------:R-:W-:-:S04]  /*1c810*/  FADD.FTZ R8, -R5, R8 ;  /* 0x0000000805087221 */ /* 0x000fc80000010100 */
[----:B------:R-:W-:Y:S01]  /*1c820*/  FMUL.FTZ R183, R8, R2 ;  /* 0x0000000208b77220 */ /* 0x000fe20000410000 */
[----:B------:R-:W-:-:S03]  /*1c830*/  FMNMX.FTZ R8, R184, R3, !PT ;  /* 0x00000003b8087209 */ /* 0x000fc60007810000 */
[----:B------:R0:W-:Y:S01]  /*1c840*/  MUFU.EX2 R3, R183 ;  /* 0x000000b700037308 */ /* 0x0001e20000000800 */
[----:B-----5:R-:W-:-:S04]  /*1c850*/  FMNMX.FTZ R8, R176, R8, !PT ;  /* 0x00000008b0087209 */ /* 0x020fc80007810000 */
[----:B------:R-:W-:Y:S01]  /*1c860*/  FMNMX.FTZ R8, R178, R8, !PT ;  /* 0x00000008b2087209 */ /* 0x000fe20007810000 */
[----:B0-----:R-:W-:-:S04]  /*1c870*/  FMUL.FTZ R183, R5, R2 ;  /* 0x0000000205b77220 */ /* 0x001fc80000410000 */
        /* <DEDUP_REMOVED lines=14> */
[----:B------:R-:W0:Y:S01]  /*1c960*/  MUFU.EX2 R208, R208 ;  /* 0x000000d000d07308 */ /* 0x000e220000000800 */
[-CC-:B------:R-:W-:Y:S01]  /*1c970*/  FFMA.FTZ R200, R168, R2.reuse, -R183.reuse ;  /* 0x00000002a8c87223 */ /* 0x180fe200000108b7 */
[--C-:B------:R-:W-:Y:S01]  /*1c980*/  FFMA.FTZ R168, R169, R2, -R183.reuse ;  /* 0x00000002a9a87223 */ /* 0x100fe200000108b7 */
[----:B------:R-:W-:Y:S01]  /*1c990*/  FMNMX.FTZ R0, R174, R0, !PT ;  /* 0x00000000ae007209 */ /* 0x000fe20007810000 */
[-CC-:B------:R-:W-:Y:S01]  /*1c9a0*/  FFMA.FTZ R202, R172, R2.reuse, -R183.reuse ;  /* 0x00000002acca7223 */ /* 0x180fe200000108b7 */
[----:B------:R-:W-:-:S02]  /*1c9b0*/  FFMA.FTZ R169, R173, R2, -R183 ;  /* 0x00000002ada97223 */ /* 0x000fc400000108b7 */
[----:B------:R-:W-:Y:S01]  /*1c9c0*/  FMNMX.FTZ R0, R175, R0, !PT ;  /* 0x00000000af007209 */ /* 0x000fe20007810000 */
[----:B------:R-:W1:Y:S03]  /*1c9d0*/  MUFU.EX2 R210, R210 ;  /* 0x000000d200d27308 */ /* 0x000e660000000800 */
[----:B------:R-:W-:-:S04]  /*1c9e0*/  FMNMX.FTZ R0, R162, R0, !PT ;  /* 0x00000000a2007209 */ /* 0x000fc80007810000 */
[----:B------:R-:W-:Y:S01]  /*1c9f0*/  FMNMX.FTZ R0, R163, R0, !PT ;  /* 0x00000000a3007209 */ /* 0x000fe20007810000 */
[----:B------:R-:W2:Y:S01]  /*1ca00*/  MUFU.EX2 R186, R186 ;  /* 0x000000ba00ba7308 */ /* 0x000ea20000000800 */
[----:B0-----:R-:W-:Y:S01]  /*1ca10*/  FFMA.FTZ R21, R3, R21, R208 ;  /* 0x0000001503157223 */ /* 0x001fe200000100d0 */
[----:B------:R-:W-:Y:S02]  /*1ca20*/  F2FP.BF16.F32.PACK_AB R208, R8, R208 ;  /* 0x000000d008d0723e */ /* 0x000fe400000010ff */
[----:B------:R-:W-:Y:S01]  /*1ca30*/  FMNMX.FTZ R0, R166, R0, !PT ;  /* 0x00000000a6007209 */ /* 0x000fe20007810000 */
[----:B------:R-:W-:Y:S01]  /*1ca40*/  FADD.FTZ R21, R8, R21 ;  /* 0x0000001508157221 */ /* 0x000fe20000010000 */
[----:B------:R-:W-:Y:S02]  /*1ca50*/  IMAD.MOV.U32 R8, RZ, RZ, R5 ;  /* 0x000000ffff087224 */ /* 0x000fe400078e0005 */
[----:B------:R-:W-:Y:S01]  /*1ca60*/  FMNMX.FTZ R0, R167, R0, !PT ;  /* 0x00000000a7007209 */ /* 0x000fe20007810000 */
[----:B------:R-:W-:Y:S01]  /*1ca70*/  MUFU.EX2 R204, R204 ;  /* 0x000000cc00cc7308 */ /* 0x000fe20000000800 */
[----:B-1----:R-:W-:-:S02]  /*1ca80*/  FADD.FTZ R21, R210, R21 ;  /* 0x00000015d2157221 */ /* 0x002fc40000010000 */
[----:B------:R-:W-:-:S04]  /*1ca90*/  FMNMX.FTZ R0, R154, R0, !PT ;  /* 0x000000009a007209 */ /* 0x000fc80007810000 */
[----:B------:R-:W-:Y:S01]  /*1caa0*/  FMNMX.FTZ R0, R155, R0, !PT ;  /* 0x000000009b007209 */ /* 0x000fe20007810000 */
[----:B------:R-:W-:Y:S01]  /*1cab0*/  MUFU.EX2 R14, R14 ;  /* 0x0000000e000e7308 */ /* 0x000fe20000000800 */
[----:B--2---:R-:W-:Y:S02]  /*1cac0*/  F2FP.BF16.F32.PACK_AB R210, R186, R210 ;  /* 0x000000d2bad2723e */ /* 0x004fe400000010ff */
[----:B------:R-:W-:-:S04]  /*1cad0*/  FMNMX.FTZ R0, R158, R0, !PT ;  /* 0x000000009e007209 */ /* 0x000fc80007810000 */
[----:B------:R-:W-:Y:S01]  /*1cae0*/  FMNMX.FTZ R0, R159, R0, !PT ;  /* 0x000000009f007209 */ /* 0x000fe20007810000 */
[----:B------:R-:W-:Y:S04]  /*1caf0*/  MUFU.EX2 R206, R206 ;  /* 0x000000ce00ce7308 */ /* 0x000fe80000000800 */
[----:B------:R-:W0:Y:S04]  /*1cb00*/  SHFL.BFLY PT, R4, R0, 0x2, 0x1f ;  /* 0x0c401f0000047f89 */ /* 0x000e2800000e0000 */
[----:B------:R-:W-:Y:S08]  /*1cb10*/  MUFU.EX2 R15, R15 ;  /* 0x0000000f000f7308 */ /* 0x000ff00000000800 */
[----:B------:R-:W-:Y:S08]  /*1cb20*/  MUFU.EX2 R200, R200 ;  /* 0x000000c800c87308 */ /* 0x000ff00000000800 */
[----:B------:R-:W-:Y:S01]  /*1cb30*/  MUFU.EX2 R168, R168 ;  /* 0x000000a800a87308 */ /* 0x000fe20000000800 */
[----:B0-----:R-:W-:-:S07]  /*1cb40*/  FMNMX.FTZ R0, R0, R4, !PT ;  /* 0x0000000400007209 */ /* 0x001fce0007810000 */
[----:B------:R-:W-:Y:S01]  /*1cb50*/  MUFU.EX2 R202, R202 ;  /* 0x000000ca00ca7308 */ /* 0x000fe20000000800 */
[----:B------:R-:W0:Y:S07]  /*1cb60*/  SHFL.BFLY PT, R4, R0, 0x1, 0x1f ;  /* 0x0c201f0000047f89 */ /* 0x000e2e00000e0000 */
[----:B------:R-:W-:Y:S01]  /*1cb70*/  MUFU.EX2 R169, R169 ;  /* 0x000000a900a97308 */ /* 0x000fe20000000800 */
[----:B------:R-:W-:Y:S02]  /*1cb80*/  WARPGROUP.DEPBAR.LE gsb0, 0x0 ;  /* 0x00008000000079c5 */ /* 0x000fe40000010000 */
[----:B------:R-:W-:Y:S01]  /*1cb90*/  WARPGROUP.ARRIVE ;  /* 0x00000000000079c5 */ /* 0x000fe20000000000 */
[-CC-:B------:R-:W-:Y:S01]  /*1cba0*/  FFMA.FTZ R196, R160, R2.reuse, -R183.reuse ;  /* 0x00000002a0c47223 */ /* 0x180fe200000108b7 */
[--C-:B------:R-:W-:Y:S01]  /*1cbb0*/  FFMA.FTZ R160, R161, R2, -R183.reuse ;  /* 0x00000002a1a07223 */ /* 0x100fe200000108b7 */
[----:B0-----:R-:W-:Y:S01]  /*1cbc0*/  FMNMX.FTZ R4, R0, R4, !PT ;  /* 0x0000000400047209 */ /* 0x001fe20007810000 */
[-CC-:B------:R-:W-:Y:S01]  /*1cbd0*/  FFMA.FTZ R198, R164, R2.reuse, -R183.reuse ;  /* 0x00000002a4c67223 */ /* 0x180fe200000108b7 */
[----:B------:R-:W-:Y:S01]  /*1cbe0*/  FFMA.FTZ R161, R165, R2, -R183 ;  /* 0x00000002a5a17223 */ /* 0x000fe200000108b7 */
[----:B------:R-:W-:Y:S01]  /*1cbf0*/  HGMMA.64x256x16.F32.BF16 R24, R192, gdesc[UR4].tnspB, R24, gsb0 ;  /* 0x43e00004c0187df0 */ /* 0x000fe20008001818 */
[----:B------:R-:W-:Y:S01]  /*1cc00*/  MUFU.EX2 R196, R196 ;  /* 0x000000c400c47308 */ /* 0x000fe20000000800 */
[----:B------:R-:W-:-:S04]  /*1cc10*/  FADD.FTZ R0, -R4, R7 ;  /* 0x0000000704007221 */ /* 0x000fc80000010100 */
[----:B------:R-:W-:-:S03]  /*1cc20*/  FMUL.FTZ R0, R0, R2 ;  /* 0x0000000200007220 */ /* 0x000fc60000410000 */
[----:B------:R0:W-:Y:S08]  /*1cc30*/  MUFU.EX2 R7, R157 ;  /* 0x0000009d00077308 */ /* 0x0001f00000000800 */
[----:B------:R-:W-:Y:S08]  /*1cc40*/  MUFU.EX2 R0, R0 ;  /* 0x0000000000007308 */ /* 0x000ff00000000800 */
[----:B------:R-:W-:Y:S08]  /*1cc50*/  MUFU.EX2 R160, R160 ;  /* 0x000000a000a07308 */ /* 0x000ff00000000800 */
[----:B------:R-:W-:Y:S08]  /*1cc60*/  MUFU.EX2 R198, R198 ;  /* 0x000000c600c67308 */ /* 0x000ff00000000800 */
[----:B------:R-:W-:Y:S01]  /*1cc70*/  MUFU.EX2 R161, R161 ;  /* 0x000000a100a17308 */ /* 0x000fe20000000800 */
[----:B------:R-:W-:-:S02]  /*1cc80*/  WARPGROUP.DEPBAR.LE gsb0, 0x0 ;  /* 0x00008000000079c5 */ /* 0x000fc40000010000 */
[-CC-:B------:R-:W-:Y:S01]  /*1cc90*/  FFMA.FTZ R194, R153, R2.reuse, -R183.reuse ;  /* 0x0000000299c27223 */ /* 0x180fe200000108b7 */
[-C--:B------:R-:W-:Y:S01]  /*1cca0*/  FMUL.FTZ R153, R4, R2.reuse ;  /* 0x0000000204997220 */ /* 0x080fe20000410000 */
[-CC-:B------:R-:W-:Y:S01]  /*1ccb0*/  FFMA.FTZ R192, R152, R2.reuse, -R183.reuse ;  /* 0x0000000298c07223 */ /* 0x180fe200000108b7 */
[-C--:B------:R-:W-:Y:S02]  /*1ccc0*/  FFMA.FTZ R152, R182, R2.reuse, -R183 ;  /* 0x00000002b6987223 */ /* 0x080fe400000108b7 */
[-CC-:B------:R-:W-:Y:S01]  /*1ccd0*/  FFMA.FTZ R209, R10, R2.reuse, -R153.reuse ;  /* 0x000000020ad17223 */ /* 0x180fe20000010899 */
[-CC-:B------:R-:W-:Y:S01]  /*1cce0*/  FFMA.FTZ R10, R12, R2.reuse, -R153.reuse ;  /* 0x000000020c0a7223 */ /* 0x180fe20000010899 */
[-CC-:B------:R-:W-:Y:S01]  /*1ccf0*/  FFMA.FTZ R211, R13, R2.reuse, -R153.reuse ;  /* 0x000000020dd37223 */ /* 0x180fe20000010899 */
[-CC-:B------:R-:W-:Y:S01]  /*1cd00*/  FFMA.FTZ R13, R184, R2.reuse, -R153.reuse ;  /* 0x00000002b80d7223 */ /* 0x180fe20000010899 */
[-CC-:B------:R-:W-:Y:S01]  /*1cd10*/  FFMA.FTZ R205, R176, R2.reuse, -R153.reuse ;  /* 0x00000002b0cd7223 */ /* 0x180fe20000010899 */
[-CC-:B0-----:R-:W-:Y:S01]  /*1cd20*/  FFMA.FTZ R157, R178, R2.reuse, -R153.reuse ;  /* 0x00000002b29d7223 */ /* 0x181fe20000010899 */
[----:B------:R-:W0:Y:S01]  /*1cd30*/  MUFU.EX2 R209, R209 ;  /* 0x000000d100d17308 */ /* 0x000e220000000800 */
[-CC-:B------:R-:W-:Y:S01]  /*1cd40*/  FFMA.FTZ R207, R179, R2.reuse, -R153.reuse ;  /* 0x00000002b3cf7223 */ /* 0x180fe20000010899 */
[-CC-:B------:R-:W-:Y:S01]  /*1cd50*/  FFMA.FTZ R197, R162, R2.reuse, -R153.reuse ;  /* 0x00000002a2c57223 */ /* 0x180fe20000010899 */
[-C--:B------:R-:W-:Y:S01]  /*1cd60*/  FFMA.FTZ R12, R156, R2.reuse, -R153 ;  /* 0x000000029c0c7223 */ /* 0x080fe20000010899 */
[----:B------:R-:W-:Y:S01]  /*1cd70*/  @!P1 PRMT R156, RZ, 0x654, R11 ;  /* 0x00000654ff9c9816 */ /* 0x000fe2000000000b */
[-CC-:B------:R-:W-:Y:S01]  /*1cd80*/  FFMA.FTZ R201, R170, R2.reuse, -R153.reuse ;  /* 0x00000002aac97223 */ /* 0x180fe20000010899 */
[-CC-:B------:R-:W-:Y:S01]  /*1cd90*/  FFMA.FTZ R171, R171, R2.reuse, -R153.reuse ;  /* 0x00000002abab7223 */ /* 0x180fe20000010899 */
[-CC-:B------:R-:W-:Y:S01]  /*1cda0*/  FFMA.FTZ R193, R154, R2.reuse, -R153.reuse ;  /* 0x000000029ac17223 */ /* 0x180fe20000010899 */
[----:B------:R-:W1:Y:S01]  /*1cdb0*/  MUFU.EX2 R10, R10 ;  /* 0x0000000a000a7308 */ /* 0x000e620000000800 */
[----:B------:R2:W-:Y:S01]  /*1cdc0*/  @!P1 SYNCS.ARRIVE.TRANS64.RED.A1T0 RZ, [R156+URZ], RZ ;  /* 0x000000ff9cff99a7 */ /* 0x0005e2000810043f */
[-CC-:B------:R-:W-:Y:S01]  /*1cdd0*/  FFMA.FTZ R203, R174, R2.reuse, -R153.reuse ;  /* 0x00000002aecb7223 */ /* 0x180fe20000010899 */
[-CC-:B------:R-:W-:Y:S01]  /*1cde0*/  FFMA.FTZ R175, R175, R2.reuse, -R153.reuse ;  /* 0x00000002afaf7223 */ /* 0x180fe20000010899 */
[-CC-:B------:R-:W-:Y:S01]  /*1cdf0*/  FFMA.FTZ R199, R166, R2.reuse, -R153.reuse ;  /* 0x00000002a6c77223 */ /* 0x180fe20000010899 */
[-CC-:B------:R-:W-:Y:S01]  /*1ce00*/  FFMA.FTZ R155, R155, R2.reuse, -R153.reuse ;  /* 0x000000029b9b7223 */ /* 0x180fe20000010899 */
[----:B------:R-:W-:-:S02]  /*1ce10*/  FFMA.FTZ R158, R158, R2, -R153 ;  /* 0x000000029e9e7223 */ /* 0x000fc40000010899 */
[----:B------:R-:W3:Y:S01]  /*1ce20*/  MUFU.EX2 R211, R211 ;  /* 0x000000d300d37308 */ /* 0x000ee20000000800 */
[----:B0-----:R-:W-:Y:S01]  /*1ce30*/  FFMA.FTZ R20, R0, R20, R209 ;  /* 0x0000001400147223 */ /* 0x001fe200000100d1 */
[----:B--2---:R-:W-:Y:S01]  /*1ce40*/  FADD.FTZ R156, R186, R21 ;  /* 0x00000015ba9c7221 */ /* 0x004fe20000010000 */
[----:B------:R0:W-:Y:S01]  /*1ce50*/  @!P1 SYNCS.ARRIVE.TRANS64.RED.A1T0 RZ, [R9+URZ], RZ ;  /* 0x000000ff09ff99a7 */ /* 0x0001e2000810043f */
[--C-:B------:R-:W-:Y:S02]  /*1ce60*/  FFMA.FTZ R21, R167, R2, -R153.reuse ;  /* 0x00000002a7157223 */ /* 0x100fe40000010899 */
[----:B------:R-:W-:Y:S01]  /*1ce70*/  FADD.FTZ R156, R204, R156 ;  /* 0x0000009ccc9c7221 */ /* 0x000fe20000010000 */
[----:B------:R-:W-:Y:S01]  /*1ce80*/  F2FP.BF16.F32.PACK_AB R204, R14, R204 ;  /* 0x000000cc0ecc723e */ /* 0x000fe200000010ff */
[----:B------:R-:W2:Y:S01]  /*1ce90*/  MUFU.EX2 R13, R13 ;  /* 0x0000000d000d7308 */ /* 0x000ea20000000800 */
[----:B-1----:R-:W-:Y:S01]  /*1cea0*/  FADD.FTZ R162, R10, R20 ;  /* 0x000000140aa27221 */ /* 0x002fe20000010000 */
[----:B------:R-:W-:Y:S01]  /*1ceb0*/  FADD.FTZ R156, R14, R156 ;  /* 0x0000009c0e9c7221 */ /* 0x000fe20000010000 */
[-CC-:B------:R-:W-:Y:S01]  /*1cec0*/  FFMA.FTZ R20, R163, R2.reuse, -R153.reuse ;  /* 0x00000002a3147223 */ /* 0x180fe20000010899 */
[----:B------:R-:W-:Y:S01]  /*1ced0*/  FFMA.FTZ R153, R159, R2, -R153 ;  /* 0x000000029f997223 */ /* 0x000fe20000010899 */
[----:B------:R-:W-:Y:S01]  /*1cee0*/  F2FP.BF16.F32.PACK_AB R209, R10, R209 ;  /* 0x000000d10ad1723e */ /* 0x000fe200000010ff */
[----:B------:R-:W-:Y:S01]  /*1cef0*/  FADD.FTZ R156, R206, R156 ;  /* 0x0000009cce9c7221 */ /* 0x000fe20000010000 */
[----:B------:R-:W-:Y:S01]  /*1cf00*/  F2FP.BF16.F32.PACK_AB R206, R15, R206 ;  /* 0x000000ce0fce723e */ /* 0x000fe200000010ff */
[----:B------:R-:W1:Y:S01]  /*1cf10*/  MUFU.EX2 R205, R205 ;  /* 0x000000cd00cd7308 */ /* 0x000e620000000800 */
[----:B---3--:R-:W-:Y:S01]  /*1cf20*/  FADD.FTZ R162, R211, R162 ;  /* 0x000000a2d3a27221 */ /* 0x008fe20000010000 */
[----:B------:R-:W-:Y:S01]  /*1cf30*/  FADD.FTZ R156, R15, R156 ;  /* 0x0000009c0f9c7221 */ /* 0x000fe20000010000 */
[----:B------:R-:W-:-:S03]  /*1cf40*/  IMAD.MOV.U32 R10, RZ, RZ, R220 ;  /* 0x000000ffff0a7224 */ /* 0x000fc600078e00dc */
[----:B------:R-:W-:Y:S01]  /*1cf50*/  FADD.FTZ R156, R200, R156 ;  /* 0x0000009cc89c7221 */ /* 0x000fe20000010000 */
[C---:B------:R-:W-:Y:S01]  /*1cf60*/  F2FP.BF16.F32.PACK_AB R200, R168.reuse, R200 ;  /* 0x000000c8a8c8723e */ /* 0x040fe200000010ff */
[----:B------:R-:W3:Y:S01]  /*1cf70*/  MUFU.EX2 R157, R157 ;  /* 0x0000009d009d7308 */ /* 0x000ee20000000800 */
[C---:B--2---:R-:W-:Y:S01]  /*1cf80*/  FADD.FTZ R162, R13.reuse, R162 ;  /* 0x000000a20da27221 */ /* 0x044fe20000010000 */
[----:B------:R-:W-:Y:S01]  /*1cf90*/  FADD.FTZ R156, R168, R156 ;  /* 0x0000009ca89c7221 */ /* 0x000fe20000010000 */
[----:B------:R-:W-:-:S03]  /*1cfa0*/  F2FP.BF16.F32.PACK_AB R211, R13, R211 ;  /* 0x000000d30dd3723e */ /* 0x000fc600000010ff */
[----:B------:R-:W-:Y:S01]  /*1cfb0*/  FADD.FTZ R156, R202, R156 ;  /* 0x0000009cca9c7221 */ /* 0x000fe20000010000 */
[----:B------:R-:W-:Y:S01]  /*1cfc0*/  F2FP.BF16.F32.PACK_AB R202, R169, R202 ;  /* 0x000000caa9ca723e */ /* 0x000fe200000010ff */
[----:B------:R-:W2:Y:S01]  /*1cfd0*/  MUFU.EX2 R207, R207 ;  /* 0x000000cf00cf7308 */ /* 0x000ea20000000800 */
[----:B-1----:R-:W-:Y:S01]  /*1cfe0*/  FADD.FTZ R154, R205, R162 ;  /* 0x000000a2cd9a7221 */ /* 0x002fe20000010000 */
[----:B------:R-:W-:-:S04]  /*1cff0*/  FADD.FTZ R156, R169, R156 ;  /* 0x0000009ca99c7221 */ /* 0x000fc80000010000 */
[----:B------:R-:W-:Y:S01]  /*1d000*/  FADD.FTZ R156, R196, R156 ;  /* 0x0000009cc49c7221 */ /* 0x000fe20000010000 */
[C---:B------:R-:W-:Y:S01]  /*1d010*/  F2FP.BF16.F32.PACK_AB R196, R160.reuse, R196 ;  /* 0x000000c4a0c4723e */ /* 0x040fe200000010ff */
[----:B------:R-:W1:Y:S01]  /*1d020*/  MUFU.EX2 R12, R12 ;  /* 0x0000000c000c7308 */ /* 0x000e620000000800 */
[C---:B---3--:R-:W-:Y:S01]  /*1d030*/  FADD.FTZ R154, R157.reuse, R154 ;  /* 0x0000009a9d9a7221 */ /* 0x048fe20000010000 */
[----:B------:R-:W-:Y:S01]  /*1d040*/  FADD.FTZ R156, R160, R156 ;  /* 0x0000009ca09c7221 */ /* 0x000fe20000010000 */
[----:B------:R-:W-:-:S03]  /*1d050*/  F2FP.BF16.F32.PACK_AB R205, R157, R205 ;  /* 0x000000cd9dcd723e */ /* 0x000fc600000010ff */
[----:B------:R-:W-:Y:S01]  /*1d060*/  FADD.FTZ R156, R198, R156 ;  /* 0x0000009cc69c7221 */ /* 0x000fe20000010000 */
[----:B------:R-:W-:Y:S01]  /*1d070*/  F2FP.BF16.F32.PACK_AB R198, R161, R198 ;  /* 0x000000c6a1c6723e */ /* 0x000fe200000010ff */
[----:B------:R-:W3:Y:S01]  /*1d080*/  MUFU.EX2 R201, R201 ;  /* 0x000000c900c97308 */ /* 0x000ee20000000800 */
[----:B--2---:R-:W-:Y:S01]  /*1d090*/  FADD.FTZ R154, R207, R154 ;  /* 0x0000009acf9a7221 */ /* 0x004fe20000010000 */
[----:B------:R-:W-:-:S06]  /*1d0a0*/  FADD.FTZ R156, R161, R156 ;  /* 0x0000009ca19c7221 */ /* 0x000fcc0000010000 */
[----:B------:R-:W2:Y:S01]  /*1d0b0*/  MUFU.EX2 R11, R171 ;  /* 0x000000ab000b7308 */ /* 0x000ea20000000800 */
[C---:B-1----:R-:W-:Y:S01]  /*1d0c0*/  FADD.FTZ R154, R12.reuse, R154 ;  /* 0x0000009a0c9a7221 */ /* 0x042fe20000010000 */
[----:B------:R-:W-:-:S06]  /*1d0d0*/  F2FP.BF16.F32.PACK_AB R207, R12, R207 ;  /* 0x000000cf0ccf723e */ /* 0x000fcc00000010ff */
[----:B------:R-:W1:Y:S01]  /*1d0e0*/  MUFU.EX2 R203, R203 ;  /* 0x000000cb00cb7308 */ /* 0x000e620000000800 */
[----:B---3--:R-:W-:-:S07]  /*1d0f0*/  FADD.FTZ R154, R201, R154 ;  /* 0x0000009ac99a7221 */ /* 0x008fce0000010000 */
[----:B0-----:R-:W0:Y:S01]  /*1d100*/  MUFU.EX2 R9, R175 ;  /* 0x000000af00097308 */ /* 0x001e220000000800 */
[C---:B--2---:R-:W-:Y:S01]  /*1d110*/  FADD.FTZ R154, R11.reuse, R154 ;  /* 0x0000009a0b9a7221 */ /* 0x044fe20000010000 */
[----:B------:R-:W-:-:S06]  /*1d120*/  F2FP.BF16.F32.PACK_AB R201, R11, R201 ;  /* 0x000000c90bc9723e */ /* 0x000fcc00000010ff */
[----:B------:R-:W2:Y:S01]  /*1d130*/  MUFU.EX2 R197, R197 ;  /* 0x000000c500c57308 */ /* 0x000ea20000000800 */
[----:B-1----:R-:W-:-:S07]  /*1d140*/  FADD.FTZ R154, R203, R154 ;  /* 0x0000009acb9a7221 */ /* 0x002fce0000010000 */
[----:B------:R-:W1:Y:S01]  /*1d150*/  MUFU.EX2 R20, R20 ;  /* 0x0000001400147308 */ /* 0x000e620000000800 */
[C---:B0-----:R-:W-:Y:S01]  /*1d160*/  FADD.FTZ R154, R9.reuse, R154 ;  /* 0x0000009a099a7221 */ /* 0x041fe20000010000 */
[----:B------:R-:W-:Y:S01]  /*1d170*/  F2FP.BF16.F32.PACK_AB R203, R9, R203 ;  /* 0x000000cb09cb723e */ /* 0x000fe200000010ff */
[----:B------:R-:W-:-:S05]  /*1d180*/  IMAD.MOV.U32 R9, RZ, RZ, R221 ;  /* 0x000000ffff097224 */ /* 0x000fca00078e00dd */
[----:B------:R-:W0:Y:S01]  /*1d190*/  MUFU.EX2 R199, R199 ;  /* 0x000000c700c77308 */ /* 0x000e220000000800 */
[----:B--2---:R-:W-:-:S07]  /*1d1a0*/  FADD.FTZ R154, R197, R154 ;  /* 0x0000009ac59a7221 */ /* 0x004fce0000010000 */
[----:B------:R-:W2:Y:S01]  /*1d1b0*/  MUFU.EX2 R21, R21 ;  /* 0x0000001500157308 */ /* 0x000ea20000000800 */
[C---:B-1----:R-:W-:Y:S01]  /*1d1c0*/  FADD.FTZ R154, R20.reuse, R154 ;  /* 0x0000009a149a7221 */ /* 0x042fe20000010000 */
[----:B------:R-:W-:-:S06]  /*1d1d0*/  F2FP.BF16.F32.PACK_AB R197, R20, R197 ;  /* 0x000000c514c5723e */ /* 0x000fcc00000010ff */
[----:B------:R-:W1:Y:S01]  /*1d1e0*/  MUFU.EX2 R192, R192 ;  /* 0x000000c000c07308 */ /* 0x000e620000000800 */
[----:B0-----:R-:W-:-:S07]  /*1d1f0*/  FADD.FTZ R154, R199, R154 ;  /* 0x0000009ac79a7221 */ /* 0x001fce0000010000 */
[----:B------:R-:W0:Y:S01]  /*1d200*/  MUFU.EX2 R193, R193 ;  /* 0x000000c100c17308 */ /* 0x000e220000000800 */
[C---:B--2---:R-:W-:Y:S01]  /*1d210*/  FADD.FTZ R154, R21.reuse, R154 ;  /* 0x0000009a159a7221 */ /* 0x044fe20000010000 */
[----:B------:R-:W-:-:S06]  /*1d220*/  F2FP.BF16.F32.PACK_AB R199, R21, R199 ;  /* 0x000000c715c7723e */ /* 0x000fcc00000010ff */
[----:B------:R-:W2:Y:S01]  /*1d230*/  MUFU.EX2 R152, R152 ;  /* 0x0000009800987308 */ /* 0x000ea20000000800 */
[----:B-1----:R-:W-:-:S07]  /*1d240*/  FADD.FTZ R156, R192, R156 ;  /* 0x0000009cc09c7221 */ /* 0x002fce0000010000 */
[----:B------:R-:W1:Y:S01]  /*1d250*/  MUFU.EX2 R155, R155 ;  /* 0x0000009b009b7308 */ /* 0x000e620000000800 */
[----:B0-----:R-:W-:-:S07]  /*1d260*/  FADD.FTZ R154, R193, R154 ;  /* 0x0000009ac19a7221 */ /* 0x001fce0000010000 */
[----:B------:R-:W0:Y:S01]  /*1d270*/  MUFU.EX2 R194, R194 ;  /* 0x000000c200c27308 */ /* 0x000e220000000800 */
[C---:B--2---:R-:W-:Y:S01]  /*1d280*/  FADD.FTZ R156, R152.reuse, R156 ;  /* 0x0000009c989c7221 */ /* 0x044fe20000010000 */
[----:B------:R-:W-:-:S06]  /*1d290*/  F2FP.BF16.F32.PACK_AB R192, R152, R192 ;  /* 0x000000c098c0723e */ /* 0x000fcc00000010ff */
[----:B------:R-:W2:Y:S01]  /*1d2a0*/  MUFU.EX2 R158, R158 ;  /* 0x0000009e009e7308 */ /* 0x000ea20000000800 */
[C---:B-1----:R-:W-:Y:S01]  /*1d2b0*/  FADD.FTZ R154, R155.reuse, R154 ;  /* 0x0000009a9b9a7221 */ /* 0x042fe20000010000 */
[----:B------:R-:W-:-:S06]  /*1d2c0*/  F2FP.BF16.F32.PACK_AB R193, R155, R193 ;  /* 0x000000c19bc1723e */ /* 0x000fcc00000010ff */
[----:B------:R-:W1:Y:S01]  /*1d2d0*/  MUFU.EX2 R153, R153 ;  /* 0x0000009900997308 */ /* 0x000e620000000800 */
[----:B0-----:R-:W-:Y:S01]  /*1d2e0*/  FADD.FTZ R156, R194, R156 ;  /* 0x0000009cc29c7221 */ /* 0x001fe20000010000 */
[----:B------:R-:W-:-:S03]  /*1d2f0*/  F2FP.BF16.F32.PACK_AB R194, R7, R194 ;  /* 0x000000c207c2723e */ /* 0x000fc600000010ff */
[----:B------:R-:W-:Y:S01]  /*1d300*/  FADD.FTZ R21, R7, R156 ;  /* 0x0000009c07157221 */ /* 0x000fe20000010000 */
[----:B------:R-:W-:Y:S02]  /*1d310*/  IMAD.MOV.U32 R7, RZ, RZ, R4 ;  /* 0x000000ffff077224 */ /* 0x000fe400078e0004 */
[----:B--2---:R-:W-:-:S04]  /*1d320*/  FADD.FTZ R154, R158, R154 ;  /* 0x0000009a9e9a7221 */ /* 0x004fc80000010000 */
[C---:B-1----:R-:W-:Y:S01]  /*1d330*/  FADD.FTZ R20, R153.reuse, R154 ;  /* 0x0000009a99147221 */ /* 0x042fe20000010000 */
[----:B------:R-:W-:Y:S01]  /*1d340*/  F2FP.BF16.F32.PACK_AB R195, R153, R158 ;  /* 0x0000009e99c3723e */ /* 0x000fe200000010ff */
[----:B------:R-:W-:Y:S06]  /*1d350*/  @P2 BRA `(.L_x_648) ;  /* 0xffffffb000a82947 */ /* 0x000fec000383ffff */
.L_x_637:
[----:B------:R-:W-:Y:S05]  /*1d360*/  BSYNC B0 ;  /* 0x0000000000007941 */ /* 0x000fea0003800000 */
.L_x_636:
        /* <DEDUP_REMOVED lines=131> */
.L_x_649:
[----:B------:R-:W-:Y:S01]  /*1dba0*/  IMAD R0, R220, 0x8, R18 ;  /* 0x00000008dc007824 */ /* 0x000fe200078e0212 */
[----:B------:R-:W-:-:S04]  /*1dbb0*/  SHF.L.U32 R3, R221, 0x1f, RZ ;  /* 0x0000001fdd037819 */ /* 0x000fc800000006ff */
[----:B------:R0:W1:Y:S01]  /*1dbc0*/  SYNCS.PHASECHK.TRANS64.TRYWAIT P2, [R0+URZ+0x38850], R3 ;  /* 0x03885003000075a7 */ /* 0x000062000804017f */
[----:B------:R-:W-:Y:S05]  /*1dbd0*/  @!P0 BRA `(.L_x_650) ;  /* 0x0000000000048947 */ /* 0x000fea0003800000 */
[----:B------:R-:W-:Y:S01]  /*1dbe0*/  BPT.TRAP 0x1 ;  /* 0x000000040000795c */ /* 0x000fe20000300000 */
.L_x_650:
[----:B------:R-:W-:Y:S04]  /*1dbf0*/  BSSY B0, `(.L_x_651) ;  /* 0x0000004000007945 */ /* 0x000fe80003800000 */
[----:B-1----:R-:W-:Y:S05]  /*1dc00*/  @P2 BRA `(.L_x_652) ;  /* 0x0000000000082947 */ /* 0x002fea0003800000 */
[----:B------:R-:W1:Y:S02]  /*1dc10*/  SYNCS.PHASECHK.TRANS64.TRYWAIT P0, [R0+URZ+0x38850], R3 ;  /* 0x03885003000075a7 */ /* 0x000e64000800017f */
[----:B-1----:R-:W-:Y:S05]  /*1dc20*/  @!P0 BRA `(.L_x_653) ;  /* 0x000000ec005c8947 */ /* 0x002fea0003800000 */
.L_x_652:
[----:B------:R-:W-:Y:S05]  /*1dc30*/  BSYNC B0 ;  /* 0x0000000000007941 */ /* 0x000fea0003800000 */
.L_x_651:
[----:B------:R-:W-:Y:S01]  /*1dc40*/  VIADD R18, R18, 0x400 ;  /* 0x0000040012127836 */ /* 0x000fe20000000000 */
[----:B------:R-:W-:Y:S01]  /*1dc50*/  WARPGROUP.ARRIVE ;  /* 0x00000000000079c5 */ /* 0x000fe20000000000 */
[----:B------:R-:W-:Y:S01]  /*1dc60*/  IMAD.MOV.U32 R7, RZ, RZ, 0x40000040 ;  /* 0x40000040ff077424 */ /* 0x000fe200078e00ff */
[----:B01----:R-:W0:Y:S01]  /*1dc70*/  SHFL.BFLY PT, R3, R20, 0x2, 0x1f ;  /* 0x0c401f0014037f89 */ /* 0x003e2200000e0000 */
[----:B------:R-:W-:Y:S01]  /*1dc80*/  IMAD.MOV.U32 R9, RZ, RZ, 0x40000040 ;  /* 0x40000040ff097424 */ /* 0x000fe200078e00ff */
[----:B------:R-:W-:Y:S01]  /*1dc90*/  SHF.R.U32.HI R18, RZ, 0x4, R18 ;  /* 0x00000004ff127819 */ /* 0x000fe20000011612 */
[----:B------:R-:W-:Y:S01]  /*1dca0*/  IMAD.MOV.U32 R167, RZ, RZ, -0x800000 ;  /* 0xff800000ffa77424 */ /* 0x000fe200078e00ff */
[----:B------:R-:W-:Y:S01]  /*1dcb0*/  R2UR UR7, R7 ;  /* 0x00000000070772ca */ /* 0x000fe200000e0000 */
[----:B------:R-:W-:Y:S01]  /*1dcc0*/  IMAD.MOV.U32 R7, RZ, RZ, 0x40000040 ;  /* 0x40000040ff077424 */ /* 0x000fe200078e00ff */
[----:B------:R-:W-:Y:S01]  /*1dcd0*/  LOP3.LUT R18, R18, 0x3fff, RZ, 0xc0, !PT ;  /* 0x00003fff12127812 */ /* 0x000fe200078ec0ff */
[----:B------:R-:W-:-:S02]  /*1dce0*/  IMAD.MOV.U32 R166, RZ, RZ, -0x800000 ;  /* 0xff800000ffa67424 */ /* 0x000fc400078e00ff */
[----:B------:R-:W-:Y:S01]  /*1dcf0*/  VIADD R236, R236, 0x1 ;  /* 0x00000001ecec7836 */ /* 0x000fe20000000000 */
[----:B------:R-:W-:-:S05]  /*1dd00*/  LOP3.LUT R18, R18, 0x2800000, RZ, 0xfc, !PT ;  /* 0x0280000012127812 */ /* 0x000fca00078efcff */
[----:B------:R-:W-:Y:S02]  /*1dd10*/  IMAD R6, R220, 0xa00, R18 ;  /* 0x00000a00dc067824 */ /* 0x000fe400078e0212 */
[----:B------:R-:W-:Y:S02]  /*1dd20*/  IMAD.MOV.U32 R18, RZ, RZ, RZ ;  /* 0x000000ffff127224 */ /* 0x000fe400078e00ff */
[C---:B------:R-:W-:Y:S01]  /*1dd30*/  VIADD R8, R6.reuse, 0x80 ;  /* 0x0000008006087836 */ /* 0x040fe20000000000 */
[----:B------:R-:W-:Y:S01]  /*1dd40*/  R2UR UR6, R6 ;  /* 0x00000000060672ca */ /* 0x000fe200000e0000 */
[----:B------:R-:W-:Y:S02]  /*1dd50*/  VIADD R220, R220, 0x1 ;  /* 0x00000001dcdc7836 */ /* 0x000fe40000000000 */
[----:B0-----:R-:W-:-:S03]  /*1dd60*/  FADD.FTZ R3, R3, R20 ;  /* 0x0000001403037221 */ /* 0x001fc60000010000 */
[----:B------:R-:W-:-:S04]  /*1dd70*/  ISETP.NE.AND P2, PT, R220, 0x2, PT ;  /* 0x00000002dc00780c */ /* 0x000fc80003f45270 */
[----:B------:R-:W-:-:S03]  /*1dd80*/  SEL R220, R220, RZ, P2 ;  /* 0x000000ffdcdc7207 */ /* 0x000fc60001000000 */
[----:B------:R-:W-:Y:S01]  /*1dd90*/  HGMMA.64x256x16.F32.BF16 R24, R208, gdesc[UR4].tnspB, R24, gsb0 ;  /* 0x43e00004d0187df0 */ /* 0x000fe20008001818 */
[----:B------:R-:W-:Y:S01]  /*1dda0*/  R2UR UR6, R8 ;  /* 0x00000000080672ca */ /* 0x000fe200000e0000 */
[----:B------:R-:W-:Y:S01]  /*1ddb0*/  VIADD R8, R6, 0x100 ;  /* 0x0000010006087836 */ /* 0x000fe20000000000 */
[----:B------:R-:W-:Y:S01]  /*1ddc0*/  R2UR UR7, R9 ;  /* 0x00000000090772ca */ /* 0x000fe200000e0000 */
[----:B------:R-:W-:Y:S01]  /*1ddd0*/  IMAD.MOV.U32 R9, RZ, RZ, 0x40000040 ;  /* 0x40000040ff097424 */ /* 0x000fe200078e00ff */
[----:B------:R-:W-:Y:S02]  /*1dde0*/  WARPGROUP.DEPBAR.LE gsb0, 0x0 ;  /* 0x00008000000079c5 */ /* 0x000fe40000010000 */
[----:B------:R-:W-:-:S15]  /*1ddf0*/  WARPGROUP.ARRIVE ;  /* 0x00000000000079c5 */ /* 0x000fde0000000000 */
[----:B------:R-:W-:-:S06]  /*1de00*/  NOP ;  /* 0x0000000000007918 */ /* 0x000fcc0000000000 */
        /* <DEDUP_REMOVED lines=12> */
[----:B------:R-:W0:Y:S02]  /*1ded0*/  SHFL.BFLY PT, R8, R21, 0x2, 0x1f ;  /* 0x0c401f0015087f89 */ /* 0x000e2400000e0000 */
[----:B0-----:R-:W-:Y:S01]  /*1dee0*/  FADD.FTZ R8, R8, R21 ;  /* 0x0000001508087221 */ /* 0x001fe20000010000 */
[----:B------:R-:W-:Y:S02]  /*1def0*/  WARPGROUP.DEPBAR.LE gsb0, 0x0 ;  /* 0x00008000000079c5 */ /* 0x000fe40000010000 */
[----:B------:R-:W-:-:S15]  /*1df00*/  WARPGROUP.ARRIVE ;  /* 0x00000000000079c5 */ /* 0x000fde0000000000 */
[----:B------:R-:W-:-:S04]  /*1df10*/  NOP ;  /* 0x0000000000007918 */ /* 0x000fc80000000000 */
[----:B------:R-:W-:Y:S01]  /*1df20*/  HGMMA.64x256x16.F32.BF16 R24, R196, gdesc[UR4].tnspB, R24, gsb0 ;  /* 0x43e00004c4187df0 */ /* 0x000fe20008001818 */
[----:B------:R-:W-:Y:S02]  /*1df30*/  R2UR UR6, R6 ;  /* 0x00000000060672ca */ /* 0x000fe400000e0000 */
[----:B------:R-:W-:Y:S01]  /*1df40*/  R2UR UR7, R7 ;  /* 0x00000000070772ca */ /* 0x000fe200000e0000 */
[----:B------:R-:W0:Y:S04]  /*1df50*/  SHFL.BFLY PT, R6, R8, 0x1, 0x1f ;  /* 0x0c201f0008067f89 */ /* 0x000e2800000e0000 */
[----:B------:R-:W1:Y:S01]  /*1df60*/  SHFL.BFLY PT, R7, R3, 0x1, 0x1f ;  /* 0x0c201f0003077f89 */ /* 0x000e6200000e0000 */
[----:B0-----:R-:W-:Y:S01]  /*1df70*/  FADD.FTZ R8, R8, R6 ;  /* 0x0000000608087221 */ /* 0x001fe20000010000 */
[----:B-1----:R-:W-:-:S04]  /*1df80*/  FADD.FTZ R3, R3, R7 ;  /* 0x0000000703037221 */ /* 0x002fc80000010000 */
[----:B------:R-:W-:Y:S02]  /*1df90*/  FSETP.NE.FTZ.AND P0, PT, R8, RZ, PT ;  /* 0x000000ff0800720b */ /* 0x000fe40003f15000 */
[----:B------:R-:W-:-:S11]  /*1dfa0*/  FSETP.NE.FTZ.AND P3, PT, R3, RZ, PT ;  /* 0x000000ff0300720b */ /* 0x000fd60003f75000 */
[----:B------:R-:W0:Y:S08]  /*1dfb0*/  @P0 MUFU.LG2 R7, R8 ;  /* 0x0000000800070308 */ /* 0x000e300000000c00 */
[----:B------:R1:W-:Y:S08]  /*1dfc0*/  @P0 MUFU.RCP R18, R8 ;  /* 0x0000000800120308 */ /* 0x0003f00000001000 */
[----:B------:R-:W2:Y:S01]  /*1dfd0*/  @P3 MUFU.LG2 R6, R3 ;  /* 0x0000000300063308 */ /* 0x000ea20000000c00 */
[----:B0-----:R-:W-:Y:S01]  /*1dfe0*/  @P0 FMUL.FTZ R7, R7, 0.69314718246459960938 ;  /* 0x3f31721807070820 */ /* 0x001fe20000410000 */
[C---:B-1----:R-:W-:Y:S01]  /*1dff0*/  @P0 FMUL.FTZ R8, R2.reuse, 0.69314718246459960938 ;  /* 0x3f31721802080820 */ /* 0x042fe20000410000 */
[----:B------:R-:W-:-:S03]  /*1e000*/  @P3 FMUL.FTZ R2, R2, 0.69314718246459960938 ;  /* 0x3f31721802023820 */ /* 0x000fc60000410000 */
[----:B------:R-:W-:Y:S01]  /*1e010*/  @P0 FFMA.FTZ R167, R8, R5, R7 ;  /* 0x0000000508a70223 */ /* 0x000fe20000010007 */
[----:B------:R-:W-:Y:S01]  /*1e020*/  @!P1 VIADD R7, R0, 0x38860 ;  /* 0x0003886000079836 */ /* 0x000fe20000000000 */
[----:B------:R-:W-:Y:S01]  /*1e030*/  SEL R5, RZ, 0x1, P2 ;  /* 0x00000001ff057807 */ /* 0x000fe20001000000 */
[----:B------:R-:W-:Y:S01]  /*1e040*/  IMAD.MOV.U32 R0, RZ, RZ, RZ ;  /* 0x000000ffff007224 */ /* 0x000fe200078e00ff */
[----:B------:R-:W-:Y:S02]  /*1e050*/  PLOP3.LUT P0, PT, PT, PT, PT, 0x8, 0x0 ;  /* 0x000000000000781c */ /* 0x000fe40003f0e170 */
[----:B------:R-:W-:Y:S02]  /*1e060*/  @!P1 PRMT R7, RZ, 0x654, R7 ;  /* 0x00000654ff079816 */ /* 0x000fe40000000007 */
[----:B------:R-:W-:Y:S01]  /*1e070*/  LOP3.LUT R221, R221, R5, RZ, 0x3c, !PT ;  /* 0x00000005dddd7212 */ /* 0x000fe200078e3cff */
[----:B------:R0:W1:Y:S01]  /*1e080*/  @P3 MUFU.RCP R0, R3 ;  /* 0x0000000300003308 */ /* 0x0000620000001000 */
[----:B--2---:R-:W-:-:S04]  /*1e090*/  @P3 FMUL.FTZ R6, R6, 0.69314718246459960938 ;  /* 0x3f31721806063820 */ /* 0x004fc80000410000 */
[----:B------:R-:W-:Y:S01]  /*1e0a0*/  @P3 FFMA.FTZ R166, R2, R4, R6 ;  /* 0x0000000402a63223 */ /* 0x000fe20000010006 */
[----:B------:R-:W-:Y:S02]  /*1e0b0*/  WARPGROUP.DEPBAR.LE gsb0, 0x0 ;  /* 0x00008000000079c5 */ /* 0x000fe40000010000 */
[----:B------:R-:W-:-:S06]  /*1e0c0*/  WARPGROUP.ARRIVE ;  /* 0x00000000000079c5 */ /* 0x000fcc0000000000 */
[----:B------:R-:W-:Y:S03]  /*1e0d0*/  HGMMA.64x256x16.F32.BF16 R24, R192, gdesc[UR4].tnspB, R24, gsb0 ;  /* 0x43e00004c0187df0 */ /* 0x000fe60008001818 */
[----:B------:R-:W-:Y:S02]  /*1e0e0*/  WARPGROUP.DEPBAR.LE gsb0, 0x0 ;  /* 0x00008000000079c5 */ /* 0x000fe40000010000 */
[-C--:B------:R-:W-:Y:S01]  /*1e0f0*/  FMUL.FTZ R152, R48, R18.reuse ;  /* 0x0000001230987220 */ /* 0x080fe20000410000 */
[-C--:B------:R-:W-:Y:S01]  /*1e100*/  FMUL.FTZ R153, R49, R18.reuse ;  /* 0x0000001231997220 */ /* 0x080fe20000410000 */
[----:B------:R2:W-:Y:S01]  /*1e110*/  @!P1 SYNCS.ARRIVE.TRANS64.RED.A1T0 RZ, [R7+URZ], RZ ;  /* 0x000000ff07ff99a7 */ /* 0x0005e2000810043f */
[-C--:B------:R-:W-:Y:S01]  /*1e120*/  FMUL.FTZ R2, R52, R18.reuse ;  /* 0x0000001234027220 */ /* 0x080fe20000410000 */
        /* <DEDUP_REMOVED lines=23> */
[-C--:B-1----:R-:W-:Y:S01]  /*1e2a0*/  FMUL.FTZ R108, R114, R0.reuse ;  /* 0x00000000726c7220 */ /* 0x082fe20000410000 */
        /* <DEDUP_REMOVED lines=100> */
[----:B------:R-:W-:-:S07]  /*1e8f0*/  FMUL.FTZ R129, R151, R0 ;  /* 0x0000000097817220 */ /* 0x000fce0000410000 */
.L_x_567:
[----:B------:R-:W0:Y:S08]  /*1e900*/  S2UR UR5, SR_CgaCtaId ;  /* 0x00000000000579c3 */ /* 0x000e300000008800 */
[----:B------:R-:W-:Y:S06]  /*1e910*/  BAR.SYNC.DEFER_BLOCKING 0x5, 0x180 ;  /* 0x0146000000007b1d */ /* 0x000fec0000010000 */
[----:B------:R-:W-:Y:S01]  /*1e920*/  UMOV UR4, 0x400 ;  /* 0x0000040000047882 */ /* 0x000fe20000000000 */
[----:B------:R-:W-:Y:S01]  /*1e930*/  BSSY B0, `(.L_x_654) ;  /* 0x0000480000007945 */ /* 0x000fe20003800000 */
[----:B0-----:R-:W-:-:S06]  /*1e940*/  ULEA UR4, UR5, UR4, 0x18 ;  /* 0x0000000405047291 */ /* 0x001fcc000f8ec03f */
[----:B------:R-:W-:-:S05]  /*1e950*/  IMAD.U32 R18, RZ, RZ, UR4 ;  /* 0x00000004ff127e24 */ /* 0x000fca000f8e00ff */
[----:B------:R0:W1:Y:S01]  /*1e960*/  LDS.128 R140, [R18+0x388d0] ;  /* 0x0388d000128c7984 */ /* 0x0000620000000c00 */
[----:B------:R-:W-:Y:S06]  /*1e970*/  BAR.ARV 0x4, 0x180 ;  /* 0x0106000000007b1d */ /* 0x000fec0000002000 */
[----:B------:R-:W-:Y:S05]  /*1e980*/  @P0 BRA `(.L_x_655) ;  /* 0x0000003800300947 */ /* 0x000fea0003800000 */
[----:B------:R-:W2:Y:S01]  /*1e990*/  LDL R92, [R1+0x188] ;  /* 0x00018800015c7983 */ /* 0x000ea20000100800 */
[----:B------:R-:W-:Y:S01]  /*1e9a0*/  F2FP.BF16.F32.PACK_AB R94, R163, R162 ;  /* 0x000000a2a35e723e */ /* 0x000fe200000010ff */
[----:B------:R-:W-:Y:S01]  /*1e9b0*/  ULDC.64 UR6, c[0x0][0xc00] ;  /* 0x0003000000067ab9 */ /* 0x000fe20000000a00 */
[----:B------:R-:W-:Y:S01]  /*1e9c0*/  F2FP.BF16.F32.PACK_AB R95, R31, R30 ;  /* 0x0000001e1f5f723e */ /* 0x000fe200000010ff */
[----:B------:R-:W3:Y:S01]  /*1e9d0*/  S2R R0, SR_SWINHI ;  /* 0x0000000000007919 */ /* 0x000ee20000002f00 */
[----:B------:R-:W-:Y:S01]  /*1e9e0*/  F2FP.BF16.F32.PACK_AB R96, R161, R160 ;  /* 0x000000a0a160723e */ /* 0x000fe200000010ff */
[----:B------:R-:W-:Y:S01]  /*1e9f0*/  ULDC.64 UR4, c[0x0][0xc08] ;  /* 0x0003020000047ab9 */ /* 0x000fe20000000a00 */
[----:B------:R-:W-:Y:S01]  /*1ea00*/  F2FP.BF16.F32.PACK_AB R97, R35, R34 ;  /* 0x000000222361723e */ /* 0x000fe200000010ff */
[----:B------:R-:W-:Y:S01]  /*1ea10*/  ULDC.64 UR8, c[0x0][0x208] ;  /* 0x0000820000087ab9 */ /* 0x000fe20000000a00 */
[----:B------:R-:W-:Y:S02]  /*1ea20*/  F2FP.BF16.F32.PACK_AB R98, R159, R158 ;  /* 0x0000009e9f62723e */ /* 0x000fe400000010ff */
[----:B------:R-:W-:Y:S01]  /*1ea30*/  F2FP.BF16.F32.PACK_AB R99, R39, R38 ;  /* 0x000000262763723e */ /* 0x000fe200000010ff */
[----:B------:R-:W-:Y:S01]  /*1ea40*/  BAR.SYNC.DEFER_BLOCKING 0x1, 0x100 ;  /* 0x0044000000007b1d */ /* 0x000fe20000010000 */
[----:B------:R-:W-:-:S04]  /*1ea50*/  ISETP.NE.U32.AND P1, PT, RZ, UR6, PT ;  /* 0x00000006ff007c0c */ /* 0x000fc8000bf25070 */
[----:B------:R-:W-:Y:S02]  /*1ea60*/  ISETP.NE.AND.EX P1, PT, RZ, UR7, PT, P1 ;  /* 0x00000007ff007c0c */ /* 0x000fe4000bf25310 */
[----:B------:R-:W-:Y:S02]  /*1ea70*/  MOV R130, R18 ;  /* 0x0000001200827202 */ /* 0x000fe40000000f00 */
[----:B---3--:R-:W-:-:S03]  /*1ea80*/  MOV R131, R0 ;  /* 0x0000000000837202 */ /* 0x008fc60000000f00 */
[----:B--2---:R-:W-:-:S04]  /*1ea90*/  IMAD.WIDE R132, R92, 0x2, R130 ;  /* 0x000000025c847825 */ /* 0x004fc800078e0282 */
[----:B------:R-:W-:Y:S01]  /*1eaa0*/  IMAD.MOV.U32 R93, RZ, RZ, R133 ;  /* 0x000000ffff5d7224 */ /* 0x000fe200078e0085 */
[----:B------:R-:W-:-:S04]  /*1eab0*/  LOP3.LUT R0, R132, 0x380, RZ, 0xc0, !PT ;  /* 0x0000038084007812 */ /* 0x000fc800078ec0ff */
[----:B------:R-:W-:-:S04]  /*1eac0*/  SHF.R.U64 R0, R0, 0x3, RZ ;  /* 0x0000000300007819 */ /* 0x000fc800000012ff */
[----:B------:R-:W-:-:S04]  /*1ead0*/  LOP3.LUT R92, R0, R132, RZ, 0x3c, !PT ;  /* 0x00000084005c7212 */ /* 0x000fc800078e3cff */
[----:B------:R-:W-:Y:S02]  /*1eae0*/  MOV R0, R92 ;  /* 0x0000005c00007202 */ /* 0x000fe40000000f00 */
[----:B------:R-:W-:Y:S02]  /*1eaf0*/  F2FP.BF16.F32.PACK_AB R92, R165, R164 ;  /* 0x000000a4a55c723e */ /* 0x000fe400000010ff */
[----:B------:R-:W-:-:S05]  /*1eb00*/  F2FP.BF16.F32.PACK_AB R93, R27, R26 ;  /* 0x0000001a1b5d723e */ /* 0x000fca00000010ff */
[----:B------:R2:W-:Y:S02]  /*1eb10*/  STSM.16.M88.4 [R0], R92 ;  /* 0x0000005c00007844 */ /* 0x0005e40000000200 */
[----:B--2---:R-:W-:Y:S02]  /*1eb20*/  IADD3 R92, P0, R132, 0x20, RZ ;  /* 0x00000020845c7810 */ /* 0x004fe40007f1e0ff */
[----:B------:R-:W-:Y:S02]  /*1eb30*/  F2FP.BF16.F32.PACK_AB R94, R155, R154 ;  /* 0x0000009a9b5e723e */ /* 0x000fe400000010ff */
[----:B------:R-:W-:Y:S01]  /*1eb40*/  LOP3.LUT R0, R92, 0x380, RZ, 0xc0, !PT ;  /* 0x000003805c007812 */ /* 0x000fe200078ec0ff */
[----:B------:R-:W-:Y:S01]  /*1eb50*/  IMAD.X R93, RZ, RZ, R133, P0 ;  /* 0x000000ffff5d7224 */ /* 0x000fe200000e0685 */
[----:B------:R-:W-:Y:S02]  /*1eb60*/  F2FP.BF16.F32.PACK_AB R95, R47, R46 ;  /* 0x0000002e2f5f723e */ /* 0x000fe400000010ff */
[----:B------:R-:W-:-:S04]  /*1eb70*/  SHF.R.U64 R0, R0, 0x3, RZ ;  /* 0x0000000300007819 */ /* 0x000fc800000012ff */
[----:B------:R-:W-:-:S04]  /*1eb80*/  LOP3.LUT R92, R0, R92, RZ, 0x3c, !PT ;  /* 0x0000005c005c7212 */ /* 0x000fc800078e3cff */
[----:B------:R-:W-:-:S05]  /*1eb90*/  MOV R92, R92 ;  /* 0x0000005c005c7202 */ /* 0x000fca0000000f00 */
[----:B------:R2:W-:Y:S02]  /*1eba0*/  STSM.16.M88.4 [R92], R96 ;  /* 0x000000605c007844 */ /* 0x0005e40000000200 */
[----:B--2---:R-:W-:Y:S02]  /*1ebb0*/  IADD3 R92, P0, R132, 0x40, RZ ;  /* 0x00000040845c7810 */ /* 0x004fe40007f1e0ff */
[----:B------:R-:W-:Y:S02]  /*1ebc0*/  F2FP.BF16.F32.PACK_AB R96, R153, R152 ;  /* 0x000000989960723e */ /* 0x000fe400000010ff */
[----:B------:R-:W-:Y:S01]  /*1ebd0*/  LOP3.LUT R0, R92, 0x380, RZ, 0xc0, !PT ;  /* 0x000003805c007812 */ /* 0x000fe200078ec0ff */
[----:B------:R-:W-:Y:S01]  /*1ebe0*/  IMAD.X R93, RZ, RZ, R133, P0 ;  /* 0x000000ffff5d7224 */ /* 0x000fe200000e0685 */
[----:B------:R-:W-:Y:S02]  /*1ebf0*/  F2FP.BF16.F32.PACK_AB R97, R51, R50 ;  /* 0x000000323361723e */ /* 0x000fe400000010ff */
[----:B------:R-:W-:-:S02]  /*1ec00*/  SHF.R.U64 R0, R0, 0x3, RZ ;  /* 0x0000000300007819 */ /* 0x000fc400000012ff */
[----:B------:R-:W-:Y:S02]  /*1ec10*/  F2FP.BF16.F32.PACK_AB R98, R3, R2 ;  /* 0x000000020362723e */ /* 0x000fe400000010ff */
[----:B------:R-:W-:Y:S02]  /*1ec20*/  LOP3.LUT R92, R0, R92, RZ, 0x3c, !PT ;  /* 0x0000005c005c7212 */ /* 0x000fe400078e3cff */
[----:B------:R-:W-:Y:S02]  /*1ec30*/  F2FP.BF16.F32.PACK_AB R99, R55, R54 ;  /* 0x000000363763723e */ /* 0x000fe400000010ff */
        /* <DEDUP_REMOVED lines=136> */
[----:B--2---:R-:W-:-:S04]  /*1f4c0*/  IADD3 R0, P0, R132, 0xc060, RZ ;  /* 0x0000c06084007810 */ /* 0x004fc80007f1e0ff */
[----:B------:R-:W-:Y:S01]  /*1f4d0*/  LOP3.LUT R92, R0, 0x380, RZ, 0xc0, !PT ;  /* 0x00000380005c7812 */ /* 0x000fe200078ec0ff */
[----:B------:R-:W-:-:S03]  /*1f4e0*/  IMAD.X R133, RZ, RZ, R133, P0 ;  /* 0x000000ffff857224 */ /* 0x000fc600000e0685 */
[----:B------:R-:W-:-:S04]  /*1f4f0*/  SHF.R.U64 R92, R92, 0x3, RZ ;  /* 0x000000035c5c7819 */ /* 0x000fc800000012ff */
[----:B------:R-:W-:Y:S01]  /*1f500*/  LOP3.LUT R132, R92, R0, RZ, 0x3c, !PT ;  /* 0x000000005c847212 */ /* 0x000fe200078e3cff */
[----:B------:R-:W-:Y:S01]  /*1f510*/  IMAD.MOV.U32 R0, RZ, RZ, RZ ;  /* 0x000000ffff007224 */ /* 0x000fe200078e00ff */
[----:B------:R-:W-:Y:S02]  /*1f520*/  IADD3 R92, P0, R234, UR6, RZ ;  /* 0x00000006ea5c7c10 */ /* 0x000fe4000ff1e0ff */
[----:B------:R-:W-:Y:S02]  /*1f530*/  MOV R132, R132 ;  /* 0x0000008400847202 */ /* 0x000fe40000000f00 */
[----:B------:R-:W-:Y:S02]  /*1f540*/  IADD3.X R93, R235, UR7, RZ, P0, !PT ;  /* 0x00000007eb5d7c10 */ /* 0x000fe400087fe4ff */
[----:B------:R-:W-:Y:S01]  /*1f550*/  ISETP.NE.U32.AND P0, PT, RZ, UR4, PT ;  /* 0x00000004ff007c0c */ /* 0x000fe2000bf05070 */
[----:B------:R2:W-:Y:S01]  /*1f560*/  STSM.16.M88.4 [R132], R96 ;  /* 0x0000006084007844 */ /* 0x0005e20000000200 */
[----:B------:R-:W-:Y:S02]  /*1f570*/  BAR.SYNC.DEFER_BLOCKING 0x1, 0x100 ;  /* 0x0044000000007b1d */ /* 0x000fe40000010000 */
[----:B------:R-:W-:-:S13]  /*1f580*/  ISETP.NE.AND.EX P0, PT, RZ, UR5, PT, P0 ;  /* 0x00000005ff007c0c */ /* 0x000fda000bf05300 */
[----:B------:R-:W-:Y:S01]  /*1f590*/  @P0 IADD3 R234, P2, R234, UR4, RZ ;  /* 0x00000004eaea0c10 */ /* 0x000fe2000ff5e0ff */
[----:B------:R-:W-:-:S03]  /*1f5a0*/  ULDC UR4, c[0x0][0xa88] ;  /* 0x0002a20000047ab9 */ /* 0x000fc60000000800 */
[----:B------:R-:W-:Y:S01]  /*1f5b0*/  @P0 IADD3.X R235, R235, UR5, RZ, P2, !PT ;  /* 0x00000005ebeb0c10 */ /* 0x000fe200097fe4ff */
[----:B--2---:R-:W-:Y:S01]  /*1f5c0*/  IMAD.U32 R132, RZ, RZ, UR4 ;  /* 0x00000004ff847e24 */ /* 0x004fe2000f8e00ff */
[----:B------:R-:W-:Y:S01]  /*1f5d0*/  ISETP.NE.AND P2, PT, R232, RZ, PT ;  /* 0x000000ffe800720c */ /* 0x000fe20003f45270 */
[----:B------:R-:W-:-:S03]  /*1f5e0*/  ULDC UR4, c[0x0][0xad4] ;  /* 0x0002b50000047ab9 */ /* 0x000fc60000000800 */
[----:B------:R-:W-:Y:S01]  /*1f5f0*/  SEL R232, R232, UR4, P2 ;  /* 0x00000004e8e87c07 */ /* 0x000fe20009000000 */
[----:B------:R-:W-:Y:S01]  /*1f600*/  IMAD.MOV.U32 R98, RZ, RZ, 0x9b8 ;  /* 0x000009b8ff627424 */ /* 0x000fe200078e00ff */
[----:B------:R2:W5:Y:S02]  /*1f610*/  @P1 LDG.E R0, desc[UR8][R92.64] ;  /* 0x000000085c001981 */ /* 0x000564000c1e1900 */
[----:B------:R-:W-:Y:S02]  /*1f620*/  ISETP.GT.AND P2, PT, R232, 0x1, PT ;  /* 0x00000001e800780c */ /* 0x000fe40003f44270 */
[----:B------:R2:W5:Y:S02]  /*1f630*/  @P0 LDG.E R132, desc[UR8][R234.64] ;  /* 0x00000008ea840981 */ /* 0x000564000c1e1900 */
[----:B------:R-:W-:-:S04]  /*1f640*/  SEL R98, R98, 0x978, P2 ;  /* 0x0000097862627807 */ /* 0x000fc80001000000 */
[----:B------:R2:W3:Y:S08]  /*1f650*/  LDC.64 R96, c[0x0][R98+0x220] ;  /* 0x0000880062607b82 */ /* 0x0004f00000000a00 */
[----:B------:R2:W4:Y:S01]  /*1f660*/  LDC.64 R94, c[0x0][R98+0x218] ;  /* 0x00008600625e7b82 */ /* 0x0005220000000a00 */
[----:B------:R-:W-:Y:S05]  /*1f670*/  @P0 BRA `(.L_x_656) ;  /* 0x0000000000140947 */ /* 0x000fea0003800000 */
[----:B------:R-:W-:Y:S05]  /*1f680*/  @!P1 BRA `(.L_x_656) ;  /* 0x0000000000109947 */ /* 0x000fea0003800000 */
[----:B------:R-:W-:Y:S02]  /*1f690*/  ULDC.64 UR4, c[0x0][0x208] ;  /* 0x0000820000047ab9 */ /* 0x000fe40000000a00 */
[----:B-----5:R-:W3:Y:S04]  /*1f6a0*/  LDG.E R132, desc[UR4][R92.64] ;  /* 0x000000045c847981 */ /* 0x020ee8000c1e1900 */
[----:B--2---:R-:W3:Y:S02]  /*1f6b0*/  LDG.E R92, desc[UR4][R92.64+0x4] ;  /* 0x000004045c5c7981 */ /* 0x004ee4000c1e1900 */
[----:B---3--:R-:W-:-:S07]  /*1f6c0*/  IMAD.IADD R132, R92, 0x1, -R132 ;  /* 0x000000015c847824 */ /* 0x008fce00078e0a84 */
.L_x_656:
[----:B------:R-:W3:Y:S01]  /*1f6d0*/  LDL.LU R99, [R1+0xf8] ;  /* 0x0000f80001637983 */ /* 0x000ee20000300800 */
[----:B------:R-:W0:Y:S03]  /*1f6e0*/  LDC R136, c[0x0][0xbe8] ;  /* 0x0002fa00ff887b82 */ /* 0x000e260000000800 */
[----:B------:R-:W3:Y:S04]  /*1f6f0*/  LDL R137, [R1+0x74] ;  /* 0x0000740001897983 */ /* 0x000ee80000100800 */
[----:B------:R-:W3:Y:S04]  /*1f700*/  LDL R144, [R1+0x184] ;  /* 0x0001840001907983 */ /* 0x000ee80000100800 */
[----:B------:R-:W3:Y:S04]  /*1f710*/  LDL R138, [R1+0x70] ;  /* 0x00007000018a7983 */ /* 0x000ee80000100800 */
[----:B-1----:R-:W3:Y:S04]  /*1f720*/  LDL R140, [R1+0x180] ;  /* 0x00018000018c7983 */ /* 0x002ee80000100800 */
[----:B-----5:R-:W3:Y:S01]  /*1f730*/  LDL R139, [R1+0x100] ;  /* 0x00010000018b7983 */ /* 0x020ee20000100800 */
[----:B--2---:R-:W1:Y:S01]  /*1f740*/  LDC.64 R92, c[0x0][R98+0x228] ;  /* 0x00008a00625c7b82 */ /* 0x004e620000000a00 */
[----:B------:R-:W-:-:S04]  /*1f750*/  ISETP.NE.U32.AND P0, PT, RZ, UR6, PT ;  /* 0x00000006ff007c0c */ /* 0x000fc8000bf05070 */
[----:B------:R-:W-:Y:S02]  /*1f760*/  ISETP.NE.AND.EX P0, PT, RZ, UR7, PT, P0 ;  /* 0x00000007ff007c0c */ /* 0x000fe4000bf05300 */
[----:B0-----:R-:W-:Y:S02]  /*1f770*/  ISETP.NE.AND P1, PT, R136, 0x1, PT ;  /* 0x000000018800780c */ /* 0x001fe40003f25270 */
[----:B------:R-:W-:Y:S01]  /*1f780*/  SEL R233, R233, RZ, !P0 ;  /* 0x000000ffe9e97207 */ /* 0x000fe20004000000 */
[-C--:B----4-:R-:W-:Y:S02]  /*1f790*/  IMAD R134, R95, R231.reuse, RZ ;  /* 0x000000e75f867224 */ /* 0x090fe400078e02ff */
[----:B------:R-:W-:-:S04]  /*1f7a0*/  IMAD.WIDE.U32 R94, R94, R231, RZ ;  /* 0x000000e75e5e7225 */ /* 0x000fc800078e00ff */
[----:B---3--:R-:W-:Y:S02]  /*1f7b0*/  IMAD R97, R97, R233, RZ ;  /* 0x000000e961617224 */ /* 0x008fe400078e02ff */
[----:B------:R-:W-:Y:S02]  /*1f7c0*/  IMAD.IADD R135, R95, 0x1, R134 ;  /* 0x000000015f877824 */ /* 0x000fe400078e0286 */
[----:B------:R-:W0:Y:S01]  /*1f7d0*/  @P1 LDC R95, c[0x0][0xbec] ;  /* 0x0002fb00ff5f1b82 */ /* 0x000e220000000800 */
[----:B------:R-:W-:Y:S01]  /*1f7e0*/  ULDC.64 UR4, c[0x0][0x208] ;  /* 0x0000820000047ab9 */ /* 0x000fe20000000a00 */
[----:B------:R-:W-:-:S05]  /*1f7f0*/  SEL R133, R99, RZ, !P0 ;  /* 0x000000ff63857207 */ /* 0x000fca0004000000 */
[C---:B------:R-:W-:Y:S02]  /*1f800*/  IMAD R133, R96.reuse, R133, R97 ;  /* 0x0000008560857224 */ /* 0x040fe400078e0261 */
[----:B------:R-:W-:-:S03]  /*1f810*/  IMAD.WIDE.U32 R96, R96, R233, RZ ;  /* 0x000000e960607225 */ /* 0x000fc600078e00ff */
[----:B------:R-:W-:Y:S02]  /*1f820*/  IADD3 R99, P0, P3, R96, R94, R0 ;  /* 0x0000005e60637210 */ /* 0x000fe40007b1e000 */
[----:B------:R-:W2:Y:S01]  /*1f830*/  @P1 LDC R94, c[0x0][0xbf0] ;  /* 0x0002fc00ff5e1b82 */ /* 0x000ea20000000800 */
[----:B------:R-:W-:Y:S01]  /*1f840*/  SEL R96, R137, RZ, P2 ;  /* 0x000000ff89607207 */ /* 0x000fe20001000000 */
[----:B------:R-:W-:-:S04]  /*1f850*/  IMAD.IADD R133, R97, 0x1, R133 ;  /* 0x0000000161857824 */ /* 0x000fc800078e0285 */
[-C--:B-1----:R-:W-:Y:S01]  /*1f860*/  IMAD R134, R93, R96.reuse, RZ ;  /* 0x000000605d867224 */ /* 0x082fe200078e02ff */
[----:B------:R-:W-:Y:S01]  /*1f870*/  SHF.R.S32.HI R93, RZ, 0x1f, R0 ;  /* 0x0000001fff5d7819 */ /* 0x000fe20000011400 */
[----:B------:R-:W-:-:S03]  /*1f880*/  IMAD.WIDE.U32 R96, R92, R96, RZ ;  /* 0x000000605c607225 */ /* 0x000fc600078e00ff */
[----:B------:R-:W-:Y:S01]  /*1f890*/  IADD3.X R92, R133, R135, R93, P0, P3 ;  /* 0x00000087855c7210 */ /* 0x000fe200007e645d */
[----:B------:R-:W-:-:S04]  /*1f8a0*/  IMAD R133, R138, 0x80, R144 ;  /* 0x000000808a857824 */ /* 0x000fc800078e0290 */
[----:B0-----:R-:W-:-:S04]  /*1f8b0*/  @P1 IMAD.HI.U32 R95, R133, R95, RZ ;  /* 0x0000005f855f1227 */ /* 0x001fc800078e00ff */
[----:B------:R-:W-:Y:S01]  /*1f8c0*/  IMAD.MOV.U32 R135, RZ, RZ, R133 ;  /* 0x000000ffff877224 */ /* 0x000fe200078e0085 */
[----:B--2---:R-:W-:Y:S02]  /*1f8d0*/  @P1 SHF.R.U32.HI R135, RZ, R94, R95 ;  /* 0x0000005eff871219 */ /* 0x004fe4000001165f */
[----:B------:R0:W1:Y:S02]  /*1f8e0*/  LDC.64 R94, c[0x0][R98+0x210] ;  /* 0x00008400625e7b82 */ /* 0x0000640000000a00 */
[----:B------:R-:W-:-:S06]  /*1f8f0*/  IADD3 R96, P0, P3, R135, R99, R96 ;  /* 0x0000006387607210 */ /* 0x000fcc0007b1e060 */
[----:B0-----:R-:W0:Y:S01]  /*1f900*/  LDC.64 R98, c[0x0][0xba8] ;  /* 0x0002ea00ff627b82 */ /* 0x001e220000000a00 */
[----:B------:R-:W-:Y:S01]  /*1f910*/  IMAD.IADD R134, R97, 0x1, R134 ;  /* 0x0000000161867824 */ /* 0x000fe200078e0286 */
[----:B------:R-:W-:-:S04]  /*1f920*/  SHF.R.S32.HI R97, RZ, 0x1f, R135 ;  /* 0x0000001fff617819 */ /* 0x000fc80000011487 */
[----:B------:R-:W-:Y:S01]  /*1f930*/  IADD3.X R97, R97, R92, R134, P0, P3 ;  /* 0x0000005c61617210 */ /* 0x000fe200007e6486 */
[----:B------:R-:W-:-:S04]  /*1f940*/  IMAD.MOV R134, RZ, RZ, -R135 ;  /* 0x000000ffff867224 */ /* 0x000fc800078e0a87 */
[----:B------:R-:W-:Y:S01]  /*1f950*/  IMAD R134, R136, R134, R133 ;  /* 0x0000008688867224 */ /* 0x000fe200078e0285 */
[----:B0-----:R-:W0:Y:S08]  /*1f960*/  @!P2 LDC R98, c[0x0][0xb50] ;  /* 0x0002d400ff62ab82 */ /* 0x001e300000000800 */
[----:B------:R-:W2:Y:S01]  /*1f970*/  @!P2 LDC R99, c[0x0][0xb54] ;  /* 0x0002d500ff63ab82 */ /* 0x000ea20000000800 */
[----:B------:R-:W-:Y:S01]  /*1f980*/  SHF.R.S32.HI R92, RZ, 0x1f, R134 ;  /* 0x0000001fff5c7819 */ /* 0x000fe20000011486 */
[----:B-1----:R-:W-:-:S02]  /*1f990*/  IMAD R95, R95, R134, RZ ;  /* 0x000000865f5f7224 */ /* 0x002fc400078e02ff */
[----:B------:R-:W-:-:S04]  /*1f9a0*/  IMAD.WIDE.U32 R96, R94, R134, R96 ;  /* 0x000000865e607225 */ /* 0x000fc800078e0060 */
[----:B------:R-:W-:Y:S01]  /*1f9b0*/  IMAD R92, R94, R92, R95 ;  /* 0x0000005c5e5c7224 */ /* 0x000fe200078e025f */
[----:B0-----:R-:W-:-:S03]  /*1f9c0*/  LEA R98, P0, R96, R98, 0x2 ;  /* 0x0000006260627211 */ /* 0x001fc600078010ff */
[----:B------:R-:W-:-:S05]  /*1f9d0*/  IMAD.IADD R92, R97, 0x1, R92 ;  /* 0x00000001615c7824 */ /* 0x000fca00078e025c */
[----:B--2---:R-:W-:Y:S01]  /*1f9e0*/  LEA.HI.X R92, R96, R99, R92, 0x2, P0 ;  /* 0x00000063605c7211 */ /* 0x004fe200000f145c */
[----:B------:R-:W-:Y:S01]  /*1f9f0*/  SHFL.IDX PT, R94, R98, RZ, 0x1c1f ;  /* 0x001c1fff625e7589 */ /* 0x000fe200000e0000 */
[----:B------:R-:W-:-:S03]  /*1fa00*/  IMAD R99, R138, 0x80, R140 ;  /* 0x000000808a637824 */ /* 0x000fc600078e028c */
[----:B------:R-:W0:Y:S04]  /*1fa10*/  SHFL.IDX PT, R95, R92, RZ, 0x1c1f ;  /* 0x001c1fff5c5f7589 */ /* 0x000e2800000e0000 */
[----:B------:R1:W-:Y:S04]  /*1fa20*/  SHFL.IDX PT, R96, R98, 0x1, 0x1c1f ;  /* 0x003c1f0062607f89 */ /* 0x0003e800000e0000 */
[----:B------:R2:W3:Y:S01]  /*1fa30*/  SHFL.IDX PT, R97, R92, 0x1, 0x1c1f ;  /* 0x003c1f005c617f89 */ /* 0x0004e200000e0000 */
[----:B------:R-:W-:Y:S01]  /*1fa40*/  LOP3.LUT P0, RZ, R139, 0x3, RZ, 0xc0, !PT ;  /* 0x000000038bff7812 */ /* 0x000fe2000780c0ff */
[----:B-1----:R-:W-:-:S02]  /*1fa50*/  VIADD R98, R99, 0x8 ;  /* 0x0000000863627836 */ /* 0x002fc40000000000 */
[----:B--2---:R-:W-:-:S05]  /*1fa60*/  IMAD R92, R132, R136, RZ ;  /* 0x00000088845c7224 */ /* 0x004fca00078e02ff */
[-C--:B------:R-:W-:Y:S02]  /*1fa70*/  ISETP.GE.OR P3, PT, R99, R92.reuse, P0 ;  /* 0x0000005c6300720c */ /* 0x080fe40000766670 */
[----:B------:R-:W-:-:S11]  /*1fa80*/  ISETP.GE.OR P0, PT, R98, R92, P0 ;  /* 0x0000005c6200720c */ /* 0x000fd60000706670 */
[----:B0-----:R0:W-:Y:S04]  /*1fa90*/  @!P3 ST.E desc[UR4][R94.64], R167 ;  /* 0x000000a75e00b985 */ /* 0x0011e8000c101904 */
[----:B---3--:R0:W-:Y:S01]  /*1faa0*/  @!P0 ST.E desc[UR4][R96.64], R166 ;  /* 0x000000a660008985 */ /* 0x0081e2000c101904 */
[----:B------:R-:W-:Y:S05]  /*1fab0*/  @P2 BRA `(.L_x_657) ;  /* 0x0000001000042947 */ /* 0x000fea0003800000 */
[----:B------:R1:W5:Y:S01]  /*1fac0*/  LDL R87, [R1+0xfc] ;  /* 0x0000fc0001577983 */ /* 0x0003620000100800 */
[----:B------:R-:W-:Y:S01]  /*1fad0*/  IMAD.SHL.U32 R139, R213, 0x40, RZ ;  /* 0x00000040d58b7824 */ /* 0x000fe200078e00ff */
[----:B------:R-:W2:Y:S01]  /*1fae0*/  @P1 LDC R21, c[0x0][0xbec] ;  /* 0x0002fb00ff151b82 */ /* 0x000ea20000000800 */
[----:B------:R-:W-:Y:S01]  /*1faf0*/  ULDC.64 UR4, c[0x0][0x208] ;  /* 0x0000820000047ab9 */ /* 0x000fe20000000a00 */
[----:B------:R1:W5:Y:S04]  /*1fb00*/  LDL R86, [R1+0x64] ;  /* 0x0000640001567983 */ /* 0x0003680000100800 */
[----:B------:R1:W5:Y:S02]  /*1fb10*/  LDL R85, [R1+0x6c] ;  /* 0x00006c0001557983 */ /* 0x0003640000100800 */
[----:B------:R-:W3:Y:S02]  /*1fb20*/  @P1 LDC R77, c[0x0][0xbf0] ;  /* 0x0002fc00ff4d1b82 */ /* 0x000ee40000000800 */
[----:B------:R1:W5:Y:S01]  /*1fb30*/  LDL R84, [R1+0x68] ;  /* 0x0000680001547983 */ /* 0x0003620000100800 */
[----:B------:R-:W4:Y:S02]  /*1fb40*/  S2R R2, SR_TID.X ;  /* 0x0000000000027919 */ /* 0x000f240000002100 */
[----:B----4-:R-:W-:-:S05]  /*1fb50*/  VIADD R2, R2, 0xffffff80 ;  /* 0xffffff8002027836 */ /* 0x010fca0000000000 */
[----:B------:R-:W-:-:S04]  /*1fb60*/  SHF.R.S32.HI R3, RZ, 0x1f, R2 ;  /* 0x0000001fff037819 */ /* 0x000fc80000011402 */
[----:B------:R-:W-:-:S04]  /*1fb70*/  LEA.HI R3, R3, R2, RZ, 0x3 ;  /* 0x0000000203037211 */ /* 0x000fc800078f18ff */
[----:B------:R-:W-:-:S05]  /*1fb80*/  LOP3.LUT R3, R3, 0xfffffff8, RZ, 0xc0, !PT ;  /* 0xfffffff803037812 */ /* 0x000fca00078ec0ff */
[----:B------:R-:W-:-:S04]  /*1fb90*/  IMAD.IADD R20, R2, 0x1, -R3 ;  /* 0x0000000102147824 */ /* 0x000fc800078e0a03 */
[----:B------:R-:W-:-:S04]  /*1fba0*/  IMAD R3, R20, 0x8, R139 ;  /* 0x0000000814037824 */ /* 0x000fc800078e028b */
[----:B------:R-:W-:-:S03]  /*1fbb0*/  IMAD.WIDE R130, R3, 0x2, R130 ;  /* 0x0000000203827825 */ /* 0x000fc600078e0282 */
        /* <DEDUP_REMOVED lines=86> */
[----:B------:R-:W-:Y:S01]  /*20120*/  IMAD.MOV.U32 R5, RZ, RZ, R131 ;  /* 0x000000ffff057224 */ /* 0x000fe200078e0083 */
[----:B------:R-:W-:Y:S01]  /*20130*/  LOP3.LUT R72, R2, R3, RZ, 0x3c, !PT ;  /* 0x0000000302487212 */ /* 0x000fe200078e3cff */
[----:B------:R-:W5:Y:S04]  /*20140*/  LD.E.128 R52, desc[UR4][R52.64] ;  /* 0x0000000434347980 */ /* 0x000f68000c101d00 */
[----:B------:R-:W5:Y:S04]  /*20150*/  LD.E.128 R4, desc[UR4][R4.64] ;  /* 0x0000000404047980 */ /* 0x000f68000c101d00 */
[----:B------:R-:W5:Y:S04]  /*20160*/  LD.E.128 R56, desc[UR4][R56.64] ;  /* 0x0000000438387980 */ /* 0x000f68000c101d00 */
[----:B------:R-:W5:Y:S04]  /*20170*/  LD.E.128 R60, desc[UR4][R60.64] ;  /* 0x000000043c3c7980 */ /* 0x000f68000c101d00 */
[----:B------:R-:W5:Y:S04]  /*20180*/  LD.E.128 R64, desc[UR4][R64.64] ;  /* 0x0000000440407980 */ /* 0x000f68000c101d00 */
[----:B------:R-:W5:Y:S04]  /*20190*/  LD.E.128 R68, desc[UR4][R68.64] ;  /* 0x0000000444447980 */ /* 0x000f68000c101d00 */
[----:B------:R-:W5:Y:S01]  /*201a0*/  LD.E.128 R72, desc[UR4][R72.64] ;  /* 0x0000000448487980 */ /* 0x000f62000c101d00 */
[----:B------:R-:W-:-:S02]  /*201b0*/  ULDC.64 UR4, c[0x0][0xaa0] ;  /* 0x0002a80000047ab9 */ /* 0x000fc40000000a00 */
[----:B------:R-:W-:Y:S01]  /*201c0*/  IMAD R93, R93, UR4, RZ ;  /* 0x000000045d5d7c24 */ /* 0x000fe2000f8e02ff */
[----:B------:R-:W-:Y:S01]  /*201d0*/  @!PT LDS RZ, [RZ] ;  /* 0x00000000fffff984 */ /* 0x000fe20000000800 */
[----:B------:R-:W-:Y:S01]  /*201e0*/  @!PT LDS RZ, [RZ] ;  /* 0x00000000fffff984 */ /* 0x000fe20000000800 */
[----:B------:R-:W-:Y:S01]  /*201f0*/  @!PT LDS RZ, [RZ] ;  /* 0x00000000fffff984 */ /* 0x000fe20000000800 */
[----:B------:R-:W-:Y:S01]  /*20200*/  @!PT LDS RZ, [RZ] ;  /* 0x00000000fffff984 */ /* 0x000fe20000000800 */
[----:B------:R4:W-:Y:S06]  /*20210*/  MEMBAR.ALL.CTA ;  /* 0x0000000000007992 */ /* 0x0009ec0000008000 */
[----:B----4-:R-:W4:Y:S01]  /*20220*/  FENCE.VIEW.ASYNC.S ;  /* 0x00000000000073c6 */ /* 0x010f220000000000 */
[----:B------:R-:W-:-:S04]  /*20230*/  IMAD.WIDE.U32 R2, R0, UR4, RZ ;  /* 0x0000000400027c25 */ /* 0x000fc8000f8e00ff */
[----:B------:R-:W-:Y:S01]  /*20240*/  IMAD R93, R0, UR5, R93 ;  /* 0x00000005005d7c24 */ /* 0x000fe2000f8e025d */
[----:B------:R-:W-:Y:S01]  /*20250*/  ULDC.64 UR4, c[0x0][0xae8] ;  /* 0x0002ba0000047ab9 */ /* 0x000fe20000000a00 */
[----:B------:R-:W-:Y:S02]  /*20260*/  IMAD R20, R20, 0x20, R213 ;  /* 0x0000002014147824 */ /* 0x000fe400078e02d5 */
[----:B------:R-:W-:Y:S02]  /*20270*/  IMAD.IADD R3, R3, 0x1, R93 ;  /* 0x0000000103037824 */ /* 0x000fe400078e025d */
[----:B------:R-:W-:Y:S02]  /*20280*/  IMAD R76, R138, 0x80, R20 ;  /* 0x000000808a4c7824 */ /* 0x000fe400078e0214 */
[----:B------:R-:W-:Y:S01]  /*20290*/  IMAD.WIDE.U32 R2, R231, UR4, R2 ;  /* 0x00000004e7027c25 */ /* 0x000fe2000f8e0002 */
[----:B------:R-:W-:-:S03]  /*202a0*/  SHF.R.S32.HI R20, RZ, 0x1f, R233 ;  /* 0x0000001fff147819 */ /* 0x000fc600000114e9 */
[----:B--2---:R-:W-:-:S04]  /*202b0*/  @P1 IMAD.HI.U32 R0, R76, R21, RZ ;  /* 0x000000154c001227 */ /* 0x004fc800078e00ff */
[----:B------:R-:W-:Y:S01]  /*202c0*/  IMAD R3, R231, UR5, R3 ;  /* 0x00000005e7037c24 */ /* 0x000fe2000f8e0203 */
[----:B------:R-:W-:Y:S01]  /*202d0*/  ULDC.64 UR4, c[0x0][0xaf0] ;  /* 0x0002bc0000047ab9 */ /* 0x000fe20000000a00 */
[----:B------:R-:W-:Y:S01]  /*202e0*/  IMAD.MOV.U32 R21, RZ, RZ, R76 ;  /* 0x000000ffff157224 */ /* 0x000fe200078e004c */
[----:B---3--:R-:W-:Y:S01]  /*202f0*/  @P1 SHF.R.U32.HI R21, RZ, R77, R0 ;  /* 0x0000004dff151219 */ /* 0x008fe20000011600 */
[----:B------:R-:W-:Y:S02]  /*20300*/  IMAD R20, R20, UR4, RZ ;  /* 0x0000000414147c24 */ /* 0x000fe4000f8e02ff */
[----:B------:R-:W-:Y:S01]  /*20310*/  IMAD.WIDE.U32 R2, R233, UR4, R2 ;  /* 0x00000004e9027c25 */ /* 0x000fe2000f8e0002 */
[----:B------:R-:W-:-:S03]  /*20320*/  SHF.R.S32.HI R0, RZ, 0x1f, R21 ;  /* 0x0000001fff007819 */ /* 0x000fc60000011415 */
[----:B------:R-:W-:Y:S01]  /*20330*/  IMAD R77, R233, UR5, R20 ;  /* 0x00000005e94d7c24 */ /* 0x000fe2000f8e0214 */
[----:B------:R-:W-:Y:S01]  /*20340*/  ULDC.64 UR4, c[0x0][0xae0] ;  /* 0x0002b80000047ab9 */ /* 0x000fe20000000a00 */
[----:B------:R-:W-:Y:S02]  /*20350*/  IMAD.MOV R79, RZ, RZ, -R21 ;  /* 0x000000ffff4f7224 */ /* 0x000fe400078e0a15 */
[----:B------:R-:W-:Y:S02]  /*20360*/  IMAD.IADD R3, R3, 0x1, R77 ;  /* 0x0000000103037824 */ /* 0x000fe400078e024d */
[----:B------:R-:W-:Y:S02]  /*20370*/  IMAD R0, R0, UR4, RZ ;  /* 0x0000000400007c24 */ /* 0x000fe4000f8e02ff */
[----:B------:R-:W-:Y:S02]  /*20380*/  IMAD R77, R136, R79, R76 ;  /* 0x0000004f884d7224 */ /* 0x000fe400078e024c */
[----:B------:R-:W-:-:S04]  /*20390*/  IMAD.WIDE.U32 R2, R21, UR4, R2 ;  /* 0x0000000415027c25 */ /* 0x000fc8000f8e0002 */
[----:B------:R-:W-:Y:S01]  /*203a0*/  IMAD R21, R21, UR5, R0 ;  /* 0x0000000515157c24 */ /* 0x000fe2000f8e0200 */
[----:B------:R-:W-:Y:S01]  /*203b0*/  SHF.R.S32.HI R0, RZ, 0x1f, R77 ;  /* 0x0000001fff007819 */ /* 0x000fe2000001144d */
[----:B------:R-:W-:Y:S01]  /*203c0*/  ULDC.64 UR4, c[0x0][0xad8] ;  /* 0x0002b60000047ab9 */ /* 0x000fe20000000a00 */
[----:B------:R-:W-:Y:S02]  /*203d0*/  IMAD R81, R138, 0x80, R213 ;  /* 0x000000808a517824 */ /* 0x000fe400078e02d5 */
[----:B------:R-:W-:Y:S02]  /*203e0*/  IMAD.IADD R3, R3, 0x1, R21 ;  /* 0x0000000103037824 */ /* 0x000fe400078e0215 */
[----:B------:R-:W-:Y:S02]  /*203f0*/  IMAD R0, R0, UR4, RZ ;  /* 0x0000000400007c24 */ /* 0x000fe4000f8e02ff */
[----:B------:R-:W-:Y:S01]  /*20400*/  IMAD.WIDE.U32 R2, R77, UR4, R2 ;  /* 0x000000044d027c25 */ /* 0x000fe2000f8e0002 */
[----:B------:R-:W-:-:S03]  /*20410*/  ISETP.GE.AND P2, PT, R81, R92, PT ;  /* 0x0000005c5100720c */ /* 0x000fc60003f46270 */
[----:B------:R-:W-:Y:S01]  /*20420*/  IMAD R79, R77, UR5, R0 ;  /* 0x000000054d4f7c24 */ /* 0x000fe2000f8e0200 */
[----:B------:R-:W-:Y:S01]  /*20430*/  ULDC.64 UR4, c[0x0][0xa80] ;  /* 0x0002a00000047ab9 */ /* 0x000fe20000000a00 */
[----:B------:R-:W-:Y:S01]  /*20440*/  VIADD R0, R18, 0x38820 ;  /* 0x0003882012007836 */ /* 0x000fe20000000000 */
[C---:B------:R-:W-:Y:S01]  /*20450*/  LEA R80, P3, R2.reuse, UR4, 0x1 ;  /* 0x0000000402507c11 */ /* 0x040fe2000f8608ff */
[----:B------:R-:W-:Y:S02]  /*20460*/  IMAD.IADD R3, R3, 0x1, R79 ;  /* 0x0000000103037824 */ /* 0x000fe400078e024f */
[----:B------:R-:W-:Y:S01]  /*20470*/  VIADD R21, R81, 0x20 ;  /* 0x0000002051157836 */ /* 0x000fe20000000000 */
[----:B------:R-:W-:Y:S02]  /*20480*/  PRMT R0, RZ, 0x654, R0 ;  /* 0x00000654ff007816 */ /* 0x000fe40000000000 */
[----:B------:R-:W-:Y:S02]  /*20490*/  LEA.HI.X R82, R2, UR5, R3, 0x1, P3 ;  /* 0x0000000502527c11 */ /* 0x000fe400098f0c03 */
[-C--:B------:R-:W-:Y:S01]  /*204a0*/  ISETP.GE.AND P1, PT, R21, R92.reuse, PT ;  /* 0x0000005c1500720c */ /* 0x080fe20003f26270 */
[----:B------:R-:W-:Y:S01]  /*204b0*/  VIADD R21, R81, 0x40 ;  /* 0x0000004051157836 */ /* 0x000fe20000000000 */
[----:B----4-:R1:W-:Y:S01]  /*204c0*/  SYNCS.ARRIVE.TRANS64.RED.A1T0 RZ, [R0+URZ], RZ ;  /* 0x000000ff00ff79a7 */ /* 0x0103e2000810043f */
[----:B------:R1:W2:Y:S01]  /*204d0*/  SHFL.IDX PT, R83, R80, RZ, 0x181f ;  /* 0x00181fff50537589 */ /* 0x0002a200000e0000 */
[----:B------:R-:W-:Y:S03]  /*204e0*/  BSSY B1, `(.L_x_658) ;  /* 0x0000016000017945 */ /* 0x000fe60003800000 */
[----:B------:R1:W3:Y:S01]  /*204f0*/  SHFL.IDX PT, R79, R82, RZ, 0x181f ;  /* 0x00181fff524f7589 */ /* 0x0002e200000e0000 */
[----:B------:R-:W-:Y:S01]  /*20500*/  ISETP.GE.AND P0, PT, R21, R92, PT ;  /* 0x0000005c1500720c */ /* 0x000fe20003f06270 */
[----:B------:R-:W-:-:S12]  /*20510*/  @P2 BRA `(.L_x_659) ;  /* 0x0000000000482947 */ /* 0x000fd80003800000 */
[----:B------:R-:W-:Y:S01]  /*20520*/  ULDC UR4, c[0x0][0xac8] ;  /* 0x0002b20000047ab9 */ /* 0x000fe20000000800 */
[----:B------:R-:W-:Y:S01]  /*20530*/  ULDC.64 UR6, c[0x0][0x208] ;  /* 0x0000820000067ab9 */ /* 0x000fe20000000a00 */
[----:B------:R-:W-:Y:S02]  /*20540*/  ISETP.GE.AND P5, PT, R16, UR4, PT ;  /* 0x0000000410007c0c */ /* 0x000fe4000bfa6270 */
[----:B------:R-:W-:Y:S02]  /*20550*/  ISETP.GE.AND P4, PT, R212, UR4, PT ;  /* 0x00000004d4007c0c */ /* 0x000fe4000bf86270 */
[----:B------:R-:W-:Y:S02]  /*20560*/  ISETP.GE.AND P3, PT, R218, UR4, PT ;  /* 0x00000004da007c0c */ /* 0x000fe4000bf66270 */
[----:B------:R-:W-:-:S07]  /*20570*/  ISETP.GE.AND P2, PT, R219, UR4, PT ;  /* 0x00000004db007c0c */ /* 0x000fce000bf46270 */
[----:B--2---:R-:W-:-:S04]  /*20580*/  @!P5 LEA R2, P6, R16, R83, 0x1 ;  /* 0x000000531002d211 */ /* 0x004fc800078c08ff */
[----:B---3--:R-:W-:Y:S02]  /*20590*/  @!P5 LEA.HI.X R3, R16, R79, R17, 0x1, P6 ;  /* 0x0000004f1003d211 */ /* 0x008fe400030f0c11 */
[----:B-----5:R-:W-:-:S03]  /*205a0*/  @!P4 LEA R20, P6, R86, R83, 0x1 ;  /* 0x000000535614c211 */ /* 0x020fc600078c08ff */
[----:B------:R4:W-:Y:S01]  /*205b0*/  @!P5 ST.E.128 desc[UR6][R2.64], R4 ;  /* 0x000000040200d985 */ /* 0x0009e2000c101d06 */
        /* <DEDUP_REMOVED lines=8> */
.L_x_659:
[----:B------:R-:W-:Y:S05]  /*20640*/  BSYNC B1 ;  /* 0x0000000000017941 */ /* 0x000fea0003800000 */
.L_x_658:
[----:B----4-:R4:W0:Y:S01]  /*20650*/  SHFL.IDX PT, R21, R82, 0x1, 0x181f ;  /* 0x00381f0052157f89 */ /* 0x01082200000e0000 */
[----:B------:R-:W-:Y:S03]  /*20660*/  BSSY B1, `(.L_x_660) ;  /* 0x0000015000017945 */ /* 0x000fe60003800000 */
[----:B-----5:R4:W0:Y:S01]  /*20670*/  SHFL.IDX PT, R7, R80, 0x1, 0x181f ;  /* 0x00381f0050077f89 */ /* 0x02082200000e0000 */
        /* <DEDUP_REMOVED lines=8> */
[----:B------:R-:W-:Y:S02]  /*20700*/  @!P3 LEA R4, P5, R86, R7, 0x1 ;  /* 0x000000075604b211 */ /* 0x000fe400078a08ff */
[----:B------:R-:W-:Y:S02]  /*20710*/  @!P4 LEA.HI.X R3, R16, R21, R17, 0x1, P6 ;  /* 0x000000151003c211 */ /* 0x000fe400030f0c11 */
        /* <DEDUP_REMOVED lines=9> */
.L_x_661:
[----:B------:R-:W-:Y:S05]  /*207b0*/  BSYNC B1 ;  /* 0x0000000000017941 */ /* 0x000fea0003800000 */
.L_x_660:
[----:B0-----:R0:W0:Y:S01]  /*207c0*/  SHFL.IDX PT, R9, R82, 0x2, 0x181f ;  /* 0x00581f0052097f89 */ /* 0x00102200000e0000 */
        /* <DEDUP_REMOVED lines=16> */
[----:B------:R-:W-:-:S02]  /*208d0*/  @!P1 LEA.HI.X R7, R218, R9, R85, 0x1, P4 ;  /* 0x00000009da079211 */ /* 0x000fc400020f0c55 */
[----:B------:R-:W-:Y:S01]  /*208e0*/  @!P0 LEA.HI.X R9, R219, R9, R84, 0x1, P6 ;  /* 0x00000009db098211 */ /* 0x000fe200030f0c54 */
[----:B------:R0:W-:Y:S04]  /*208f0*/  @!P2 ST.E.128 desc[UR6][R4.64], R36 ;  /* 0x000000240400a985 */ /* 0x0001e8000c101d06 */
[----:B------:R0:W-:Y:S04]  /*20900*/  @!P1 ST.E.128 desc[UR6][R6.64], R52 ;  /* 0x0000003406009985 */ /* 0x0001e8000c101d06 */
[----:B------:R0:W-:Y:S02]  /*20910*/  @!P0 ST.E.128 desc[UR6][R8.64], R68 ;  /* 0x0000004408008985 */ /* 0x0001e4000c101d06 */
.L_x_663:
[----:B------:R-:W-:Y:S05]  /*20920*/  BSYNC B1 ;  /* 0x0000000000017941 */ /* 0x000fea0003800000 */
.L_x_662:
[----:B------:R-:W-:Y:S01]  /*20930*/  VIADD R81, R81, 0x60 ;  /* 0x0000006051517836 */ /* 0x000fe20000000000 */
[----:B0-----:R0:W0:Y:S04]  /*20940*/  SHFL.IDX PT, R9, R82, 0x3, 0x181f ;  /* 0x00781f0052097f89 */ /* 0x00102800000e0000 */
[----:B------:R-:W-:Y:S01]  /*20950*/  ISETP.GE.AND P0, PT, R81, R92, PT ;  /* 0x0000005c5100720c */ /* 0x000fe20003f06270 */
        /* <DEDUP_REMOVED lines=14> */
[----:B------:R-:W-:-:S03]  /*20a40*/  @!P5 LEA.HI.X R7, R218, R9, R85, 0x1, P2 ;  /* 0x00000009da07d211 */ /* 0x000fc600010f0c55 */
        /* <DEDUP_REMOVED lines=8> */
.L_x_657:
[----:B0-----:R-:W0:Y:S01]  /*20ad0*/  @P1 LDC R95, c[0x0][0xbec] ;  /* 0x0002fb00ff5f1b82 */ /* 0x001e220000000800 */
[----:B------:R-:W-:Y:S01]  /*20ae0*/  ULDC.64 UR4, c[0x0][0xb08] ;  /* 0x0002c20000047ab9 */ /* 0x000fe20000000a00 */
[----:B------:R-:W-:Y:S01]  /*20af0*/  IMAD.MOV.U32 R96, RZ, RZ, R133 ;  /* 0x000000ffff607224 */ /* 0x000fe200078e0085 */
[----:B------:R1:W5:Y:S01]  /*20b00*/  LDL R209, [R1+0x78] ;  /* 0x0000780001d17983 */ /* 0x0003620000100800 */
[----:B------:R-:W-:-:S03]  /*20b10*/  IMAD R93, R93, UR4, RZ ;  /* 0x000000045d5d7c24 */ /* 0x000fc6000f8e02ff */
[----:B------:R1:W5:Y:S01]  /*20b20*/  LDL R208, [R1+0x17c] ;  /* 0x00017c0001d07983 */ /* 0x0003620000100800 */
[----:B------:R-:W2:Y:S01]  /*20b30*/  @P1 LDC R94, c[0x0][0xbf0] ;  /* 0x0002fc00ff5e1b82 */ /* 0x000ea20000000800 */
[----:B------:R-:W-:Y:S02]  /*20b40*/  IMAD R93, R0, UR5, R93 ;  /* 0x00000005005d7c24 */ /* 0x000fe4000f8e025d */
[----:B------:R1:W5:Y:S04]  /*20b50*/  LDL R207, [R1+0xf4] ;  /* 0x0000f40001cf7983 */ /* 0x0003680000100800 */
[----:B------:R1:W5:Y:S04]  /*20b60*/  LDL R206, [R1+0x178] ;  /* 0x0001780001ce7983 */ /* 0x0003680000100800 */
[----:B------:R1:W5:Y:S04]  /*20b70*/  LDL R205, [R1+0xf0] ;  /* 0x0000f00001cd7983 */ /* 0x0003680000100800 */
[----:B------:R1:W5:Y:S01]  /*20b80*/  LDL R204, [R1+0x174] ;  /* 0x0001740001cc7983 */ /* 0x0003620000100800 */
[----:B0-----:R-:W-:-:S03]  /*20b90*/  @P1 IMAD.HI.U32 R95, R133, R95, RZ ;  /* 0x0000005f855f1227 */ /* 0x001fc600078e00ff */
[----:B------:R1:W5:Y:S04]  /*20ba0*/  LDL R203, [R1+0xec] ;  /* 0x0000ec0001cb7983 */ /* 0x0003680000100800 */
[----:B------:R1:W5:Y:S01]  /*20bb0*/  LDL R202, [R1+0x170] ;  /* 0x0001700001ca7983 */ /* 0x0003620000100800 */
[----:B--2---:R-:W-:Y:S01]  /*20bc0*/  @P1 SHF.R.U32.HI R96, RZ, R94, R95 ;  /* 0x0000005eff601219 */ /* 0x004fe2000001165f */
[----:B------:R-:W-:Y:S01]  /*20bd0*/  IMAD.WIDE.U32 R94, R0, UR4, RZ ;  /* 0x00000004005e7c25 */ /* 0x000fe2000f8e00ff */
[----:B------:R-:W-:Y:S01]  /*20be0*/  ULDC.64 UR4, c[0x0][0xb38] ;  /* 0x0002ce0000047ab9 */ /* 0x000fe20000000a00 */
[----:B------:R-:W-:Y:S01]  /*20bf0*/  SHF.R.S32.HI R0, RZ, 0x1f, R233 ;  /* 0x0000001fff007819 */ /* 0x000fe200000114e9 */
[----:B------:R1:W5:Y:S01]  /*20c00*/  LDL R201, [R1+0xe8] ;  /* 0x0000e80001c97983 */ /* 0x0003620000100800 */
[----:B------:R-:W-:Y:S01]  /*20c10*/  IMAD.IADD R95, R95, 0x1, R93 ;  /* 0x000000015f5f7824 */ /* 0x000fe200078e025d */
[----:B------:R-:W-:-:S02]  /*20c20*/  SHF.R.S32.HI R93, RZ, 0x1f, R96 ;  /* 0x0000001fff5d7819 */ /* 0x000fc40000011460 */
[----:B------:R1:W5:Y:S01]  /*20c30*/  LDL R200, [R1+0x16c] ;  /* 0x00016c0001c87983 */ /* 0x0003620000100800 */
[----:B------:R-:W-:-:S03]  /*20c40*/  IMAD.WIDE.U32 R94, R231, UR4, R94 ;  /* 0x00000004e75e7c25 */ /* 0x000fc6000f8e005e */
[----:B------:R1:W5:Y:S01]  /*20c50*/  LDL R199, [R1+0xe4] ;  /* 0x0000e40001c77983 */ /* 0x0003620000100800 */
[----:B------:R-:W-:Y:S01]  /*20c60*/  IMAD R95, R231, UR5, R95 ;  /* 0x00000005e75f7c24 */ /* 0x000fe2000f8e025f */
[----:B------:R-:W-:Y:S02]  /*20c70*/  ULDC.64 UR4, c[0x0][0xb40] ;  /* 0x0002d00000047ab9 */ /* 0x000fe40000000a00 */
[----:B------:R-:W-:Y:S01]  /*20c80*/  IMAD R0, R0, UR4, RZ ;  /* 0x0000000400007c24 */ /* 0x000fe2000f8e02ff */
[----:B------:R1:W5:Y:S01]  /*20c90*/  LDL R198, [R1+0x168] ;  /* 0x0001680001c67983 */ /* 0x0003620000100800 */
[----:B------:R-:W-:-:S03]  /*20ca0*/  IMAD.WIDE.U32 R94, R233, UR4, R94 ;  /* 0x00000004e95e7c25 */ /* 0x000fc6000f8e005e */
[----:B------:R1:W5:Y:S01]  /*20cb0*/  LDL R197, [R1+0xe0] ;  /* 0x0000e00001c57983 */ /* 0x0003620000100800 */
[----:B------:R-:W-:Y:S01]  /*20cc0*/  IMAD R0, R233, UR5, R0 ;  /* 0x00000005e9007c24 */ /* 0x000fe2000f8e0200 */
[----:B------:R-:W-:Y:S02]  /*20cd0*/  ULDC.64 UR4, c[0x0][0xb48] ;  /* 0x0002d20000047ab9 */ /* 0x000fe40000000a00 */
[----:B------:R1:W5:Y:S01]  /*20ce0*/  LDL R196, [R1+0x164] ;  /* 0x0001640001c47983 */ /* 0x0003620000100800 */
[----:B------:R-:W-:Y:S02]  /*20cf0*/  IMAD.IADD R95, R95, 0x1, R0 ;  /* 0x000000015f5f7824 */ /* 0x000fe400078e0200 */
[----:B------:R-:W-:Y:S01]  /*20d00*/  IMAD.MOV R0, RZ, RZ, -R96 ;  /* 0x000000ffff007224 */ /* 0x000fe200078e0a60 */
[----:B------:R1:W5:Y:S01]  /*20d10*/  LDL R195, [R1+0xdc] ;  /* 0x0000dc0001c37983 */ /* 0x0003620000100800 */
[----:B------:R-:W-:-:S03]  /*20d20*/  IMAD.WIDE.U32 R94, R137, UR4, R94 ;  /* 0x00000004895e7c25 */ /* 0x000fc6000f8e005e */
[----:B------:R1:W5:Y:S01]  /*20d30*/  LDL R194, [R1+0x160] ;  /* 0x0001600001c27983 */ /* 0x0003620000100800 */
[----:B------:R-:W-:Y:S02]  /*20d40*/  IMAD R0, R136, R0, R133 ;  /* 0x0000000088007224 */ /* 0x000fe400078e0285 */
[----:B------:R-:W-:Y:S01]  /*20d50*/  IMAD R95, R137, UR5, R95 ;  /* 0x00000005895f7c24 */ /* 0x000fe2000f8e025f */
[----:B------:R1:W5:Y:S01]  /*20d60*/  LDL R193, [R1+0xd8] ;  /* 0x0000d80001c17983 */ /* 0x0003620000100800 */
[----:B------:R-:W-:-:S03]  /*20d70*/  ULDC.64 UR4, c[0x0][0xb30] ;  /* 0x0002cc0000047ab9 */ /* 0x000fc60000000a00 */
[----:B------:R1:W5:Y:S04]  /*20d80*/  LDL R192, [R1+0x15c] ;  /* 0x00015c0001c07983 */ /* 0x0003680000100800 */
        /* <DEDUP_REMOVED lines=44> */
[----:B------:R1:W5:Y:S01]  /*21050*/  LDL R130, [R1+0x7c] ;  /* 0x00007c0001827983 */ /* 0x0003620000100800 */
[----:B------:R-:W-:-:S02]  /*21060*/  IMAD R93, R93, UR4, RZ ;  /* 0x000000045d5d7c24 */ /* 0x000fc4000f8e02ff */
[----:B------:R-:W-:-:S04]  /*21070*/  IMAD.WIDE.U32 R94, R96, UR4, R94 ;  /* 0x00000004605e7c25 */ /* 0x000fc8000f8e005e */
[----:B------:R-:W-:Y:S01]  /*21080*/  IMAD R93, R96, UR5, R93 ;  /* 0x00000005605d7c24 */ /* 0x000fe2000f8e025d */
[----:B------:R-:W-:Y:S01]  /*21090*/  SHF.R.S32.HI R96, RZ, 0x1f, R0 ;  /* 0x0000001fff607819 */ /* 0x000fe20000011400 */
[----:B------:R-:W-:Y:S02]  /*210a0*/  ULDC.64 UR4, c[0x0][0xb28] ;  /* 0x0002ca0000047ab9 */ /* 0x000fe40000000a00 */
[----:B------:R-:W-:Y:S02]  /*210b0*/  IMAD.IADD R95, R95, 0x1, R93 ;  /* 0x000000015f5f7824 */ /* 0x000fe400078e025d */
[----:B------:R-:W-:Y:S02]  /*210c0*/  IMAD R96, R96, UR4, RZ ;  /* 0x0000000460607c24 */ /* 0x000fe4000f8e02ff */
[----:B------:R-:W-:-:S04]  /*210d0*/  IMAD.WIDE.U32 R94, R0, UR4, R94 ;  /* 0x00000004005e7c25 */ /* 0x000fc8000f8e005e */
[----:B------:R-:W-:Y:S01]  /*210e0*/  IMAD R96, R0, UR5, R96 ;  /* 0x0000000500607c24 */ /* 0x000fe2000f8e0260 */
[----:B------:R-:W-:Y:S02]  /*210f0*/  ULDC.64 UR4, c[0x0][0xb00] ;  /* 0x0002c00000047ab9 */ /* 0x000fe40000000a00 */
[----:B------:R-:W-:Y:S01]  /*21100*/  LEA R0, P0, R94, UR4, 0x2 ;  /* 0x000000045e007c11 */ /* 0x000fe2000f8010ff */
[----:B------:R-:W-:-:S05]  /*21110*/  IMAD.IADD R93, R95, 0x1, R96 ;  /* 0x000000015f5d7824 */ /* 0x000fca00078e0260 */
[----:B------:R-:W-:Y:S01]  /*21120*/  LEA.HI.X R93, R94, UR5, R93, 0x2, P0 ;  /* 0x000000055e5d7c11 */ /* 0x000fe200080f145d */
[----:B------:R-:W-:Y:S01]  /*21130*/  VIADD R94, R18, 0x38820 ;  /* 0x00038820125e7836 */ /* 0x000fe20000000000 */
[----:B------:R-:W-:-:S04]  /*21140*/  ISETP.GE.AND P0, PT, R99, R92, PT ;  /* 0x0000005c6300720c */ /* 0x000fc80003f06270 */
[----:B------:R-:W-:Y:S01]  /*21150*/  PRMT R94, RZ, 0x654, R94 ;  /* 0x00000654ff5e7816 */ /* 0x000fe2000000005e */
[----:B------:R1:W0:Y:S01]  /*21160*/  SHFL.IDX PT, R95, R93, RZ, 0x1c1f ;  /* 0x001c1fff5d5f7589 */ /* 0x00022200000e0000 */
[----:B------:R-:W-:Y:S02]  /*21170*/  BSSY B1, `(.L_x_665) ;  /* 0x0000085000017945 */ /* 0x000fe40003800000 */
[----:B------:R2:W-:Y:S02]  /*21180*/  SYNCS.ARRIVE.TRANS64.RED.A1T0 RZ, [R94+URZ], RZ ;  /* 0x000000ff5eff79a7 */ /* 0x0005e4000810043f */
[----:B--2---:R1:W2:Y:S03]  /*21190*/  SHFL.IDX PT, R94, R0, RZ, 0x1c1f ;  /* 0x001c1fff005e7589 */ /* 0x0042a600000e0000 */
[----:B------:R-:W-:Y:S05]  /*211a0*/  @P0 BRA `(.L_x_666) ;  /* 0x0000000800040947 */ /* 0x000fea0003800000 */
[----:B------:R-:W-:Y:S01]  /*211b0*/  ULDC UR4, c[0x0][0xac8] ;  /* 0x0002b20000047ab9 */ /* 0x000fe20000000800 */
[----:B------:R-:W-:Y:S01]  /*211c0*/  ULDC.64 UR6, c[0x0][0x208] ;  /* 0x0000820000067ab9 */ /* 0x000fe20000000a00 */
[----:B-----5:R-:W-:Y:S02]  /*211d0*/  ISETP.GE.AND P0, PT, R209, UR4, PT ;  /* 0x00000004d1007c0c */ /* 0x020fe4000bf06270 */
[----:B------:R-:W-:Y:S02]  /*211e0*/  ISETP.GE.AND P5, PT, R187, UR4, PT ;  /* 0x00000004bb007c0c */ /* 0x000fe4000bfa6270 */
[----:B------:R-:W-:Y:S02]  /*211f0*/  ISETP.GE.AND P4, PT, R185, UR4, PT ;  /* 0x00000004b9007c0c */ /* 0x000fe4000bf86270 */
[----:B------:R-:W-:-:S07]  /*21200*/  ISETP.GE.AND P3, PT, R183, UR4, PT ;  /* 0x00000004b7007c0c */ /* 0x000fce000bf66270 */
[----:B0-2---:R-:W-:-:S05]  /*21210*/  @!P0 IMAD.WIDE R96, R209, 0x4, R94 ;  /* 0x00000004d1608825 */ /* 0x005fca00078e025e */
[----:B------:R0:W-:Y:S01]  /*21220*/  @!P0 ST.E.64 desc[UR6][R96.64], R164 ;  /* 0x000000a460008985 */ /* 0x0001e2000c101b06 */
[----:B------:R-:W-:-:S13]  /*21230*/  ISETP.GE.AND P0, PT, R207, UR4, PT ;  /* 0x00000004cf007c0c */ /* 0x000fda000bf06270 */
[----:B0-----:R-:W-:-:S04]  /*21240*/  @!P0 LEA R96, P1, R207, R94, 0x2 ;  /* 0x0000005ecf608211 */ /* 0x001fc800078210ff */
[----:B------:R-:W-:Y:S02]  /*21250*/  @!P0 LEA.HI.X R97, R207, R95, R208, 0x2, P1 ;  /* 0x0000005fcf618211 */ /* 0x000fe400008f14d0 */
[----:B------:R-:W-:-:S03]  /*21260*/  ISETP.GE.AND P1, PT, R203, UR4, PT ;  /* 0x00000004cb007c0c */ /* 0x000fc6000bf26270 */
[----:B------:R0:W-:Y:S01]  /*21270*/  @!P0 ST.E.64 desc[UR6][R96.64], R162 ;  /* 0x000000a260008985 */ /* 0x0001e2000c101b06 */
[----:B------:R-:W-:-:S13]  /*21280*/  ISETP.GE.AND P0, PT, R205, UR4, PT ;  /* 0x00000004cd007c0c */ /* 0x000fda000bf06270 */
[----:B0-----:R-:W-:-:S04]  /*21290*/  @!P0 LEA R96, P2, R205, R94, 0x2 ;  /* 0x0000005ecd608211 */ /* 0x001fc800078410ff */
[----:B------:R-:W-:-:S05]  /*212a0*/  @!P0 LEA.HI.X R97, R205, R95, R206, 0x2, P2 ;  /* 0x0000005fcd618211 */ /* 0x000fca00010f14ce */
[----:B------:R0:W-:Y:S01]  /*212b0*/  @!P0 ST.E.64 desc[UR6][R96.64], R160 ;  /* 0x000000a060008985 */ /* 0x0001e2000c101b06 */
[----:B------:R-:W-:Y:S02]  /*212c0*/  ISETP.GE.AND P0, PT, R201, UR4, PT ;  /* 0x00000004c9007c0c */ /* 0x000fe4000bf06270 */
        /* <DEDUP_REMOVED lines=25> */
[----:B------:R-:W-:Y:S02]  /*21460*/  @!P1 LEA.HI.X R3, R191, R95, R192, 0x2, P2 ;  /* 0x0000005fbf039211 */ /* 0x000fe400010f14c0 */
[----:B------:R-:W-:-:S03]  /*21470*/  @!P4 LEA R4, P2, R185, R94, 0x2 ;  /* 0x0000005eb904c211 */ /* 0x000fc600078410ff */
[----:B------:R0:W-:Y:S01]  /*21480*/  @!P1 ST.E.64 desc[UR6][R2.64], R6 ;  /* 0x0000000602009985 */ /* 0x0001e2000c101b06 */
[----:B------:R-:W-:Y:S02]  /*21490*/  @!P4 LEA.HI.X R5, R185, R95, R186, 0x2, P2 ;  /* 0x0000005fb905c211 */ /* 0x000fe400010f14ba */
[----:B------:R-:W-:Y:S02]  /*214a0*/  ISETP.GE.AND P2, PT, R177, UR4, PT ;  /* 0x00000004b1007c0c */ /* 0x000fe4000bf46270 */
[----:B0-----:R-:W-:-:S04]  /*214b0*/  @!P0 LEA R2, P1, R189, R94, 0x2 ;  /* 0x0000005ebd028211 */ /* 0x001fc800078210ff */
[----:B------:R-:W-:Y:S02]  /*214c0*/  @!P0 LEA.HI.X R3, R189, R95, R190, 0x2, P1 ;  /* 0x0000005fbd038211 */ /* 0x000fe400008f14be */
[----:B------:R-:W-:-:S03]  /*214d0*/  ISETP.GE.AND P1, PT, R179, UR4, PT ;  /* 0x00000004b3007c0c */ /* 0x000fc6000bf26270 */
[----:B------:R0:W-:Y:S01]  /*214e0*/  @!P0 ST.E.64 desc[UR6][R2.64], R8 ;  /* 0x0000000802008985 */ /* 0x0001e2000c101b06 */
[----:B------:R-:W-:Y:S02]  /*214f0*/  ISETP.GE.AND P0, PT, R181, UR4, PT ;  /* 0x00000004b5007c0c */ /* 0x000fe4000bf06270 */
[----:B0-----:R-:W-:-:S04]  /*21500*/  @!P5 LEA R2, P6, R187, R94, 0x2 ;  /* 0x0000005ebb02d211 */ /* 0x001fc800078c10ff */
[----:B------:R-:W-:Y:S02]  /*21510*/  @!P5 LEA.HI.X R3, R187, R95, R188, 0x2, P6 ;  /* 0x0000005fbb03d211 */ /* 0x000fe400030f14bc */
[----:B------:R-:W-:-:S03]  /*21520*/  @!P3 LEA R6, P6, R183, R94, 0x2 ;  /* 0x0000005eb706b211 */ /* 0x000fc600078c10ff */
[----:B------:R0:W-:Y:S01]  /*21530*/  @!P5 ST.E.64 desc[UR6][R2.64], R10 ;  /* 0x0000000a0200d985 */ /* 0x0001e2000c101b06 */
[----:B------:R-:W-:-:S03]  /*21540*/  @!P3 LEA.HI.X R7, R183, R95, R184, 0x2, P6 ;  /* 0x0000005fb707b211 */ /* 0x000fc600030f14b8 */
[----:B------:R2:W-:Y:S04]  /*21550*/  @!P4 ST.E.64 desc[UR6][R4.64], R12 ;  /* 0x0000000c0400c985 */ /* 0x0005e8000c101b06 */
[----:B------:R3:W-:Y:S01]  /*21560*/  @!P3 ST.E.64 desc[UR6][R6.64], R14 ;  /* 0x0000000e0600b985 */ /* 0x0007e2000c101b06 */
[----:B------:R-:W-:Y:S02]  /*21570*/  ISETP.GE.AND P3, PT, R175, UR4, PT ;  /* 0x00000004af007c0c */ /* 0x000fe4000bf66270 */
[----:B0-----:R-:W-:-:S04]  /*21580*/  @!P0 LEA R2, P4, R181, R94, 0x2 ;  /* 0x0000005eb5028211 */ /* 0x001fc800078810ff */
[-C--:B------:R-:W-:Y:S02]  /*21590*/  @!P0 LEA.HI.X R3, R181, R95.reuse, R182, 0x2, P4 ;  /* 0x0000005fb5038211 */ /* 0x080fe400020f14b6 */
[----:B------:R-:W-:Y:S02]  /*215a0*/  ISETP.GE.AND P4, PT, R173, UR4, PT ;  /* 0x00000004ad007c0c */ /* 0x000fe4000bf86270 */
[-C--:B--2---:R-:W-:Y:S01]  /*215b0*/  @!P1 LEA R4, P5, R179, R94.reuse, 0x2 ;  /* 0x0000005eb3049211 */ /* 0x084fe200078a10ff */
[----:B------:R0:W-:Y:S01]  /*215c0*/  @!P0 ST.E.64 desc[UR6][R2.64], R20 ;  /* 0x0000001402008985 */ /* 0x0001e2000c101b06 */
[----:B---3--:R-:W-:Y:S02]  /*215d0*/  @!P2 LEA R6, P6, R177, R94, 0x2 ;  /* 0x0000005eb106a211 */ /* 0x008fe400078c10ff */
[----:B------:R-:W-:Y:S02]  /*215e0*/  @!P1 LEA.HI.X R5, R179, R95, R180, 0x2, P5 ;  /* 0x0000005fb3059211 */ /* 0x000fe400028f14b4 */
[----:B------:R-:W-:-:S02]  /*215f0*/  ISETP.GE.AND P5, PT, R171, UR4, PT ;  /* 0x00000004ab007c0c */ /* 0x000fc4000bfa6270 */
[----:B------:R-:W-:Y:S01]  /*21600*/  @!P2 LEA.HI.X R7, R177, R95, R178, 0x2, P6 ;  /* 0x0000005fb107a211 */ /* 0x000fe200030f14b2 */
[----:B------:R2:W-:Y:S01]  /*21610*/  @!P1 ST.E.64 desc[UR6][R4.64], R24 ;  /* 0x0000001804009985 */ /* 0x0005e2000c101b06 */
[----:B------:R-:W-:-:S03]  /*21620*/  ISETP.GE.AND P1, PT, R167, UR4, PT ;  /* 0x00000004a7007c0c */ /* 0x000fc6000bf26270 */
[----:B------:R3:W-:Y:S01]  /*21630*/  @!P2 ST.E.64 desc[UR6][R6.64], R28 ;  /* 0x0000001c0600a985 */ /* 0x0007e2000c101b06 */
[----:B------:R-:W-:Y:S02]  /*21640*/  ISETP.GE.AND P2, PT, R169, UR4, PT ;  /* 0x00000004a9007c0c */ /* 0x000fe4000bf46270 */
[----:B0-----:R-:W-:-:S04]  /*21650*/  @!P3 LEA R2, P6, R175, R94, 0x2 ;  /* 0x0000005eaf02b211 */ /* 0x001fc800078c10ff */
[----:B------:R-:W-:Y:S02]  /*21660*/  @!P3 LEA.HI.X R3, R175, R95, R176, 0x2, P6 ;  /* 0x0000005faf03b211 */ /* 0x000fe400030f14b0 */
[----:B--2---:R-:W-:-:S03]  /*21670*/  @!P4 LEA R4, P0, R173, R94, 0x2 ;  /* 0x0000005ead04c211 */ /* 0x004fc600078010ff */
[----:B------:R0:W-:Y:S01]  /*21680*/  @!P3 ST.E.64 desc[UR6][R2.64], R32 ;  /* 0x000000200200b985 */ /* 0x0001e2000c101b06 */
[-C--:B------:R-:W-:Y:S02]  /*21690*/  @!P4 LEA.HI.X R5, R173, R95.reuse, R174, 0x2, P0 ;  /* 0x0000005fad05c211 */ /* 0x080fe400000f14ae */
[----:B------:R-:W-:Y:S02]  /*216a0*/  ISETP.GE.AND P0, PT, R151, UR4, PT ;  /* 0x0000000497007c0c */ /* 0x000fe4000bf06270 */
[-C--:B---3--:R-:W-:Y:S01]  /*216b0*/  @!P5 LEA R6, P6, R171, R94.reuse, 0x2 ;  /* 0x0000005eab06d211 */ /* 0x088fe200078c10ff */
[----:B------:R2:W-:Y:S01]  /*216c0*/  @!P4 ST.E.64 desc[UR6][R4.64], R36 ;  /* 0x000000240400c985 */ /* 0x0005e2000c101b06 */
[----:B------:R-:W-:Y:S02]  /*216d0*/  ISETP.GE.AND P4, PT, R147, UR4, PT ;  /* 0x0000000493007c0c */ /* 0x000fe4000bf86270 */
[----:B------:R-:W-:Y:S02]  /*216e0*/  @!P5 LEA.HI.X R7, R171, R95, R172, 0x2, P6 ;  /* 0x0000005fab07d211 */ /* 0x000fe400030f14ac */
[----:B0-----:R-:W-:-:S03]  /*216f0*/  @!P2 LEA R2, P6, R169, R94, 0x2 ;  /* 0x0000005ea902a211 */ /* 0x001fc600078c10ff */
[----:B------:R0:W-:Y:S01]  /*21700*/  @!P5 ST.E.64 desc[UR6][R6.64], R40 ;  /* 0x000000280600d985 */ /* 0x0001e2000c101b06 */
[----:B------:R-:W-:Y:S02]  /*21710*/  ISETP.GE.AND P5, PT, R149, UR4, PT ;  /* 0x0000000495007c0c */ /* 0x000fe4000bfa6270 */
[----:B------:R-:W-:Y:S02]  /*21720*/  @!P2 LEA.HI.X R3, R169, R95, R170, 0x2, P6 ;  /* 0x0000005fa903a211 */ /* 0x000fe400030f14aa */
[----:B--2---:R-:W-:-:S03]  /*21730*/  @!P1 LEA R4, P3, R167, R94, 0x2 ;  /* 0x0000005ea7049211 */ /* 0x004fc600078610ff */
[----:B------:R2:W-:Y:S01]  /*21740*/  @!P2 ST.E.64 desc[UR6][R2.64], R44 ;  /* 0x0000002c0200a985 */ /* 0x0005e2000c101b06 */
[-C--:B------:R-:W-:Y:S02]  /*21750*/  @!P1 LEA.HI.X R5, R167, R95.reuse, R168, 0x2, P3 ;  /* 0x0000005fa7059211 */ /* 0x080fe400018f14a8 */
[----:B------:R-:W-:Y:S02]  /*21760*/  ISETP.GE.AND P3, PT, R145, UR4, PT ;  /* 0x0000000491007c0c */ /* 0x000fe4000bf66270 */
[CC--:B0-----:R-:W-:Y:S01]  /*21770*/  @!P0 LEA R6, P6, R151.reuse, R94.reuse, 0x2 ;  /* 0x0000005e97068211 */ /* 0x0c1fe200078c10ff */
[----:B------:R0:W-:Y:S03]  /*21780*/  @!P1 ST.E.64 desc[UR6][R4.64], R48 ;  /* 0x0000003004009985 */ /* 0x0001e6000c101b06 */
[----:B------:R-:W-:Y:S02]  /*21790*/  @!P0 LEA.HI.X R7, R151, R95, R166, 0x2, P6 ;  /* 0x0000005f97078211 */ /* 0x000fe400030f14a6 */
[----:B--2---:R-:W-:-:S03]  /*217a0*/  @!P5 LEA R2, P1, R149, R94, 0x2 ;  /* 0x0000005e9502d211 */ /* 0x004fc600078210ff */
[----:B------:R2:W-:Y:S01]  /*217b0*/  @!P0 ST.E.64 desc[UR6][R6.64], R52 ;  /* 0x0000003406008985 */ /* 0x0005e2000c101b06 */
[----:B------:R-:W-:Y:S02]  /*217c0*/  ISETP.GE.AND P0, PT, R140, UR4, PT ;  /* 0x000000048c007c0c */ /* 0x000fe4000bf06270 */
[-C--:B------:R-:W-:Y:S02]  /*217d0*/  @!P5 LEA.HI.X R3, R149, R95.reuse, R150, 0x2, P1 ;  /* 0x0000005f9503d211 */ /* 0x080fe400008f1496 */
[----:B------:R-:W-:Y:S02]  /*217e0*/  ISETP.GE.AND P1, PT, R138, UR4, PT ;  /* 0x000000048a007c0c */ /* 0x000fe4000bf26270 */
[C---:B0-----:R-:W-:Y:S01]  /*217f0*/  @!P4 LEA R4, P2, R147.reuse, R94, 0x2 ;  /* 0x0000005e9304c211 */ /* 0x041fe200078410ff */
[----:B------:R0:W-:Y:S03]  /*21800*/  @!P5 ST.E.64 desc[UR6][R2.64], R56 ;  /* 0x000000380200d985 */ /* 0x0001e6000c101b06 */
[----:B------:R-:W-:-:S02]  /*21810*/  @!P4 LEA.HI.X R5, R147, R95, R148, 0x2, P2 ;  /* 0x0000005f9305c211 */ /* 0x000fc400010f1494 */
[----:B------:R-:W-:Y:S02]  /*21820*/  ISETP.GE.AND P2, PT, R132, UR4, PT ;  /* 0x0000000484007c0c */ /* 0x000fe4000bf46270 */
[CC--:B--2---:R-:W-:Y:S01]  /*21830*/  @!P3 LEA R6, P6, R145.reuse, R94.reuse, 0x2 ;  /* 0x0000005e9106b211 */ /* 0x0c4fe200078c10ff */
[----:B------:R2:W-:Y:S01]  /*21840*/  @!P4 ST.E.64 desc[UR6][R4.64], R60 ;  /* 0x0000003c0400c985 */ /* 0x0005e2000c101b06 */
[----:B------:R-:W-:Y:S02]  /*21850*/  ISETP.GE.AND P4, PT, R136, UR4, PT ;  /* 0x0000000488007c0c */ /* 0x000fe4000bf86270 */
[----:B------:R-:W-:Y:S02]  /*21860*/  @!P3 LEA.HI.X R7, R145, R95, R146, 0x2, P6 ;  /* 0x0000005f9107b211 */ /* 0x000fe400030f1492 */
[----:B0-----:R-:W-:-:S03]  /*21870*/  @!P0 LEA R2, P5, R140, R94, 0x2 ;  /* 0x0000005e8c028211 */ /* 0x001fc600078a10ff */
[----:B------:R0:W-:Y:S01]  /*21880*/  @!P3 ST.E.64 desc[UR6][R6.64], R64 ;  /* 0x000000400600b985 */ /* 0x0001e2000c101b06 */
[----:B------:R-:W-:Y:S02]  /*21890*/  ISETP.GE.AND P3, PT, R134, UR4, PT ;  /* 0x0000000486007c0c */ /* 0x000fe4000bf66270 */
[-C--:B------:R-:W-:Y:S02]  /*218a0*/  @!P0 LEA.HI.X R3, R140, R95.reuse, R144, 0x2, P5 ;  /* 0x0000005f8c038211 */ /* 0x080fe400028f1490 */
[----:B------:R-:W-:Y:S02]  /*218b0*/  ISETP.GE.AND P5, PT, R130, UR4, PT ;  /* 0x0000000482007c0c */ /* 0x000fe4000bfa6270 */
[C---:B--2---:R-:W-:Y:S01]  /*218c0*/  @!P1 LEA R4, P6, R138.reuse, R94, 0x2 ;  /* 0x0000005e8a049211 */ /* 0x044fe200078c10ff */
[----:B------:R2:W-:Y:S03]  /*218d0*/  @!P0 ST.E.64 desc[UR6][R2.64], R68 ;  /* 0x0000004402008985 */ /* 0x0005e6000c101b06 */
[----:B------:R-:W-:-:S03]  /*218e0*/  @!P1 LEA.HI.X R5, R138, R95, R139, 0x2, P6 ;  /* 0x0000005f8a059211 */ /* 0x000fc600030f148b */
[CC--:B0-----:R-:W-:Y:S02]  /*218f0*/  @!P3 LEA R6, P6, R134.reuse, R94.reuse, 0x2 ;  /* 0x0000005e8606b211 */ /* 0x0c1fe400078c10ff */
[----:B------:R0:W-:Y:S02]  /*21900*/  @!P1 ST.E.64 desc[UR6][R4.64], R72 ;  /* 0x0000004804009985 */ /* 0x0001e4000c101b06 */
[----:B------:R-:W-:Y:S02]  /*21910*/  @!P3 LEA.HI.X R7, R134, R95, R135, 0x2, P6 ;  /* 0x0000005f8607b211 */ /* 0x000fe400030f1487 */
[----:B--2---:R-:W-:-:S04]  /*21920*/  @!P4 LEA R2, P0, R136, R94, 0x2 ;  /* 0x0000005e8802c211 */ /* 0x004fc800078010ff */
[-C--:B------:R-:W-:Y:S02]  /*21930*/  @!P4 LEA.HI.X R3, R136, R95.reuse, R137, 0x2, P0 ;  /* 0x0000005f8803c211 */ /* 0x080fe400000f1489 */
[-C--:B------:R-:W-:Y:S02]  /*21940*/  @!P5 LEA R8, P0, R130, R94.reuse, 0x2 ;  /* 0x0000005e8208d211 */ /* 0x080fe400078010ff */
[----:B0-----:R-:W-:Y:S01]  /*21950*/  @!P2 LEA R4, P1, R132, R94, 0x2 ;  /* 0x0000005e8404a211 */ /* 0x001fe200078210ff */
[----:B------:R3:W-:Y:S01]  /*21960*/  @!P4 ST.E.64 desc[UR6][R2.64], R76 ;  /* 0x0000004c0200c985 */ /* 0x0007e2000c101b06 */
[-C--:B------:R-:W-:Y:S02]  /*21970*/  @!P5 LEA.HI.X R9, R130, R95.reuse, R131, 0x2, P0 ;  /* 0x0000005f8209d211 */ /* 0x080fe400000f1483 */
[----:B------:R-:W-:Y:S01]  /*21980*/  @!P2 LEA.HI.X R5, R132, R95, R133, 0x2, P1 ;  /* 0x0000005f8405a211 */ /* 0x000fe200008f1485 */
[----:B------:R3:W-:Y:S04]  /*21990*/  @!P3 ST.E.64 desc[UR6][R6.64], R80 ;  /* 0x000000500600b985 */ /* 0x0007e8000c101b06 */
[----:B------:R3:W-:Y:S04]  /*219a0*/  @!P2 ST.E.64 desc[UR6][R4.64], R84 ;  /* 0x000000540400a985 */ /* 0x0007e8000c101b06 */
[----:B------:R3:W-:Y:S02]  /*219b0*/  @!P5 ST.E.64 desc[UR6][R8.64], R88 ;  /* 0x000000580800d985 */ /* 0x0007e4000c101b06 */
.L_x_666:
[----:B------:R-:W-:Y:S05]  /*219c0*/  BSYNC B1 ;  /* 0x0000000000017941 */ /* 0x000fea0003800000 */
.L_x_665:
[----:B------:R-:W-:Y:S01]  /*219d0*/  ISETP.GE.AND P0, PT, R98, R92, PT ;  /* 0x0000005c6200720c */ /* 0x000fe20003f06270 */
[----:B---3--:R3:W4:Y:S04]  /*219e0*/  SHFL.IDX PT, R3, R93, 0x1, 0x1c1f ;  /* 0x003c1f005d037f89 */ /* 0x00872800000e0000 */
[----:B------:R3:W0:Y:S08]  /*219f0*/  SHFL.IDX PT, R2, R0, 0x1, 0x1c1f ;  /* 0x003c1f0000027f89 */ /* 0x00063000000e0000 */
[----:B---3--:R-:W-:Y:S05]  /*21a00*/  @P0 BRA `(.L_x_664) ;  /* 0x0000001400c80947 */ /* 0x008fea0003800000 */
[----:B------:R-:W-:Y:S01]  /*21a10*/  ULDC UR4, c[0x0][0xac8] ;  /* 0x0002b20000047ab9 */ /* 0x000fe20000000800 */
[----:B------:R-:W-:Y:S01]  /*21a20*/  ULDC.64 UR6, c[0x0][0x208] ;  /* 0x0000820000067ab9 */ /* 0x000fe20000000a00 */
[----:B-----5:R-:W-:Y:S02]  /*21a30*/  ISETP.GE.AND P3, PT, R209, UR4, PT ;  /* 0x00000004d1007c0c */ /* 0x020fe4000bf66270 */
[----:B------:R-:W-:Y:S02]  /*21a40*/  ISETP.GE.AND P2, PT, R207, UR4, PT ;  /* 0x00000004cf007c0c */ /* 0x000fe4000bf46270 */
[----:B------:R-:W-:Y:S02]  /*21a50*/  ISETP.GE.AND P1, PT, R205, UR4, PT ;  /* 0x00000004cd007c0c */ /* 0x000fe4000bf26270 */
[----:B------:R-:W-:Y:S02]  /*21a60*/  ISETP.GE.AND P0, PT, R203, UR4, PT ;  /* 0x00000004cb007c0c */ /* 0x000fe4000bf06270 */
[----:B------:R-:W-:-:S05]  /*21a70*/  ISETP.GE.AND P4, PT, R199, UR4, PT ;  /* 0x00000004c7007c0c */ /* 0x000fca000bf86270 */
[----:B0---4-:R-:W-:-:S04]  /*21a80*/  @!P3 IMAD.WIDE R4, R209, 0x4, R2 ;  /* 0x00000004d104b825 */ /* 0x011fc800078e0202 */
[-C--:B------:R-:W-:Y:S01]  /*21a90*/  @!P1 LEA R6, P5, R205, R2.reuse, 0x2 ;  /* 0x00000002cd069211 */ /* 0x080fe200078a10ff */
[----:B------:R0:W-:Y:S01]  /*21aa0*/  @!P3 ST.E.64 desc[UR6][R4.64], R26 ;  /* 0x0000001a0400b985 */ /* 0x0001e2000c101b06 */
[----:B------:R-:W-:Y:S02]  /*21ab0*/  ISETP.GE.AND P3, PT, R201, UR4, PT ;  /* 0x00000004c9007c0c */ /* 0x000fe4000bf66270 */
[----:B------:R-:W-:Y:S02]  /*21ac0*/  @!P1 LEA.HI.X R7, R205, R3, R206, 0x2, P5 ;  /* 0x00000003cd079211 */ /* 0x000fe400028f14ce */
        /* <DEDUP_REMOVED lines=9> */
[-C--:B0-----:R-:W-:Y:S02]  /*21b60*/  @!P3 LEA R4, P1, R201, R2.reuse, 0x2 ;  /* 0x00000002c904b211 */ /* 0x081fe400078210ff */
[----:B---3--:R-:W-:Y:S02]  /*21b70*/  @!P4 LEA R6, P2, R199, R2, 0x2 ;  /* 0x00000002c706c211 */ /* 0x008fe400078410ff */
[----:B------:R-:W-:-:S02]  /*21b80*/  @!P3 LEA.HI.X R5, R201, R3, R202, 0x2, P1 ;  /* 0x00000003c905b211 */ /* 0x000fc400008f14ca */
[----:B------:R-:W-:Y:S02]  /*21b90*/  ISETP.GE.AND P1, PT, R193, UR4, PT ;  /* 0x00000004c1007c0c */ /* 0x000fe4000bf26270 */
[-C--:B------:R-:W-:Y:S01]  /*21ba0*/  @!P4 LEA.HI.X R7, R199, R3.reuse, R200, 0x2, P2 ;  /* 0x00000003c707c211 */ /* 0x080fe200010f14c8 */
[----:B------:R0:W-:Y:S01]  /*21bb0*/  @!P3 ST.E.64 desc[UR6][R4.64], R42 ;  /* 0x0000002a0400b985 */ /* 0x0001e2000c101b06 */
[----:B------:R-:W-:Y:S02]  /*21bc0*/  ISETP.GE.AND P2, PT, R191, UR4, PT ;  /* 0x00000004bf007c0c */ /* 0x000fe4000bf46270 */
[----:B----4-:R-:W-:Y:S01]  /*21bd0*/  @!P5 LEA R8, P6, R197, R2, 0x2 ;  /* 0x00000002c508d211 */ /* 0x010fe200078c10ff */
[----:B------:R3:W-:Y:S01]  /*21be0*/  @!P4 ST.E.64 desc[UR6][R6.64], R46 ;  /* 0x0000002e0600c985 */ /* 0x0007e2000c101b06 */
[----:B------:R-:W-:Y:S02]  /*21bf0*/  ISETP.GE.AND P3, PT, R189, UR4, PT ;  /* 0x00000004bd007c0c */ /* 0x000fe4000bf66270 */
[----:B------:R-:W-:-:S02]  /*21c00*/  @!P5 LEA.HI.X R9, R197, R3, R198, 0x2, P6 ;  /* 0x00000003c509d211 */ /* 0x000fc400030f14c6 */
[----:B------:R-:W-:-:S03]  /*21c10*/  ISETP.GE.AND P4, PT, R187, UR4, PT ;  /* 0x00000004bb007c0c */ /* 0x000fc6000bf86270 */
[----:B------:R4:W-:Y:S01]  /*21c20*/  @!P5 ST.E.64 desc[UR6][R8.64], R50 ;  /* 0x000000320800d985 */ /* 0x0009e2000c101b06 */
[-C--:B0-----:R-:W-:Y:S02]  /*21c30*/  @!P0 LEA R4, P6, R195, R2.reuse, 0x2 ;  /* 0x00000002c3048211 */ /* 0x081fe400078c10ff */
[-C--:B---3--:R-:W-:Y:S02]  /*21c40*/  @!P1 LEA R6, P5, R193, R2.reuse, 0x2 ;  /* 0x00000002c1069211 */ /* 0x088fe400078a10ff */
[-C--:B------:R-:W-:Y:S02]  /*21c50*/  @!P0 LEA.HI.X R5, R195, R3.reuse, R196, 0x2, P6 ;  /* 0x00000003c3058211 */ /* 0x080fe400030f14c4 */
[----:B------:R-:W-:Y:S02]  /*21c60*/  @!P1 LEA.HI.X R7, R193, R3, R194, 0x2, P5 ;  /* 0x00000003c1079211 */ /* 0x000fe400028f14c2 */
[----:B------:R-:W-:Y:S01]  /*21c70*/  ISETP.GE.AND P5, PT, R185, UR4, PT ;  /* 0x00000004b9007c0c */ /* 0x000fe2000bfa6270 */
[----:B------:R0:W-:Y:S01]  /*21c80*/  @!P0 ST.E.64 desc[UR6][R4.64], R54 ;  /* 0x0000003604008985 */ /* 0x0001e2000c101b06 */
[----:B----4-:R-:W-:-:S02]  /*21c90*/  @!P2 LEA R8, P6, R191, R2, 0x2 ;  /* 0x00000002bf08a211 */ /* 0x010fc400078c10ff */
[----:B------:R-:W-:Y:S01]  /*21ca0*/  ISETP.GE.AND P0, PT, R183, UR4, PT ;  /* 0x00000004b7007c0c */ /* 0x000fe2000bf06270 */
[----:B------:R3:W-:Y:S01]  /*21cb0*/  @!P1 ST.E.64 desc[UR6][R6.64], R58 ;  /* 0x0000003a06009985 */ /* 0x0007e2000c101b06 */
[----:B------:R-:W-:Y:S02]  /*21cc0*/  @!P2 LEA.HI.X R9, R191, R3, R192, 0x2, P6 ;  /* 0x00000003bf09a211 */ /* 0x000fe400030f14c0 */
        /* <DEDUP_REMOVED lines=8> */
[----:B----4-:R-:W-:-:S03]  /*21d50*/  @!P5 LEA R8, P6, R185, R2, 0x2 ;  /* 0x00000002b908d211 */ /* 0x010fc600078c10ff */
[----:B------:R3:W-:Y:S01]  /*21d60*/  @!P4 ST.E.64 desc[UR6][R6.64], R70 ;  /* 0x000000460600c985 */ /* 0x0007e2000c101b06 */
[----:B------:R-:W-:-:S05]  /*21d70*/  @!P5 LEA.HI.X R9, R185, R3, R186, 0x2, P6 ;  /* 0x00000003b909d211 */ /* 0x000fca00030f14ba */
[----:B------:R4:W-:Y:S01]  /*21d80*/  @!P5 ST.E.64 desc[UR6][R8.64], R74 ;  /* 0x0000004a0800d985 */ /* 0x0009e2000c101b06 */
[----:B------:R-:W-:Y:S02]  /*21d90*/  ISETP.GE.AND P5, PT, R177, UR4, PT ;  /* 0x00000004b1007c0c */ /* 0x000fe4000bfa6270 */
[----:B0-----:R-:W-:-:S04]  /*21da0*/  @!P0 LEA R4, P4, R183, R2, 0x2 ;  /* 0x00000002b7048211 */ /* 0x001fc800078810ff */
[-C--:B------:R-:W-:Y:S02]  /*21db0*/  @!P0 LEA.HI.X R5, R183, R3.reuse, R184, 0x2, P4 ;  /* 0x00000003b7058211 */ /* 0x080fe400020f14b8 */
[----:B------:R-:W-:Y:S02]  /*21dc0*/  ISETP.GE.AND P4, PT, R175, UR4, PT ;  /* 0x00000004af007c0c */ /* 0x000fe4000bf86270 */
[-C--:B---3--:R-:W-:Y:S01]  /*21dd0*/  @!P1 LEA R6, P3, R181, R2.reuse, 0x2 ;  /* 0x00000002b5069211 */ /* 0x088fe200078610ff */
[----:B------:R0:W-:Y:S01]  /*21de0*/  @!P0 ST.E.64 desc[UR6][R4.64], R78 ;  /* 0x0000004e04008985 */ /* 0x0001e2000c101b06 */
[----:B----4-:R-:W-:Y:S02]  /*21df0*/  @!P2 LEA R8, P6, R179, R2, 0x2 ;  /* 0x00000002b308a211 */ /* 0x010fe400078c10ff */
        /* <DEDUP_REMOVED lines=9> */
[----:B---3--:R-:W-:-:S03]  /*21e90*/  @!P4 LEA R6, P0, R175, R2, 0x2 ;  /* 0x00000002af06c211 */ /* 0x008fc600078010ff */
[----:B------:R0:W-:Y:S01]  /*21ea0*/  @!P5 ST.E.64 desc[UR6][R4.64], R90 ;  /* 0x0000005a0400d985 */ /* 0x0001e2000c101b06 */
[----:B------:R-:W-:Y:S02]  /*21eb0*/  ISETP.GE.AND P5, PT, R151, UR4, PT ;  /* 0x0000000497007c0c */ /* 0x000fe4000bfa6270 */
[-C--:B------:R-:W-:Y:S02]  /*21ec0*/  @!P4 LEA.HI.X R7, R175, R3.reuse, R176, 0x2, P0 ;  /* 0x00000003af07c211 */ /* 0x080fe400000f14b0 */
[----:B------:R-:W-:Y:S02]  /*21ed0*/  ISETP.GE.AND P0, PT, R167, UR4, PT ;  /* 0x00000004a7007c0c */ /* 0x000fe4000bf06270 */
[----:B----4-:R-:W-:Y:S01]  /*21ee0*/  @!P3 LEA R8, P6, R173, R2, 0x2 ;  /* 0x00000002ad08b211 */ /* 0x010fe200078c10ff */
[----:B------:R3:W-:Y:S01]  /*21ef0*/  @!P4 ST.E.64 desc[UR6][R6.64], R100 ;  /* 0x000000640600c985 */ /* 0x0007e2000c101b06 */
[----:B------:R-:W-:Y:S02]  /*21f00*/  ISETP.GE.AND P4, PT, R149, UR4, PT ;  /* 0x0000000495007c0c */ /* 0x000fe4000bf86270 */
[----:B------:R-:W-:-:S02]  /*21f10*/  @!P3 LEA.HI.X R9, R173, R3, R174, 0x2, P6 ;  /* 0x00000003ad09b211 */ /* 0x000fc400030f14ae */
[----:B0-----:R-:W-:-:S03]  /*21f20*/  @!P2 LEA R4, P6, R171, R2, 0x2 ;  /* 0x00000002ab04a211 */ /* 0x001fc600078c10ff */
[----:B------:R0:W-:Y:S01]  /*21f30*/  @!P3 ST.E.64 desc[UR6][R8.64], R104 ;  /* 0x000000680800b985 */ /* 0x0001e2000c101b06 */
[----:B------:R-:W-:Y:S02]  /*21f40*/  @!P2 LEA.HI.X R5, R171, R3, R172, 0x2, P6 ;  /* 0x00000003ab05a211 */ /* 0x000fe400030f14ac */
[----:B---3--:R-:W-:-:S03]  /*21f50*/  @!P1 LEA R6, P3, R169, R2, 0x2 ;  /* 0x00000002a9069211 */ /* 0x008fc600078610ff */
[----:B------:R3:W-:Y:S01]  /*21f60*/  @!P2 ST.E.64 desc[UR6][R4.64], R102 ;  /* 0x000000660400a985 */ /* 0x0007e2000c101b06 */
[-C--:B------:R-:W-:Y:S02]  /*21f70*/  @!P1 LEA.HI.X R7, R169, R3.reuse, R170, 0x2, P3 ;  /* 0x00000003a9079211 */ /* 0x080fe400018f14aa */
[----:B------:R-:W-:Y:S02]  /*21f80*/  ISETP.GE.AND P3, PT, R147, UR4, PT ;  /* 0x0000000493007c0c */ /* 0x000fe4000bf66270 */
[CC--:B0-----:R-:W-:Y:S01]  /*21f90*/  @!P0 LEA R8, P6, R167.reuse, R2.reuse, 0x2 ;  /* 0x00000002a7088211 */ /* 0x0c1fe200078c10ff */
[----:B------:R0:W-:Y:S03]  /*21fa0*/  @!P1 ST.E.64 desc[UR6][R6.64], R106 ;  /* 0x0000006a06009985 */ /* 0x0001e6000c101b06 */
[----:B------:R-:W-:Y:S02]  /*21fb0*/  @!P0 LEA.HI.X R9, R167, R3, R168, 0x2, P6 ;  /* 0x00000003a7098211 */ /* 0x000fe400030f14a8 */
[----:B---3--:R-:W-:-:S03]  /*21fc0*/  @!P5 LEA R4, P1, R151, R2, 0x2 ;  /* 0x000000029704d211 */ /* 0x008fc600078210ff */
        /* <DEDUP_REMOVED lines=8> */
[CC--:B---3--:R-:W-:Y:S01]  /*22050*/  @!P3 LEA R8, P6, R147.reuse, R2.reuse, 0x2 ;  /* 0x000000029308b211 */ /* 0x0c8fe200078c10ff */
[----:B------:R3:W-:Y:S01]  /*22060*/  @!P4 ST.E.64 desc[UR6][R6.64], R112 ;  /* 0x000000700600c985 */ /* 0x0007e2000c101b06 */
[----:B------:R-:W-:Y:S02]  /*22070*/  ISETP.GE.AND P4, PT, R138, UR4, PT ;  /* 0x000000048a007c0c */ /* 0x000fe4000bf86270 */
[----:B------:R-:W-:Y:S02]  /*22080*/  @!P3 LEA.HI.X R9, R147, R3, R148, 0x2, P6 ;  /* 0x000000039309b211 */ /* 0x000fe400030f1494 */
[----:B0-----:R-:W-:-:S03]  /*22090*/  @!P1 LEA R4, P6, R140, R2, 0x2 ;  /* 0x000000028c049211 */ /* 0x001fc600078c10ff */
[----:B------:R0:W-:Y:S01]  /*220a0*/  @!P3 ST.E.64 desc[UR6][R8.64], R114 ;  /* 0x000000720800b985 */ /* 0x0001e2000c101b06 */
[----:B------:R-:W-:Y:S02]  /*220b0*/  ISETP.GE.AND P3, PT, R136, UR4, PT ;  /* 0x0000000488007c0c */ /* 0x000fe4000bf66270 */
[----:B------:R-:W-:Y:S02]  /*220c0*/  @!P1 LEA.HI.X R5, R140, R3, R144, 0x2, P6 ;  /* 0x000000038c059211 */ /* 0x000fe400030f1490 */
[----:B---3--:R-:W-:-:S04]  /*220d0*/  @!P0 LEA R6, P5, R145, R2, 0x2 ;  /* 0x0000000291068211 */ /* 0x008fc800078a10ff */
[----:B------:R-:W-:Y:S02]  /*220e0*/  @!P0 LEA.HI.X R7, R145, R3, R146, 0x2, P5 ;  /* 0x0000000391078211 */ /* 0x000fe400028f1492 */
[----:B------:R-:W-:-:S03]  /*220f0*/  ISETP.GE.AND P5, PT, R132, UR4, PT ;  /* 0x0000000484007c0c */ /* 0x000fc6000bfa6270 */
[----:B------:R3:W-:Y:S04]  /*22100*/  @!P0 ST.E.64 desc[UR6][R6.64], R116 ;  /* 0x0000007406008985 */ /* 0x0007e8000c101b06 */
[----:B------:R4:W-:Y:S01]  /*22110*/  @!P1 ST.E.64 desc[UR6][R4.64], R118 ;  /* 0x0000007604009985 */ /* 0x0009e2000c101b06 */
[----:B0-----:R-:W-:-:S04]  /*22120*/  @!P2 LEA R8, P1, R134, R2, 0x2 ;  /* 0x000000028608a211 */ /* 0x001fc800078210ff */
[----:B------:R-:W-:Y:S02]  /*22130*/  @!P2 LEA.HI.X R9, R134, R3, R135, 0x2, P1 ;  /* 0x000000038609a211 */ /* 0x000fe400008f1487 */
[----:B---3--:R-:W-:-:S04]  /*22140*/  @!P4 LEA R6, P0, R138, R2, 0x2 ;  /* 0x000000028a06c211 */ /* 0x008fc800078010ff */
[-C--:B------:R-:W-:Y:S02]  /*22150*/  @!P4 LEA.HI.X R7, R138, R3.reuse, R139, 0x2, P0 ;  /* 0x000000038a07c211 */ /* 0x080fe400000f148b */
[-C--:B------:R-:W-:Y:S02]  /*22160*/  @!P5 LEA R10, P0, R132, R2.reuse, 0x2 ;  /* 0x00000002840ad211 */ /* 0x080fe400078010ff */
[----:B----4-:R-:W-:Y:S01]  /*22170*/  @!P3 LEA R4, P6, R136, R2, 0x2 ;  /* 0x000000028804b211 */ /* 0x010fe200078c10ff */
[----:B------:R0:W-:Y:S01]  /*22180*/  @!P4 ST.E.64 desc[UR6][R6.64], R120 ;  /* 0x000000780600c985 */ /* 0x0001e2000c101b06 */
[-C--:B------:R-:W-:Y:S02]  /*22190*/  @!P5 LEA.HI.X R11, R132, R3.reuse, R133, 0x2, P0 ;  /* 0x00000003840bd211 */ /* 0x080fe400000f1485 */
[----:B------:R-:W-:Y:S02]  /*221a0*/  ISETP.GE.AND P0, PT, R130, UR4, PT ;  /* 0x0000000482007c0c */ /* 0x000fe4000bf06270 */
[----:B------:R-:W-:-:S05]  /*221b0*/  @!P3 LEA.HI.X R5, R136, R3, R137, 0x2, P6 ;  /* 0x000000038805b211 */ /* 0x000fca00030f1489 */
[----:B------:R0:W-:Y:S04]  /*221c0*/  @!P3 ST.E.64 desc[UR6][R4.64], R122 ;  /* 0x0000007a0400b985 */ /* 0x0001e8000c101b06 */
[----:B------:R0:W-:Y:S04]  /*221d0*/  @!P2 ST.E.64 desc[UR6][R8.64], R124 ;  /* 0x0000007c0800a985 */ /* 0x0001e8000c101b06 */
[----:B------:R0:W-:Y:S01]  /*221e0*/  @!P5 ST.E.64 desc[UR6][R10.64], R126 ;  /* 0x0000007e0a00d985 */ /* 0x0001e2000c101b06 */
[----:B------:R-:W-:Y:S05]  /*221f0*/  @P0 BRA `(.L_x_664) ;  /* 0x0000000c00cc0947 */ /* 0x000fea0003800000 */
[----:B------:R-:W-:Y:S01]  /*22200*/  LEA R2, P0, R130, R2, 0x2 ;  /* 0x0000000282027211 */ /* 0x000fe200078010ff */
[----:B------:R-:W-:-:S03]  /*22210*/  ULDC.64 UR4, c[0x0][0x208] ;  /* 0x0000820000047ab9 */ /* 0x000fc60000000a00 */
[----:B------:R-:W-:-:S05]  /*22220*/  LEA.HI.X R3, R130, R3, R131, 0x2, P0 ;  /* 0x0000000382037211 */ /* 0x000fca00000f1483 */
[----:B------:R3:W-:Y:S01]  /*22230*/  ST.E.64 desc[UR4][R2.64], R128 ;  /* 0x0000008002007985 */ /* 0x0007e2000c101b04 */
[----:B------:R-:W-:Y:S05]  /*22240*/  BRA `(.L_x_664) ;  /* 0x0000000c00b87947 */ /* 0x000fea0003800000 */
.L_x_655:
[----:B------:R-:W-:Y:S01]  /*22250*/  ULDC.64 UR6, c[0x0][0xc08] ;  /* 0x0003020000067ab9 */ /* 0x000fe20000000a00 */
[----:B------:R-:W-:Y:S01]  /*22260*/  ULDC.64 UR4, c[0x0][0xc00] ;  /* 0x0003000000047ab9 */ /* 0x000fe20000000a00 */
[----:B------:R-:W-:Y:S01]  /*22270*/  ISETP.NE.U32.AND P1, PT, RZ, UR6, PT ;  /* 0x00000006ff007c0c */ /* 0x000fe2000bf25070 */
[----:B------:R-:W-:Y:S01]  /*22280*/  IMAD.MOV.U32 R15, RZ, RZ, RZ ;  /* 0x000000ffff0f7224 */ /* 0x000fe200078e00ff */
[----:B------:R-:W-:Y:S01]  /*22290*/  IADD3 R2, P2, R234, UR4, RZ ;  /* 0x00000004ea027c10 */ /* 0x000fe2000ff5e0ff */
[----:B------:R-:W-:Y:S01]  /*222a0*/  ULDC.64 UR8, c[0x0][0x208] ;  /* 0x0000820000087ab9 */ /* 0x000fe20000000a00 */
[----:B------:R-:W-:Y:S02]  /*222b0*/  ISETP.NE.AND.EX P1, PT, RZ, UR7, PT, P1 ;  /* 0x00000007ff007c0c */ /* 0x000fe4000bf25310 */
[----:B------:R-:W-:Y:S01]  /*222c0*/  IADD3.X R3, R235, UR5, RZ, P2, !PT ;  /* 0x00000005eb037c10 */ /* 0x000fe200097fe4ff */
[----:B------:R-:W2:Y:S01]  /*222d0*/  S2R R4, SR_TID.X ;  /* 0x0000000000047919 */ /* 0x000ea20000002100 */
[----:B------:R-:W-:-:S04]  /*222e0*/  ISETP.NE.U32.AND P0, PT, RZ, UR4, PT ;  /* 0x00000004ff007c0c */ /* 0x000fc8000bf05070 */
[----:B------:R-:W-:-:S05]  /*222f0*/  ISETP.NE.AND.EX P0, PT, RZ, UR5, PT, P0 ;  /* 0x00000005ff007c0c */ /* 0x000fca000bf05300 */
[----:B------:R-:W-:-:S04]  /*22300*/  @P1 IADD3 R234, P2, R234, UR6, RZ ;  /* 0x00000006eaea1c10 */ /* 0x000fc8000ff5e0ff */
[----:B------:R-:W-:Y:S02]  /*22310*/  @P1 IADD3.X R235, R235, UR7, RZ, P2, !PT ;  /* 0x00000007ebeb1c10 */ /* 0x000fe400097fe4ff */
[----:B------:R-:W-:Y:S01]  /*22320*/  ISETP.NE.AND P2, PT, R232, RZ, PT ;  /* 0x000000ffe800720c */ /* 0x000fe20003f45270 */
[----:B------:R-:W-:Y:S01]  /*22330*/  ULDC UR4, c[0x0][0xa88] ;  /* 0x0002a20000047ab9 */ /* 0x000fe20000000800 */
[----:B------:R3:W5:Y:S01]  /*22340*/  @P0 LDG.E R15, desc[UR8][R2.64] ;  /* 0x00000008020f0981 */ /* 0x000762000c1e1900 */
[----:B------:R-:W-:-:S06]  /*22350*/  IMAD.U32 R0, RZ, RZ, UR4 ;  /* 0x00000004ff007e24 */ /* 0x000fcc000f8e00ff */
[----:B------:R3:W5:Y:S04]  /*22360*/  @P1 LDG.E R0, desc[UR8][R234.64] ;  /* 0x00000008ea001981 */ /* 0x000768000c1e1900 */
[----:B------:R-:W4:Y:S01]  /*22370*/  @!P2 LDC R232, c[0x0][0xad4] ;  /* 0x0002b500ffe8ab82 */ /* 0x000f220000000800 */
[----:B--2---:R-:W-:-:S05]  /*22380*/  VIADD R5, R4, 0xffffff80 ;  /* 0xffffff8004057836 */ /* 0x004fca0000000000 */
[----:B------:R-:W-:Y:S02]  /*22390*/  ISETP.GT.AND P3, PT, R5, 0x7f, PT ;  /* 0x0000007f0500780c */ /* 0x000fe40003f64270 */
[----:B----4-:R-:W-:Y:S01]  /*223a0*/  ISETP.GT.AND P2, PT, R232, 0x1, PT ;  /* 0x00000001e800780c */ /* 0x010fe20003f44270 */
[----:B---3--:R-:W-:-:S12]  /*223b0*/  @P1 BRA `(.L_x_667) ;  /* 0x0000000000141947 */ /* 0x008fd80003800000 */
[----:B------:R-:W-:Y:S05]  /*223c0*/  @!P0 BRA `(.L_x_667) ;  /* 0x0000000000108947 */ /* 0x000fea0003800000 */
[----:B------:R-:W-:Y:S02]  /*223d0*/  ULDC.64 UR4, c[0x0][0x208] ;  /* 0x0000820000047ab9 */ /* 0x000fe40000000a00 */
[----:B------:R-:W2:Y:S04]  /*223e0*/  LDG.E R5, desc[UR4][R2.64] ;  /* 0x0000000402057981 */ /* 0x000ea8000c1e1900 */
[----:B-----5:R-:W2:Y:S02]  /*223f0*/  LDG.E R0, desc[UR4][R2.64+0x4] ;  /* 0x0000040402007981 */ /* 0x020ea4000c1e1900 */
[----:B--2---:R-:W-:-:S07]  /*22400*/  IMAD.IADD R0, R0, 0x1, -R5 ;  /* 0x0000000100007824 */ /* 0x004fce00078e0a05 */
.L_x_667:
[----:B------:R-:W2:Y:S01]  /*22410*/  LDL.LU R2, [R1+0xf8] ;  /* 0x0000f80001027983 */ /* 0x000ea20000300800 */
[----:B------:R-:W-:Y:S01]  /*22420*/  BSSY B1, `(.L_x_668) ;  /* 0x0000039000017945 */ /* 0x000fe20003800000 */
[----:B------:R-:W-:Y:S02]  /*22430*/  SEL R233, R233, RZ, !P0 ;  /* 0x000000ffe9e97207 */ /* 0x000fe40004000000 */
[----:B-----5:R-:W-:Y:S02]  /*22440*/  SHF.R.S32.HI R24, RZ, 0x1f, R15 ;  /* 0x0000001fff187819 */ /* 0x020fe4000001140f */
[----:B--2---:R-:W-:Y:S01]  /*22450*/  SEL R26, R2, RZ, !P0 ;  /* 0x000000ff021a7207 */ /* 0x004fe20004000000 */
[----:B------:R-:W-:Y:S06]  /*22460*/  @P3 BRA `(.L_x_669) ;  /* 0x0000000000d03947 */ /* 0x000fec0003800000 */
[----:B------:R-:W2:Y:S01]  /*22470*/  LDL R2, [R1+0x70] ;  /* 0x0000700001027983 */ /* 0x000ea20000100800 */
[----:B------:R-:W3:Y:S02]  /*22480*/  LDC R29, c[0x0][0xbe8] ;  /* 0x0002fa00ff1d7b82 */ /* 0x000ee40000000800 */
[----:B---3--:R-:W-:Y:S02]  /*22490*/  IMAD R3, R0, R29, RZ ;  /* 0x0000001d00037224 */ /* 0x008fe400078e02ff */
[----:B--2---:R-:W-:-:S04]  /*224a0*/  IMAD R2, R2, 0x80, R4 ;  /* 0x0000008002027824 */ /* 0x004fc800078e0204 */
[----:B------:R-:W-:-:S05]  /*224b0*/  VIADD R28, R2, 0xffffff80 ;  /* 0xffffff80021c7836 */ /* 0x000fca0000000000 */
[----:B------:R-:W-:-:S13]  /*224c0*/  ISETP.GE.AND P0, PT, R28, R3, PT ;  /* 0x000000031c00720c */ /* 0x000fda0003f06270 */
[----:B------:R-:W-:Y:S05]  /*224d0*/  @P0 BRA `(.L_x_669) ;  /* 0x0000000000b40947 */ /* 0x000fea0003800000 */
[----:B------:R-:W2:Y:S01]  /*224e0*/  LDL.LU R30, [R1+0x74] ;  /* 0x00007400011e7983 */ /* 0x000ea20000300800 */
[----:B------:R-:W-:Y:S01]  /*224f0*/  IMAD.MOV.U32 R20, RZ, RZ, 0x9b8 ;  /* 0x000009b8ff147424 */ /* 0x000fe200078e00ff */
[----:B------:R-:W-:Y:S01]  /*22500*/  ISETP.GT.AND P0, PT, R232, 0x1, PT ;  /* 0x00000001e800780c */ /* 0x000fe20003f04270 */
[----:B------:R-:W3:Y:S01]  /*22510*/  LDC.64 R8, c[0x0][0xba8] ;  /* 0x0002ea00ff087b82 */ /* 0x000ee20000000a00 */
[----:B------:R-:W-:Y:S01]  /*22520*/  ISETP.NE.AND P1, PT, R29, 0x1, PT ;  /* 0x000000011d00780c */ /* 0x000fe20003f25270 */
[----:B------:R-:W-:Y:S01]  /*22530*/  IMAD.MOV.U32 R21, RZ, RZ, R28 ;  /* 0x000000ffff157224 */ /* 0x000fe200078e001c */
[----:B------:R-:W-:Y:S01]  /*22540*/  SEL R20, R20, 0x978, P0 ;  /* 0x0000097814147807 */ /* 0x000fe20000000000 */
[----:B------:R-:W-:-:S04]  /*22550*/  ULDC.64 UR4, c[0x0][0x208] ;  /* 0x0000820000047ab9 */ /* 0x000fc80000000a00 */
[----:B------:R-:W4:Y:S08]  /*22560*/  LDC.64 R2, c[0x0][R20+0x220] ;  /* 0x0000880014027b82 */ /* 0x000f300000000a00 */
[----:B------:R-:W5:Y:S08]  /*22570*/  LDC.64 R10, c[0x0][R20+0x218] ;  /* 0x00008600140a7b82 */ /* 0x000f700000000a00 */
[----:B------:R-:W0:Y:S08]  /*22580*/  LDC.64 R4, c[0x0][R20+0x228] ;  /* 0x00008a0014047b82 */ /* 0x000e300000000a00 */
[----:B------:R-:W1:Y:S08]  /*22590*/  @P1 LDC R13, c[0x0][0xbec] ;  /* 0x0002fb00ff0d1b82 */ /* 0x000e700000000800 */
[----:B------:R-:W0:Y:S08]  /*225a0*/  LDC.64 R6, c[0x0][R20+0x210] ;  /* 0x0000840014067b82 */ /* 0x000e300000000a00 */
[----:B------:R-:W0:Y:S01]  /*225b0*/  @P1 LDC R27, c[0x0][0xbf0] ;  /* 0x0002fc00ff1b1b82 */ /* 0x000e220000000800 */
[----:B-1----:R-:W-:-:S07]  /*225c0*/  @P1 IMAD.HI.U32 R14, R28, R13, RZ ;  /* 0x0000000d1c0e1227 */ /* 0x002fce00078e00ff */
[----:B---3--:R-:W1:Y:S01]  /*225d0*/  @!P0 LDC R8, c[0x0][0xb50] ;  /* 0x0002d400ff088b82 */ /* 0x008e620000000800 */
[-C--:B----4-:R-:W-:Y:S02]  /*225e0*/  IMAD R3, R3, R233.reuse, RZ ;  /* 0x000000e903037224 */ /* 0x090fe400078e02ff */
[----:B------:R-:W-:-:S05]  /*225f0*/  IMAD.WIDE.U32 R12, R2, R233, RZ ;  /* 0x000000e9020c7225 */ /* 0x000fca00078e00ff */
[----:B------:R-:W3:Y:S01]  /*22600*/  @!P0 LDC R9, c[0x0][0xb54] ;  /* 0x0002d500ff098b82 */ /* 0x000ee20000000800 */
[-C--:B-----5:R-:W-:Y:S02]  /*22610*/  IMAD R25, R11, R231.reuse, RZ ;  /* 0x000000e70b197224 */ /* 0x0a0fe400078e02ff */
[----:B------:R-:W-:Y:S01]  /*22620*/  IMAD.WIDE.U32 R10, R10, R231, RZ ;  /* 0x000000e70a0a7225 */ /* 0x000fe200078e00ff */
[----:B0-----:R-:W-:-:S03]  /*22630*/  @P1 SHF.R.U32.HI R21, RZ, R27, R14 ;  /* 0x0000001bff151219 */ /* 0x001fc6000001160e */
[----:B------:R-:W-:Y:S01]  /*22640*/  IMAD R27, R2, R26, R3 ;  /* 0x0000001a021b7224 */ /* 0x000fe200078e0203 */
[----:B------:R-:W-:Y:S01]  /*22650*/  IADD3 R10, P1, P3, R12, R10, R15 ;  /* 0x0000000a0c0a7210 */ /* 0x000fe20007b3e00f */
[----:B------:R-:W-:Y:S02]  /*22660*/  IMAD.IADD R25, R11, 0x1, R25 ;  /* 0x000000010b197824 */ /* 0x000fe400078e0219 */
[----:B------:R-:W-:Y:S02]  /*22670*/  IMAD.MOV R2, RZ, RZ, -R21 ;  /* 0x000000ffff027224 */ /* 0x000fe400078e0a15 */
[----:B------:R-:W-:Y:S01]  /*22680*/  IMAD.IADD R27, R13, 0x1, R27 ;  /* 0x000000010d1b7824 */ /* 0x000fe200078e021b */
[----:B--2---:R-:W-:-:S05]  /*22690*/  SEL R3, R30, RZ, P0 ;  /* 0x000000ff1e037207 */ /* 0x004fca0000000000 */
[-C--:B------:R-:W-:Y:S02]  /*226a0*/  IMAD R11, R5, R3.reuse, RZ ;  /* 0x00000003050b7224 */ /* 0x080fe400078e02ff */
[----:B------:R-:W-:-:S04]  /*226b0*/  IMAD.WIDE.U32 R4, R4, R3, RZ ;  /* 0x0000000304047225 */ /* 0x000fc800078e00ff */
[----:B------:R-:W-:Y:S01]  /*226c0*/  IMAD R3, R29, R2, R28 ;  /* 0x000000021d037224 */ /* 0x000fe200078e021c */
[----:B------:R-:W-:Y:S01]  /*226d0*/  IADD3.X R2, R27, R25, R24, P1, P3 ;  /* 0x000000191b027210 */ /* 0x000fe20000fe6418 */
[----:B------:R-:W-:Y:S01]  /*226e0*/  IMAD.IADD R11, R5, 0x1, R11 ;  /* 0x00000001050b7824 */ /* 0x000fe200078e020b */
[----:B------:R-:W-:Y:S02]  /*226f0*/  IADD3 R4, P0, P1, R21, R10, R4 ;  /* 0x0000000a15047210 */ /* 0x000fe4000791e004 */
[----:B------:R-:W-:-:S04]  /*22700*/  SHF.R.S32.HI R21, RZ, 0x1f, R21 ;  /* 0x0000001fff157819 */ /* 0x000fc80000011415 */
[----:B------:R-:W-:Y:S01]  /*22710*/  IADD3.X R5, R21, R2, R11, P0, P1 ;  /* 0x0000000215057210 */ /* 0x000fe200007e240b */
[-C--:B------:R-:W-:Y:S01]  /*22720*/  IMAD R2, R7, R3.reuse, RZ ;  /* 0x0000000307027224 */ /* 0x080fe200078e02ff */
[----:B------:R-:W-:Y:S01]  /*22730*/  SHF.R.S32.HI R11, RZ, 0x1f, R3 ;  /* 0x0000001fff0b7819 */ /* 0x000fe20000011403 */
[----:B------:R-:W-:-:S04]  /*22740*/  IMAD.WIDE.U32 R4, R6, R3, R4 ;  /* 0x0000000306047225 */ /* 0x000fc800078e0004 */
[----:B------:R-:W-:Y:S01]  /*22750*/  IMAD R11, R6, R11, R2 ;  /* 0x0000000b060b7224 */ /* 0x000fe200078e0202 */
[----:B-1----:R-:W-:Y:S01]  /*22760*/  LEA R8, P0, R4, R8, 0x2 ;  /* 0x0000000804087211 */ /* 0x002fe200078010ff */
[----:B------:R-:W-:Y:S02]  /*22770*/  IMAD.MOV.U32 R3, RZ, RZ, -0x800000 ;  /* 0xff800000ff037424 */ /* 0x000fe400078e00ff */
[----:B------:R-:W-:-:S05]  /*22780*/  IMAD.IADD R2, R5, 0x1, R11 ;  /* 0x0000000105027824 */ /* 0x000fca00078e020b */
[----:B---3--:R-:W-:-:S05]  /*22790*/  LEA.HI.X R9, R4, R9, R2, 0x2, P0 ;  /* 0x0000000904097211 */ /* 0x008fca00000f1402 */
[----:B------:R2:W-:Y:S02]  /*227a0*/  STG.E desc[UR4][R8.64], R3 ;  /* 0x0000000308007986 */ /* 0x0005e4000c101904 */
.L_x_669:
[----:B------:R-:W-:Y:S05]  /*227b0*/  BSYNC B1 ;  /* 0x0000000000017941 */ /* 0x000fea0003800000 */
.L_x_668:
[----:B------:R-:W-:Y:S05]  /*227c0*/  @P2 BRA `(.L_x_664) ;  /* 0x0000000800582947 */ /* 0x000fea0003800000 */
[----:B------:R-:W3:Y:S01]  /*227d0*/  LDL.LU R10, [R1+0x70] ;  /* 0x00007000010a7983 */ /* 0x000ee20000300800 */
[----:B------:R-:W4:Y:S01]  /*227e0*/  LDC R11, c[0x0][0xbe8] ;  /* 0x0002fa00ff0b7b82 */ /* 0x000f220000000800 */
[----:B------:R-:W-:Y:S01]  /*227f0*/  ULDC.64 UR4, c[0x0][0xaa0] ;  /* 0x0002a80000047ab9 */ /* 0x000fe20000000a00 */
[----:B------:R-:W-:Y:S01]  /*22800*/  ULDC.64 UR6, c[0x0][0xaf0] ;  /* 0x0002bc0000067ab9 */ /* 0x000fe20000000a00 */
[----:B------:R0:W5:Y:S04]  /*22810*/  LDL R21, [R1+0x6c] ;  /* 0x00006c0001157983 */ /* 0x0001680000100800 */
[----:B------:R0:W5:Y:S01]  /*22820*/  LDL R20, [R1+0x68] ;  /* 0x0000680001147983 */ /* 0x0001620000100800 */
[----:B------:R-:W1:Y:S01]  /*22830*/  S2R R2, SR_TID.X ;  /* 0x0000000000027919 */ /* 0x000e620000002100 */
[----:B----4-:R-:W-:-:S13]  /*22840*/  ISETP.NE.AND P0, PT, R11, 0x1, PT ;  /* 0x000000010b00780c */ /* 0x010fda0003f05270 */
[----:B--2---:R-:W2:Y:S01]  /*22850*/  @P0 LDC R8, c[0x0][0xbec] ;  /* 0x0002fb00ff080b82 */ /* 0x004ea20000000800 */
[----:B-1----:R-:W-:-:S07]  /*22860*/  VIADD R4, R2, 0xffffff80 ;  /* 0xffffff8002047836 */ /* 0x002fce0000000000 */
[----:B------:R-:W1:Y:S01]  /*22870*/  @P0 LDC R13, c[0x0][0xbf0] ;  /* 0x0002fc00ff0d0b82 */ /* 0x000e620000000800 */
[----:B------:R-:W-:Y:S01]  /*22880*/  IMAD R2, R24, UR4, RZ ;  /* 0x0000000418027c24 */ /* 0x000fe2000f8e02ff */
[----:B------:R-:W-:-:S03]  /*22890*/  SHF.R.S32.HI R3, RZ, 0x1f, R4 ;  /* 0x0000001fff037819 */ /* 0x000fc60000011404 */
[----:B------:R-:W-:Y:S01]  /*228a0*/  IMAD R5, R15, UR5, R2 ;  /* 0x000000050f057c24 */ /* 0x000fe2000f8e0202 */
[----:B------:R-:W-:Y:S01]  /*228b0*/  LEA.HI R6, R3, R4, RZ, 0x3 ;  /* 0x0000000403067211 */ /* 0x000fe200078f18ff */
[----:B------:R-:W-:Y:S01]  /*228c0*/  IMAD.WIDE.U32 R2, R15, UR4, RZ ;  /* 0x000000040f027c25 */ /* 0x000fe2000f8e00ff */
[----:B------:R-:W-:Y:S02]  /*228d0*/  ULDC.64 UR4, c[0x0][0xae8] ;  /* 0x0002ba0000047ab9 */ /* 0x000fe40000000a00 */
[----:B------:R-:W-:Y:S01]  /*228e0*/  LOP3.LUT R7, R6, 0xfffffff8, RZ, 0xc0, !PT ;  /* 0xfffffff806077812 */ /* 0x000fe200078ec0ff */
[----:B------:R-:W-:Y:S02]  /*228f0*/  IMAD.IADD R3, R3, 0x1, R5 ;  /* 0x0000000103037824 */ /* 0x000fe400078e0205 */
[----:B------:R-:W-:Y:S02]  /*22900*/  IMAD R6, R26, UR6, RZ ;  /* 0x000000061a067c24 */ /* 0x000fe4000f8e02ff */
[----:B------:R-:W-:-:S02]  /*22910*/  IMAD.IADD R4, R4, 0x1, -R7 ;  /* 0x0000000104047824 */ /* 0x000fc400078e0a07 */
[----:B------:R-:W-:-:S04]  /*22920*/  IMAD.WIDE.U32 R2, R231, UR4, R2 ;  /* 0x00000004e7027c25 */ /* 0x000fc8000f8e0002 */
[----:B------:R-:W-:Y:S02]  /*22930*/  IMAD R4, R4, 0x20, R213 ;  /* 0x0000002004047824 */ /* 0x000fe400078e02d5 */
[----:B------:R-:W-:Y:S01]  /*22940*/  IMAD R3, R231, UR5, R3 ;  /* 0x00000005e7037c24 */ /* 0x000fe2000f8e0203 */
[----:B------:R-:W-:Y:S01]  /*22950*/  ULDC.64 UR4, c[0x0][0xae0] ;  /* 0x0002b80000047ab9 */ /* 0x000fe20000000a00 */
[C---:B------:R-:W-:Y:S02]  /*22960*/  IMAD R7, R233.reuse, UR7, R6 ;  /* 0x00000007e9077c24 */ /* 0x040fe4000f8e0206 */
[----:B------:R-:W-:-:S04]  /*22970*/  IMAD.WIDE.U32 R2, R233, UR6, R2 ;  /* 0x00000006e9027c25 */ /* 0x000fc8000f8e0002 */
[----:B------:R-:W-:Y:S01]  /*22980*/  IMAD.IADD R3, R3, 0x1, R7 ;  /* 0x0000000103037824 */ /* 0x000fe200078e0207 */
[----:B------:R-:W-:Y:S01]  /*22990*/  BSSY B1, `(.L_x_670) ;  /* 0x0000034000017945 */ /* 0x000fe20003800000 */
[C---:B---3--:R-:W-:Y:S02]  /*229a0*/  IMAD R9, R10.reuse, 0x80, R4 ;  /* 0x000000800a097824 */ /* 0x048fe400078e0204 */
[----:B------:R-:W-:Y:S02]  /*229b0*/  IMAD R12, R10, 0x80, R213 ;  /* 0x000000800a0c7824 */ /* 0x000fe400078e02d5 */
[----:B--2---:R-:W-:-:S04]  /*229c0*/  @P0 IMAD.HI.U32 R4, R9, R8, RZ ;  /* 0x0000000809040227 */ /* 0x004fc800078e00ff */
[----:B------:R-:W-:Y:S01]  /*229d0*/  IMAD.MOV.U32 R5, RZ, RZ, R9 ;  /* 0x000000ffff057224 */ /* 0x000fe200078e0009 */
[----:B-1----:R-:W-:-:S04]  /*229e0*/  @P0 SHF.R.U32.HI R5, RZ, R13, R4 ;  /* 0x0000000dff050219 */ /* 0x002fc80000011604 */
[--C-:B------:R-:W-:Y:S01]  /*229f0*/  SHF.R.S32.HI R4, RZ, 0x1f, R5.reuse ;  /* 0x0000001fff047819 */ /* 0x100fe20000011405 */
[----:B------:R-:W-:Y:S02]  /*22a00*/  IMAD.MOV R6, RZ, RZ, -R5 ;  /* 0x000000ffff067224 */ /* 0x000fe400078e0a05 */
[----:B------:R-:W-:-:S04]  /*22a10*/  IMAD.WIDE.U32 R2, R5, UR4, R2 ;  /* 0x0000000405027c25 */ /* 0x000fc8000f8e0002 */
[----:B------:R-:W-:Y:S02]  /*22a20*/  IMAD R4, R4, UR4, RZ ;  /* 0x0000000404047c24 */ /* 0x000fe4000f8e02ff */
[----:B------:R-:W-:Y:S02]  /*22a30*/  IMAD R7, R11, R6, R9 ;  /* 0x000000060b077224 */ /* 0x000fe400078e0209 */
[----:B------:R-:W-:Y:S01]  /*22a40*/  IMAD R5, R5, UR5, R4 ;  /* 0x0000000505057c24 */ /* 0x000fe2000f8e0204 */
[----:B------:R-:W-:Y:S02]  /*22a50*/  ULDC.64 UR4, c[0x0][0xad8] ;  /* 0x0002b60000047ab9 */ /* 0x000fe40000000a00 */
[----:B------:R-:W-:Y:S01]  /*22a60*/  SHF.R.S32.HI R4, RZ, 0x1f, R7 ;  /* 0x0000001fff047819 */ /* 0x000fe20000011407 */
[----:B------:R-:W-:Y:S02]  /*22a70*/  IMAD.IADD R3, R3, 0x1, R5 ;  /* 0x0000000103037824 */ /* 0x000fe400078e0205 */
[----:B------:R-:W-:-:S02]  /*22a80*/  IMAD R13, R0, R11, RZ ;  /* 0x0000000b000d7224 */ /* 0x000fc400078e02ff */
[----:B------:R-:W-:Y:S02]  /*22a90*/  IMAD R4, R4, UR4, RZ ;  /* 0x0000000404047c24 */ /* 0x000fe4000f8e02ff */
[----:B------:R-:W-:Y:S01]  /*22aa0*/  IMAD.WIDE.U32 R2, R7, UR4, R2 ;  /* 0x0000000407027c25 */ /* 0x000fe2000f8e0002 */
[----:B------:R-:W-:-:S03]  /*22ab0*/  ISETP.GE.AND P2, PT, R12, R13, PT ;  /* 0x0000000d0c00720c */ /* 0x000fc60003f46270 */
[----:B------:R-:W-:Y:S01]  /*22ac0*/  IMAD R5, R7, UR5, R4 ;  /* 0x0000000507057c24 */ /* 0x000fe2000f8e0204 */
[----:B------:R-:W-:Y:S01]  /*22ad0*/  ULDC.64 UR4, c[0x0][0xa80] ;  /* 0x0002a00000047ab9 */ /* 0x000fe20000000a00 */
[----:B------:R-:W-:Y:S01]  /*22ae0*/  VIADD R0, R12, 0x20 ;  /* 0x000000200c007836 */ /* 0x000fe20000000000 */
[----:B------:R-:W-:Y:S01]  /*22af0*/  LEA R10, P3, R2, UR4, 0x1 ;  /* 0x00000004020a7c11 */ /* 0x000fe2000f8608ff */
[----:B------:R-:W-:Y:S01]  /*22b00*/  IMAD.IADD R3, R3, 0x1, R5 ;  /* 0x0000000103037824 */ /* 0x000fe200078e0205 */
[----:B------:R-:W-:Y:S02]  /*22b10*/  SHF.R.S32.HI R7, RZ, 0x1f, R212 ;  /* 0x0000001fff077819 */ /* 0x000fe400000114d4 */
[-C--:B------:R-:W-:Y:S02]  /*22b20*/  ISETP.GE.AND P1, PT, R0, R13.reuse, PT ;  /* 0x0000000d0000720c */ /* 0x080fe40003f26270 */
[----:B------:R-:W-:Y:S01]  /*22b30*/  LEA.HI.X R11, R2, UR5, R3, 0x1, P3 ;  /* 0x00000005020b7c11 */ /* 0x000fe200098f0c03 */
[----:B------:R-:W-:Y:S01]  /*22b40*/  VIADD R0, R12, 0x40 ;  /* 0x000000400c007836 */ /* 0x000fe20000000000 */
[----:B------:R-:W-:Y:S01]  /*22b50*/  LEA.HI R7, R7, R212, RZ, 0x3 ;  /* 0x000000d407077211 */ /* 0x000fe200078f18ff */
[----:B------:R0:W1:Y:S04]  /*22b60*/  SHFL.IDX PT, R8, R10, RZ, 0x181f ;  /* 0x00181fff0a087589 */ /* 0x00006800000e0000 */
[----:B------:R0:W2:Y:S01]  /*22b70*/  SHFL.IDX PT, R9, R11, RZ, 0x181f ;  /* 0x00181fff0b097589 */ /* 0x0000a200000e0000 */
[----:B------:R-:W-:-:S02]  /*22b80*/  ISETP.GE.AND P0, PT, R0, R13, PT ;  /* 0x0000000d0000720c */ /* 0x000fc40003f06270 */
[----:B------:R-:W-:Y:S01]  /*22b90*/  SHF.R.S32.HI R14, RZ, 0x3, R7 ;  /* 0x00000003ff0e7819 */ /* 0x000fe20000011407 */
[----:B------:R-:W-:Y:S10]  /*22ba0*/  @P2 BRA `(.L_x_671) ;  /* 0x0000000000482947 */ /* 0x000ff40003800000 */
[----:B------:R-:W-:Y:S01]  /*22bb0*/  ULDC UR4, c[0x0][0xac8] ;  /* 0x0002b20000047ab9 */ /* 0x000fe20000000800 */
[----:B------:R-:W-:Y:S01]  /*22bc0*/  ULDC.64 UR6, c[0x0][0x208] ;  /* 0x0000820000067ab9 */ /* 0x000fe20000000a00 */
[----:B------:R-:W-:Y:S02]  /*22bd0*/  ISETP.GE.AND P5, PT, R16, UR4, PT ;  /* 0x0000000410007c0c */ /* 0x000fe4000bfa6270 */
[----:B------:R-:W-:Y:S02]  /*22be0*/  ISETP.GE.AND P3, PT, R218, UR4, PT ;  /* 0x00000004da007c0c */ /* 0x000fe4000bf66270 */
[----:B------:R-:W-:Y:S02]  /*22bf0*/  ISETP.GE.AND P2, PT, R219, UR4, PT ;  /* 0x00000004db007c0c */ /* 0x000fe4000bf46270 */
[----:B------:R-:W-:-:S07]  /*22c00*/  ISETP.GE.AND P4, PT, R212, UR4, PT ;  /* 0x00000004d4007c0c */ /* 0x000fce000bf86270 */
[----:B-1----:R-:W-:-:S04]  /*22c10*/  @!P5 LEA R6, P6, R16, R8, 0x1 ;  /* 0x000000081006d211 */ /* 0x002fc800078c08ff */
[-C--:B--2---:R-:W-:Y:S02]  /*22c20*/  @!P5 LEA.HI.X R7, R16, R9.reuse, R17, 0x1, P6 ;  /* 0x000000091007d211 */ /* 0x084fe400030f0c11 */
[-C--:B------:R-:W-:Y:S01]  /*22c30*/  @!P3 LEA R4, P6, R218, R8.reuse, 0x1 ;  /* 0x00000008da04b211 */ /* 0x080fe200078c08ff */
[----:B------:R-:W-:Y:S02]  /*22c40*/  @!P4 IMAD.SHL.U32 R15, R14, 0x8, RZ ;  /* 0x000000080e0fc824 */ /* 0x000fe400078e00ff */
[----:B------:R3:W-:Y:S01]  /*22c50*/  @!P5 ST.E.128 desc[UR6][R6.64], RZ ;  /* 0x000000ff0600d985 */ /* 0x0007e2000c101d06 */
[----:B-----5:R-:W-:Y:S02]  /*22c60*/  @!P3 LEA.HI.X R5, R218, R9, R21, 0x1, P6 ;  /* 0x00000009da05b211 */ /* 0x020fe400030f0c15 */
[----:B------:R-:W-:-:S04]  /*22c70*/  @!P2 LEA R2, P6, R219, R8, 0x1 ;  /* 0x00000008db02a211 */ /* 0x000fc800078c08ff */
[----:B------:R-:W-:Y:S01]  /*22c80*/  @!P2 LEA.HI.X R3, R219, R9, R20, 0x1, P6 ;  /* 0x00000009db03a211 */ /* 0x000fe200030f0c14 */
[----:B------:R-:W-:-:S05]  /*22c90*/  @!P4 IMAD.WIDE R8, R15, 0x2, R8 ;  /* 0x000000020f08c825 */ /* 0x000fca00078e0208 */
[----:B------:R3:W-:Y:S04]  /*22ca0*/  @!P4 ST.E.128 desc[UR6][R8.64], RZ ;  /* 0x000000ff0800c985 */ /* 0x0007e8000c101d06 */
[----:B------:R3:W-:Y:S04]  /*22cb0*/  @!P3 ST.E.128 desc[UR6][R4.64], RZ ;  /* 0x000000ff0400b985 */ /* 0x0007e8000c101d06 */
[----:B------:R3:W-:Y:S02]  /*22cc0*/  @!P2 ST.E.128 desc[UR6][R2.64], RZ ;  /* 0x000000ff0200a985 */ /* 0x0007e4000c101d06 */
.L_x_671:
[----:B------:R-:W-:Y:S05]  /*22cd0*/  BSYNC B1 ;  /* 0x0000000000017941 */ /* 0x000fea0003800000 */
.L_x_670:
[----:B--23--:R2:W3:Y:S01]  /*22ce0*/  SHFL.IDX PT, R9, R11, 0x1, 0x181f ;  /* 0x00381f000b097f89 */ /* 0x00c4e200000e0000 */
[----:B------:R-:W-:Y:S03]  /*22cf0*/  BSSY B1, `(.L_x_672) ;  /* 0x0000015000017945 */ /* 0x000fe60003800000 */
[----:B-1----:R2:W1:Y:S01]  /*22d00*/  SHFL.IDX PT, R8, R10, 0x1, 0x181f ;  /* 0x00381f000a087f89 */ /* 0x00246200000e0000 */
        /* <DEDUP_REMOVED lines=9> */
[-C--:B---3--:R-:W-:Y:S02]  /*22da0*/  @!P4 LEA.HI.X R7, R16, R9.reuse, R17, 0x1, P6 ;  /* 0x000000091007c211 */ /* 0x088fe400030f0c11 */
[C---:B------:R-:W-:Y:S01]  /*22db0*/  @!P1 LEA R2, P6, R219.reuse, R8, 0x1 ;  /* 0x00000008db029211 */ /* 0x040fe200078c08ff */
[----:B------:R-:W-:Y:S01]  /*22dc0*/  @!P3 IMAD.SHL.U32 R15, R14, 0x8, RZ ;  /* 0x000000080e0fb824 */ /* 0x000fe200078e00ff */
[-C--:B-----5:R-:W-:Y:S01]  /*22dd0*/  @!P2 LEA.HI.X R5, R218, R9.reuse, R21, 0x1, P5 ;  /* 0x00000009da05a211 */ /* 0x0a0fe200028f0c15 */
[----:B------:R4:W-:Y:S01]  /*22de0*/  @!P4 ST.E.128 desc[UR6][R6.64], RZ ;  /* 0x000000ff0600c985 */ /* 0x0009e2000c101d06 */
[----:B------:R-:W-:Y:S01]  /*22df0*/  @!P1 LEA.HI.X R3, R219, R9, R20, 0x1, P6 ;  /* 0x00000009db039211 */ /* 0x000fe200030f0c14 */
[----:B------:R-:W-:-:S05]  /*22e00*/  @!P3 IMAD.WIDE R8, R15, 0x2, R8 ;  /* 0x000000020f08b825 */ /* 0x000fca00078e0208 */
[----:B------:R4:W-:Y:S04]  /*22e10*/  @!P3 ST.E.128 desc[UR6][R8.64], RZ ;  /* 0x000000ff0800b985 */ /* 0x0009e8000c101d06 */
[----:B------:R4:W-:Y:S04]  /*22e20*/  @!P2 ST.E.128 desc[UR6][R4.64], RZ ;  /* 0x000000ff0400a985 */ /* 0x0009e8000c101d06 */
[----:B------:R4:W-:Y:S02]  /*22e30*/  @!P1 ST.E.128 desc[UR6][R2.64], RZ ;  /* 0x000000ff02009985 */ /* 0x0009e4000c101d06 */
.L_x_673:
[----:B------:R-:W-:Y:S05]  /*22e40*/  BSYNC B1 ;  /* 0x0000000000017941 */ /* 0x000fea0003800000 */
.L_x_672:
[----:B---34-:R3:W4:Y:S01]  /*22e50*/  SHFL.IDX PT, R9, R11, 0x2, 0x181f ;  /* 0x00581f000b097f89 */ /* 0x01872200000e0000 */
        /* <DEDUP_REMOVED lines=11> */
[C---:B------:R-:W-:Y:S02]  /*22f10*/  @!P6 LEA R2, P2, R219.reuse, R8, 0x1 ;  /* 0x00000008db02e211 */ /* 0x040fe400078408ff */
[----:B------:R-:W-:Y:S01]  /*22f20*/  @!P4 IMAD.SHL.U32 R15, R14, 0x8, RZ ;  /* 0x000000080e0fc824 */ /* 0x000fe200078e00ff */
[-C--:B----4-:R-:W-:Y:S02]  /*22f30*/  @!P3 LEA.HI.X R7, R16, R9.reuse, R17, 0x1, P0 ;  /* 0x000000091007b211 */ /* 0x090fe400000f0c11 */
[-C--:B-----5:R-:W-:Y:S02]  /*22f40*/  @!P5 LEA.HI.X R5, R218, R9.reuse, R21, 0x1, P1 ;  /* 0x00000009da05d211 */ /* 0x0a0fe400008f0c15 */
[----:B------:R-:W-:Y:S01]  /*22f50*/  @!P6 LEA.HI.X R3, R219, R9, R20, 0x1, P2 ;  /* 0x00000009db03e211 */ /* 0x000fe200010f0c14 */
[----:B------:R-:W-:Y:S01]  /*22f60*/  @!P4 IMAD.WIDE R8, R15, 0x2, R8 ;  /* 0x000000020f08c825 */ /* 0x000fe200078e0208 */
[----:B------:R1:W-:Y:S04]  /*22f70*/  @!P3 ST.E.128 desc[UR6][R6.64], RZ ;  /* 0x000000ff0600b985 */ /* 0x0003e8000c101d06 */
[----:B------:R1:W-:Y:S04]  /*22f80*/  @!P4 ST.E.128 desc[UR6][R8.64], RZ ;  /* 0x000000ff0800c985 */ /* 0x0003e8000c101d06 */
[----:B------:R1:W-:Y:S04]  /*22f90*/  @!P5 ST.E.128 desc[UR6][R4.64], RZ ;  /* 0x000000ff0400d985 */ /* 0x0003e8000c101d06 */
[----:B------:R1:W-:Y:S02]  /*22fa0*/  @!P6 ST.E.128 desc[UR6][R2.64], RZ ;  /* 0x000000ff0200e985 */ /* 0x0003e4000c101d06 */
.L_x_675:
[----:B------:R-:W-:Y:S05]  /*22fb0*/  BSYNC B1 ;  /* 0x0000000000017941 */ /* 0x000fea0003800000 */
.L_x_674:
[----:B------:R-:W-:Y:S01]  /*22fc0*/  VIADD R0, R12, 0x60 ;  /* 0x000000600c007836 */ /* 0x000fe20000000000 */
[----:B-1--4-:R4:W1:Y:S04]  /*22fd0*/  SHFL.IDX PT, R9, R11, 0x3, 0x181f ;  /* 0x00781f000b097f89 */ /* 0x01286800000e0000 */
[----:B------:R-:W-:Y:S01]  /*22fe0*/  ISETP.GE.AND P0, PT, R0, R13, PT ;  /* 0x0000000d0000720c */ /* 0x000fe20003f06270 */
[----:B------:R4:W0:-:S12]  /*22ff0*/  SHFL.IDX PT, R8, R10, 0x3, 0x181f ;  /* 0x00781f000a087f89 */ /* 0x00081800000e0000 */
[----:B----4-:R-:W-:Y:S05]  /*23000*/  @P0 BRA `(.L_x_664) ;  /* 0x0000000000480947 */ /* 0x010fea0003800000 */
        /* <DEDUP_REMOVED lines=8> */
[C---:B------:R-:W-:Y:S02]  /*23090*/  @!P6 LEA R2, P2, R219.reuse, R8, 0x1 ;  /* 0x00000008db02e211 */ /* 0x040fe400078408ff */
[----:B--23--:R-:W-:Y:S01]  /*230a0*/  @!P4 IMAD.SHL.U32 R11, R14, 0x8, RZ ;  /* 0x000000080e0bc824 */ /* 0x00cfe200078e00ff */
[-C--:B-1----:R-:W-:Y:S02]  /*230b0*/  @!P3 LEA.HI.X R7, R16, R9.reuse, R17, 0x1, P0 ;  /* 0x000000091007b211 */ /* 0x082fe400000f0c11 */
[-C--:B-----5:R-:W-:Y:S02]  /*230c0*/  @!P5 LEA.HI.X R5, R218, R9.reuse, R21, 0x1, P1 ;  /* 0x00000009da05d211 */ /* 0x0a0fe400008f0c15 */
[----:B------:R-:W-:Y:S01]  /*230d0*/  @!P6 LEA.HI.X R3, R219, R9, R20, 0x1, P2 ;  /* 0x00000009db03e211 */ /* 0x000fe200010f0c14 */
[----:B------:R-:W-:Y:S01]  /*230e0*/  @!P4 IMAD.WIDE R8, R11, 0x2, R8 ;  /* 0x000000020b08c825 */ /* 0x000fe200078e0208 */
[----:B------:R4:W-:Y:S04]  /*230f0*/  @!P3 ST.E.128 desc[UR6][R6.64], RZ ;  /* 0x000000ff0600b985 */ /* 0x0009e8000c101d06 */
[----:B------:R4:W-:Y:S04]  /*23100*/  @!P4 ST.E.128 desc[UR6][R8.64], RZ ;  /* 0x000000ff0800c985 */ /* 0x0009e8000c101d06 */
[----:B------:R4:W-:Y:S04]  /*23110*/  @!P5 ST.E.128 desc[UR6][R4.64], RZ ;  /* 0x000000ff0400d985 */ /* 0x0009e8000c101d06 */
[----:B------:R4:W-:Y:S02]  /*23120*/  @!P6 ST.E.128 desc[UR6][R2.64], RZ ;  /* 0x000000ff0200e985 */ /* 0x0009e4000c101d06 */
.L_x_664:
[----:B------:R-:W-:Y:S05]  /*23130*/  BSYNC B0 ;  /* 0x0000000000007941 */ /* 0x000fea0003800000 */
.L_x_654:
[----:B------:R-:W-:Y:S02]  /*23140*/  ULDC UR4, c[0x0][0xc3c] ;  /* 0x00030f0000047ab9 */ /* 0x000fe40000000800 */
[----:B-1----:R-:W-:-:S13]  /*23150*/  ISETP.GE.AND P0, PT, R143, UR4, PT ;  /* 0x000000048f007c0c */ /* 0x002fda000bf06270 */
[----:B------:R-:W-:Y:S05]  /*23160*/  @!P0 BRA `(.L_x_676) ;  /* 0xfffffde400e88947 */ /* 0x000fea000383ffff */
[----:B------:R-:W-:Y:S05]  /*23170*/  BRA `(.L_x_444) ;  /* 0x0000009000647947 */ /* 0x000fea0003800000 */
.L_x_442:
[----:B------:R-:W-:-:S08]  /*23180*/  NOP ;  /* 0x0000000000007918 */ /* 0x000fd00000000000 */
[----:B------:R-:W0:-:S00]  /*23190*/  USETMAXREG.DEALLOC.CTAPOOL 0x18 ;  /* 0x00000018000079c8 */ /* 0x000e0000080e0500 */
[----:B0-----:R-:W2:Y:S01]  /*231a0*/  LDL.LU R2, [R1+0x10] ;  /* 0x0000100001027983 */ /* 0x001ea20000300800 */
[----:B------:R-:W-:Y:S01]  /*231b0*/  LOP3.LUT R0, R0, 0x3, RZ, 0xc0, !PT ;  /* 0x0000000300007812 */ /* 0x000fe200078ec0ff */
[----:B------:R-:W-:-:S05]  /*231c0*/  IMAD.MOV.U32 R7, RZ, RZ, RZ ;  /* 0x000000ffff077224 */ /* 0x000fca00078e00ff */
[----:B------:R-:W0:Y:S02]  /*231d0*/  SHFL.IDX PT, R0, R0, RZ, 0x1f ;  /* 0x00001fff00007589 */ /* 0x000e2400000e0000 */
[----:B0-----:R-:W-:Y:S02]  /*231e0*/  ISETP.NE.AND P0, PT, R0, RZ, PT ;  /* 0x000000ff0000720c */ /* 0x001fe40003f05270 */
[----:B--2---:R-:W-:-:S11]  /*231f0*/  LOP3.LUT R2, R2, 0xfffffffd, RZ, 0xc0, !PT ;  /* 0xfffffffd02027812 */ /* 0x004fd600078ec0ff */
[----:B------:R-:W-:-:S05]  /*23200*/  @P0 LOP3.LUT R2, R2, 0x2, RZ, 0xfc, !PT ;  /* 0x0000000202020812 */ /* 0x000fca00078efcff */
[----:B------:R0:W-:Y:S01]  /*23210*/  STL [R1+0x10], R2 ;  /* 0x0000100201007387 */ /* 0x0001e20000100800 */
        /* <DEDUP_REMOVED lines=10> */
.L_x_677:
[----:B------:R-:W-:Y:S01]  /*232c0*/  LOP3.LUT R0, R6, 0x1f, RZ, 0xc0, !PT ;  /* 0x0000001f06007812 */ /* 0x000fe200078ec0ff */
[----:B------:R-:W-:Y:S01]  /*232d0*/  ULDC UR4, c[0x0][0xc3c] ;  /* 0x00030f0000047ab9 */ /* 0x000fe20000000800 */
[----:B------:R-:W-:Y:S01]  /*232e0*/  ULDC.64 UR6, c[0x0][0x208] ;  /* 0x0000820000067ab9 */ /* 0x000fe20000000a00 */
[----:B------:R-:W-:Y:S01]  /*232f0*/  IMAD.MOV.U32 R10, RZ, RZ, RZ ;  /* 0x000000ffff0a7224 */ /* 0x000fe200078e00ff */
[----:B------:R-:W-:Y:S01]  /*23300*/  ISETP.NE.AND P0, PT, R0, 0x1f, PT ;  /* 0x0000001f0000780c */ /* 0x000fe20003f05270 */
[----:B------:R-:W-:-:S03]  /*23310*/  ULDC UR5, c[0x0][0xc38] ;  /* 0x00030e0000057ab9 */ /* 0x000fc60000000800 */
[----:B------:R-:W-:-:S13]  /*23320*/  ISETP.GE.OR P1, PT, R0, UR4, !P0 ;  /* 0x0000000400007c0c */ /* 0x000fda000c726670 */
[----:B0-----:R-:W0:Y:S08]  /*23330*/  @!P1 LDC.64 R2, c[0x0][0xc80] ;  /* 0x00032000ff029b82 */ /* 0x001e300000000a00 */
        /* <DEDUP_REMOVED lines=36> */
.L_x_681:
        /* <DEDUP_REMOVED lines=39> */
.L_x_679:
        /* <DEDUP_REMOVED lines=20> */
.L_x_682:
        /* <DEDUP_REMOVED lines=54> */
.L_x_680:
[----:B------:R-:W-:Y:S01]  /*23c90*/  IMAD.U32 R2, RZ, RZ, UR6 ;  /* 0x00000006ff027e24 */ /* 0x000fe2000f8e00ff */
[----:B------:R0:W-:Y:S04]  /*23ca0*/  STL [R1+0x4], RZ ;  /* 0x000004ff01007387 */ /* 0x0001e80000100800 */
[----:B------:R0:W-:Y:S04]  /*23cb0*/  STL [R1+0x8], RZ ;  /* 0x000008ff01007387 */ /* 0x0001e80000100800 */
[----:B------:R0:W-:Y:S02]  /*23cc0*/  STL [R1], R2 ;  /* 0x0000000201007387 */ /* 0x0001e40000100800 */
.L_x_683:
        /* <DEDUP_REMOVED lines=10> */
.L_x_678:
[----:B-1----:R-:W3:Y:S01]  /*23d70*/  LDL R0, [R1+0xc] ;  /* 0x00000c0001007983 */ /* 0x002ee20000100800 */
[----:B------:R-:W-:Y:S01]  /*23d80*/  ULDC UR4, c[0x0][0xc3c] ;  /* 0x00030f0000047ab9 */ /* 0x000fe20000000800 */
[----:B------:R-:W-:Y:S01]  /*23d90*/  IMAD.MOV.U32 R19, RZ, RZ, RZ ;  /* 0x000000ffff137224 */ /* 0x000fe200078e00ff */
[----:B---3--:R-:W-:Y:S01]  /*23da0*/  ISETP.GE.AND P0, PT, R0, UR4, PT ;  /* 0x0000000400007c0c */ /* 0x008fe2000bf06270 */
[----:B------:R-:W-:-:S05]  /*23db0*/  IMAD.MOV.U32 R0, RZ, RZ, 0x1 ;  /* 0x00000001ff007424 */ /* 0x000fca00078e00ff */
[----:B------:R1:W-:Y:S04]  /*23dc0*/  STL [R1+0x18], R0 ;  /* 0x0000180001007387 */ /* 0x0003e80000100800 */
[----:B------:R1:W-:Y:S03]  /*23dd0*/  STL [R1+0x64], RZ ;  /* 0x000064ff01007387 */ /* 0x0003e60000100800 */
[----:B------:R-:W-:Y:S05]  /*23de0*/  @P0 BRA `(.L_x_684) ;  /* 0x0000008000680947 */ /* 0x000fea0003800000 */
[----:B------:R-:W3:Y:S01]  /*23df0*/  S2UR UR5, SR_CgaCtaId ;  /* 0x00000000000579c3 */ /* 0x000ee20000008800 */
[C---:B-1----:R-:W-:Y:S01]  /*23e00*/  IMAD.SHL.U32 R0, R6.reuse, 0x8, RZ ;  /* 0x0000000806007824 */ /* 0x042fe200078e00ff */
[----:B------:R-:W-:Y:S01]  /*23e10*/  LOP3.LUT R4, R6, 0x7f, RZ, 0xc0, !PT ;  /* 0x0000007f06047812 */ /* 0x000fe200078ec0ff */
[----:B------:R-:W-:Y:S01]  /*23e20*/  UMOV UR4, 0x400 ;  /* 0x0000040000047882 */ /* 0x000fe20000000000 */
[----:B------:R-:W-:Y:S01]  /*23e30*/  BSSY B8, `(.L_x_684) ;  /* 0x0000815000087945 */ /* 0x000fe20003800000 */
[----:B------:R-:W-:Y:S01]  /*23e40*/  IMAD.MOV.U32 R19, RZ, RZ, RZ ;  /* 0x000000ffff137224 */ /* 0x000fe200078e00ff */
[----:B------:R-:W-:Y:S01]  /*23e50*/  LOP3.LUT R3, R0, 0x1f8, RZ, 0xc0, !PT ;  /* 0x000001f800037812 */ /* 0x000fe200078ec0ff */
[----:B0-----:R-:W-:Y:S01]  /*23e60*/  IMAD.SHL.U32 R2, R4, 0x8, RZ ;  /* 0x0000000804027824 */ /* 0x001fe200078e00ff */
[----:B------:R-:W-:Y:S01]  /*23e70*/  LOP3.LUT R0, R0, 0x38, RZ, 0xc0, !PT ;  /* 0x0000003800007812 */ /* 0x000fe200078ec0ff */
[----:B------:R-:W-:Y:S01]  /*23e80*/  ULDC.64 UR38, c[0x0][0x198] ;  /* 0x0000660000267ab9 */ /* 0x000fe20000000a00 */
[----:B------:R-:W-:Y:S01]  /*23e90*/  LOP3.LUT R3, R3, 0x38, R6, 0x78, !PT ;  /* 0x0000003803037812 */ /* 0x000fe200078e7806 */
[----:B------:R-:W-:Y:S01]  /*23ea0*/  IMAD.SHL.U32 R6, R6, 0x10, RZ ;  /* 0x0000001006067824 */ /* 0x000fe200078e00ff */
[----:B------:R-:W-:-:S02]  /*23eb0*/  ULDC UR36, c[0x0][0xc] ;  /* 0x0000030000247ab9 */ /* 0x000fc40000000800 */
[----:B------:R-:W-:Y:S02]  /*23ec0*/  LOP3.LUT R3, R3, 0x200, R2, 0xf8, !PT ;  /* 0x0000020003037812 */ /* 0x000fe400078ef802 */
[----:B------:R-:W-:-:S04]  /*23ed0*/  SHF.R.U32.HI R2, RZ, 0x3, R4 ;  /* 0x00000003ff027819 */ /* 0x000fc80000011604 */
[----:B------:R-:W-:Y:S01]  /*23ee0*/  LOP3.LUT R4, R2, 0x70, R6, 0xf8, !PT ;  /* 0x0000007002047812 */ /* 0x000fe200078ef806 */
[----:B------:R-:W-:Y:S02]  /*23ef0*/  IMAD.MOV.U32 R2, RZ, RZ, 0x1 ;  /* 0x00000001ff027424 */ /* 0x000fe400078e00ff */
[----:B------:R-:W-:Y:S01]  /*23f00*/  IMAD.MOV.U32 R4, RZ, RZ, 0x1 ;  /* 0x00000001ff047424 */ /* 0x000fe200078e00ff */
[----:B---3--:R-:W-:-:S06]  /*23f10*/  ULEA UR4, UR5, UR4, 0x18 ;  /* 0x0000000405047291 */ /* 0x008fcc000f8ec03f */
[----:B------:R-:W-:-:S04]  /*23f20*/  IMAD.U32 R18, RZ, RZ, UR4 ;  /* 0x00000004ff127e24 */ /* 0x000fc8000f8e00ff */
[----:B------:R-:W-:-:S05]  /*23f30*/  IMAD R3, R3, 0x2, R18 ;  /* 0x0000000203037824 */ /* 0x000fca00078e0212 */
[----:B------:R0:W-:Y:S04]  /*23f40*/  STL [R1+0x2c], R3 ;  /* 0x00002c0301007387 */ /* 0x0001e80000100800 */
[----:B------:R-:W-:Y:S04]  /*23f50*/  STL [R1+0x64], RZ ;  /* 0x000064ff01007387 */ /* 0x000fe80000100800 */
[----:B------:R1:W-:Y:S01]  /*23f60*/  STL [R1+0x24], R2 ;  /* 0x0000240201007387 */ /* 0x0003e20000100800 */
[----:B0-----:R-:W-:-:S03]  /*23f70*/  LOP3.LUT R3, R0, 0x40, RZ, 0xfc, !PT ;  /* 0x0000004000037812 */ /* 0x001fc600078efcff */
[----:B------:R0:W-:Y:S04]  /*23f80*/  STL [R1+0x20], RZ ;  /* 0x000020ff01007387 */ /* 0x0001e80000100800 */
[----:B------:R0:W-:Y:S01]  /*23f90*/  STL [R1+0x18], R4 ;  /* 0x0000180401007387 */ /* 0x0001e20000100800 */
[C---:B-1----:R-:W-:Y:S02]  /*23fa0*/  LOP3.LUT R2, R0.reuse, 0x80, RZ, 0xfc, !PT ;  /* 0x0000008000027812 */ /* 0x042fe400078efcff */
[----:B------:R-:W-:-:S07]  /*23fb0*/  LOP3.LUT R0, R0, 0xc0, RZ, 0xfc, !PT ;  /* 0x000000c000007812 */ /* 0x000fce00078efcff */
.L_x_843:
[----:B------:R-:W3:Y:S01]  /*23fc0*/  LDL R0, [R1+0xc] ;  /* 0x00000c0001007983 */ /* 0x000ee20000100800 */
[----:B------:R-:W3:Y:S01]  /*23fd0*/  LDC.64 R2, c[0x0][0xc88] ;  /* 0x00032200ff027b82 */ /* 0x000ee20000000a00 */
[----:B------:R-:W-:Y:S01]  /*23fe0*/  ULDC.64 UR4, c[0x0][0x208] ;  /* 0x0000820000047ab9 */ /* 0x000fe20000000a00 */
[----:B---3--:R-:W-:-:S05]  /*23ff0*/  IMAD.WIDE R2, R0, 0x4, R2 ;  /* 0x0000000400027825 */ /* 0x008fca00078e0202 */
[----:B0-----:R-:W0:Y:S01]  /*24000*/  LDG.E R15, desc[UR4][R2.64] ;  /* 0x00000004020f7981 */ /* 0x001e22000c1e1900 */
[----:B------:R-:W-:Y:S05]  /*24010*/  YIELD ;  /* 0x0000000000007946 */ /* 0x000fea0003800000 */
[----:B------:R-:W-:Y:S01]  /*24020*/  ULDC.64 UR4, c[0x0][0xa28] ;  /* 0x00028a0000047ab9 */ /* 0x000fe20000000a00 */
[----:B------:R-:W-:Y:S01]  /*24030*/  IMAD.MOV.U32 R0, RZ, RZ, RZ ;  /* 0x000000ffff007224 */ /* 0x000fe200078e00ff */
[----:B------:R-:W-:Y:S01]  /*24040*/  ISETP.NE.U32.AND P0, PT, RZ, UR4, PT ;  /* 0x00000004ff007c0c */ /* 0x000fe2000bf05070 */
[----:B------:R-:W-:Y:S01]  /*24050*/  ULDC.64 UR12, c[0x0][0x208] ;  /* 0x00008200000c7ab9 */ /* 0x000fe20000000a00 */
[----:B--2---:R-:W-:Y:S01]  /*24060*/  IMAD.MOV.U32 R8, RZ, RZ, RZ ;  /* 0x000000ffff087224 */ /* 0x004fe200078e00ff */
[----:B------:R-:W-:Y:S01]  /*24070*/  ULDC.64 UR10, c[0x0][0xa18] ;  /* 0x00028600000a7ab9 */ /* 0x000fe20000000a00 */
[----:B------:R-:W-:Y:S01]  /*24080*/  ISETP.NE.AND.EX P0, PT, RZ, UR5, PT, P0 ;  /* 0x00000005ff007c0c */ /* 0x000fe2000bf05300 */
[----:B------:R-:W-:Y:S01]  /*24090*/  ULDC.64 UR8, c[0x0][0xa10] ;  /* 0x0002840000087ab9 */ /* 0x000fe20000000a00 */
[----:B------:R-:W-:Y:S01]  /*240a0*/  ULDC.64 UR6, c[0x0][0xa08] ;  /* 0x0002820000067ab9 */ /* 0x000fe20000000a00 */
[----:B01----:R-:W-:Y:S01]  /*240b0*/  SHF.R.S32.HI R4, RZ, 0x1f, R15 ;  /* 0x0000001fff047819 */ /* 0x003fe2000001140f */
[----:B------:R-:W-:-:S09]  /*240c0*/  IMAD.SHL.U32 R14, R15, 0x4, RZ ;  /* 0x000000040f0e7824 */ /* 0x000fd200078e00ff */
[C---:B------:R-:W-:Y:S01]  /*240d0*/  @P0 LEA R2, P1, R15.reuse, UR4, 0x2 ;  /* 0x000000040f020c11 */ /* 0x040fe2000f8210ff */
[----:B------:R-:W-:Y:S03]  /*240e0*/  STL [R1+0x34], R15 ;  /* 0x0000340f01007387 */ /* 0x000fe60000100800 */
[C-C-:B------:R-:W-:Y:S01]  /*240f0*/  @P0 LEA.HI.X R3, R15.reuse, UR5, R4.reuse, 0x2, P1 ;  /* 0x000000050f030c11 */ /* 0x140fe200088f1404 */
[----:B------:R-:W-:Y:S01]  /*24100*/  ULDC.64 UR4, c[0x0][0xa00] ;  /* 0x0002800000047ab9 */ /* 0x000fe20000000a00 */
[----:B------:R-:W-:Y:S01]  /*24110*/  SHF.L.U64.HI R13, R15, 0x2, R4 ;  /* 0x000000020f0d7819 */ /* 0x000fe20000010204 */
[----:B------:R0:W-:Y:S01]  /*24120*/  STL [R1+0x58], R4 ;  /* 0x0000580401007387 */ /* 0x0001e20000100800 */
[----:B------:R-:W-:-:S03]  /*24130*/  ISETP.NE.U32.AND P1, PT, RZ, UR4, PT ;  /* 0x00000004ff007c0c */ /* 0x000fc6000bf25070 */
[----:B------:R1:W5:Y:S01]  /*24140*/  @P0 LDG.E R0, desc[UR12][R2.64] ;  /* 0x0000000c02000981 */ /* 0x000362000c1e1900 */
[----:B------:R-:W-:Y:S02]  /*24150*/  ISETP.NE.AND.EX P1, PT, RZ, UR5, PT, P1 ;  /* 0x00000005ff007c0c */ /* 0x000fe4000bf25310 */
[----:B------:R-:W-:Y:S02]  /*24160*/  CS2R R10, SRZ ;  /* 0x00000000000a7805 */ /* 0x000fe4000001ff00 */
[----:B------:R-:W-:Y:S01]  /*24170*/  ISETP.NE.U32.AND P3, PT, RZ, UR10, PT ;  /* 0x0000000aff007c0c */ /* 0x000fe2000bf65070 */
[----:B------:R-:W-:Y:S01]  /*24180*/  STL [R1+0x28], R14 ;  /* 0x0000280e01007387 */ /* 0x000fe20000100800 */
[----:B------:R-:W-:Y:S02]  /*24190*/  ISETP.NE.U32.AND P0, PT, RZ, UR6, PT ;  /* 0x00000006ff007c0c */ /* 0x000fe4000bf05070 */
[----:B------:R-:W-:Y:S01]  /*241a0*/  ISETP.NE.U32.AND P2, PT, RZ, UR8, PT ;  /* 0x00000008ff007c0c */ /* 0x000fe2000bf45070 */
[----:B------:R-:W-:Y:S01]  /*241b0*/  STL [R1+0x38], R13 ;  /* 0x0000380d01007387 */ /* 0x000fe20000100800 */
[----:B------:R-:W-:-:S02]  /*241c0*/  IADD3 R6, P5, R14, UR6, RZ ;  /* 0x000000060e067c10 */ /* 0x000fc4000ffbe0ff */
[C---:B-1----:R-:W-:Y:S02]  /*241d0*/  IADD3 R2, P4, R14.reuse, UR4, RZ ;  /* 0x000000040e027c10 */ /* 0x042fe4000ff9e0ff */
[----:B------:R-:W-:Y:S02]  /*241e0*/  ISETP.NE.AND.EX P3, PT, RZ, UR11, PT, P3 ;  /* 0x0000000bff007c0c */ /* 0x000fe4000bf65330 */
[C---:B------:R-:W-:Y:S02]  /*241f0*/  IADD3.X R3, R13.reuse, UR5, RZ, P4, !PT ;  /* 0x000000050d037c10 */ /* 0x040fe4000a7fe4ff */
[----:B0-----:R-:W-:Y:S02]  /*24200*/  IADD3 R4, P4, R14, UR8, RZ ;  /* 0x000000080e047c10 */ /* 0x001fe4000ff9e0ff */
[----:B------:R-:W-:Y:S01]  /*24210*/  ISETP.NE.AND.EX P0, PT, RZ, UR7, PT, P0 ;  /* 0x00000007ff007c0c */ /* 0x000fe2000bf05300 */
[----:B------:R-:W2:Y:S01]  /*24220*/  @P1 LDG.E R8, desc[UR12][R2.64] ;  /* 0x0000000c02081981 */ /* 0x000ea2000c1e1900 */
[C---:B------:R-:W-:Y:S01]  /*24230*/  IADD3.X R5, R13.reuse, UR9, RZ, P4, !PT ;  /* 0x000000090d057c10 */ /* 0x040fe2000a7fe4ff */
[----:B------:R-:W-:Y:S01]  /*24240*/  ULDC UR4, c[0x0][0x288] ;  /* 0x0000a20000047ab9 */ /* 0x000fe20000000800 */
[----:B------:R-:W-:Y:S01]  /*24250*/  ISETP.NE.AND.EX P2, PT, RZ, UR9, PT, P2 ;  /* 0x00000009ff007c0c */ /* 0x000fe2000bf45320 */
[----:B------:R-:W-:Y:S01]  /*24260*/  IMAD.U32 R12, RZ, RZ, UR4 ;  /* 0x00000004ff0c7e24 */ /* 0x000fe2000f8e00ff */
[----:B------:R-:W-:Y:S01]  /*24270*/  ULDC.64 UR4, c[0x0][0x418] ;  /* 0x0001060000047ab9 */ /* 0x000fe20000000a00 */
[----:B------:R-:W-:Y:S01]  /*24280*/  IADD3.X R7, R13, UR7, RZ, P5, !PT ;  /* 0x000000070d077c10 */ /* 0x000fe2000affe4ff */
[----:B--2---:R0:W-:Y:S01]  /*24290*/  STL [R1+0x4c], R8 ;  /* 0x00004c0801007387 */ /* 0x0041e20000100800 */
[----:B------:R-:W-:-:S03]  /*242a0*/  UISETP.NE.U32.AND UP0, UPT, UR4, URZ, UPT ;  /* 0x0000003f0400728c */ /* 0x000fc6000bf05070 */
[----:B------:R-:W-:Y:S01]  /*242b0*/  ULDC UR4, c[0x0][0x424] ;  /* 0x0001090000047ab9 */ /* 0x000fe20000000800 */
[----:B------:R-:W5:Y:S04]  /*242c0*/  @P0 LDG.E R11, desc[UR12][R6.64] ;  /* 0x0000000c060b0981 */ /* 0x000f68000c1e1900 */
[----:B------:R-:W5:Y:S01]  /*242d0*/  @P2 LDG.E R10, desc[UR12][R4.64] ;  /* 0x0000000c040a2981 */ /* 0x000f62000c1e1900 */
[----:B0-----:R-:W-:-:S04]  /*242e0*/  @P3 IADD3 R8, P4, R14, UR10, RZ ;  /* 0x0000000a0e083c10 */ /* 0x001fc8000ff9e0ff */
[----:B------:R-:W-:-:S05]  /*242f0*/  @P3 IADD3.X R9, R13, UR11, RZ, P4, !PT ;  /* 0x0000000b0d093c10 */ /* 0x000fca000a7fe4ff */
[----:B------:R0:W2:Y:S01]  /*24300*/  @P3 LDG.E R12, desc[UR12][R8.64] ;  /* 0x0000000c080c3981 */ /* 0x0000a2000c1e1900 */
[----:B------:R-:W-:-:S03]  /*24310*/  UISETP.NE.AND.EX UP0, UPT, UR5, URZ, UPT, UP0 ;  /* 0x0000003f0500728c */ /* 0x000fc6000bf05300 */
[----:B------:R-:W-:Y:S01]  /*24320*/  ULDC UR5, c[0x0][0x2f0] ;  /* 0x0000bc0000057ab9 */ /* 0x000fe20000000800 */
[----:B------:R-:W-:-:S04]  /*24330*/  USEL UR4, UR4, 0x1, UP0 ;  /* 0x0000000104047887 */ /* 0x000fc80008000000 */
[----:B------:R-:W-:-:S03]  /*24340*/  UIMAD UR4, UR4, UR5, URZ ;  /* 0x00000005040472a4 */ /* 0x000fc6000f8e023f */
[----:B------:R-:W-:Y:S02]  /*24350*/  ULDC UR5, c[0x0][0x348] ;  /* 0x0000d20000057ab9 */ /* 0x000fe40000000800 */
[----:B0-----:R-:W-:Y:S02]  /*24360*/  IMAD.U32 R9, RZ, RZ, UR5 ;  /* 0x00000005ff097e24 */ /* 0x001fe4000f8e00ff */
[----:B------:R-:W-:Y:S01]  /*24370*/  IMAD.U32 R8, RZ, RZ, UR4 ;  /* 0x00000004ff087e24 */ /* 0x000fe2000f8e00ff */
[----:B--2---:R0:W-:Y:S01]  /*24380*/  STL [R1+0x5c], R12 ;  /* 0x00005c0c01007387 */ /* 0x0041e20000100800 */
[----:B------:R-:W-:Y:S05]  /*24390*/  @P3 BRA `(.L_x_685) ;  /* 0x0000000000183947 */ /* 0x000fea0003800000 */
[----:B------:R-:W-:Y:S05]  /*243a0*/  @!P1 BRA `(.L_x_685) ;  /* 0x0000000000149947 */ /* 0x000fea0003800000 */
[----:B------:R-:W-:Y:S02]  /*243b0*/  ULDC.64 UR4, c[0x0][0x208] ;  /* 0x0000820000047ab9 */ /* 0x000fe40000000a00 */
[----:B0-----:R-:W2:Y:S04]  /*243c0*/  LDG.E R12, desc[UR4][R2.64] ;  /* 0x00000004020c7981 */ /* 0x001ea8000c1e1900 */
[----:B------:R-:W2:Y:S02]  /*243d0*/  LDG.E R2, desc[UR4][R2.64+0x4] ;  /* 0x0000040402027981 */ /* 0x000ea4000c1e1900 */
[----:B--2---:R-:W-:-:S05]  /*243e0*/  IMAD.IADD R2, R2, 0x1, -R12 ;  /* 0x0000000102027824 */ /* 0x004fca00078e0a0c */
[----:B------:R1:W-:Y:S02]  /*243f0*/  STL [R1+0x5c], R2 ;  /* 0x00005c0201007387 */ /* 0x0003e40000100800 */
.L_x_685:
[----:B------:R-:W2:Y:S01]  /*24400*/  LDL.LU R3, [R1+0x8] ;  /* 0x0000080001037983 */ /* 0x000ea20000300800 */
[----:B0-----:R-:W-:Y:S01]  /*24410*/  IMAD.MOV.U32 R12, RZ, RZ, R15 ;  /* 0x000000ffff0c7224 */ /* 0x001fe200078e000f */
[----:B------:R-:W-:Y:S02]  /*24420*/  ULDC.64 UR4, c[0x0][0xa20] ;  /* 0x0002880000047ab9 */ /* 0x000fe40000000a00 */
[----:B------:R-:W-:Y:S02]  /*24430*/  ISETP.NE.U32.AND P1, PT, RZ, UR4, PT ;  /* 0x00000004ff007c0c */ /* 0x000fe4000bf25070 */
[----:B------:R0:W-:Y:S02]  /*24440*/  STL [R1+0x14], R12 ;  /* 0x0000140c01007387 */ /* 0x0001e40000100800 */
[----:B------:R-:W-:Y:S02]  /*24450*/  ISETP.NE.AND.EX P1, PT, RZ, UR5, PT, P1 ;  /* 0x00000005ff007c0c */ /* 0x000fe4000bf25310 */
[----:B--2---:R-:W-:-:S02]  /*24460*/  LOP3.LUT R17, R3, 0xff000000, RZ, 0xc0, !PT ;  /* 0xff00000003117812 */ /* 0x004fc400078ec0ff */
[C---:B-1----:R-:W-:Y:S02]  /*24470*/  LOP3.LUT R2, R3.reuse, 0xff0000, RZ, 0xc0, !PT ;  /* 0x00ff000003027812 */ /* 0x042fe400078ec0ff */
[----:B------:R-:W-:Y:S02]  /*24480*/  SHF.R.U32.HI R17, RZ, 0x8, R17 ;  /* 0x00000008ff117819 */ /* 0x000fe40000011611 */
[----:B------:R-:W-:Y:S02]  /*24490*/  LOP3.LUT R16, R3, 0xffff, RZ, 0xc0, !PT ;  /* 0x0000ffff03107812 */ /* 0x000fe400078ec0ff */
[----:B------:R-:W-:Y:S01]  /*244a0*/  LEA.HI R17, R2, R17, RZ, 0x10 ;  /* 0x0000001102117211 */ /* 0x000fe200078f80ff */
[----:B-----5:R-:W-:-:S05]  /*244b0*/  IMAD.IADD R2, R11, 0x1, R0 ;  /* 0x000000010b027824 */ /* 0x020fca00078e0200 */
[----:B------:R0:W-:Y:S01]  /*244c0*/  STL [R1+0x1c], R2 ;  /* 0x00001c0201007387 */ /* 0x0001e20000100800 */
[----:B------:R-:W-:Y:S05]  /*244d0*/  @!P1 BRA `(.L_x_686) ;  /* 0x0000000000149947 */ /* 0x000fea0003800000 */
[----:B0-----:R-:W-:Y:S01]  /*244e0*/  IADD3 R2, P0, R14, UR4, RZ ;  /* 0x000000040e027c10 */ /* 0x001fe2000ff1e0ff */
[----:B------:R-:W-:-:S03]  /*244f0*/  ULDC.64 UR6, c[0x0][0x208] ;  /* 0x0000820000067ab9 */ /* 0x000fc60000000a00 */
[----:B------:R-:W-:-:S05]  /*24500*/  IADD3.X R3, R13, UR5, RZ, P0, !PT ;  /* 0x000000050d037c10 */ /* 0x000fca00087fe4ff */
[----:B------:R1:W5:Y:S01]  /*24510*/  LDG.E R8, desc[UR6][R2.64] ;  /* 0x0000000602087981 */ /* 0x000362000c1e1900 */
[----:B------:R-:W-:Y:S05]  /*24520*/  BRA `(.L_x_687) ;  /* 0x0000000000147947 */ /* 0x000fea0003800000 */
.L_x_686:
[----:B------:R-:W-:Y:S05]  /*24530*/  @!P0 BRA `(.L_x_687) ;  /* 0x0000000000108947 */ /* 0x000fea0003800000 */
[----:B------:R-:W-:Y:S02]  /*24540*/  ULDC.64 UR4, c[0x0][0x208] ;  /* 0x0000820000047ab9 */ /* 0x000fe40000000a00 */
[----:B------:R-:W2:Y:S04]  /*24550*/  LDG.E R8, desc[UR4][R6.64] ;  /* 0x0000000406087981 */ /* 0x000ea8000c1e1900 */
[----:B------:R-:W2:Y:S02]  /*24560*/  LDG.E R6, desc[UR4][R6.64+0x4] ;  /* 0x0000040406067981 */ /* 0x000ea4000c1e1900 */
[----:B--2---:R-:W-:-:S07]  /*24570*/  IMAD.IADD R8, R6, 0x1, -R8 ;  /* 0x0000000106087824 */ /* 0x004fce00078e0a08 */
.L_x_687:
[----:B------:R-:W-:Y:S01]  /*24580*/  ULDC.64 UR4, c[0x0][0x208] ;  /* 0x0000820000047ab9 */ /* 0x000fe20000000a00 */
[----:B-----5:R-:W-:Y:S02]  /*24590*/  IMAD.IADD R6, R8, 0x1, -R0 ;  /* 0x0000000108067824 */ /* 0x020fe400078e0a00 */
[----:B------:R-:W2:Y:S04]  /*245a0*/  @P2 LDG.E R0, desc[UR4][R4.64] ;  /* 0x0000000404002981 */ /* 0x000ea8000c1e1900 */
[----:B------:R-:W2:Y:S01]  /*245b0*/  @P2 LDG.E R4, desc[UR4][R4.64+0x4] ;  /* 0x0000040404042981 */ /* 0x000ea2000c1e1900 */
[----:B------:R-:W-:Y:S01]  /*245c0*/  LOP3.LUT R13, R17, 0xff, RZ, 0xc0, !PT ;  /* 0x000000ff110d7812 */ /* 0x000fe200078ec0ff */
[----:B------:R-:W-:Y:S01]  /*245d0*/  BSSY B0, `(.L_x_688) ;  /* 0x000002a000007945 */ /* 0x000fe20003800000 */
[----:B------:R-:W-:Y:S01]  /*245e0*/  SHF.R.U32.HI R17, RZ, 0x10, R17 ;  /* 0x00000010ff117819 */ /* 0x000fe20000011611 */
[----:B-1----:R-:W-:-:S02]  /*245f0*/  IMAD.MOV.U32 R3, RZ, RZ, RZ ;  /* 0x000000ffff037224 */ /* 0x002fc400078e00ff */
[----:B--2---:R-:W-:-:S04]  /*24600*/  @P2 IMAD.IADD R9, R4, 0x1, -R0 ;  /* 0x0000000104092824 */ /* 0x004fc800078e0a00 */
[----:B0-----:R-:W-:-:S04]  /*24610*/  IMAD.IADD R2, R6, 0x1, R9 ;  /* 0x0000000106027824 */ /* 0x001fc800078e0209 */
[C---:B------:R-:W-:Y:S01]  /*24620*/  VIADD R0, R2.reuse, 0x4f ;  /* 0x0000004f02007836 */ /* 0x040fe20000000000 */
[----:B------:R-:W-:-:S03]  /*24630*/  ISETP.GE.AND P1, PT, R2, 0x1, PT ;  /* 0x000000010200780c */ /* 0x000fc60003f26270 */
[----:B------:R-:W-:-:S05]  /*24640*/  IMAD.HI R0, R0, 0x66666667, RZ ;  /* 0x6666666700007827 */ /* 0x000fca00078e02ff */
[----:B------:R-:W-:-:S04]  /*24650*/  SHF.R.U32.HI R2, RZ, 0x1f, R0 ;  /* 0x0000001fff027819 */ /* 0x000fc80000011600 */
[----:B------:R-:W-:-:S05]  /*24660*/  LEA.HI.SX32 R11, R0, R2, 0x1b ;  /* 0x00000002000b7211 */ /* 0x000fca00078fdaff */
[----:B------:R0:W-:Y:S04]  /*24670*/  STL [R1+0x40], R11 ;  /* 0x0000400b01007387 */ /* 0x0001e80000100800 */
[----:B------:R0:W-:Y:S01]  /*24680*/  STL [R1+0x60], R13 ;  /* 0x0000600d01007387 */ /* 0x0001e20000100800 */
[----:B------:R-:W-:Y:S05]  /*24690*/  @!P1 BRA `(.L_x_689) ;  /* 0x0000000000749947 */ /* 0x000fea0003800000 */
[----:B------:R-:W-:Y:S01]  /*246a0*/  ISETP.NE.AND P0, PT, R17, RZ, PT ;  /* 0x000000ff1100720c */ /* 0x000fe20003f05270 */
[----:B------:R-:W-:-:S03]  /*246b0*/  ULDC UR4, c[0x0][0x9f0] ;  /* 0x00027c0000047ab9 */ /* 0x000fc60000000800 */
[----:B------:R-:W-:-:S04]  /*246c0*/  SEL R0, R17, UR4, P0 ;  /* 0x0000000411007c07 */ /* 0x000fc80008000000 */
[----:B------:R-:W-:Y:S02]  /*246d0*/  IABS R2, R0 ;  /* 0x0000000000027213 */ /* 0x000fe40000000000 */
[----:B------:R-:W-:Y:S02]  /*246e0*/  IADD3 R3, R0, -0x1, R11 ;  /* 0xffffffff00037810 */ /* 0x000fe40007ffe00b */
[----:B------:R-:W1:Y:S08]  /*246f0*/  I2F.RP R4, R2 ;  /* 0x0000000200047306 */ /* 0x000e700000209400 */
[----:B-1----:R-:W1:Y:S02]  /*24700*/  MUFU.RCP R4, R4 ;  /* 0x0000000400047308 */ /* 0x002e640000001000 */
[----:B-1----:R-:W-:-:S06]  /*24710*/  VIADD R4, R4, 0xffffffe ;  /* 0x0ffffffe04047836 */ /* 0x002fcc0000000000 */
[----:B------:R1:W2:Y:S02]  /*24720*/  F2I.FTZ.U32.TRUNC.NTZ R5, R4 ;  /* 0x0000000400057305 */ /* 0x0002a4000021f000 */
[----:B-1----:R-:W-:-:S04]  /*24730*/  LOP3.LUT R4, R3, R0, RZ, 0x3c, !PT ;  /* 0x0000000003047212 */ /* 0x002fc800078e3cff */
[----:B------:R-:W-:Y:S01]  /*24740*/  ISETP.GE.AND P4, PT, R4, RZ, PT ;  /* 0x000000ff0400720c */ /* 0x000fe20003f86270 */
[----:B--2---:R-:W-:-:S04]  /*24750*/  IMAD.MOV R4, RZ, RZ, -R5 ;  /* 0x000000ffff047224 */ /* 0x004fc800078e0a05 */
[----:B------:R-:W-:Y:S02]  /*24760*/  IMAD R7, R4, R2, RZ ;  /* 0x0000000204077224 */ /* 0x000fe400078e02ff */
[----:B------:R-:W-:-:S04]  /*24770*/  IMAD.MOV.U32 R4, RZ, RZ, RZ ;  /* 0x000000ffff047224 */ /* 0x000fc800078e00ff */
[----:B------:R-:W-:Y:S01]  /*24780*/  IMAD.HI.U32 R7, R5, R7, R4 ;  /* 0x0000000705077227 */ /* 0x000fe200078e0004 */
[----:B------:R-:W-:Y:S02]  /*24790*/  IABS R4, R3 ;  /* 0x0000000300047213 */ /* 0x000fe40000000000 */
[----:B------:R-:W-:-:S05]  /*247a0*/  IABS R3, R0 ;  /* 0x0000000000037213 */ /* 0x000fca0000000000 */
[----:B------:R-:W-:-:S04]  /*247b0*/  IMAD.MOV R3, RZ, RZ, -R3 ;  /* 0x000000ffff037224 */ /* 0x000fc800078e0a03 */
        /* <DEDUP_REMOVED lines=11> */
.L_x_689:
[----:B------:R-:W-:Y:S05]  /*24870*/  BSYNC B0 ;  /* 0x0000000000007941 */ /* 0x000fea0003800000 */
.L_x_688:
[-C--:B------:R-:W-:Y:S01]  /*24880*/  IMAD R0, R13, R3.reuse, RZ ;  /* 0x000000030d007224 */ /* 0x080fe200078e02ff */
[----:B------:R-:W-:Y:S04]  /*24890*/  BSSY B0, `(.L_x_690) ;  /* 0x000019d000007945 */ /* 0x000fe80003800000 */
[C---:B------:R-:W-:Y:S01]  /*248a0*/  VIADDMNMX R3, R0.reuse, R3, R11, PT ;  /* 0x0000000300037246 */ /* 0x040fe2000380010b */
[----:B------:R-:W-:-:S04]  /*248b0*/  IMAD R0, R0, 0x50, -R6 ;  /* 0x0000005000007824 */ /* 0x000fc800078e0a06 */
[----:B------:R-:W-:Y:S01]  /*248c0*/  IMAD R6, R3, 0x50, -R6 ;  /* 0x0000005003067824 */ /* 0x000fe200078e0a06 */
[----:B------:R-:W-:-:S04]  /*248d0*/  VIMNMX R0, RZ, R0, !PT ;  /* 0x00000000ff007248 */ /* 0x000fc80007fe0100 */
[----:B------:R-:W-:Y:S01]  /*248e0*/  VIMNMX R9, R6, R9, PT ;  /* 0x0000000906097248 */ /* 0x000fe20003fe0100 */
[----:B------:R-:W-:-:S03]  /*248f0*/  IMAD.WIDE.U32 R2, R0, -0x33333333, RZ ;  /* 0xcccccccd00027825 */ /* 0x000fc600078e00ff */
[----:B------:R-:W-:-:S13]  /*24900*/  ISETP.GT.AND P0, PT, R9, R0, PT ;  /* 0x000000000900720c */ /* 0x000fda0003f04270 */
[----:B------:R-:W-:Y:S01]  /*24910*/  @P0 VIADD R4, R9, 0x4f ;  /* 0x0000004f09040836 */ /* 0x000fe20000000000 */
[----:B------:R-:W-:-:S03]  /*24920*/  SHF.R.U32.HI R9, RZ, 0x6, R3 ;  /* 0x00000006ff097819 */ /* 0x000fc60000011603 */
[----:B------:R-:W-:-:S04]  /*24930*/  @P0 IMAD.HI R0, R4, 0x66666667, RZ ;  /* 0x6666666704000827 */ /* 0x000fc800078e02ff */
[----:B------:R-:W-:Y:S01]  /*24940*/  IMAD.MOV.U32 R7, RZ, RZ, R9 ;  /* 0x000000ffff077224 */ /* 0x000fe200078e0009 */
[----:B------:R-:W-:-:S04]  /*24950*/  @P0 SHF.R.U32.HI R2, RZ, 0x1f, R0 ;  /* 0x0000001fff020819 */ /* 0x000fc80000011600 */
[----:B------:R-:W-:Y:S02]  /*24960*/  @P0 LEA.HI.SX32 R7, R0, R2, 0x1b ;  /* 0x0000000200070211 */ /* 0x000fe400078fdaff */
[----:B------:R-:W-:Y:S02]  /*24970*/  PLOP3.LUT P0, PT, PT, PT, PT, 0x80, 0x0 ;  /* 0x000000000000781c */ /* 0x000fe40003f0f070 */
[----:B------:R-:W-:-:S13]  /*24980*/  ISETP.GT.AND P3, PT, R7, R9, PT ;  /* 0x000000090700720c */ /* 0x000fda0003f64270 */
[----:B------:R-:W-:Y:S05]  /*24990*/  @!P3 BRA `(.L_x_691) ;  /* 0x000000180030b947 */ /* 0x000fea0003800000 */
[----:B------:R-:W-:Y:S01]  /*249a0*/  UMOV UR4, 0xffffffff ;  /* 0xffffffff00047882 */ /* 0x000fe20000000000 */
[----:B------:R-:W-:Y:S02]  /*249b0*/  SEL R0, R12, RZ, !P2 ;  /* 0x000000ff0c007207 */ /* 0x000fe40005000000 */
[----:B------:R-:W-:Y:S05]  /*249c0*/  BRA.DIV UR4, `(.L_x_692) ;  /* 0x0000008204087947 */ /* 0x000fea000b800000 */
[----:B------:R-:W1:Y:S02]  /*249d0*/  S2R R2, SR_TID.X ;  /* 0x0000000000027919 */ /* 0x000e640000002100 */
[----:B-1----:R-:W-:-:S04]  /*249e0*/  SHF.R.U32.HI R2, RZ, 0x5, R2 ;  /* 0x00000005ff027819 */ /* 0x002fc80000011602 */
[----:B------:R-:W-:-:S05]  /*249f0*/  LOP3.LUT R2, R2, 0x3, RZ, 0xc0, !PT ;  /* 0x0000000302027812 */ /* 0x000fca00078ec0ff */
[----:B------:R1:W2:Y:S02]  /*24a00*/  SHFL.IDX PT, R14, R2, RZ, 0x1f ;  /* 0x00001fff020e7589 */ /* 0x0002a400000e0000 */
.L_x_874:
[----:B--2---:R-:W-:Y:S02]  /*24a10*/  ISETP.NE.AND P0, PT, R14, RZ, PT ;  /* 0x000000ff0e00720c */ /* 0x004fe40003f05270 */
[----:B------:R-:W-:-:S11]  /*24a20*/  PLOP3.LUT P6, PT, PT, PT, PT, 0x8, 0x0 ;  /* 0x000000000000781c */ /* 0x000fd60003fce170 */
[----:B------:R-:W-:Y:S05]  /*24a30*/  @P0 BRA `(.L_x_693) ;  /* 0x00000000000c0947 */ /* 0x000fea0003800000 */
[----:B------:R-:W-:-:S03]  /*24a40*/  UMOV UR4, 0xffffffff ;  /* 0xffffffff00047882 */ /* 0x000fc60000000000 */
[----:B------:R-:W-:Y:S05]  /*24a50*/  BRA.DIV UR4, `(.L_x_694) ;  /* 0x0000008204187947 */ /* 0x000fea000b800000 */
[----:B------:R-:W-:-:S13]  /*24a60*/  ELECT P6, URZ, PT ;  /* 0x00000000003f782f */ /* 0x000fda00038c0000 */
.L_x_693:
[----:B-1----:R-:W2:Y:S01]  /*24a70*/  LDL R2, [R1+0x64] ;  /* 0x0000640001027983 */ /* 0x002ea20000100800 */
[----:B------:R-:W-:Y:S01]  /*24a80*/  BSSY B1, `(.L_x_695) ;  /* 0x0000008000017945 */ /* 0x000fe20003800000 */
[----:B--2---:R-:W-:-:S05]  /*24a90*/  VIADD R2, R2, 0x1 ;  /* 0x0000000102027836 */ /* 0x004fca0000000000 */
[----:B------:R-:W-:-:S04]  /*24aa0*/  LEA.HI R3, R2, R2, RZ, 0x1 ;  /* 0x0000000202037211 */ /* 0x000fc800078f08ff */
[----:B------:R-:W-:-:S05]  /*24ab0*/  LOP3.LUT R3, R3, 0xfffffffe, RZ, 0xc0, !PT ;  /* 0xfffffffe03037812 */ /* 0x000fca00078ec0ff */
[----:B------:R-:W-:-:S05]  /*24ac0*/  IMAD.IADD R2, R2, 0x1, -R3 ;  /* 0x0000000102027824 */ /* 0x000fca00078e0a03 */
[----:B------:R-:W-:-:S04]  /*24ad0*/  SHF.L.U32 R2, R2, 0x1f, RZ ;  /* 0x0000001f02027819 */ /* 0x000fc800000006ff */
[----:B------:R-:W1:Y:S02]  /*24ae0*/  SYNCS.PHASECHK.TRANS64.TRYWAIT P0, [R18+URZ+0x38820], R2 ;  /* 0x03882002120075a7 */ /* 0x000e64000800017f */
[----:B-1----:R-:W-:Y:S05]  /*24af0*/  @!P0 BRA `(.L_x_696) ;  /* 0x0000008000108947 */ /* 0x002fea0003800000 */
.L_x_877:
[----:B------:R-:W-:Y:S05]  /*24b00*/  BSYNC B1 ;  /* 0x0000000000017941 */ /* 0x000fea0003800000 */
.L_x_695:
[----:B------:R-:W-:Y:S04]  /*24b10*/  BSSY B1, `(.L_x_697) ;  /* 0x00000ad000017945 */ /* 0x000fe80003800000 */
[----:B------:R-:W-:Y:S05]  /*24b20*/  @!P6 BRA `(.L_x_698) ;  /* 0x0000000800ace947 */ /* 0x000fea0003800000 */
[----:B------:R-:W2:Y:S04]  /*24b30*/  LDL R5, [R1+0x20] ;  /* 0x0000200001057983 */ /* 0x000ea80000100800 */
[----:B------:R-:W3:Y:S01]  /*24b40*/  LDL R4, [R1+0x24] ;  /* 0x0000240001047983 */ /* 0x000ee20000100800 */
[----:B------:R-:W-:Y:S01]  /*24b50*/  BSSY B2, `(.L_x_699) ;  /* 0x0000008000027945 */ /* 0x000fe20003800000 */
[----:B------:R-:W4:Y:S02]  /*24b60*/  S2R R3, SR_TID.X ;  /* 0x0000000000037919 */ /* 0x000f240000002100 */
[----:B----4-:R-:W-:-:S04]  /*24b70*/  LOP3.LUT R3, R3, 0x7f, RZ, 0xc0, !PT ;  /* 0x0000007f03037812 */ /* 0x010fc800078ec0ff */
[----:B------:R-:W-:Y:S01]  /*24b80*/  ISETP.NE.AND P2, PT, R3, RZ, PT ;  /* 0x000000ff0300720c */ /* 0x000fe20003f45270 */
[----:B--2---:R-:W-:Y:S01]  /*24b90*/  IMAD R6, R5, 0x8, R18 ;  /* 0x0000000805067824 */ /* 0x004fe200078e0212 */
[----:B---3--:R-:W-:-:S04]  /*24ba0*/  SHF.L.U32 R8, R4, 0x1f, RZ ;  /* 0x0000001f04087819 */ /* 0x008fc800000006ff */
[----:B------:R-:W2:Y:S02]  /*24bb0*/  SYNCS.PHASECHK.TRANS64.TRYWAIT P0, [R6+URZ+0x388a0], R8 ;  /* 0x0388a008060075a7 */ /* 0x000ea4000800017f */
[----:B--2---:R-:W-:Y:S05]  /*24bc0*/  @!P0 BRA `(.L_x_700) ;  /* 0x0000007c00f08947 */ /* 0x004fea0003800000 */
.L_x_878:
[----:B------:R-:W-:Y:S05]  /*24bd0*/  BSYNC B2 ;  /* 0x0000000000027941 */ /* 0x000fea0003800000 */
.L_x_699:
[----:B------:R-:W-:Y:S04]  /*24be0*/  BSSY B2, `(.L_x_701) ;  /* 0x0000009000027945 */ /* 0x000fe80003800000 */
[----:B------:R-:W-:Y:S05]  /*24bf0*/  @P2 BRA `(.L_x_702) ;  /* 0x00000000001c2947 */ /* 0x000fea0003800000 */
[----:B------:R-:W3:Y:S01]  /*24c00*/  S2R R3, SR_TID.X ;  /* 0x0000000000037919 */ /* 0x000ee20000002100 */
[----:B-1----:R-:W-:-:S04]  /*24c10*/  IMAD.MOV.U32 R2, RZ, RZ, 0xa000 ;  /* 0x0000a000ff027424 */ /* 0x002fc800078e00ff */
[----:B------:R4:W-:Y:S01]  /*24c20*/  SYNCS.ARRIVE.TRANS64 RZ, [R6+URZ+0x38890], R2 ;  /* 0x0388900206ff79a7 */ /* 0x0009e2000800003f */
[----:B---3--:R-:W-:-:S04]  /*24c30*/  LOP3.LUT R3, R3, 0x1f, RZ, 0xc0, !PT ;  /* 0x0000001f03037812 */ /* 0x008fc800078ec0ff */
[----:B------:R-:W-:-:S13]  /*24c40*/  ISETP.NE.AND P0, PT, R3, RZ, PT ;  /* 0x000000ff0300720c */ /* 0x000fda0003f05270 */
[----:B----4-:R-:W-:Y:S05]  /*24c50*/  @!P0 BRA `(.L_x_702) ;  /* 0x0000000000048947 */ /* 0x010fea0003800000 */
[----:B------:R-:W-:Y:S01]  /*24c60*/  BPT.TRAP 0x1 ;  /* 0x000000040000795c */ /* 0x000fe20000300000 */
.L_x_702:
[----:B------:R-:W-:Y:S05]  /*24c70*/  BSYNC B2 ;  /* 0x0000000000027941 */ /* 0x000fea0003800000 */
.L_x_701:
[----:B-1----:R-:W3:Y:S01]  /*24c80*/  LDL R2, [R1+0x20] ;  /* 0x0000200001027983 */ /* 0x002ee20000100800 */
[----:B------:R-:W-:Y:S01]  /*24c90*/  IMAD.MOV.U32 R20, RZ, RZ, RZ ;  /* 0x000000ffff147224 */ /* 0x000fe200078e00ff */
[----:B------:R-:W-:Y:S01]  /*24ca0*/  UIADD3 UR4, UP0, UR38, 0x570, URZ ;  /* 0x0000057026047890 */ /* 0x000fe2000ff1e03f */
[----:B------:R-:W-:Y:S01]  /*24cb0*/  IMAD R3, R7, 0x50, R10 ;  /* 0x0000005007037824 */ /* 0x000fe200078e020a */
[----:B------:R-:W-:Y:S01]  /*24cc0*/  PLOP3.LUT P0, PT, PT, PT, PT, 0x80, 0x0 ;  /* 0x000000000000781c */ /* 0x000fe20003f0f070 */
[----:B------:R-:W-:Y:S01]  /*24cd0*/  UMOV UR6, 0x0 ;  /* 0x0000000000067882 */ /* 0x000fe20000000000 */
[----:B------:R-:W-:Y:S01]  /*24ce0*/  R2UR UR10, R20 ;  /* 0x00000000140a72ca */ /* 0x000fe200000e0000 */
[----:B------:R-:W-:Y:S01]  /*24cf0*/  VIADD R3, R3, 0xffffffb0 ;  /* 0xffffffb003037836 */ /* 0x000fe20000000000 */
[----:B------:R-:W-:Y:S01]  /*24d00*/  UIADD3.X UR5, URZ, UR39, URZ, UP0, !UPT ;  /* 0x000000273f057290 */ /* 0x000fe200087fe43f */
[----:B------:R-:W-:Y:S01]  /*24d10*/  UMOV UR7, 0x12f00000 ;  /* 0x12f0000000077882 */ /* 0x000fe20000000000 */
[----:B---3--:R-:W-:-:S02]  /*24d20*/  IMAD R4, R2, 0xa000, R18 ;  /* 0x0000a00002047824 */ /* 0x008fc400078e0212 */
[----:B------:R-:W-:Y:S02]  /*24d30*/  VIADD R2, R6, 0x38890 ;  /* 0x0003889006027836 */ /* 0x000fe40000000000 */
[----:B------:R-:W-:-:S07]  /*24d40*/  VIADD R5, R4, 0x24400 ;  /* 0x0002440004057836 */ /* 0x000fce0000000000 */
.L_x_703:
        /* <DEDUP_REMOVED lines=9> */
[----:B-1----:R-:W-:Y:S05]  /*24de0*/  @P0 BRA.U.ANY `(.L_x_703) ;  /* 0xfffffffd00d80947 */ /* 0x002fea000393ffff */
[----:B------:R-:W-:Y:S01]  /*24df0*/  IMAD.MOV.U32 R15, RZ, RZ, 0x40 ;  /* 0x00000040ff0f7424 */ /* 0x000fe200078e00ff */
[----:B------:R-:W-:Y:S01]  /*24e00*/  PLOP3.LUT P0, PT, PT, PT, PT, 0x80, 0x0 ;  /* 0x000000000000781c */ /* 0x000fe20003f0f070 */
[----:B------:R-:W-:Y:S01]  /*24e10*/  VIADD R5, R4, 0x26c00 ;  /* 0x00026c0004057836 */ /* 0x000fe20000000000 */
[----:B------:R-:W-:Y:S01]  /*24e20*/  UMOV UR6, 0x0 ;  /* 0x0000000000067882 */ /* 0x000fe20000000000 */
[----:B------:R-:W-:Y:S01]  /*24e30*/  UMOV UR7, 0x12f00000 ;  /* 0x12f0000000077882 */ /* 0x000fe20000000000 */
[----:B------:R-:W-:-:S15]  /*24e40*/  R2UR UR10, R15 ;  /* 0x000000000f0a72ca */ /* 0x000fde00000e0000 */
.L_x_704:
        /* <DEDUP_REMOVED lines=16> */
.L_x_705:
        /* <DEDUP_REMOVED lines=10> */
[----:B0-----:R-:W-:Y:S01]  /*24ff0*/  IMAD.MOV.U32 R11, RZ, RZ, 0xc0 ;  /* 0x000000c0ff0b7424 */ /* 0x001fe200078e00ff */
[----:B------:R-:W-:Y:S01]  /*25000*/  PLOP3.LUT P0, PT, PT, PT, PT, 0x80, 0x0 ;  /* 0x000000000000781c */ /* 0x000fe20003f0f070 */
[----:B------:R-:W-:Y:S01]  /*25010*/  VIADD R5, R4, 0x2bc00 ;  /* 0x0002bc0004057836 */ /* 0x000fe20000000000 */
[----:B------:R-:W-:Y:S01]  /*25020*/  UMOV UR6, 0x0 ;  /* 0x0000000000067882 */ /* 0x000fe20000000000 */
[----:B------:R-:W-:Y:S01]  /*25030*/  UMOV UR7, 0x12f00000 ;  /* 0x12f0000000077882 */ /* 0x000fe20000000000 */
[----:B------:R-:W-:-:S15]  /*25040*/  R2UR UR10, R11 ;  /* 0x000000000b0a72ca */ /* 0x000fde00000e0000 */
.L_x_706:
        /* <DEDUP_REMOVED lines=10> */
[----:B------:R-:W0:Y:S01]  /*250f0*/  SYNCS.PHASECHK.TRANS64.TRYWAIT P0, [R6+URZ+0x388c0], R8 ;  /* 0x0388c008060075a7 */ /* 0x000e22000800017f */
[----:B------:R-:W-:Y:S04]  /*25100*/  BSSY B2, `(.L_x_707) ;  /* 0x0000002000027945 */ /* 0x000fe80003800000 */
[----:B0-----:R-:W-:Y:S05]  /*25110*/  @!P0 BRA `(.L_x_708) ;  /* 0x0000007800b08947 */ /* 0x001fea0003800000 */
.L_x_879:
[----:B------:R-:W-:Y:S05]  /*25120*/  BSYNC B2 ;  /* 0x0000000000027941 */ /* 0x000fea0003800000 */
.L_x_707:
[----:B------:R-:W-:Y:S01]  /*25130*/  BSSY B2, `(.L_x_709) ;  /* 0x000000b000027945 */ /* 0x000fe20003800000 */
[----:B------:R-:W-:Y:S02]  /*25140*/  IMAD.MOV.U32 R12, RZ, RZ, 0x0 ;  /* 0x00000000ff0c7424 */ /* 0x000fe400078e00ff */
[----:B------:R-:W-:Y:S01]  /*25150*/  IMAD.MOV.U32 R13, RZ, RZ, 0x12f00000 ;  /* 0x12f00000ff0d7424 */ /* 0x000fe200078e00ff */
[----:B------:R-:W-:Y:S06]  /*25160*/  @P2 BRA `(.L_x_710) ;  /* 0x00000000001c2947 */ /* 0x000fec0003800000 */
[----:B------:R-:W1:Y:S01]  /*25170*/  S2R R5, SR_TID.X ;  /* 0x0000000000057919 */ /* 0x000e620000002100 */
[----:B------:R-:W-:-:S04]  /*25180*/  IMAD.MOV.U32 R2, RZ, RZ, 0xa000 ;  /* 0x0000a000ff027424 */ /* 0x000fc800078e00ff */
[----:B------:R3:W-:Y:S01]  /*25190*/  SYNCS.ARRIVE.TRANS64 RZ, [R6+URZ+0x388b0], R2 ;  /* 0x0388b00206ff79a7 */ /* 0x0007e2000800003f */
[----:B-1----:R-:W-:-:S04]  /*251a0*/  LOP3.LUT R5, R5, 0x1f, RZ, 0xc0, !PT ;  /* 0x0000001f05057812 */ /* 0x002fc800078ec0ff */
[----:B------:R-:W-:-:S13]  /*251b0*/  ISETP.NE.AND P0, PT, R5, RZ, PT ;  /* 0x000000ff0500720c */ /* 0x000fda0003f05270 */
[----:B---3--:R-:W-:Y:S05]  /*251c0*/  @!P0 BRA `(.L_x_710) ;  /* 0x0000000000048947 */ /* 0x008fea0003800000 */
[----:B------:R-:W-:Y:S01]  /*251d0*/  BPT.TRAP 0x1 ;  /* 0x000000040000795c */ /* 0x000fe20000300000 */
.L_x_710:
[----:B------:R-:W-:Y:S05]  /*251e0*/  BSYNC B2 ;  /* 0x0000000000027941 */ /* 0x000fea0003800000 */
.L_x_709:
[----:B------:R-:W-:Y:S01]  /*251f0*/  R2UR UR10, R20 ;  /* 0x00000000140a72ca */ /* 0x000fe200000e0000 */
[----:B------:R-:W-:Y:S01]  /*25200*/  UIADD3 UR4, UP0, UR38, 0x670, URZ ;  /* 0x0000067026047890 */ /* 0x000fe2000ff1e03f */
[----:B------:R-:W-:Y:S01]  /*25210*/  R2UR UR6, R12 ;  /* 0x000000000c0672ca */ /* 0x000fe200000e0000 */
[----:B0-2---:R-:W-:Y:S01]  /*25220*/  VIADD R6, R6, 0x388b0 ;  /* 0x000388b006067836 */ /* 0x005fe20000000000 */
[----:B------:R-:W-:Y:S01]  /*25230*/  R2UR UR7, R13 ;  /* 0x000000000d0772ca */ /* 0x000fe200000e0000 */
[----:B------:R-:W-:Y:S01]  /*25240*/  VIADD R2, R4, 0x400 ;  /* 0x0000040004027836 */ /* 0x000fe20000000000 */
[----:B------:R-:W-:Y:S01]  /*25250*/  PLOP3.LUT P0, PT, PT, PT, PT, 0x80, 0x0 ;  /* 0x000000000000781c */ /* 0x000fe20003f0f070 */
[----:B------:R-:W-:-:S12]  /*25260*/  UIADD3.X UR5, URZ, UR39, URZ, UP0, !UPT ;  /* 0x000000273f057290 */ /* 0x000fd800087fe43f */
.L_x_711:
        /* <DEDUP_REMOVED lines=15> */
.L_x_712:
        /* <DEDUP_REMOVED lines=15> */
.L_x_713:
        /* <DEDUP_REMOVED lines=15> */
.L_x_714:
        /* <DEDUP_REMOVED lines=10> */
.L_x_698:
[----:B------:R-:W-:Y:S05]  /*255e0*/  BSYNC B1 ;  /* 0x0000000000017941 */ /* 0x000fea0003800000 */
.L_x_697:
[----:B-1----:R-:W2:Y:S04]  /*255f0*/  LDL.LU R2, [R1+0x20] ;  /* 0x0000200001027983 */ /* 0x002ea80000300800 */
[----:B------:R-:W3:Y:S01]  /*25600*/  LDL.LU R5, [R1+0x24] ;  /* 0x0000240001057983 */ /* 0x000ee20000300800 */
[----:B------:R-:W-:Y:S01]  /*25610*/  VIADD R7, R7, 0xfffffffe ;  /* 0xfffffffe07077836 */ /* 0x000fe20000000000 */
[----:B------:R-:W-:-:S04]  /*25620*/  PLOP3.LUT P0, PT, PT, PT, PT, 0x8, 0x0 ;  /* 0x000000000000781c */ /* 0x000fc80003f0e170 */
[----:B------:R-:W-:Y:S01]  /*25630*/  ISETP.GE.AND P3, PT, R7, R9, PT ;  /* 0x000000090700720c */ /* 0x000fe20003f66270 */
[----:B--2---:R-:W-:-:S05]  /*25640*/  VIADD R2, R2, 0x1 ;  /* 0x0000000102027836 */ /* 0x004fca0000000000 */
[----:B------:R-:W-:-:S04]  /*25650*/  ISETP.NE.AND P2, PT, R2, 0x2, PT ;  /* 0x000000020200780c */ /* 0x000fc80003f45270 */
[----:B------:R-:W-:Y:S02]  /*25660*/  SEL R3, RZ, 0x1, P2 ;  /* 0x00000001ff037807 */ /* 0x000fe40001000000 */
[----:B------:R-:W-:Y:S02]  /*25670*/  SEL R2, R2, RZ, P2 ;  /* 0x000000ff02027207 */ /* 0x000fe40001000000 */
[----:B---3--:R-:W-:-:S03]  /*25680*/  LOP3.LUT R5, R5, R3, RZ, 0x3c, !PT ;  /* 0x0000000305057212 */ /* 0x008fc600078e3cff */
[----:B------:R1:W-:Y:S04]  /*25690*/  STL [R1+0x20], R2 ;  /* 0x0000200201007387 */ /* 0x0003e80000100800 */
[----:B------:R1:W-:Y:S01]  /*256a0*/  STL [R1+0x24], R5 ;  /* 0x0000240501007387 */ /* 0x0003e20000100800 */
[----:B------:R-:W-:Y:S05]  /*256b0*/  @!P3 BRA `(.L_x_691) ;  /* 0x0000000800e8b947 */ /* 0x000fea0003800000 */
.L_x_733:
[----:B------:R-:W-:Y:S05]  /*256c0*/  YIELD ;  /* 0x0000000000007946 */ /* 0x000fea0003800000 */
[----:B------:R-:W-:Y:S04]  /*256d0*/  BSSY B1, `(.L_x_715) ;  /* 0x00000ac000017945 */ /* 0x000fe80003800000 */
[----:B--2---:R-:W-:Y:S05]  /*256e0*/  @!P6 BRA `(.L_x_716) ;  /* 0x0000000800a8e947 */ /* 0x004fea0003800000 */
[----:B------:R-:W2:Y:S04]  /*256f0*/  LDL R4, [R1+0x20] ;  /* 0x0000200001047983 */ /* 0x000ea80000100800 */
[----:B------:R-:W3:Y:S01]  /*25700*/  LDL R3, [R1+0x24] ;  /* 0x0000240001037983 */ /* 0x000ee20000100800 */
[----:B------:R-:W-:Y:S01]  /*25710*/  BSSY B2, `(.L_x_717) ;  /* 0x0000008000027945 */ /* 0x000fe20003800000 */
[----:B-1----:R-:W1:Y:S02]  /*25720*/  S2R R2, SR_TID.X ;  /* 0x0000000000027919 */ /* 0x002e640000002100 */
[----:B-1----:R-:W-:-:S04]  /*25730*/  LOP3.LUT R2, R2, 0x7f, RZ, 0xc0, !PT ;  /* 0x0000007f02027812 */ /* 0x002fc800078ec0ff */
[----:B------:R-:W-:Y:S01]  /*25740*/  ISETP.NE.AND P3, PT, R2, RZ, PT ;  /* 0x000000ff0200720c */ /* 0x000fe20003f65270 */
[----:B--2---:R-:W-:Y:S01]  /*25750*/  IMAD R6, R4, 0x8, R18 ;  /* 0x0000000804067824 */ /* 0x004fe200078e0212 */
[----:B---3--:R-:W-:-:S04]  /*25760*/  SHF.L.U32 R5, R3, 0x1f, RZ ;  /* 0x0000001f03057819 */ /* 0x008fc800000006ff */
[----:B------:R-:W1:Y:S02]  /*25770*/  SYNCS.PHASECHK.TRANS64.TRYWAIT P2, [R6+URZ+0x388a0], R5 ;  /* 0x0388a005060075a7 */ /* 0x000e64000804017f */
[----:B-1----:R-:W-:Y:S05]  /*25780*/  @!P2 BRA `(.L_x_718) ;  /* 0x000000740028a947 */ /* 0x002fea0003800000 */
.L_x_880:
[----:B------:R-:W-:Y:S05]  /*25790*/  BSYNC B2 ;  /* 0x0000000000027941 */ /* 0x000fea0003800000 */
.L_x_717:
[----:B------:R-:W-:Y:S04]  /*257a0*/  BSSY B2, `(.L_x_719) ;  /* 0x0000009000027945 */ /* 0x000fe80003800000 */
[----:B------:R-:W-:Y:S05]  /*257b0*/  @P3 BRA `(.L_x_720) ;  /* 0x00000000001c3947 */ /* 0x000fea0003800000 */
[----:B------:R-:W2:Y:S01]  /*257c0*/  S2R R3, SR_TID.X ;  /* 0x0000000000037919 */ /* 0x000ea20000002100 */
[----:B------:R-:W-:-:S04]  /*257d0*/  IMAD.MOV.U32 R2, RZ, RZ, 0xa000 ;  /* 0x0000a000ff027424 */ /* 0x000fc800078e00ff */
[----:B------:R3:W-:Y:S01]  /*257e0*/  SYNCS.ARRIVE.TRANS64 RZ, [R6+URZ+0x38890], R2 ;  /* 0x0388900206ff79a7 */ /* 0x0007e2000800003f */
[----:B--2---:R-:W-:-:S04]  /*257f0*/  LOP3.LUT R3, R3, 0x1f, RZ, 0xc0, !PT ;  /* 0x0000001f03037812 */ /* 0x004fc800078ec0ff */
[----:B------:R-:W-:-:S13]  /*25800*/  ISETP.NE.AND P2, PT, R3, RZ, PT ;  /* 0x000000ff0300720c */ /* 0x000fda0003f45270 */
[----:B---3--:R-:W-:Y:S05]  /*25810*/  @!P2 BRA `(.L_x_720) ;  /* 0x000000000004a947 */ /* 0x008fea0003800000 */
[----:B------:R-:W-:Y:S01]  /*25820*/  BPT.TRAP 0x1 ;  /* 0x000000040000795c */ /* 0x000fe20000300000 */
.L_x_720:
[----:B------:R-:W-:Y:S05]  /*25830*/  BSYNC B2 ;  /* 0x0000000000027941 */ /* 0x000fea0003800000 */
.L_x_719:
[----:B------:R-:W2:Y:S01]  /*25840*/  LDL R2, [R1+0x20] ;  /* 0x0000200001027983 */ /* 0x000ea20000100800 */
[----:B0-----:R-:W-:Y:S01]  /*25850*/  IMAD.MOV.U32 R11, RZ, RZ, RZ ;  /* 0x000000ffff0b7224 */ /* 0x001fe200078e00ff */
[----:B------:R-:W-:Y:S01]  /*25860*/  UIADD3 UR4, UP0, UR38, 0x570, URZ ;  /* 0x0000057026047890 */ /* 0x000fe2000ff1e03f */
[----:B------:R-:W-:Y:S01]  /*25870*/  PLOP3.LUT P2, PT, PT, PT, PT, 0x80, 0x0 ;  /* 0x000000000000781c */ /* 0x000fe20003f4f070 */
[----:B------:R-:W-:Y:S01]  /*25880*/  IMAD R3, R7, 0x50, R10 ;  /* 0x0000005007037824 */ /* 0x000fe200078e020a */
[----:B------:R-:W-:Y:S01]  /*25890*/  UMOV UR6, 0x0 ;  /* 0x0000000000067882 */ /* 0x000fe20000000000 */
[----:B------:R-:W-:Y:S01]  /*258a0*/  R2UR UR10, R11 ;  /* 0x000000000b0a72ca */ /* 0x000fe200000e0000 */
[----:B------:R-:W-:Y:S01]  /*258b0*/  UIADD3.X UR5, URZ, UR39, URZ, UP0, !UPT ;  /* 0x000000273f057290 */ /* 0x000fe200087fe43f */
[----:B------:R-:W-:Y:S01]  /*258c0*/  UMOV UR7, 0x12f00000 ;  /* 0x12f0000000077882 */ /* 0x000fe20000000000 */
[----:B--2---:R-:W-:Y:S02]  /*258d0*/  IMAD R4, R2, 0xa000, R18 ;  /* 0x0000a00002047824 */ /* 0x004fe400078e0212 */
[----:B------:R-:W-:-:S02]  /*258e0*/  VIADD R2, R6, 0x38890 ;  /* 0x0003889006027836 */ /* 0x000fc40000000000 */
[----:B------:R-:W-:-:S08]  /*258f0*/  VIADD R8, R4, 0x24400 ;  /* 0x0002440004087836 */ /* 0x000fd00000000000 */
.L_x_721:
        /* <DEDUP_REMOVED lines=16> */
.L_x_722:
        /* <DEDUP_REMOVED lines=16> */
.L_x_723:
        /* <DEDUP_REMOVED lines=16> */
.L_x_724:
        /* <DEDUP_REMOVED lines=13> */
.L_x_881:
[----:B------:R-:W-:Y:S05]  /*25cd0*/  BSYNC B2 ;  /* 0x0000000000027941 */ /* 0x000fea0003800000 */
.L_x_725:
[----:B------:R-:W-:Y:S01]  /*25ce0*/  BSSY B2, `(.L_x_727) ;  /* 0x000000b000027945 */ /* 0x000fe20003800000 */
[----:B------:R-:W-:Y:S02]  /*25cf0*/  IMAD.MOV.U32 R12, RZ, RZ, 0x0 ;  /* 0x00000000ff0c7424 */ /* 0x000fe400078e00ff */
[----:B------:R-:W-:Y:S01]  /*25d00*/  IMAD.MOV.U32 R13, RZ, RZ, 0x12f00000 ;  /* 0x12f00000ff0d7424 */ /* 0x000fe200078e00ff */
[----:B------:R-:W-:Y:S06]  /*25d10*/  @P3 BRA `(.L_x_728) ;  /* 0x00000000001c3947 */ /* 0x000fec0003800000 */
[----:B------:R-:W2:Y:S01]  /*25d20*/  S2R R8, SR_TID.X ;  /* 0x0000000000087919 */ /* 0x000ea20000002100 */
[----:B------:R-:W-:-:S04]  /*25d30*/  IMAD.MOV.U32 R2, RZ, RZ, 0xa000 ;  /* 0x0000a000ff027424 */ /* 0x000fc800078e00ff */
[----:B------:R3:W-:Y:S01]  /*25d40*/  SYNCS.ARRIVE.TRANS64 RZ, [R6+URZ+0x388b0], R2 ;  /* 0x0388b00206ff79a7 */ /* 0x0007e2000800003f */
[----:B--2---:R-:W-:-:S04]  /*25d50*/  LOP3.LUT R8, R8, 0x1f, RZ, 0xc0, !PT ;  /* 0x0000001f08087812 */ /* 0x004fc800078ec0ff */
[----:B------:R-:W-:-:S13]  /*25d60*/  ISETP.NE.AND P2, PT, R8, RZ, PT ;  /* 0x000000ff0800720c */ /* 0x000fda0003f45270 */
[----:B---3--:R-:W-:Y:S05]  /*25d70*/  @!P2 BRA `(.L_x_728) ;  /* 0x000000000004a947 */ /* 0x008fea0003800000 */
[----:B------:R-:W-:Y:S01]  /*25d80*/  BPT.TRAP 0x1 ;  /* 0x000000040000795c */ /* 0x000fe20000300000 */
.L_x_728:
[----:B------:R-:W-:Y:S05]  /*25d90*/  BSYNC B2 ;  /* 0x0000000000027941 */ /* 0x000fea0003800000 */
.L_x_727:
[----:B------:R-:W-:Y:S01]  /*25da0*/  R2UR UR10, R11 ;  /* 0x000000000b0a72ca */ /* 0x000fe200000e0000 */
[----:B------:R-:W-:Y:S01]  /*25db0*/  UIADD3 UR4, UP0, UR38, 0x670, URZ ;  /* 0x0000067026047890 */ /* 0x000fe2000ff1e03f */
[----:B------:R-:W-:Y:S01]  /*25dc0*/  R2UR UR6, R12 ;  /* 0x000000000c0672ca */ /* 0x000fe200000e0000 */
[----:B01----:R-:W-:Y:S01]  /*25dd0*/  VIADD R6, R6, 0x388b0 ;  /* 0x000388b006067836 */ /* 0x003fe20000000000 */
[----:B------:R-:W-:Y:S01]  /*25de0*/  R2UR UR7, R13 ;  /* 0x000000000d0772ca */ /* 0x000fe200000e0000 */
[----:B------:R-:W-:Y:S01]  /*25df0*/  VIADD R2, R4, 0x400 ;  /* 0x0000040004027836 */ /* 0x000fe20000000000 */
[----:B------:R-:W-:Y:S01]  /*25e00*/  PLOP3.LUT P2, PT, PT, PT, PT, 0x80, 0x0 ;  /* 0x000000000000781c */ /* 0x000fe20003f4f070 */
[----:B------:R-:W-:-:S12]  /*25e10*/  UIADD3.X UR5, URZ, UR39, URZ, UP0, !UPT ;  /* 0x000000273f057290 */ /* 0x000fd800087fe43f */
.L_x_729:
        /* <DEDUP_REMOVED lines=15> */
.L_x_730:
        /* <DEDUP_REMOVED lines=15> */
.L_x_731:
        /* <DEDUP_REMOVED lines=15> */
.L_x_732:
        /* <DEDUP_REMOVED lines=10> */
.L_x_716:
[----:B------:R-:W-:Y:S05]  /*26190*/  BSYNC B1 ;  /* 0x0000000000017941 */ /* 0x000fea0003800000 */
.L_x_715:
[----:B-1----:R-:W2:Y:S04]  /*261a0*/  LDL.LU R2, [R1+0x20] ;  /* 0x0000200001027983 */ /* 0x002ea80000300800 */
[----:B------:R-:W3:Y:S01]  /*261b0*/  LDL.LU R5, [R1+0x24] ;  /* 0x0000240001057983 */ /* 0x000ee20000300800 */
[C---:B------:R-:W-:Y:S01]  /*261c0*/  ISETP.GT.AND P3, PT, R7.reuse, R9, PT ;  /* 0x000000090700720c */ /* 0x040fe20003f64270 */
[----:B------:R-:W-:Y:S02]  /*261d0*/  VIADD R7, R7, 0xffffffff ;  /* 0xffffffff07077836 */ /* 0x000fe40000000000 */
[----:B--2---:R-:W-:-:S05]  /*261e0*/  VIADD R2, R2, 0x1 ;  /* 0x0000000102027836 */ /* 0x004fca0000000000 */
[----:B------:R-:W-:-:S04]  /*261f0*/  ISETP.NE.AND P2, PT, R2, 0x2, PT ;  /* 0x000000020200780c */ /* 0x000fc80003f45270 */
[----:B------:R-:W-:Y:S02]  /*26200*/  SEL R3, RZ, 0x1, P2 ;  /* 0x00000001ff037807 */ /* 0x000fe40001000000 */
[----:B------:R-:W-:Y:S02]  /*26210*/  SEL R2, R2, RZ, P2 ;  /* 0x000000ff02027207 */ /* 0x000fe40001000000 */
[----:B---3--:R-:W-:-:S05]  /*26220*/  LOP3.LUT R5, R5, R3, RZ, 0x3c, !PT ;  /* 0x0000000305057212 */ /* 0x008fca00078e3cff */
[----:B------:R2:W-:Y:S04]  /*26230*/  STL [R1+0x24], R5 ;  /* 0x0000240501007387 */ /* 0x0005e80000100800 */
[----:B------:R2:W-:Y:S01]  /*26240*/  STL [R1+0x20], R2 ;  /* 0x0000200201007387 */ /* 0x0005e20000100800 */
[----:B------:R-:W-:Y:S05]  /*26250*/  @P3 BRA `(.L_x_733) ;  /* 0xfffffff400183947 */ /* 0x000fea000383ffff */
.L_x_691:
[----:B------:R-:W-:Y:S05]  /*26260*/  BSYNC B0 ;  /* 0x0000000000007941 */ /* 0x000fea0003800000 */
.L_x_690:
[----:B------:R3:W5:Y:S01]  /*26270*/  LDL R8, [R1+0x40] ;  /* 0x0000400001087983 */ /* 0x0007620000100800 */
[----:B------:R-:W-:Y:S05]  /*26280*/  @!P0 WARPSYNC.ALL ;  /* 0x0000000000008948 */ /* 0x000fea0003800000 */
[----:B------:R3:W-:Y:S01]  /*26290*/  STL [R1+0x44], RZ ;  /* 0x000044ff01007387 */ /* 0x0007e20000100800 */
[----:B------:R-:W-:Y:S01]  /*262a0*/  BSSY B0, `(.L_x_734) ;  /* 0x0000020000007945 */ /* 0x000fe20003800000 */
[----:B------:R-:W-:Y:S06]  /*262b0*/  @!P0 BAR.SYNC.DEFER_BLOCKING 0xc, 0x180 ;  /* 0x0306000000008b1d */ /* 0x000fec0000010000 */
[----:B---3--:R-:W-:Y:S05]  /*262c0*/  @!P1 BRA `(.L_x_735) ;  /* 0x0000000000749947 */ /* 0x008fea0003800000 */
[----:B------:R-:W-:-:S13]  /*262d0*/  ISETP.NE.AND P0, PT, R17, RZ, PT ;  /* 0x000000ff1100720c */ /* 0x000fda0003f05270 */
[----:B------:R-:W3:Y:S02]  /*262e0*/  @!P0 LDC R17, c[0x0][0x9f0] ;  /* 0x00027c00ff118b82 */ /* 0x000ee40000000800 */
[----:B---3--:R-:W-:-:S04]  /*262f0*/  IABS R0, R17 ;  /* 0x0000001100007213 */ /* 0x008fc80000000000 */
[----:B-12---:R-:W1:Y:S08]  /*26300*/  I2F.RP R2, R0 ;  /* 0x0000000000027306 */ /* 0x006e700000209400 */
[----:B-1----:R-:W1:Y:S02]  /*26310*/  MUFU.RCP R2, R2 ;  /* 0x0000000200027308 */ /* 0x002e640000001000 */
[----:B-1----:R-:W-:-:S06]  /*26320*/  VIADD R2, R2, 0xffffffe ;  /* 0x0ffffffe02027836 */ /* 0x002fcc0000000000 */
[----:B------:R-:W1:Y:S02]  /*26330*/  F2I.FTZ.U32.TRUNC.NTZ R3, R2 ;  /* 0x0000000200037305 */ /* 0x000e64000021f000 */
[----:B-1----:R-:W-:-:S04]  /*26340*/  IMAD.MOV R2, RZ, RZ, -R3 ;  /* 0x000000ffff027224 */ /* 0x002fc800078e0a03 */
[----:B------:R-:W-:Y:S02]  /*26350*/  IMAD R4, R2, R0, RZ ;  /* 0x0000000002047224 */ /* 0x000fe400078e02ff */
[----:B------:R-:W-:-:S04]  /*26360*/  IMAD.MOV.U32 R2, RZ, RZ, RZ ;  /* 0x000000ffff027224 */ /* 0x000fc800078e00ff */
[----:B------:R-:W-:Y:S01]  /*26370*/  IMAD.HI.U32 R6, R3, R4, R2 ;  /* 0x0000000403067227 */ /* 0x000fe200078e0002 */
[----:B------:R-:W-:Y:S02]  /*26380*/  IABS R2, R17 ;  /* 0x0000001100027213 */ /* 0x000fe40000000000 */
[----:B-----5:R-:W-:-:S03]  /*26390*/  IADD3 R4, R8, -0x1, R17 ;  /* 0xffffffff08047810 */ /* 0x020fc60007ffe011 */
        /* <DEDUP_REMOVED lines=15> */
[----:B------:R3:W-:Y:S02]  /*26490*/  STL [R1+0x44], R2 ;  /* 0x0000440201007387 */ /* 0x0007e40000100800 */
.L_x_735:
[----:B------:R-:W-:Y:S05]  /*264a0*/  BSYNC B0 ;  /* 0x0000000000007941 */ /* 0x000fea0003800000 */
.L_x_734:
[----:B------:R-:W4:Y:S04]  /*264b0*/  LDL R0, [R1+0x44] ;  /* 0x0000440001007983 */ /* 0x000f280000100800 */
[----:B-123--:R-:W4:Y:S01]  /*264c0*/  LDL R2, [R1+0x60] ;  /* 0x0000600001027983 */ /* 0x00ef220000100800 */
[----:B------:R-:W-:Y:S01]  /*264d0*/  BSSY B7, `(.L_x_736) ;  /* 0x00004ce000077945 */ /* 0x000fe20003800000 */
[----:B----4-:R-:W-:-:S05]  /*264e0*/  IMAD R2, R2, R0, RZ ;  /* 0x0000000002027224 */ /* 0x010fca00078e02ff */
[----:B-----5:R-:W-:Y:S01]  /*264f0*/  VIADDMNMX R0, R2, R0, R8, PT ;  /* 0x0000000002007246 */ /* 0x020fe20003800108 */
[----:B------:R1:W-:Y:S03]  /*26500*/  STL [R1+0x30], R2 ;  /* 0x0000300201007387 */ /* 0x0003e60000100800 */
[----:B------:R-:W-:Y:S01]  /*26510*/  ISETP.GT.AND P0, PT, R0, R2, PT ;  /* 0x000000020000720c */ /* 0x000fe20003f04270 */
[----:B------:R1:W-:-:S12]  /*26520*/  STL [R1+0x48], R0 ;  /* 0x0000480001007387 */ /* 0x0003d80000100800 */
[----:B-1----:R-:W-:Y:S05]  /*26530*/  @P0 BRA `(.L_x_737) ;  /* 0x00000000004c0947 */ /* 0x002fea0003800000 */
[----:B------:R-:W1:Y:S02]  /*26540*/  S2R R0, SR_TID.X ;  /* 0x0000000000007919 */ /* 0x000e640000002100 */
[----:B-1----:R-:W-:-:S04]  /*26550*/  LOP3.LUT R0, R0, 0x7f, RZ, 0xc0, !PT ;  /* 0x0000007f00007812 */ /* 0x002fc800078ec0ff */
[----:B------:R-:W-:-:S13]  /*26560*/  ISETP.NE.AND P0, PT, R0, RZ, PT ;  /* 0x000000ff0000720c */ /* 0x000fda0003f05270 */
[----:B------:R-:W-:Y:S05]  /*26570*/  @P0 BRA `(.L_x_738) ;  /* 0x0000004c000c0947 */ /* 0x000fea0003800000 */
[----:B------:R-:W1:Y:S01]  /*26580*/  S2R R3, SR_LANEID ;  /* 0x0000000000037919 */ /* 0x000e620000000000 */
[----:B------:R-:W-:Y:S01]  /*26590*/  VOTEU.ANY UR4, UPT, PT ;  /* 0x0000000000047886 */ /* 0x000fe200038e0100 */
[----:B------:R-:W2:Y:S01]  /*265a0*/  LDC.64 R4, c[0x0][0xc60] ;  /* 0x00031800ff047b82 */ /* 0x000ea20000000a00 */
[----:B------:R-:W1:Y:S01]  /*265b0*/  FLO.U32 R0, UR4 ;  /* 0x0000000400007d00 */ /* 0x000e6200080e0000 */
[----:B------:R-:W-:-:S07]  /*265c0*/  ULDC.64 UR6, c[0x0][0x208] ;  /* 0x0000820000067ab9 */ /* 0x000fce0000000a00 */
[----:B------:R-:W2:Y:S01]  /*265d0*/  POPC R2, UR4 ;  /* 0x0000000400027d09 */ /* 0x000ea20008000000 */
[----:B-1----:R-:W-:-:S13]  /*265e0*/  ISETP.EQ.U32.AND P0, PT, R0, R3, PT ;  /* 0x000000030000720c */ /* 0x002fda0003f02070 */
[----:B--2---:R-:W2:Y:S01]  /*265f0*/  @P0 ATOMG.E.ADD.STRONG.GPU PT, R5, desc[UR6][R4.64], R2 ;  /* 0x00000002040509a8 */ /* 0x004ea200081ee1c6 */
[----:B------:R-:W1:Y:S02]  /*26600*/  S2R R3, SR_LTMASK ;  /* 0x0000000000037919 */ /* 0x000e640000003900 */
[----:B-1----:R-:W-:-:S06]  /*26610*/  LOP3.LUT R3, R3, UR4, RZ, 0xc0, !PT ;  /* 0x0000000403037c12 */ /* 0x002fcc000f8ec0ff */
[----:B------:R-:W1:Y:S01]  /*26620*/  POPC R3, R3 ;  /* 0x0000000300037309 */ /* 0x000e620000000000 */
[----:B--2---:R-:W1:Y:S02]  /*26630*/  SHFL.IDX PT, R0, R5, R0, 0x1f ;  /* 0x00001f0005007589 */ /* 0x004e6400000e0000 */
[----:B-1----:R-:W-:-:S05]  /*26640*/  IADD3 R0, R0, UR36, R3 ;  /* 0x0000002400007c10 */ /* 0x002fca000fffe003 */
[----:B------:R1:W-:Y:S01]  /*26650*/  STL [R1], R0 ;  /* 0x0000000001007387 */ /* 0x0003e20000100800 */
[----:B------:R-:W-:Y:S05]  /*26660*/  BRA `(.L_x_738) ;  /* 0x0000004800d07947 */ /* 0x000fea0003800000 */
.L_x_737:
        /* <DEDUP_REMOVED lines=8> */
[----:B------:R-:W-:Y:S02]  /*266f0*/  IMAD.U32 R4, RZ, RZ, UR6 ;  /* 0x00000006ff047e24 */ /* 0x000fe4000f8e00ff */
[----:B------:R-:W1:Y:S01]  /*26700*/  LDC.64 R2, c[0x4][R2] ;  /* 0x0100000002027b82 */ /* 0x000e620000000a00 */
[----:B------:R-:W-:Y:S02]  /*26710*/  IMAD.U32 R5, RZ, RZ, UR7 ;  /* 0x00000007ff057e24 */ /* 0x000fe4000f8e00ff */
[----:B------:R-:W-:Y:S02]  /*26720*/  IMAD.U32 R6, RZ, RZ, UR8 ;  /* 0x00000008ff067e24 */ /* 0x000fe4000f8e00ff */
[----:B------:R-:W-:-:S02]  /*26730*/  IMAD.U32 R7, RZ, RZ, UR9 ;  /* 0x00000009ff077e24 */ /* 0x000fc4000f8e00ff */
[----:B------:R-:W-:Y:S02]  /*26740*/  IMAD.U32 R10, RZ, RZ, UR4 ;  /* 0x00000004ff0a7e24 */ /* 0x000fe4000f8e00ff */
[----:B0-----:R-:W-:Y:S02]  /*26750*/  IMAD.U32 R11, RZ, RZ, UR5 ;  /* 0x00000005ff0b7e24 */ /* 0x001fe4000f8e00ff */
[----:B------:R-:W-:Y:S02]  /*26760*/  IMAD.MOV.U32 R8, RZ, RZ, 0x70 ;  /* 0x00000070ff087424 */ /* 0x000fe400078e00ff */
[----:B------:R-:W-:Y:S02]  /*26770*/  IMAD.MOV.U32 R12, RZ, RZ, 0x1 ;  /* 0x00000001ff0c7424 */ /* 0x000fe400078e00ff */
[----:B------:R-:W-:-:S07]  /*26780*/  IMAD.MOV.U32 R13, RZ, RZ, RZ ;  /* 0x000000ffff0d7224 */ /* 0x000fce00078e00ff */
[----:B------:R-:W-:-:S07]  /*26790*/  LEPC R20, `(.L_x_740) ;  /* 0x000000001014794e */ /* 0x000fce0000000000 */
[----:B-1----:R-:W-:Y:S05]  /*267a0*/  CALL.ABS.NOINC R2 ;  /* 0x0000000002007343 */ /* 0x002fea0003c00000 */
.L_x_740:
[----:B------:R-:W-:Y:S05]  /*267b0*/  BSYNC B6 ;  /* 0x0000000000067941 */ /* 0x000fea0003800000 */
.L_x_739:
        /* <DEDUP_REMOVED lines=8> */
[----:B------:R1:W2:Y:S01]  /*26840*/  LDC.64 R2, c[0x4][R17] ;  /* 0x0100000011027b82 */ /* 0x0002a20000000a00 */
[----:B------:R-:W-:Y:S02]  /*26850*/  IMAD.U32 R4, RZ, RZ, UR6 ;  /* 0x00000006ff047e24 */ /* 0x000fe4000f8e00ff */
[----:B------:R-:W-:Y:S02]  /*26860*/  IMAD.U32 R5, RZ, RZ, UR7 ;  /* 0x00000007ff057e24 */ /* 0x000fe4000f8e00ff */
[----:B------:R-:W-:Y:S02]  /*26870*/  IMAD.U32 R6, RZ, RZ, UR8 ;  /* 0x00000008ff067e24 */ /* 0x000fe4000f8e00ff */
[----:B------:R-:W-:-:S02]  /*26880*/  IMAD.U32 R7, RZ, RZ, UR9 ;  /* 0x00000009ff077e24 */ /* 0x000fc4000f8e00ff */
[----:B------:R-:W-:Y:S02]  /*26890*/  IMAD.U32 R10, RZ, RZ, UR4 ;  /* 0x00000004ff0a7e24 */ /* 0x000fe4000f8e00ff */
[----:B0-----:R-:W-:Y:S02]  /*268a0*/  IMAD.U32 R11, RZ, RZ, UR5 ;  /* 0x00000005ff0b7e24 */ /* 0x001fe4000f8e00ff */
[----:B------:R-:W-:Y:S02]  /*268b0*/  IMAD.MOV.U32 R8, RZ, RZ, 0x70 ;  /* 0x00000070ff087424 */ /* 0x000fe400078e00ff */
[----:B------:R-:W-:Y:S02]  /*268c0*/  IMAD.MOV.U32 R12, RZ, RZ, 0x1 ;  /* 0x00000001ff0c7424 */ /* 0x000fe400078e00ff */
[----:B-1----:R-:W-:-:S07]  /*268d0*/  IMAD.MOV.U32 R13, RZ, RZ, RZ ;  /* 0x000000ffff0d7224 */ /* 0x002fce00078e00ff */
[----:B------:R-:W-:-:S07]  /*268e0*/  LEPC R20, `(.L_x_743) ;  /* 0x000000001014794e */ /* 0x000fce0000000000 */
[----:B--2---:R-:W-:Y:S05]  /*268f0*/  CALL.ABS.NOINC R2 ;  /* 0x0000000002007343 */ /* 0x004fea0003c00000 */
.L_x_743:
[----:B------:R0:W1:Y:S01]  /*26900*/  LDC.64 R2, c[0x4][R17] ;  /* 0x0100000011027b82 */ /* 0x0000620000000a00 */
[----:B------:R-:W-:Y:S01]  /*26910*/  ULDC.64 UR4, c[0x4][0xa8] ;  /* 0x01002a0000047ab9 */ /* 0x000fe20000000a00 */
[----:B------:R-:W-:Y:S01]  /*26920*/  ULDC.64 UR6, c[0x4][0xb0] ;  /* 0x01002c0000067ab9 */ /* 0x000fe20000000a00 */
[----:B------:R-:W-:Y:S01]  /*26930*/  ULDC.64 UR8, c[0x4][0x18] ;  /* 0x0100060000087ab9 */ /* 0x000fe20000000a00 */
[----:B------:R-:W-:Y:S02]  /*26940*/  IMAD.U32 R4, RZ, RZ, UR4 ;  /* 0x00000004ff047e24 */ /* 0x000fe4000f8e00ff */
[----:B------:R-:W-:Y:S02]  /*26950*/  IMAD.U32 R5, RZ, RZ, UR5 ;  /* 0x00000005ff057e24 */ /* 0x000fe4000f8e00ff */
[----:B------:R-:W-:Y:S02]  /*26960*/  IMAD.U32 R6, RZ, RZ, UR6 ;  /* 0x00000006ff067e24 */ /* 0x000fe4000f8e00ff */
[----:B------:R-:W-:-:S02]  /*26970*/  IMAD.U32 R7, RZ, RZ, UR7 ;  /* 0x00000007ff077e24 */ /* 0x000fc4000f8e00ff */
[----:B------:R-:W-:Y:S02]  /*26980*/  IMAD.U32 R10, RZ, RZ, UR8 ;  /* 0x00000008ff0a7e24 */ /* 0x000fe4000f8e00ff */
[----:B------:R-:W-:Y:S02]  /*26990*/  IMAD.U32 R11, RZ, RZ, UR9 ;  /* 0x00000009ff0b7e24 */ /* 0x000fe4000f8e00ff */
[----:B------:R-:W-:Y:S02]  /*269a0*/  IMAD.MOV.U32 R8, RZ, RZ, 0x70 ;  /* 0x00000070ff087424 */ /* 0x000fe400078e00ff */
[----:B------:R-:W-:Y:S02]  /*269b0*/  IMAD.MOV.U32 R12, RZ, RZ, 0x1 ;  /* 0x00000001ff0c7424 */ /* 0x000fe400078e00ff */
[----:B0-----:R-:W-:-:S07]  /*269c0*/  IMAD.MOV.U32 R13, RZ, RZ, RZ ;  /* 0x000000ffff0d7224 */ /* 0x001fce00078e00ff */
[----:B------:R-:W-:-:S07]  /*269d0*/  LEPC R20, `(.L_x_742) ;  /* 0x000000001014794e */ /* 0x000fce0000000000 */
[----:B-1----:R-:W-:Y:S05]  /*269e0*/  CALL.ABS.NOINC R2 ;  /* 0x0000000002007343 */ /* 0x002fea0003c00000 */
.L_x_742:
[----:B------:R-:W-:Y:S05]  /*269f0*/  BSYNC B6 ;  /* 0x0000000000067941 */ /* 0x000fea0003800000 */
.L_x_741:
[----:B------:R-:W2:Y:S01]  /*26a00*/  LDL.LU R2, [R1+0x28] ;  /* 0x0000280001027983 */ /* 0x000ea20000300800 */
[----:B------:R-:W-:-:S03]  /*26a10*/  ULDC.64 UR4, c[0x0][0x9f8] ;  /* 0x00027e0000047ab9 */ /* 0x000fc60000000a00 */
[----:B------:R-:W3:Y:S04]  /*26a20*/  LDL.LU R0, [R1+0x38] ;  /* 0x0000380001007983 */ /* 0x000ee80000300800 */
[----:B------:R-:W4:Y:S01]  /*26a30*/  LDL R7, [R1+0x14] ;  /* 0x0000140001077983 */ /* 0x000f220000100800 */
[----:B------:R-:W-:Y:S01]  /*26a40*/  ISETP.NE.U32.AND P0, PT, RZ, UR4, PT ;  /* 0x00000004ff007c0c */ /* 0x000fe2000bf05070 */
[----:B------:R-:W-:Y:S02]  /*26a50*/  ULDC.64 UR6, c[0x0][0x208] ;  /* 0x0000820000067ab9 */ /* 0x000fe40000000a00 */
[----:B------:R-:W5:Y:S01]  /*26a60*/  LDL R17, [R1+0x48] ;  /* 0x0000480001117983 */ /* 0x000f620000100800 */
[----:B------:R-:W-:-:S13]  /*26a70*/  ISETP.NE.AND.EX P0, PT, RZ, UR5, PT, P0 ;  /* 0x00000005ff007c0c */ /* 0x000fda000bf05300 */
[----:B--2---:R-:W-:-:S04]  /*26a80*/  @P0 IADD3 R2, P1, R2, UR4, RZ ;  /* 0x0000000402020c10 */ /* 0x004fc8000ff3e0ff */
[----:B---3--:R-:W-:Y:S01]  /*26a90*/  @P0 IADD3.X R3, R0, UR5, RZ, P1, !PT ;  /* 0x0000000500030c10 */ /* 0x008fe20008ffe4ff */
[----:B------:R-:W-:-:S04]  /*26aa0*/  ULDC.64 UR4, c[0x0][0xa08] ;  /* 0x0002820000047ab9 */ /* 0x000fc80000000a00 */
[----:B----4-:R1:W2:Y:S02]  /*26ab0*/  @P0 LDG.E R7, desc[UR6][R2.64] ;  /* 0x0000000602070981 */ /* 0x0102a4000c1e1900 */
[----:B-1----:R-:W1:Y:S01]  /*26ac0*/  LDC.64 R2, c[0x0][0x418] ;  /* 0x00010600ff027b82 */ /* 0x002e620000000a00 */
[----:B-----5:R-:W-:Y:S01]  /*26ad0*/  VIADD R0, R17, 0xffffffff ;  /* 0xffffffff11007836 */ /* 0x020fe20000000000 */
[----:B--2---:R-:W-:Y:S01]  /*26ae0*/  SHF.R.S32.HI R8, RZ, 0x1f, R7 ;  /* 0x0000001fff087819 */ /* 0x004fe20000011407 */
[----:B------:R2:W-:Y:S04]  /*26af0*/  @P0 STL [R1+0x14], R7 ;  /* 0x0000140701000387 */ /* 0x0005e80000100800 */
[----:B------:R2:W-:Y:S01]  /*26b00*/  STL [R1+0x28], R8 ;  /* 0x0000280801007387 */ /* 0x0005e20000100800 */
[----:B-1----:R-:W-:Y:S01]  /*26b10*/  LOP3.LUT P0, RZ, R2, UR4, RZ, 0xfc, !PT ;  /* 0x0000000402ff7c12 */ /* 0x002fe2000f80fcff */
[----:B------:R-:W-:-:S03]  /*26b20*/  UMOV UR4, 0xffffffff ;  /* 0xffffffff00047882 */ /* 0x000fc60000000000 */
[----:B------:R-:W-:-:S04]  /*26b30*/  LOP3.LUT P0, RZ, R3, UR5, RZ, 0xfc, P0 ;  /* 0x0000000503ff7c12 */ /* 0x000fc8000800fcff */
[----:B------:R-:W-:Y:S01]  /*26b40*/  SEL R17, R7, RZ, !P0 ;  /* 0x000000ff07117207 */ /* 0x000fe20004000000 */
[----:B--2---:R-:W-:Y:S08]  /*26b50*/  BRA.DIV UR4, `(.L_x_744) ;  /* 0x00000062045c7947 */ /* 0x004ff0000b800000 */
[----:B------:R-:W1:Y:S02]  /*26b60*/  S2R R4, SR_TID.X ;  /* 0x0000000000047919 */ /* 0x000e640000002100 */
[----:B-1----:R-:W-:-:S04]  /*26b70*/  SHF.R.U32.HI R4, RZ, 0x5, R4 ;  /* 0x00000005ff047819 */ /* 0x002fc80000011604 */
[----:B------:R-:W-:-:S05]  /*26b80*/  LOP3.LUT R4, R4, 0x3, RZ, 0xc0, !PT ;  /* 0x0000000304047812 */ /* 0x000fca00078ec0ff */
[----:B------:R1:W2:Y:S02]  /*26b90*/  SHFL.IDX PT, R14, R4, RZ, 0x1f ;  /* 0x00001fff040e7589 */ /* 0x0002a400000e0000 */
.L_x_884:
[----:B-1----:R-:W3:Y:S01]  /*26ba0*/  LDL.LU R4, [R1+0x10] ;  /* 0x0000100001047983 */ /* 0x002ee20000300800 */
[----:B------:R-:W-:Y:S02]  /*26bb0*/  PLOP3.LUT P1, PT, PT, PT, PT, 0x8, 0x0 ;  /* 0x000000000000781c */ /* 0x000fe40003f2e170 */
[----:B--2---:R-:W-:Y:S01]  /*26bc0*/  ISETP.NE.AND P0, PT, R14, RZ, PT ;  /* 0x000000ff0e00720c */ /* 0x004fe20003f05270 */
[----:B------:R1:W-:Y:S01]  /*26bd0*/  STL [R1+0x8], R0 ;  /* 0x0000080001007387 */ /* 0x0003e20000100800 */
[----:B---3--:R-:W-:-:S09]  /*26be0*/  LOP3.LUT R4, R4, 0xfffffffe, RZ, 0xc0, !PT ;  /* 0xfffffffe04047812 */ /* 0x008fd200078ec0ff */
[----:B------:R-:W-:-:S05]  /*26bf0*/  @P1 LOP3.LUT R4, R4, 0x1, RZ, 0xfc, !PT ;  /* 0x0000000104041812 */ /* 0x000fca00078efcff */
[----:B------:R1:W-:Y:S01]  /*26c00*/  STL [R1+0x10], R4 ;  /* 0x0000100401007387 */ /* 0x0003e20000100800 */
[----:B------:R-:W-:Y:S05]  /*26c10*/  @P0 BRA `(.L_x_745) ;  /* 0x00000004004c0947 */ /* 0x000fea0003800000 */
[----:B------:R-:W-:-:S03]  /*26c20*/  UMOV UR4, 0xffffffff ;  /* 0xffffffff00047882 */ /* 0x000fc60000000000 */
[----:B------:R-:W-:Y:S05]  /*26c30*/  BRA.DIV UR4, `(.L_x_746) ;  /* 0x0000006204587947 */ /* 0x000fea000b800000 */
[----:B------:R-:W-:-:S13]  /*26c40*/  ELECT P6, URZ, PT ;  /* 0x00000000003f782f */ /* 0x000fda00038c0000 */
.L_x_887:
        /* <DEDUP_REMOVED lines=8> */
[----:B-1----:R-:W-:Y:S01]  /*26cd0*/  IMAD.MOV.U32 R0, RZ, RZ, R9 ;  /* 0x000000ffff007224 */ /* 0x002fe200078e0009 */
[----:B--2---:R-:W-:-:S13]  /*26ce0*/  ISETP.NE.AND P0, PT, R6, 0x1, PT ;  /* 0x000000010600780c */ /* 0x004fda0003f05270 */
[----:B------:R-:W1:Y:S02]  /*26cf0*/  @P0 LDC.64 R4, c[0x0][0x440] ;  /* 0x00011000ff040b82 */ /* 0x000e640000000a00 */
[----:B-1----:R-:W-:-:S05]  /*26d00*/  @P0 IMAD.HI.U32 R4, R9, R4, RZ ;  /* 0x0000000409040227 */ /* 0x002fca00078e00ff */
        /* <DEDUP_REMOVED lines=13> */
.L_x_747:
[----:B--2---:R-:W2:Y:S01]  /*26de0*/  LDL R2, [R1+0x18] ;  /* 0x0000180001027983 */ /* 0x004ea20000100800 */
[----:B-1----:R-:W-:Y:S01]  /*26df0*/  IMAD R0, R19, 0x8, R18 ;  /* 0x0000000813007824 */ /* 0x002fe200078e0212 */
[----:B--2---:R-:W-:-:S04]  /*26e00*/  SHF.L.U32 R2, R2, 0x1f, RZ ;  /* 0x0000001f02027819 */ /* 0x004fc800000006ff */
[----:B------:R-:W1:Y:S02]  /*26e10*/  SYNCS.PHASECHK.TRANS64.TRYWAIT P0, [R0+URZ+0x38840], R2 ;  /* 0x03884002000075a7 */ /* 0x000e64000800017f */
[----:B-1----:R-:W-:Y:S05]  /*26e20*/  @!P0 BRA `(.L_x_748) ;  /* 0x0000005c00fc8947 */ /* 0x002fea0003800000 */
.L_x_888:
[----:B------:R-:W2:Y:S02]  /*26e30*/  S2R R3, SR_TID.X ;  /* 0x0000000000037919 */ /* 0x000ea40000002100 */
[----:B--2---:R-:W-:-:S04]  /*26e40*/  LOP3.LUT R3, R3, 0x7f, RZ, 0xc0, !PT ;  /* 0x0000007f03037812 */ /* 0x004fc800078ec0ff */
[----:B------:R-:W-:-:S13]  /*26e50*/  ISETP.NE.AND P0, PT, R3, RZ, PT ;  /* 0x000000ff0300720c */ /* 0x000fda0003f05270 */
[----:B------:R-:W-:Y:S05]  /*26e60*/  @P0 BRA `(.L_x_749) ;  /* 0x00000000001c0947 */ /* 0x000fea0003800000 */
[----:B------:R-:W2:Y:S01]  /*26e70*/  S2R R3, SR_TID.X ;  /* 0x0000000000037919 */ /* 0x000ea20000002100 */
[----:B-1----:R-:W-:-:S04]  /*26e80*/  IMAD.MOV.U32 R2, RZ, RZ, 0xa000 ;  /* 0x0000a000ff027424 */ /* 0x002fc800078e00ff */
[----:B------:R3:W-:Y:S01]  /*26e90*/  SYNCS.ARRIVE.TRANS64 RZ, [R0+URZ+0x38830], R2 ;  /* 0x0388300200ff79a7 */ /* 0x0007e2000800003f */
[----:B--2---:R-:W-:-:S04]  /*26ea0*/  LOP3.LUT R3, R3, 0x1f, RZ, 0xc0, !PT ;  /* 0x0000001f03037812 */ /* 0x004fc800078ec0ff */
[----:B------:R-:W-:-:S13]  /*26eb0*/  ISETP.NE.AND P0, PT, R3, RZ, PT ;  /* 0x000000ff0300720c */ /* 0x000fda0003f05270 */
[----:B---3--:R-:W-:Y:S05]  /*26ec0*/  @!P0 BRA `(.L_x_749) ;  /* 0x0000000000048947 */ /* 0x008fea0003800000 */
[----:B------:R-:W-:Y:S01]  /*26ed0*/  BPT.TRAP 0x1 ;  /* 0x000000040000795c */ /* 0x000fe20000300000 */
.L_x_749:
[----:B-1----:R-:W2:Y:S04]  /*26ee0*/  LDL R2, [R1+0x1c] ;  /* 0x00001c0001027983 */ /* 0x002ea80000100800 */
[----:B------:R-:W3:Y:S01]  /*26ef0*/  LDL R3, [R1+0x8] ;  /* 0x0000080001037983 */ /* 0x000ee20000100800 */
[----:B------:R-:W-:Y:S01]  /*26f00*/  R2UR UR9, R0 ;  /* 0x00000000000972ca */ /* 0x000fe200000e0000 */
[----:B------:R-:W-:-:S05]  /*26f10*/  IMAD R0, R19, 0xa000, R18 ;  /* 0x0000a00013007824 */ /* 0x000fca00078e0212 */
[----:B------:R-:W-:Y:S01]  /*26f20*/  R2UR UR14, R0 ;  /* 0x00000000000e72ca */ /* 0x000fe200000e0000 */
[----:B------:R-:W-:Y:S01]  /*26f30*/  UIADD3 UR4, UP0, UR38, 0x370, URZ ;  /* 0x0000037026047890 */ /* 0x000fe2000ff1e03f */
[----:B--2---:R-:W-:Y:S02]  /*26f40*/  R2UR UR5, R2 ;  /* 0x00000000020572ca */ /* 0x004fe400000e0000 */
[----:B------:R-:W2:Y:S01]  /*26f50*/  LDL.LU R2, [R1+0x10] ;  /* 0x0000100001027983 */ /* 0x000ea20000300800 */
[----:B---3--:R-:W-:Y:S02]  /*26f60*/  R2UR UR11, R3 ;  /* 0x00000000030b72ca */ /* 0x008fe400000e0000 */
[----:B------:R-:W-:Y:S02]  /*26f70*/  R2UR UR12, R16 ;  /* 0x00000000100c72ca */ /* 0x000fe400000e0000 */
[----:B-----5:R-:W-:Y:S01]  /*26f80*/  R2UR UR13, R17 ;  /* 0x00000000110d72ca */ /* 0x020fe200000e0000 */
[----:B------:R-:W-:Y:S01]  /*26f90*/  UIADD3 UR9, UR9, 0x38830, URZ ;  /* 0x0003883009097890 */ /* 0x000fe2000fffe03f */
[----:B------:R-:W-:-:S02]  /*26fa0*/  PLOP3.LUT P0, PT, PT, PT, PT, 0x80, 0x0 ;  /* 0x000000000000781c */ /* 0x000fc40003f0f070 */
[----:B------:R-:W-:Y:S02]  /*26fb0*/  UIADD3 UR8, UR14, 0x24400, URZ ;  /* 0x000244000e087890 */ /* 0x000fe4000fffe03f */
[----:B------:R-:W-:-:S03]  /*26fc0*/  UIADD3 UR15, UR14, 0x26c00, URZ ;  /* 0x00026c000e0f7890 */ /* 0x000fc6000fffe03f */
[----:B------:R-:W-:Y:S02]  /*26fd0*/  UIMAD UR11, UR11, 0x50, UR5 ;  /* 0x000000500b0b78a4 */ /* 0x000fe4000f8e0205 */
[----:B------:R-:W-:Y:S02]  /*26fe0*/  UIADD3.X UR5, URZ, UR39, URZ, UP0, !UPT ;  /* 0x000000273f057290 */ /* 0x000fe400087fe43f */
[----:B------:R-:W-:Y:S01]  /*26ff0*/  UIADD3 UR16, UR14, 0x29400, URZ ;  /* 0x000294000e107890 */ /* 0x000fe2000fffe03f */
[----:B------:R-:W-:Y:S01]  /*27000*/  UMOV UR10, URZ ;  /* 0x0000003f000a7c82 */ /* 0x000fe20008000000 */
[----:B------:R-:W-:Y:S01]  /*27010*/  UMOV UR6, 0x0 ;  /* 0x0000000000067882 */ /* 0x000fe20000000000 */
[----:B------:R-:W-:Y:S01]  /*27020*/  UMOV UR7, 0x14f00000 ;  /* 0x14f0000000077882 */ /* 0x000fe20000000000 */
[----:B------:R-:W-:Y:S01]  /*27030*/  UMOV UR17, 0x40 ;  /* 0x0000004000117882 */ /* 0x000fe20000000000 */
[----:B------:R-:W-:Y:S02]  /*27040*/  UIADD3 UR14, UR14, 0x2bc00, URZ ;  /* 0x0002bc000e0e7890 */ /* 0x000fe4000fffe03f */
[----:B------:R1:W-:Y:S02]  /*27050*/  UTMALDG.4D [UR8], [UR4], desc[UR6] ;  /* 0x00000608040075b4 */ /* 0x0003e40008019000 */
[----:B-1----:R-:W-:Y:S01]  /*27060*/  UMOV UR8, UR15 ;  /* 0x0000000f00087c82 */ /* 0x002fe20008000000 */
[----:B------:R-:W-:Y:S01]  /*27070*/  UMOV UR10, UR17 ;  /* 0x00000011000a7c82 */ /* 0x000fe20008000000 */
[----:B------:R-:W-:Y:S01]  /*27080*/  UMOV UR15, 0x80 ;  /* 0x00000080000f7882 */ /* 0x000fe20000000000 */
[----:B------:R1:W-:Y:S02]  /*27090*/  UTMALDG.4D [UR8], [UR4], desc[UR6] ;  /* 0x00000608040075b4 */ /* 0x0003e40008019000 */
[----:B-1----:R-:W-:Y:S01]  /*270a0*/  UMOV UR8, UR16 ;  /* 0x0000001000087c82 */ /* 0x002fe20008000000 */
[----:B------:R-:W-:Y:S01]  /*270b0*/  UMOV UR10, UR15 ;  /* 0x0000000f000a7c82 */ /* 0x000fe20008000000 */
[----:B------:R-:W-:Y:S01]  /*270c0*/  UMOV UR15, 0xc0 ;  /* 0x000000c0000f7882 */ /* 0x000fe20000000000 */
[----:B------:R1:W-:Y:S02]  /*270d0*/  UTMALDG.4D [UR8], [UR4], desc[UR6] ;  /* 0x00000608040075b4 */ /* 0x0003e40008019000 */
[----:B-1----:R-:W-:Y:S01]  /*270e0*/  UMOV UR8, UR14 ;  /* 0x0000000e00087c82 */ /* 0x002fe20008000000 */
[----:B------:R-:W-:-:S02]  /*270f0*/  UMOV UR10, UR15 ;  /* 0x0000000f000a7c82 */ /* 0x000fc40008000000 */
[----:B------:R3:W-:Y:S01]  /*27100*/  UTMALDG.4D [UR8], [UR4], desc[UR6] ;  /* 0x00000608040075b4 */ /* 0x0007e20008019000 */
[----:B--2---:R-:W-:-:S04]  /*27110*/  LOP3.LUT R2, R2, 0xfffffffe, RZ, 0xc0, !PT ;  /* 0xfffffffe02027812 */ /* 0x004fc800078ec0ff */
[----:B------:R-:W-:-:S05]  /*27120*/  @P0 LOP3.LUT R2, R2, 0x1, RZ, 0xfc, !PT ;  /* 0x0000000102020812 */ /* 0x000fca00078efcff */
[----:B------:R3:W-:Y:S01]  /*27130*/  STL [R1+0x10], R2 ;  /* 0x0000100201007387 */ /* 0x0007e20000100800 */
[----:B------:R-:W-:Y:S01]  /*27140*/  NOP ;  /* 0x0000000000007918 */ /* 0x000fe20000000000 */
.L_x_745:
[----:B------:R-:W2:Y:S04]  /*27150*/  LDL.LU R3, [R1+0x4c] ;  /* 0x00004c0001037983 */ /* 0x000ea80000300800 */
[----:B------:R-:W4:Y:S04]  /*27160*/  LDL.LU R5, [R1+0x34] ;  /* 0x0000340001057983 */ /* 0x000f280000300800 */
[----:B-1----:R-:W5:Y:S01]  /*27170*/  LDL.LU R4, [R1+0x58] ;  /* 0x0000580001047983 */ /* 0x002f620000300800 */
[----:B------:R-:W-:Y:S05]  /*27180*/  WARPSYNC.ALL ;  /* 0x0000000000007948 */ /* 0x000fea0003800000 */
[----:B---3--:R-:W-:Y:S01]  /*27190*/  ULDC.64 UR6, c[0x0][0xa00] ;  /* 0x0002800000067ab9 */ /* 0x008fe20000000a00 */
        /* <DEDUP_REMOVED lines=8> */
[----:B----4-:R-:W-:-:S03]  /*27220*/  SEL R5, R5, RZ, !P0 ;  /* 0x000000ff05057207 */ /* 0x010fc60004000000 */
[----:B------:R-:W-:Y:S01]  /*27230*/  IMAD R0, R0, UR4, RZ ;  /* 0x0000000400007c24 */ /* 0x000fe2000f8e02ff */
[----:B-----5:R-:W-:-:S03]  /*27240*/  SEL R4, R4, RZ, !P0 ;  /* 0x000000ff04047207 */ /* 0x020fc60004000000 */
        /* <DEDUP_REMOVED lines=8> */
[----:B-1----:R-:W-:Y:S01]  /*272d0*/  MOV R2, 0x0 ;  /* 0x0000000000027802 */ /* 0x002fe20000000f00 */
        /* <DEDUP_REMOVED lines=15> */
.L_x_751:
[----:B------:R-:W-:Y:S05]  /*273d0*/  BSYNC B6 ;  /* 0x0000000000067941 */ /* 0x000fea0003800000 */
.L_x_750:
[----:B-1----:R-:W2:Y:S01]  /*273e0*/  LDL.LU R0, [R1+0x4c] ;  /* 0x00004c0001007983 */ /* 0x002ea20000300800 */
[----:B------:R-:W-:Y:S01]  /*273f0*/  ULDC.64 UR4, c[0x0][0x2d8] ;  /* 0x0000b60000047ab9 */ /* 0x000fe20000000a00 */
[----:B------:R-:W1:Y:S01]  /*27400*/  LDC R8, c[0x0][0x448] ;  /* 0x00011200ff087b82 */ /* 0x000e620000000800 */
[----:B------:R-:W-:Y:S01]  /*27410*/  ULDC.64 UR6, c[0x0][0x280] ;  /* 0x0000a00000067ab9 */ /* 0x000fe20000000a00 */
[----:B------:R-:W3:Y:S04]  /*27420*/  LDL.LU R5, [R1+0x38] ;  /* 0x0000380001057983 */ /* 0x000ee80000300800 */
[----:B------:R-:W3:Y:S04]  /*27430*/  LDL.LU.64 R2, [R1+0x50] ;  /* 0x0000500001027983 */ /* 0x000ee80000300a00 */
[----:B------:R-:W4:Y:S01]  /*27440*/  LDL.LU R4, [R1+0x34] ;  /* 0x0000340001047983 */ /* 0x000f220000300800 */
[----:B-1----:R-:W-:Y:S01]  /*27450*/  ISETP.NE.AND P0, PT, R8, 0x1, PT ;  /* 0x000000010800780c */ /* 0x002fe20003f05270 */
[----:B------:R-:W1:-:S12]  /*27460*/  S2R R9, SR_TID.X ;  /* 0x0000000000097919 */ /* 0x000e580000002100 */
[----:B------:R-:W0:Y:S01]  /*27470*/  @P0 LDC R7, c[0x0][0x450] ;  /* 0x00011400ff070b82 */ /* 0x000e220000000800 */
[----:B---3--:R-:W-:Y:S02]  /*27480*/  IMAD.MOV.U32 R3, RZ, RZ, R5 ;  /* 0x000000ffff037224 */ /* 0x008fe400078e0005 */
[----:B------:R-:W3:Y:S01]  /*27490*/  LDL.LU R5, [R1+0x4] ;  /* 0x0000040001057983 */ /* 0x000ee20000300800 */
[----:B-1----:R-:W-:Y:S02]  /*274a0*/  IMAD.SHL.U32 R9, R9, 0x8, RZ ;  /* 0x0000000809097824 */ /* 0x002fe400078e00ff */
[C---:B------:R-:W-:Y:S01]  /*274b0*/  IMAD.WIDE.U32 R2, R16.reuse, UR4, R2 ;  /* 0x0000000410027c25 */ /* 0x040fe2000f8e0002 */
[----:B------:R-:W1:Y:S02]  /*274c0*/  S2R R10, SR_TID.X ;  /* 0x00000000000a7919 */ /* 0x000e640000002100 */
[----:B------:R-:W-:Y:S01]  /*274d0*/  LOP3.LUT R9, R9, 0x38, RZ, 0xc0, !PT ;  /* 0x0000003809097812 */ /* 0x000fe200078ec0ff */
[----:B------:R-:W-:Y:S01]  /*274e0*/  IMAD R3, R16, UR5, R3 ;  /* 0x0000000510037c24 */ /* 0x000fe2000f8e0203 */
[----:B------:R-:W-:-:S02]  /*274f0*/  ULDC.64 UR4, c[0x0][0x2e0] ;  /* 0x0000b80000047ab9 */ /* 0x000fc40000000a00 */
[----:B--2---:R-:W-:Y:S01]  /*27500*/  IMAD R0, R0, UR4, RZ ;  /* 0x0000000400007c24 */ /* 0x004fe2000f8e02ff */
[C---:B------:R-:W-:Y:S01]  /*27510*/  LOP3.LUT R12, R9.reuse, 0x40, RZ, 0xfc, !PT ;  /* 0x00000040090c7812 */ /* 0x040fe200078efcff */
[C---:B----4-:R-:W-:Y:S01]  /*27520*/  IMAD.WIDE.U32 R2, R4.reuse, UR4, R2 ;  /* 0x0000000404027c25 */ /* 0x050fe2000f8e0002 */
        /* <DEDUP_REMOVED lines=14> */
[----:B---3--:R-:W-:-:S05]  /*27610*/  IMAD.SHL.U32 R5, R5, 0x80, RZ ;  /* 0x0000008005057824 */ /* 0x008fca00078e00ff */
        /* <DEDUP_REMOVED lines=121> */
.L_x_905:
        /* <DEDUP_REMOVED lines=14> */
.L_x_754:
[----:B------:R-:W-:Y:S05]  /*27e90*/  BSYNC B0 ;  /* 0x0000000000007941 */ /* 0x000fea0003800000 */
.L_x_753:
[----:B------:R-:W-:Y:S01]  /*27ea0*/  NOP ;  /* 0x0000000000007918 */ /* 0x000fe20000000000 */
[----:B------:R-:W-:Y:S01]  /*27eb0*/  PLOP3.LUT P0, PT, PT, PT, PT, 0x80, 0x0 ;  /* 0x000000000000781c */ /* 0x000fe20003f0f070 */
[----:B------:R-:W-:-:S12]  /*27ec0*/  VIADD R11, R18, 0x38800 ;  /* 0x00038800120b7836 */ /* 0x000fd80000000000 */
.L_x_755:
        /* <DEDUP_REMOVED lines=16> */
[----:B------:R-:W4:Y:S03]  /*27fd0*/  SYNCS.PHASECHK.TRANS64.TRYWAIT P0, [R18+URZ+0x38820], R0 ;  /* 0x03882000120075a7 */ /* 0x000f26000800017f */
[----:B---34-:R-:W-:Y:S05]  /*27fe0*/  @!P0 BRA `(.L_x_757) ;  /* 0x0000005800ac8947 */ /* 0x018fea0003800000 */
.L_x_906:
[----:B------:R-:W-:Y:S05]  /*27ff0*/  BSYNC B0 ;  /* 0x0000000000007941 */ /* 0x000fea0003800000 */
.L_x_756:
[----:B0-2---:R-:W3:Y:S04]  /*28000*/  LDL R3, [R1+0x48] ;  /* 0x0000480001037983 */ /* 0x005ee80000100800 */
[----:B------:R-:W2:Y:S01]  /*28010*/  LDL R2, [R1+0x30] ;  /* 0x0000300001027983 */ /* 0x000ea20000100800 */
[----:B------:R-:W-:Y:S01]  /*28020*/  BSSY B0, `(.L_x_758) ;  /* 0x00002a3000007945 */ /* 0x000fe20003800000 */
[----:B---3--:R-:W-:-:S05]  /*28030*/  VIADD R0, R3, 0xfffffffe ;  /* 0xfffffffe03007836 */ /* 0x008fca0000000000 */
[----:B--2---:R-:W-:-:S13]  /*28040*/  ISETP.GE.AND P0, PT, R0, R2, PT ;  /* 0x000000020000720c */ /* 0x004fda0003f06270 */
[----:B------:R-:W-:Y:S05]  /*28050*/  @!P0 BRA `(.L_x_759) ;  /* 0x00000028007c8947 */ /* 0x000fea0003800000 */
[----:B-1----:R-:W2:Y:S04]  /*28060*/  LDL.LU R5, [R1+0x60] ;  /* 0x0000600001057983 */ /* 0x002ea80000300800 */
[----:B------:R-:W3:Y:S04]  /*28070*/  LDL.LU R4, [R1+0x44] ;  /* 0x0000440001047983 */ /* 0x000ee80000300800 */
        /* <DEDUP_REMOVED lines=19> */
[----:B--2---:R-:W-:Y:S02]  /*281b0*/  LOP3.LUT P1, RZ, R4, 0x1, RZ, 0xc0, !PT ;  /* 0x0000000104ff7812 */ /* 0x004fe4000782c0ff */
        /* <DEDUP_REMOVED lines=25> */
[----:B------:R-:W-:-:S05]  /*28350*/  LEA.HI.X R5, R2, UR5, R3, 0x2, P0 ;  /* 0x0000000502057c11 */ /* 0x000fca00080f1403 */
[----:B------:R0:W5:Y:S04]  /*28360*/  LDG.E R4, desc[UR8][R4.64] ;  /* 0x0000000804047981 */ /* 0x000168000c1e1900 */
.L_x_764:
[----:B------:R-:W-:Y:S01]  /*28370*/  IMAD R3, R8, 0x8, R18 ;  /* 0x0000000808037824 */ /* 0x000fe200078e0212 */
[----:B------:R-:W-:Y:S01]  /*28380*/  SHF.L.U32 R2, R10, 0x1f, RZ ;  /* 0x0000001f0a027819 */ /* 0x000fe200000006ff */
[----:B------:R-:W-:Y:S03]  /*28390*/  BSSY B3, `(.L_x_765) ;  /* 0x0000003000037945 */ /* 0x000fe60003800000 */
[----:B------:R-:W1:Y:S02]  /*283a0*/  SYNCS.PHASECHK.TRANS64.TRYWAIT P0, [R3+URZ+0x38840], R2 ;  /* 0x03884002030075a7 */ /* 0x000e64000800017f */
[----:B-1----:R-:W-:Y:S05]  /*283b0*/  @!P0 BRA `(.L_x_766) ;  /* 0x0000005400cc8947 */ /* 0x002fea0003800000 */
.L_x_907:
[----:B------:R-:W-:Y:S05]  /*283c0*/  BSYNC B3 ;  /* 0x0000000000037941 */ /* 0x000fea0003800000 */
.L_x_765:
        /* <DEDUP_REMOVED lines=12> */
.L_x_768:
[----:B------:R-:W-:Y:S05]  /*28490*/  BSYNC B3 ;  /* 0x0000000000037941 */ /* 0x000fea0003800000 */
.L_x_767:
        /* <DEDUP_REMOVED lines=12> */
.L_x_769:
        /* <DEDUP_REMOVED lines=16> */
.L_x_770:
        /* <DEDUP_REMOVED lines=16> */
.L_x_771:
        /* <DEDUP_REMOVED lines=16> */
.L_x_772:
        /* <DEDUP_REMOVED lines=16> */
.L_x_908:
[----:B------:R-:W-:Y:S05]  /*28960*/  BSYNC B3 ;  /* 0x0000000000037941 */ /* 0x000fea0003800000 */
.L_x_773:
        /* <DEDUP_REMOVED lines=12> */
.L_x_776:
[----:B------:R-:W-:Y:S05]  /*28a30*/  BSYNC B3 ;  /* 0x0000000000037941 */ /* 0x000fea0003800000 */
.L_x_775:
        /* <DEDUP_REMOVED lines=13> */
.L_x_777:
        /* <DEDUP_REMOVED lines=15> */
.L_x_778:
        /* <DEDUP_REMOVED lines=15> */
.L_x_779:
        /* <DEDUP_REMOVED lines=15> */
.L_x_780:
        /* <DEDUP_REMOVED lines=12> */
.L_x_763:
[----:B------:R-:W-:Y:S05]  /*28ea0*/  BSYNC B1 ;  /* 0x0000000000017941 */ /* 0x000fea0003800000 */
.L_x_762:
[----:B0-----:R-:W2:Y:S01]  /*28eb0*/  LDL.LU R0, [R1+0x48] ;  /* 0x0000480001007983 */ /* 0x001ea20000300800 */
[----:B------:R-:W-:-:S03]  /*28ec0*/  IMAD.MOV.U32 R19, RZ, RZ, R8 ;  /* 0x000000ffff137224 */ /* 0x000fc600078e0008 */
[----:B------:R0:W-:Y:S02]  /*28ed0*/  STL [R1+0x18], R10 ;  /* 0x0000180a01007387 */ /* 0x0001e40000100800 */
[----:B0-2---:R-:W-:-:S07]  /*28ee0*/  VIADD R0, R0, 0xfffffffd ;  /* 0xfffffffd00007836 */ /* 0x005fce0000000000 */
.L_x_761:
[----:B------:R-:W-:Y:S05]  /*28ef0*/  BSYNC B2 ;  /* 0x0000000000027941 */ /* 0x000fea0003800000 */
.L_x_760:
[----:B------:R-:W-:Y:S01]  /*28f00*/  VIADD R9, R9, 0xfffffffe ;  /* 0xfffffffe09097836 */ /* 0x000fe20000000000 */
[----:B------:R-:W-:-:S04]  /*28f10*/  LOP3.LUT R7, RZ, R7, RZ, 0x33, !PT ;  /* 0x00000007ff077212 */ /* 0x000fc800078e33ff */
[----:B------:R-:W-:-:S13]  /*28f20*/  ISETP.NE.AND P0, PT, R9, R7, PT ;  /* 0x000000070900720c */ /* 0x000fda0003f05270 */
[----:B------:R-:W-:Y:S05]  /*28f30*/  @!P0 BRA `(.L_x_759) ;  /* 0x0000001800c48947 */ /* 0x000fea0003800000 */
[----:B------:R-:W-:-:S07]  /*28f40*/  IMAD.MOV.U32 R9, RZ, RZ, R17 ;  /* 0x000000ffff097224 */ /* 0x000fce00078e0011 */
.L_x_819:
        /* <DEDUP_REMOVED lines=8> */
[----:B--2---:R-:W-:Y:S02]  /*28fd0*/  LOP3.LUT P1, RZ, R3, 0x1, RZ, 0xc0, !PT ;  /* 0x0000000103ff7812 */ /* 0x004fe4000782c0ff */
        /* <DEDUP_REMOVED lines=27> */
.L_x_783:
[----:B------:R-:W-:Y:S01]  /*29190*/  IMAD R3, R4, 0x8, R18 ;  /* 0x0000000804037824 */ /* 0x000fe200078e0212 */
[----:B------:R-:W-:Y:S01]  /*291a0*/  SHF.L.U32 R2, R5, 0x1f, RZ ;  /* 0x0000001f05027819 */ /* 0x000fe200000006ff */
[----:B------:R-:W-:Y:S03]  /*291b0*/  BSSY B2, `(.L_x_784) ;  /* 0x0000003000027945 */ /* 0x000fe60003800000 */
[----:B------:R-:W1:Y:S02]  /*291c0*/  SYNCS.PHASECHK.TRANS64.TRYWAIT P0, [R3+URZ+0x38840], R2 ;  /* 0x03884002030075a7 */ /* 0x000e64000800017f */
[----:B-1----:R-:W-:Y:S05]  /*291d0*/  @!P0 BRA `(.L_x_785) ;  /* 0x00000048006c8947 */ /* 0x002fea0003800000 */
.L_x_909:
[----:B------:R-:W-:Y:S05]  /*291e0*/  BSYNC B2 ;  /* 0x0000000000027941 */ /* 0x000fea0003800000 */
.L_x_784:
[----:B------:R-:W2:Y:S01]  /*291f0*/  S2R R7, SR_TID.X ;  /* 0x0000000000077919 */ /* 0x000ea20000002100 */
[----:B------:R-:W-:Y:S01]  /*29200*/  BSSY B2, `(.L_x_786) ;  /* 0x000000b000027945 */ /* 0x000fe20003800000 */
        /* <DEDUP_REMOVED lines=10> */
.L_x_787:
[----:B------:R-:W-:Y:S05]  /*292b0*/  BSYNC B2 ;  /* 0x0000000000027941 */ /* 0x000fea0003800000 */
.L_x_786:
[----:B-1----:R-:W2:Y:S01]  /*292c0*/  LDL R2, [R1+0x1c] ;  /* 0x00001c0001027983 */ /* 0x002ea20000100800 */
[----:B------:R-:W-:Y:S01]  /*292d0*/  IMAD.MOV.U32 R10, RZ, RZ, RZ ;  /* 0x000000ffff0a7224 */ /* 0x000fe200078e00ff */
[----:B------:R-:W-:Y:S01]  /*292e0*/  UIADD3 UR4, UP0, UR38, 0x370, URZ ;  /* 0x0000037026047890 */ /* 0x000fe2000ff1e03f */
[----:B------:R-:W-:Y:S01]  /*292f0*/  IMAD R7, R4, 0xa000, R18 ;  /* 0x0000a00004077824 */ /* 0x000fe200078e0212 */
[----:B------:R-:W-:Y:S01]  /*29300*/  PLOP3.LUT P0, PT, PT, PT, PT, 0x80, 0x0 ;  /* 0x000000000000781c */ /* 0x000fe20003f0f070 */
[----:B------:R-:W-:Y:S01]  /*29310*/  VIADD R3, R3, 0x38830 ;  /* 0x0003883003037836 */ /* 0x000fe20000000000 */
[----:B------:R-:W-:Y:S01]  /*29320*/  R2UR UR10, R10 ;  /* 0x000000000a0a72ca */ /* 0x000fe200000e0000 */
[----:B0-----:R-:W-:Y:S01]  /*29330*/  VIADD R8, R7, 0x24400 ;  /* 0x0002440007087836 */ /* 0x001fe20000000000 */
[----:B------:R-:W-:Y:S01]  /*29340*/  UIADD3.X UR5, URZ, UR39, URZ, UP0, !UPT ;  /* 0x000000273f057290 */ /* 0x000fe200087fe43f */
[----:B------:R-:W-:Y:S01]  /*29350*/  UMOV UR6, 0x0 ;  /* 0x0000000000067882 */ /* 0x000fe20000000000 */
[----:B------:R-:W-:Y:S01]  /*29360*/  UMOV UR7, 0x14f00000 ;  /* 0x14f0000000077882 */ /* 0x000fe20000000000 */
[----:B--2---:R-:W-:-:S10]  /*29370*/  IMAD R2, R6, 0x50, R2 ;  /* 0x0000005006027824 */ /* 0x004fd400078e0202 */
.L_x_788:
        /* <DEDUP_REMOVED lines=16> */
.L_x_789:
        /* <DEDUP_REMOVED lines=16> */
.L_x_790:
        /* <DEDUP_REMOVED lines=16> */
.L_x_791:
        /* <DEDUP_REMOVED lines=16> */
.L_x_910:
[----:B------:R-:W-:Y:S05]  /*29780*/  BSYNC B2 ;  /* 0x0000000000027941 */ /* 0x000fea0003800000 */
.L_x_792:
        /* <DEDUP_REMOVED lines=11> */
.L_x_795:
[----:B------:R-:W-:Y:S05]  /*29840*/  BSYNC B2 ;  /* 0x0000000000027941 */ /* 0x000fea0003800000 */
.L_x_794:
        /* <DEDUP_REMOVED lines=12> */
.L_x_796:
        /* <DEDUP_REMOVED lines=15> */
.L_x_797:
        /* <DEDUP_REMOVED lines=15> */
.L_x_798:
        /* <DEDUP_REMOVED lines=15> */
.L_x_799:
        /* <DEDUP_REMOVED lines=12> */
.L_x_782:
[----:B------:R-:W-:Y:S05]  /*29ca0*/  BSYNC B1 ;  /* 0x0000000000017941 */ /* 0x000fea0003800000 */
.L_x_781:
[----:B------:R-:W2:Y:S01]  /*29cb0*/  LDL R2, [R1+0x10] ;  /* 0x0000100001027983 */ /* 0x000ea20000100800 */
[----:B------:R-:W-:Y:S01]  /*29cc0*/  VIADD R19, R4, 0x1 ;  /* 0x0000000104137836 */ /* 0x000fe20000000000 */
[----:B------:R-:W-:Y:S01]  /*29cd0*/  BSSY B1, `(.L_x_800) ;  /* 0x00000d3000017945 */ /* 0x000fe20003800000 */
[----:B0-----:R-:W-:-:S03]  /*29ce0*/  VIADD R6, R0, 0xffffffff ;  /* 0xffffffff00067836 */ /* 0x001fc60000000000 */
[----:B------:R-:W-:-:S04]  /*29cf0*/  ISETP.NE.AND P0, PT, R19, 0x2, PT ;  /* 0x000000021300780c */ /* 0x000fc80003f05270 */
[----:B------:R-:W-:Y:S02]  /*29d00*/  SEL R19, R19, RZ, P0 ;  /* 0x000000ff13137207 */ /* 0x000fe40000000000 */
[----:B--2---:R-:W-:Y:S02]  /*29d10*/  LOP3.LUT P1, RZ, R2, 0x1, RZ, 0xc0, !PT ;  /* 0x0000000102ff7812 */ /* 0x004fe4000782c0ff */
        /* <DEDUP_REMOVED lines=29> */
.L_x_802:
[----:B------:R-:W-:Y:S01]  /*29ef0*/  IMAD R2, R19, 0x8, R18 ;  /* 0x0000000813027824 */ /* 0x000fe200078e0212 */
[----:B------:R-:W-:Y:S01]  /*29f00*/  SHF.L.U32 R3, R10, 0x1f, RZ ;  /* 0x0000001f0a037819 */ /* 0x000fe200000006ff */
[----:B------:R-:W-:Y:S03]  /*29f10*/  BSSY B2, `(.L_x_803) ;  /* 0x0000003000027945 */ /* 0x000fe60003800000 */
[----:B------:R-:W2:Y:S02]  /*29f20*/  SYNCS.PHASECHK.TRANS64.TRYWAIT P0, [R2+URZ+0x38840], R3 ;  /* 0x03884003020075a7 */ /* 0x000ea4000800017f */
[----:B--2---:R-:W-:Y:S05]  /*29f30*/  @!P0 BRA `(.L_x_804) ;  /* 0x0000003c003c8947 */ /* 0x004fea0003800000 */
.L_x_911:
[----:B------:R-:W-:Y:S05]  /*29f40*/  BSYNC B2 ;  /* 0x0000000000027941 */ /* 0x000fea0003800000 */
.L_x_803:
        /* <DEDUP_REMOVED lines=12> */
.L_x_806:
[----:B------:R-:W-:Y:S05]  /*2a010*/  BSYNC B2 ;  /* 0x0000000000027941 */ /* 0x000fea0003800000 */
.L_x_805:
[----:B--2---:R-:W2:Y:S01]  /*2a020*/  LDL R2, [R1+0x1c] ;  /* 0x00001c0001027983 */ /* 0x004ea20000100800 */
[----:B------:R-:W-:Y:S01]  /*2a030*/  IMAD.MOV.U32 R14, RZ, RZ, RZ ;  /* 0x000000ffff0e7224 */ /* 0x000fe200078e00ff */
[----:B------:R-:W-:Y:S01]  /*2a040*/  UIADD3 UR4, UP0, UR38, 0x370, URZ ;  /* 0x0000037026047890 */ /* 0x000fe2000ff1e03f */
[C---:B------:R-:W-:Y:S01]  /*2a050*/  IMAD R3, R19.reuse, 0x8, R11 ;  /* 0x0000000813037824 */ /* 0x040fe200078e020b */
[----:B------:R-:W-:Y:S01]  /*2a060*/  PLOP3.LUT P0, PT, PT, PT, PT, 0x80, 0x0 ;  /* 0x000000000000781c */ /* 0x000fe20003f0f070 */
[----:B------:R-:W-:Y:S01]  /*2a070*/  IMAD R8, R19, 0xa000, R18 ;  /* 0x0000a00013087824 */ /* 0x000fe200078e0212 */
[----:B------:R-:W-:Y:S01]  /*2a080*/  R2UR UR10, R14 ;  /* 0x000000000e0a72ca */ /* 0x000fe200000e0000 */
[----:B------:R-:W-:Y:S01]  /*2a090*/  VIADD R3, R3, 0x30 ;  /* 0x0000003003037836 */ /* 0x000fe20000000000 */
[----:B------:R-:W-:Y:S01]  /*2a0a0*/  UIADD3.X UR5, URZ, UR39, URZ, UP0, !UPT ;  /* 0x000000273f057290 */ /* 0x000fe200087fe43f */
[----:B0-----:R-:W-:Y:S01]  /*2a0b0*/  VIADD R10, R8, 0x24400 ;  /* 0x00024400080a7836 */ /* 0x001fe20000000000 */
[----:B------:R-:W-:Y:S01]  /*2a0c0*/  UMOV UR6, 0x0 ;  /* 0x0000000000067882 */ /* 0x000fe20000000000 */
[----:B------:R-:W-:Y:S01]  /*2a0d0*/  UMOV UR7, 0x14f00000 ;  /* 0x14f0000000077882 */ /* 0x000fe20000000000 */
[----:B--2---:R-:W-:-:S09]  /*2a0e0*/  IMAD R2, R7, 0x50, R2 ;  /* 0x0000005007027824 */ /* 0x004fd200078e0202 */
.L_x_807:
        /* <DEDUP_REMOVED lines=16> */
.L_x_808:
        /* <DEDUP_REMOVED lines=16> */
.L_x_809:
        /* <DEDUP_REMOVED lines=16> */
.L_x_810:
        /* <DEDUP_REMOVED lines=15> */
.L_x_912:
[----:B------:R-:W-:Y:S05]  /*2a4e0*/  BSYNC B2 ;  /* 0x0000000000027941 */ /* 0x000fea0003800000 */
.L_x_811:
        /* <DEDUP_REMOVED lines=9> */
[----:B--2---:R-:W-:Y:S05]  /*2a580*/  @!P0 BRA `(.L_x_814) ;  /* 0x0000000000048947 */ /* 0x004fea0003800000 */
[----:B------:R-:W-:Y:S01]  /*2a590*/  BPT.TRAP 0x1 ;  /* 0x000000040000795c */ /* 0x000fe20000300000 */
.L_x_814:
[----:B------:R-:W-:Y:S05]  /*2a5a0*/  BSYNC B2 ;  /* 0x0000000000027941 */ /* 0x000fea0003800000 */
.L_x_813:
        /* <DEDUP_REMOVED lines=12> */
.L_x_815:
        /* <DEDUP_REMOVED lines=15> */
.L_x_816:
        /* <DEDUP_REMOVED lines=15> */
.L_x_817:
        /* <DEDUP_REMOVED lines=15> */
.L_x_818:
        /* <DEDUP_REMOVED lines=12> */
.L_x_801:
[----:B------:R-:W-:Y:S05]  /*2aa00*/  BSYNC B1 ;  /* 0x0000000000017941 */ /* 0x000fea0003800000 */
.L_x_800:
[----:B------:R-:W2:Y:S01]  /*2aa10*/  LDL R2, [R1+0x30] ;  /* 0x0000300001027983 */ /* 0x000ea20000100800 */
[----:B------:R-:W-:Y:S01]  /*2aa20*/  VIADD R0, R0, 0xfffffffe ;  /* 0xfffffffe00007836 */ /* 0x000fe20000000000 */
[----:B--2---:R-:W-:-:S13]  /*2aa30*/  ISETP.GT.AND P0, PT, R6, R2, PT ;  /* 0x000000020600720c */ /* 0x004fda0003f04270 */
[----:B------:R-:W-:Y:S05]  /*2aa40*/  @P0 BRA `(.L_x_819) ;  /* 0xffffffe400400947 */ /* 0x000fea000383ffff */
.L_x_759:
[----:B------:R-:W-:Y:S05]  /*2aa50*/  BSYNC B0 ;  /* 0x0000000000007941 */ /* 0x000fea0003800000 */
.L_x_758:
        /* <DEDUP_REMOVED lines=19> */
.L_x_821:
[----:B------:R-:W-:Y:S05]  /*2ab90*/  BSYNC B0 ;  /* 0x0000000000007941 */ /* 0x000fea0003800000 */
.L_x_820:
[----:B--2---:R-:W2:Y:S01]  /*2aba0*/  LDL R0, [R1+0x10] ;  /* 0x0000100001007983 */ /* 0x004ea20000100800 */
[----:B------:R-:W-:Y:S01]  /*2abb0*/  BSSY B0, `(.L_x_822) ;  /* 0x0000058000007945 */ /* 0x000fe20003800000 */
[----:B--2---:R-:W-:-:S13]  /*2abc0*/  LOP3.LUT P0, RZ, R0, 0x1, RZ, 0xc0, !PT ;  /* 0x0000000100ff7812 */ /* 0x004fda000780c0ff */
        /* <DEDUP_REMOVED lines=8> */
.L_x_913:
[----:B------:R-:W-:Y:S05]  /*2ac50*/  BSYNC B1 ;  /* 0x0000000000017941 */ /* 0x000fea0003800000 */
.L_x_824:
        /* <DEDUP_REMOVED lines=9> */
.L_x_827:
[----:B------:R-:W-:Y:S05]  /*2acf0*/  BSYNC B1 ;  /* 0x0000000000017941 */ /* 0x000fea0003800000 */
.L_x_826:
        /* <DEDUP_REMOVED lines=12> */
.L_x_828:
        /* <DEDUP_REMOVED lines=15> */
.L_x_829:
        /* <DEDUP_REMOVED lines=15> */
.L_x_830:
        /* <DEDUP_REMOVED lines=15> */
.L_x_831:
        /* <DEDUP_REMOVED lines=10> */
.L_x_823:
[----:B------:R-:W-:Y:S05]  /*2b130*/  BSYNC B0 ;  /* 0x0000000000007941 */ /* 0x000fea0003800000 */
.L_x_822:
[----:B------:R-:W2:Y:S01]  /*2b140*/  LDL.LU R4, [R1+0x18] ;  /* 0x0000180001047983 */ /* 0x000ea20000300800 */
[----:B------:R-:W-:-:S05]  /*2b150*/  VIADD R19, R19, 0x1 ;  /* 0x0000000113137836 */ /* 0x000fca0000000000 */
[----:B------:R-:W-:-:S04]  /*2b160*/  ISETP.NE.AND P0, PT, R19, 0x2, PT ;  /* 0x000000021300780c */ /* 0x000fc80003f05270 */
[----:B------:R-:W-:Y:S02]  /*2b170*/  SEL R0, RZ, 0x1, P0 ;  /* 0x00000001ff007807 */ /* 0x000fe40000000000 */
[----:B------:R-:W-:Y:S02]  /*2b180*/  SEL R19, R19, RZ, P0 ;  /* 0x000000ff13137207 */ /* 0x000fe40000000000 */
[----:B--2---:R-:W-:-:S05]  /*2b190*/  LOP3.LUT R4, R4, R0, RZ, 0x3c, !PT ;  /* 0x0000000004047212 */ /* 0x004fca00078e3cff */
[----:B------:R2:W-:Y:S02]  /*2b1a0*/  STL [R1+0x18], R4 ;  /* 0x0000180401007387 */ /* 0x0005e40000100800 */
.L_x_738:
[----:B------:R-:W-:Y:S05]  /*2b1b0*/  BSYNC B7 ;  /* 0x0000000000077941 */ /* 0x000fea0003800000 */
.L_x_736:
[----:B-1----:R-:W3:Y:S02]  /*2b1c0*/  LDL R0, [R1+0x10] ;  /* 0x0000100001007983 */ /* 0x002ee40000100800 */
[----:B---3--:R-:W-:-:S13]  /*2b1d0*/  LOP3.LUT P0, RZ, R0, 0x2, RZ, 0xc0, !PT ;  /* 0x0000000200ff7812 */ /* 0x008fda000780c0ff */
[----:B------:R-:W-:Y:S05]  /*2b1e0*/  @!P0 BRA `(.L_x_832) ;  /* 0x00000000002c8947 */ /* 0x000fea0003800000 */
[----:B------:R-:W-:Y:S05]  /*2b1f0*/  WARPSYNC.ALL ;  /* 0x0000000000007948 */ /* 0x000fea0003800000 */
[----:B------:R-:W1:Y:S08]  /*2b200*/  S2UR UR5, SR_CgaCtaId ;  /* 0x00000000000579c3 */ /* 0x000e700000008800 */
[----:B------:R-:W-:Y:S06]  /*2b210*/  BAR.SYNC.DEFER_BLOCKING 0x5, 0x180 ;  /* 0x0146000000007b1d */ /* 0x000fec0000010000 */
[----:B------:R-:W-:-:S02]  /*2b220*/  UMOV UR4, 0x400 ;  /* 0x0000040000047882 */ /* 0x000fc40000000000 */
[----:B-1----:R-:W-:-:S06]  /*2b230*/  ULEA UR4, UR5, UR4, 0x18 ;  /* 0x0000000405047291 */ /* 0x002fcc000f8ec03f */
[----:B------:R-:W-:-:S05]  /*2b240*/  IMAD.U32 R18, RZ, RZ, UR4 ;  /* 0x00000004ff127e24 */ /* 0x000fca000f8e00ff */
[----:B--2---:R-:W1:Y:S04]  /*2b250*/  LDS.128 R4, [R18+0x388d0] ;  /* 0x0388d00012047984 */ /* 0x004e680000000c00 */
[----:B-1----:R1:W-:Y:S04]  /*2b260*/  STL.64 [R1], R4 ;  /* 0x0000000401007387 */ /* 0x0023e80000100a00 */
[----:B------:R1:W-:Y:S01]  /*2b270*/  STL.64 [R1+0x8], R6 ;  /* 0x0000080601007387 */ /* 0x0003e20000100a00 */
[----:B------:R-:W-:Y:S06]  /*2b280*/  BAR.ARV 0x4, 0x180 ;  /* 0x0106000000007b1d */ /* 0x000fec0000002000 */
[----:B------:R-:W-:Y:S05]  /*2b290*/  BRA `(.L_x_833) ;  /* 0x0000000c00287947 */ /* 0x000fea0003800000 */
.L_x_832:
[----:B------:R-:W1:Y:S01]  /*2b2a0*/  S2R R16, SR_TID.X ;  /* 0x0000000000107919 */ /* 0x000e620000002100 */
[----:B------:R-:W-:Y:S01]  /*2b2b0*/  UMOV UR4, 0xffffffff ;  /* 0xffffffff00047882 */ /* 0x000fe20000000000 */
[----:B-1----:R-:W-:-:S04]  /*2b2c0*/  LOP3.LUT R16, R16, 0x1f, RZ, 0xc0, !PT ;  /* 0x0000001f10107812 */ /* 0x002fc800078ec0ff */
[----:B------:R-:W-:Y:S01]  /*2b2d0*/  ISETP.NE.AND P0, PT, R16, 0x1f, PT ;  /* 0x0000001f1000780c */ /* 0x000fe20003f05270 */
[----:B------:R-:W-:-:S12]  /*2b2e0*/  BRA.DIV UR4, `(.L_x_834) ;  /* 0x0000002a048c7947 */ /* 0x000fd8000b800000 */
[----:B------:R-:W0:Y:S01]  /*2b2f0*/  LDL.LU R2, [R1] ;  /* 0x0000000001027983 */ /* 0x000e220000300800 */
[----:B------:R-:W-:-:S03]  /*2b300*/  ULDC UR4, c[0x0][0xc3c] ;  /* 0x00030f0000047ab9 */ /* 0x000fc60000000800 */
[----:B------:R-:W3:Y:S01]  /*2b310*/  LDL R3, [R1+0xc] ;  /* 0x00000c0001037983 */ /* 0x000ee20000100800 */
[----:B------:R-:W-:Y:S01]  /*2b320*/  ULDC.64 UR6, c[0x0][0x208] ;  /* 0x0000820000067ab9 */ /* 0x000fe20000000a00 */
[----:B0-----:R-:W-:Y:S02]  /*2b330*/  IMAD.MOV.U32 R10, RZ, RZ, R2 ;  /* 0x000000ffff0a7224 */ /* 0x001fe400078e0002 */
[----:B---3--:R-:W-:-:S05]  /*2b340*/  IMAD.IADD R0, R3, 0x1, R16 ;  /* 0x0000000103007824 */ /* 0x008fca00078e0210 */
[----:B------:R-:W-:-:S13]  /*2b350*/  ISETP.GE.OR P1, PT, R0, UR4, !P0 ;  /* 0x0000000400007c0c */ /* 0x000fda000c726670 */
[----:B------:R-:W0:Y:S08]  /*2b360*/  @!P1 LDC.64 R2, c[0x0][0xc80] ;  /* 0x00032000ff029b82 */ /* 0x000e300000000a00 */
[----:B------:R-:W1:Y:S01]  /*2b370*/  @!P1 LDC.64 R6, c[0x0][0xc78] ;  /* 0x00031e00ff069b82 */ /* 0x000e620000000a00 */
[----:B0-----:R-:W-:-:S05]  /*2b380*/  @!P1 IMAD.WIDE R2, R0, 0x4, R2 ;  /* 0x0000000400029825 */ /* 0x001fca00078e0202 */
[----:B------:R1:W3:Y:S02]  /*2b390*/  @!P1 LDG.E R8, desc[UR6][R2.64] ;  /* 0x0000000602089981 */ /* 0x0002e4000c1e1900 */
[----:B-1----:R-:W-:-:S06]  /*2b3a0*/  @!P1 IMAD.WIDE R2, R0, 0x4, R6 ;  /* 0x0000000400029825 */ /* 0x002fcc00078e0206 */
[----:B------:R-:W4:Y:S01]  /*2b3b0*/  @!P1 LDG.E R2, desc[UR6][R2.64] ;  /* 0x0000000602029981 */ /* 0x000f22000c1e1900 */
[----:B--2---:R-:W-:Y:S01]  /*2b3c0*/  IMAD.MOV.U32 R4, RZ, RZ, RZ ;  /* 0x000000ffff047224 */ /* 0x004fe200078e00ff */
        /* <DEDUP_REMOVED lines=9> */
[----:B----4-:R-:W-:Y:S01]  /*2b460*/  @!P1 IMAD.MOV.U32 R6, RZ, RZ, R2 ;  /* 0x000000ffff069224 */ /* 0x010fe200078e0002 */
[----:B------:R-:W-:-:S03]  /*2b470*/  ISETP.NE.AND P1, PT, R16, RZ, PT ;  /* 0x000000ff1000720c */ /* 0x000fc60003f25270 */
[----:B------:R-:W-:-:S05]  /*2b480*/  IMAD R2, R6, R4, RZ ;  /* 0x0000000406027224 */ /* 0x000fca00078e02ff */
        /* <DEDUP_REMOVED lines=15> */
[----:B------:R0:W1:Y:S02]  /*2b580*/  SHFL.IDX PT, R9, R7, 0x1f, 0x1f ;  /* 0x03e01f0007097f89 */ /* 0x00006400000e0000 */
.L_x_923:
[----:B------:R-:W-:Y:S02]  /*2b590*/  ULDC UR4, c[0x0][0xc38] ;  /* 0x00030e0000047ab9 */ /* 0x000fe40000000800 */
[----:B------:R-:W-:-:S04]  /*2b5a0*/  IMAD.U32 R2, RZ, RZ, UR4 ;  /* 0x00000004ff027e24 */ /* 0x000fc8000f8e00ff */
[----:B-1----:R-:W-:-:S04]  /*2b5b0*/  IMAD R9, R9, R2, RZ ;  /* 0x0000000209097224 */ /* 0x002fc800078e02ff */
[----:B------:R-:W-:-:S05]  /*2b5c0*/  IMAD.IADD R0, R0, 0x1, R9 ;  /* 0x0000000100007824 */ /* 0x000fca00078e0209 */
[----:B------:R-:W-:-:S13]  /*2b5d0*/  ISETP.GT.AND P6, PT, R0, R5, PT ;  /* 0x000000050000720c */ /* 0x000fda0003fc4270 */
[----:B------:R-:W-:Y:S05]  /*2b5e0*/  @P6 BRA `(.L_x_835) ;  /* 0x0000000000b06947 */ /* 0x000fea0003800000 */
.L_x_838:
[----:B------:R-:W2:Y:S01]  /*2b5f0*/  LDL.LU R3, [R1+0xc] ;  /* 0x00000c0001037983 */ /* 0x000ea20000300800 */
[----:B------:R-:W1:Y:S01]  /*2b600*/  LDC R2, c[0x0][0xc3c] ;  /* 0x00030f00ff027b82 */ /* 0x000e620000000800 */
        /* <DEDUP_REMOVED lines=34> */
[----:B0-----:R-:W-:-:S05]  /*2b830*/  IMAD.IADD R7, R2, 0x1, R3 ;  /* 0x0000000102077824 */ /* 0x001fca00078e0203 */
[----:B------:R0:W1:Y:S02]  /*2b840*/  SHFL.IDX PT, R9, R7, 0x1f, 0x1f ;  /* 0x03e01f0007097f89 */ /* 0x00006400000e0000 */
.L_x_931:
[----:B------:R-:W-:Y:S02]  /*2b850*/  ULDC UR4, c[0x0][0xc38] ;  /* 0x00030e0000047ab9 */ /* 0x000fe40000000800 */
[----:B------:R-:W-:-:S04]  /*2b860*/  IMAD.U32 R2, RZ, RZ, UR4 ;  /* 0x00000004ff027e24 */ /* 0x000fc8000f8e00ff */
[----:B-1----:R-:W-:-:S04]  /*2b870*/  IMAD R9, R9, R2, RZ ;  /* 0x0000000209097224 */ /* 0x002fc800078e02ff */
[----:B------:R-:W-:-:S05]  /*2b880*/  IMAD.IADD R0, R9, 0x1, R0 ;  /* 0x0000000109007824 */ /* 0x000fca00078e0200 */
[----:B------:R-:W-:-:S13]  /*2b890*/  ISETP.GT.AND P6, PT, R0, R5, PT ;  /* 0x000000050000720c */ /* 0x000fda0003fc4270 */
[----:B------:R-:W-:Y:S05]  /*2b8a0*/  @!P6 BRA `(.L_x_838) ;  /* 0xfffffffc0050e947 */ /* 0x000fea000383ffff */
.L_x_835:
[----:B------:R-:W-:Y:S01]  /*2b8b0*/  IMAD.IADD R9, R0, 0x1, -R9 ;  /* 0x0000000100097824 */ /* 0x000fe200078e0a09 */
[----:B------:R-:W-:-:S03]  /*2b8c0*/  UMOV UR4, 0xffffffff ;  /* 0xffffffff00047882 */ /* 0x000fc60000000000 */
[----:B------:R-:W-:-:S05]  /*2b8d0*/  IMAD R0, R7, R2, R9 ;  /* 0x0000000207007224 */ /* 0x000fca00078e0209 */
[----:B------:R-:W-:Y:S01]  /*2b8e0*/  ISETP.GT.AND P6, PT, R0, R5, PT ;  /* 0x000000050000720c */ /* 0x000fe20003fc4270 */
[----:B------:R-:W-:-:S12]  /*2b8f0*/  BRA.DIV UR4, `(.L_x_839) ;  /* 0x0000002e04447947 */ /* 0x000fd8000b800000 */
[----:B------:R-:W-:-:S04]  /*2b900*/  VOTE.ANY R3, PT, !P6 ;  /* 0x0000000000037806 */ /* 0x000fc800070e0100 */
[----:B------:R-:W1:Y:S02]  /*2b910*/  POPC R0, R3 ;  /* 0x0000000300007309 */ /* 0x000e640000000000 */
[----:B-1----:R1:W2:Y:S04]  /*2b920*/  SHFL.IDX PT, R4, R4, R0, 0x1f ;  /* 0x00001f0004047589 */ /* 0x0022a800000e0000 */
[----:B------:R1:W3:Y:S02]  /*2b930*/  SHFL.IDX PT, R6, R6, R0, 0x1f ;  /* 0x00001f0006067589 */ /* 0x0002e400000e0000 */
.L_x_936:
[----:B------:R-:W-:-:S13]  /*2b940*/  ISETP.NE.AND P0, PT, R3, RZ, PT ;  /* 0x000000ff0300720c */ /* 0x000fda0003f05270 */
[----:B------:R-:W-:Y:S05]  /*2b950*/  @!P0 BRA `(.L_x_840) ;  /* 0x0000000000148947 */ /* 0x000fea0003800000 */
[----:B------:R-:W-:Y:S01]  /*2b960*/  UMOV UR4, 0xffffffff ;  /* 0xffffffff00047882 */ /* 0x000fe20000000000 */
[----:B------:R-:W-:Y:S02]  /*2b970*/  VIADD R12, R0, 0xffffffff ;  /* 0xffffffff000c7836 */ /* 0x000fe40000000000 */
[----:B------:R-:W-:Y:S05]  /*2b980*/  BRA.DIV UR4, `(.L_x_841) ;  /* 0x0000002e047c7947 */ /* 0x000fea000b800000 */
[----:B0-----:R0:W4:Y:S02]  /*2b990*/  SHFL.IDX PT, R7, R7, R12, 0x1f ;  /* 0x00001f0c07077589 */ /* 0x00112400000e0000 */
.L_x_939:
[----:B----4-:R-:W-:-:S07]  /*2b9a0*/  IMAD.MOV.U32 R8, RZ, RZ, R7 ;  /* 0x000000ffff087224 */ /* 0x010fce00078e0007 */
.L_x_840:
[----:B------:R-:W4:Y:S01]  /*2b9b0*/  LDL.LU R10, [R1+0xc] ;  /* 0x00000c00010a7983 */ /* 0x000f220000300800 */
[----:B0-2---:R-:W-:Y:S01]  /*2b9c0*/  IABS R7, R4 ;  /* 0x0000000400077213 */ /* 0x005fe20000000000 */
[----:B------:R-:W-:-:S03]  /*2b9d0*/  IMAD R9, R8, R2, R9 ;  /* 0x0000000208097224 */ /* 0x000fc600078e0209 */
[----:B------:R-:W0:Y:S01]  /*2b9e0*/  I2F.RP R2, R7 ;  /* 0x0000000700027306 */ /* 0x000e220000209400 */
[----:B------:R-:W-:Y:S01]  /*2b9f0*/  IMAD.IADD R5, R5, 0x1, -R9 ;  /* 0x0000000105057824 */ /* 0x000fe200078e0a09 */
[----:B------:R2:W-:Y:S02]  /*2ba00*/  STL [R1], R9 ;  /* 0x0000000901007387 */ /* 0x0005e40000100800 */
[----:B--2---:R-:W-:-:S04]  /*2ba10*/  IABS R9, R4 ;  /* 0x0000000400097213 */ /* 0x004fc80000000000 */
[----:B0-----:R-:W0:Y:S01]  /*2ba20*/  MUFU.RCP R2, R2 ;  /* 0x0000000200027308 */ /* 0x001e220000001000 */
[----:B------:R-:W-:Y:S02]  /*2ba30*/  IMAD.MOV R9, RZ, RZ, -R9 ;  /* 0x000000ffff097224 */ /* 0x000fe400078e0a09 */
[----:B0-----:R-:W-:-:S05]  /*2ba40*/  VIADD R2, R2, 0xffffffe ;  /* 0x0ffffffe02027836 */ /* 0x001fca0000000000 */
[----:B------:R-:W0:Y:S02]  /*2ba50*/  F2I.FTZ.U32.TRUNC.NTZ R3, R2 ;  /* 0x0000000200037305 */ /* 0x000e24000021f000 */
[----:B0-----:R-:W-:-:S04]  /*2ba60*/  IMAD.MOV R2, RZ, RZ, -R3 ;  /* 0x000000ffff027224 */ /* 0x001fc800078e0a03 */
        /* <DEDUP_REMOVED lines=11> */
[----:B---3--:R-:W-:-:S04]  /*2bb20*/  IABS R7, R6 ;  /* 0x0000000600077213 */ /* 0x008fc80000000000 */
[----:B------:R-:W0:Y:S07]  /*2bb30*/  I2F.RP R2, R7 ;  /* 0x0000000700027306 */ /* 0x000e2e0000209400 */
[----:B------:R-:W-:Y:S01]  /*2bb40*/  @P0 VIADD R8, R8, 0x1 ;  /* 0x0000000108080836 */ /* 0x000fe20000000000 */
[----:B0-----:R-:W0:Y:S02]  /*2bb50*/  MUFU.RCP R2, R2 ;  /* 0x0000000200027308 */ /* 0x001e240000001000 */
[----:B0-----:R-:W-:-:S06]  /*2bb60*/  VIADD R2, R2, 0xffffffe ;  /* 0x0ffffffe02027836 */ /* 0x001fcc0000000000 */
[----:B------:R-:W0:Y:S02]  /*2bb70*/  F2I.FTZ.U32.TRUNC.NTZ R3, R2 ;  /* 0x0000000200037305 */ /* 0x000e24000021f000 */
[----:B0-----:R-:W-:-:S04]  /*2bb80*/  IMAD.MOV R2, RZ, RZ, -R3 ;  /* 0x000000ffff027224 */ /* 0x001fc800078e0a03 */
        /* <DEDUP_REMOVED lines=12> */
[----:B------:R-:W-:Y:S02]  /*2bc50*/  IMAD R3, R2, R9, R3 ;  /* 0x0000000902037224 */ /* 0x000fe400078e0203 */
[----:B------:R-:W-:-:S03]  /*2bc60*/  IMAD.IADD R4, R5, 0x1, -R4 ;  /* 0x0000000105047824 */ /* 0x000fc600078e0a04 */
[----:B------:R-:W-:-:S13]  /*2bc70*/  ISETP.GT.U32.AND P1, PT, R7, R3, PT ;  /* 0x000000030700720c */ /* 0x000fda0003f24070 */
[----:B------:R-:W-:Y:S02]  /*2bc80*/  @!P1 IMAD.IADD R3, R3, 0x1, -R7 ;  /* 0x0000000103039824 */ /* 0x000fe400078e0a07 */
[----:B------:R-:W-:Y:S01]  /*2bc90*/  @!P1 VIADD R2, R2, 0x1 ;  /* 0x0000000102029836 */ /* 0x000fe20000000000 */
[----:B------:R-:W-:Y:S02]  /*2bca0*/  ISETP.NE.AND P1, PT, R6, RZ, PT ;  /* 0x000000ff0600720c */ /* 0x000fe40003f25270 */
[----:B------:R-:W-:Y:S02]  /*2bcb0*/  ISETP.GE.U32.AND P0, PT, R3, R7, PT ;  /* 0x000000070300720c */ /* 0x000fe40003f06070 */
[----:B------:R-:W-:-:S04]  /*2bcc0*/  LOP3.LUT R3, R8, R6, RZ, 0x3c, !PT ;  /* 0x0000000608037212 */ /* 0x000fc800078e3cff */
[----:B------:R-:W-:-:S07]  /*2bcd0*/  ISETP.GE.AND P2, PT, R3, RZ, PT ;  /* 0x000000ff0300720c */ /* 0x000fce0003f46270 */
[----:B------:R-:W-:-:S06]  /*2bce0*/  @P0 VIADD R2, R2, 0x1 ;  /* 0x0000000102020836 */ /* 0x000fcc0000000000 */
[----:B------:R-:W-:Y:S01]  /*2bcf0*/  @!P2 IMAD.MOV R2, RZ, RZ, -R2 ;  /* 0x000000ffff02a224 */ /* 0x000fe200078e0a02 */
[----:B------:R-:W-:-:S05]  /*2bd00*/  @!P1 LOP3.LUT R2, RZ, R6, RZ, 0x33, !PT ;  /* 0x00000006ff029212 */ /* 0x000fca00078e33ff */
[--C-:B------:R-:W-:Y:S02]  /*2bd10*/  IMAD.MOV R3, RZ, RZ, -R2.reuse ;  /* 0x000000ffff037224 */ /* 0x100fe400078e0a02 */
[C---:B------:R-:W-:Y:S02]  /*2bd20*/  IMAD R2, R6.reuse, 0x1000000, R2 ;  /* 0x0100000006027824 */ /* 0x040fe400078e0202 */
[----:B------:R-:W-:Y:S02]  /*2bd30*/  IMAD R3, R6, R3, R8 ;  /* 0x0000000306037224 */ /* 0x000fe400078e0208 */
[----:B----4-:R-:W-:Y:S02]  /*2bd40*/  IMAD.IADD R10, R0, 0x1, R10 ;  /* 0x00000001000a7824 */ /* 0x010fe400078e020a */
[----:B-1----:R-:W-:-:S05]  /*2bd50*/  IMAD R0, R3, 0x10000, R2 ;  /* 0x0001000003007824 */ /* 0x002fca00078e0202 */
[----:B------:R0:W-:Y:S04]  /*2bd60*/  STL [R1+0x8], R0 ;  /* 0x0000080001007387 */ /* 0x0001e80000100800 */
[----:B------:R0:W-:Y:S04]  /*2bd70*/  STL [R1+0xc], R10 ;  /* 0x00000c0a01007387 */ /* 0x0001e80000100800 */
[----:B------:R0:W-:Y:S01]  /*2bd80*/  STL [R1+0x4], R4 ;  /* 0x0000040401007387 */ /* 0x0001e20000100800 */
[----:B------:R-:W-:Y:S05]  /*2bd90*/  BRA `(.L_x_842) ;  /* 0x0000000000287947 */ /* 0x000fea0003800000 */
.L_x_836:
[----:B------:R-:W-:Y:S01]  /*2bda0*/  UMOV UR4, URZ ;  /* 0x0000003f00047c82 */ /* 0x000fe20008000000 */
[----:B------:R-:W-:Y:S01]  /*2bdb0*/  ULDC UR6, c[0x0][0xc3c] ;  /* 0x00030f0000067ab9 */ /* 0x000fe20000000800 */
[----:B------:R-:W-:Y:S01]  /*2bdc0*/  UMOV UR5, URZ ;  /* 0x0000003f00057c82 */ /* 0x000fe20008000000 */
[----:B------:R-:W-:Y:S01]  /*2bdd0*/  IMAD.U32 R3, RZ, RZ, UR4 ;  /* 0x00000004ff037e24 */ /* 0x000fe2000f8e00ff */
[----:B------:R1:W-:Y:S01]  /*2bde0*/  STL [R1], R5 ;  /* 0x0000000501007387 */ /* 0x0003e20000100800 */
[----:B------:R-:W-:Y:S02]  /*2bdf0*/  IMAD.U32 R0, RZ, RZ, UR6 ;  /* 0x00000006ff007e24 */ /* 0x000fe4000f8e00ff */
[----:B------:R-:W-:Y:S01]  /*2be00*/  IMAD.U32 R2, RZ, RZ, UR5 ;  /* 0x00000005ff027e24 */ /* 0x000fe2000f8e00ff */
[----:B------:R1:W-:Y:S04]  /*2be10*/  STL [R1+0x4], R3 ;  /* 0x0000040301007387 */ /* 0x0003e80000100800 */
[----:B------:R1:W-:Y:S04]  /*2be20*/  STL [R1+0xc], R0 ;  /* 0x00000c0001007387 */ /* 0x0003e80000100800 */
[----:B------:R1:W-:Y:S02]  /*2be30*/  STL [R1+0x8], R2 ;  /* 0x0000080201007387 */ /* 0x0003e40000100800 */
.L_x_842:
[----:B-1----:R-:W2:Y:S04]  /*2be40*/  LDL R2, [R1+0xc] ;  /* 0x00000c0001027983 */ /* 0x002ea80000100800 */
[----:B------:R-:W3:Y:S04]  /*2be50*/  LDL R3, [R1+0x8] ;  /* 0x0000080001037983 */ /* 0x000ee80000100800 */
[----:B------:R-:W4:Y:S04]  /*2be60*/  LDL R5, [R1+0x4] ;  /* 0x0000040001057983 */ /* 0x000f280000100800 */
[----:B0-----:R-:W4:Y:S01]  /*2be70*/  LDL R4, [R1] ;  /* 0x0000000001047983 */ /* 0x001f220000100800 */
[----:B------:R-:W0:Y:S01]  /*2be80*/  S2R R0, SR_TID.X ;  /* 0x0000000000007919 */ /* 0x000e220000002100 */
[----:B------:R-:W-:Y:S05]  /*2be90*/  WARPSYNC.ALL ;  /* 0x0000000000007948 */ /* 0x000fea0003800000 */
[----:B0-----:R-:W-:Y:S01]  /*2bea0*/  LOP3.LUT R0, R0, 0x1f, RZ, 0xc0, !PT ;  /* 0x0000001f00007812 */ /* 0x001fe200078ec0ff */
[----:B------:R-:W-:Y:S03]  /*2beb0*/  BAR.SYNC.DEFER_BLOCKING 0x4, 0x180 ;  /* 0x0106000000007b1d */ /* 0x000fe60000010000 */
[----:B------:R-:W-:-:S13]  /*2bec0*/  ISETP.NE.AND P0, PT, R0, RZ, PT ;  /* 0x000000ff0000720c */ /* 0x000fda0003f05270 */
[----:B------:R-:W0:Y:S01]  /*2bed0*/  @!P0 S2R R0, SR_CgaCtaId ;  /* 0x0000000000008919 */ /* 0x000e220000008800 */
[----:B--2---:R-:W-:Y:S01]  /*2bee0*/  IMAD.MOV.U32 R7, RZ, RZ, R2 ;  /* 0x000000ffff077224 */ /* 0x004fe200078e0002 */
[----:B------:R-:W-:Y:S01]  /*2bef0*/  @!P0 MOV R2, 0x400 ;  /* 0x0000040000028802 */ /* 0x000fe20000000f00 */
[----:B---3--:R-:W-:-:S03]  /*2bf00*/  IMAD.MOV.U32 R6, RZ, RZ, R3 ;  /* 0x000000ffff067224 */ /* 0x008fc600078e0003 */
[----:B0-----:R-:W-:-:S05]  /*2bf10*/  @!P0 LEA R18, R0, R2, 0x18 ;  /* 0x0000000200128211 */ /* 0x001fca00078ec0ff */
[----:B----4-:R0:W-:Y:S01]  /*2bf20*/  @!P0 STS.128 [R18+0x388d0], R4 ;  /* 0x0388d00412008388 */ /* 0x0101e20000000c00 */
[----:B------:R-:W-:Y:S06]  /*2bf30*/  BAR.ARV 0x5, 0x180 ;  /* 0x0146000000007b1d */ /* 0x000fec0000002000 */
.L_x_833:
[----:B------:R-:W2:Y:S01]  /*2bf40*/  LDL R0, [R1+0xc] ;  /* 0x00000c0001007983 */ /* 0x000ea20000100800 */
[----:B------:R-:W-:Y:S02]  /*2bf50*/  ULDC UR4, c[0x0][0xc3c] ;  /* 0x00030f0000047ab9 */ /* 0x000fe40000000800 */
[----:B--2---:R-:W-:-:S13]  /*2bf60*/  ISETP.GE.AND P0, PT, R0, UR4, PT ;  /* 0x0000000400007c0c */ /* 0x004fda000bf06270 */
[----:B------:R-:W-:Y:S05]  /*2bf70*/  @!P0 BRA `(.L_x_843) ;  /* 0xffffff8000108947 */ /* 0x000fea000383ffff */
[----:B------:R-:W-:Y:S05]  /*2bf80*/  BSYNC B8 ;  /* 0x0000000000087941 */ /* 0x000fea0003800000 */
.L_x_684:
[----:B-1----:R-:W3:Y:S01]  /*2bf90*/  LDL.LU R0, [R1+0x64] ;  /* 0x0000640001007983 */ /* 0x002ee20000300800 */
[----:B------:R-:W-:Y:S01]  /*2bfa0*/  BSSY B0, `(.L_x_844) ;  /* 0x000000b000007945 */ /* 0x000fe20003800000 */
[----:B0-----:R-:W0:Y:S01]  /*2bfb0*/  S2R R5, SR_CgaCtaId ;  /* 0x0000000000057919 */ /* 0x001e220000008800 */
        /* <DEDUP_REMOVED lines=9> */
.L_x_940:
[----:B------:R-:W-:Y:S05]  /*2c050*/  BSYNC B0 ;  /* 0x0000000000007941 */ /* 0x000fea0003800000 */
.L_x_844:
[----:B------:R-:W-:-:S03]  /*2c060*/  UMOV UR4, 0xffffffff ;  /* 0xffffffff00047882 */ /* 0x000fc60000000000 */
[----:B------:R-:W-:Y:S05]  /*2c070*/  BRA.DIV UR4, `(.L_x_846) ;  /* 0x0000002604fc7947 */ /* 0x000fea000b800000 */
[----:B------:R-:W1:Y:S02]  /*2c080*/  S2R R2, SR_TID.X ;  /* 0x0000000000027919 */ /* 0x000e640000002100 */
[----:B-1----:R-:W-:-:S04]  /*2c090*/  SHF.R.U32.HI R2, RZ, 0x5, R2 ;  /* 0x00000005ff027819 */ /* 0x002fc80000011602 */
[----:B------:R-:W-:-:S05]  /*2c0a0*/  LOP3.LUT R2, R2, 0x3, RZ, 0xc0, !PT ;  /* 0x0000000302027812 */ /* 0x000fca00078ec0ff */
[----:B------:R1:W3:Y:S02]  /*2c0b0*/  SHFL.IDX PT, R14, R2, RZ, 0x1f ;  /* 0x00001fff020e7589 */ /* 0x0002e400000e0000 */
.L_x_943:
[----:B---3--:R-:W-:-:S13]  /*2c0c0*/  ISETP.NE.AND P0, PT, R14, RZ, PT ;  /* 0x000000ff0e00720c */ /* 0x008fda0003f05270 */
[----:B------:R-:W-:Y:S05]  /*2c0d0*/  @P0 BRA `(.L_x_444) ;  /* 0x00000000008c0947 */ /* 0x000fea0003800000 */
[----:B------:R-:W-:-:S03]  /*2c0e0*/  UMOV UR4, 0xffffffff ;  /* 0xffffffff00047882 */ /* 0x000fc60000000000 */
[----:B------:R-:W-:Y:S05]  /*2c0f0*/  BRA.DIV UR4, `(.L_x_847) ;  /* 0x0000002a04107947 */ /* 0x000fea000b800000 */
[----:B------:R-:W-:-:S13]  /*2c100*/  ELECT P6, URZ, PT ;  /* 0x00000000003f782f */ /* 0x000fda00038c0000 */
.L_x_946:
[----:B------:R-:W-:Y:S05]  /*2c110*/  @!P6 BRA `(.L_x_444) ;  /* 0x00000000007ce947 */ /* 0x000fea0003800000 */
[----:B------:R-:W-:-:S06]  /*2c120*/  ULOP3.LUT UR4, UR60, 0x2, URZ, 0xfc, !UPT ;  /* 0x000000023c047892 */ /* 0x000fcc000f8efc3f */
[----:B-1----:R-:W-:-:S05]  /*2c130*/  IMAD.U32 R2, RZ, RZ, UR4 ;  /* 0x00000004ff027e24 */ /* 0x002fca000f8e00ff */
[----:B------:R-:W-:-:S13]  /*2c140*/  ISETP.NE.AND P2, PT, R2, 0x3, PT ;  /* 0x000000030200780c */ /* 0x000fda0003f45270 */
[----:B------:R-:W-:Y:S05]  /*2c150*/  @!P2 BRA `(.L_x_848) ;  /* 0x000000000004a947 */ /* 0x000fea0003800000 */
[----:B------:R-:W-:Y:S01]  /*2c160*/  BPT.TRAP 0x1 ;  /* 0x000000040000795c */ /* 0x000fe20000300000 */
.L_x_848:
[----:B------:R-:W3:Y:S01]  /*2c170*/  LDL.LU R7, [R1+0x18] ;  /* 0x0000180001077983 */ /* 0x000ee20000300800 */
[----:B------:R-:W-:Y:S02]  /*2c180*/  VIADD R2, R0, 0x38840 ;  /* 0x0003884000027836 */ /* 0x000fe40000000000 */
[C---:B0-----:R-:W-:Y:S02]  /*2c190*/  VIADD R3, R19.reuse, 0x1 ;  /* 0x0000000113037836 */ /* 0x041fe40000000000 */
[----:B------:R-:W-:-:S03]  /*2c1a0*/  IMAD R6, R19, 0x8, R2 ;  /* 0x0000000813067824 */ /* 0x000fc600078e0202 */
[----:B------:R-:W-:-:S04]  /*2c1b0*/  ISETP.NE.AND P1, PT, R3, 0x2, PT ;  /* 0x000000020300780c */ /* 0x000fc80003f25270 */
[----:B------:R-:W-:Y:S02]  /*2c1c0*/  SEL R4, RZ, 0x1, P1 ;  /* 0x00000001ff047807 */ /* 0x000fe40000800000 */
[----:B------:R-:W-:Y:S02]  /*2c1d0*/  SEL R3, R3, RZ, P1 ;  /* 0x000000ff03037207 */ /* 0x000fe40000800000 */
[C---:B---3--:R-:W-:Y:S02]  /*2c1e0*/  SHF.L.U32 R5, R7.reuse, 0x1f, RZ ;  /* 0x0000001f07057819 */ /* 0x048fe400000006ff */
[----:B------:R-:W-:Y:S01]  /*2c1f0*/  LOP3.LUT R4, R7, R4, RZ, 0x3c, !PT ;  /* 0x0000000407047212 */ /* 0x000fe200078e3cff */
[----:B------:R-:W-:Y:S01]  /*2c200*/  IMAD R7, R3, 0x8, R2 ;  /* 0x0000000803077824 */ /* 0x000fe200078e0202 */
[----:B------:R-:W0:Y:S02]  /*2c210*/  SYNCS.PHASECHK.TRANS64.TRYWAIT P0, [R6+URZ], R5 ;  /* 0x00000005060075a7 */ /* 0x000e24000800017f */
[----:B------:R-:W-:Y:S01]  /*2c220*/  SHF.L.U32 R2, R4, 0x1f, RZ ;  /* 0x0000001f04027819 */ /* 0x000fe200000006ff */
[----:B0-----:R-:W-:Y:S06]  /*2c230*/  @!P0 BRA `(.L_x_849) ;  /* 0x0000002400e08947 */ /* 0x001fec0003800000 */
.L_x_947:
[----:B------:R-:W1:Y:S02]  /*2c240*/  SYNCS.PHASECHK.TRANS64.TRYWAIT P0, [R7+URZ], R2 ;  /* 0x00000002070075a7 */ /* 0x000e64000800017f */
[----:B-1----:R-:W-:Y:S05]  /*2c250*/  @!P0 BRA `(.L_x_850) ;  /* 0x0000002400ec8947 */ /* 0x002fea0003800000 */
.L_x_948:
[----:B------:R-:W-:Y:S05]  /*2c260*/  @!P2 BRA `(.L_x_851) ;  /* 0x000000000004a947 */ /* 0x000fea0003800000 */
[----:B------:R-:W-:Y:S01]  /*2c270*/  BPT.TRAP 0x1 ;  /* 0x000000040000795c */ /* 0x000fe20000300000 */
.L_x_851:
[----:B------:R-:W-:-:S04]  /*2c280*/  VIADD R0, R0, 0x38860 ;  /* 0x0003886000007836 */ /* 0x000fc80000000000 */
[----:B------:R-:W-:-:S04]  /*2c290*/  IMAD R4, R19, 0x8, R0 ;  /* 0x0000000813047824 */ /* 0x000fc800078e0200 */
[----:B------:R-:W3:Y:S02]  /*2c2a0*/  SYNCS.PHASECHK.TRANS64.TRYWAIT P0, [R4+URZ], R5 ;  /* 0x00000005040075a7 */ /* 0x000ee4000800017f */
[----:B---3--:R-:W-:Y:S05]  /*2c2b0*/  @!P0 BRA `(.L_x_852) ;  /* 0x0000002400e88947 */ /* 0x008fea0003800000 */
.L_x_949:
[----:B------:R-:W-:-:S07]  /*2c2c0*/  IMAD R3, R3, 0x8, R0 ;  /* 0x0000000803037824 */ /* 0x000fce00078e0200 */
.L_x_853:
[----:B----4-:R4:W0:Y:S02]  /*2c2d0*/  SYNCS.PHASECHK.TRANS64.TRYWAIT P0, [R3+URZ], R2 ;  /* 0x00000002030075a7 */ /* 0x010824000800017f */
[----:B0-----:R-:W-:Y:S05]  /*2c2e0*/  @!P0 NANOSLEEP.SYNCS 0x989680 ;  /* 0x009896800000895d */ /* 0x001fea0003900000 */
[----:B------:R-:W0:Y:S02]  /*2c2f0*/  @!P0 SYNCS.PHASECHK.TRANS64 P0, [R3+URZ], R2 ;  /* 0x00000002030085a7 */ /* 0x000e24000800007f */
[----:B0-----:R-:W-:Y:S05]  /*2c300*/  @!P0 BRA `(.L_x_853) ;  /* 0xfffffffc00f08947 */ /* 0x001fea000383ffff */
.L_x_444:
[----:B------:R-:W-:Y:S05]  /*2c310*/  BSYNC B9 ;  /* 0x0000000000097941 */ /* 0x000fea0003800000 */
.L_x_441:
[----:B------:R-:W-:Y:S05]  /*2c320*/  EXIT ;  /* 0x000000000000794d */ /* 0x000fea0003800000 */
.L_x_466:
[----:B-1----:R1:W2:Y:S02]  /*2c330*/  SYNCS.PHASECHK.TRANS64.TRYWAIT P6, [R3+URZ+0x38890], R0 ;  /* 0x03889000030075a7 */ /* 0x0022a400080c017f */
[----:B--2---:R-:W-:Y:S05]  /*2c340*/  @!P6 NANOSLEEP.SYNCS 0x989680 ;  /* 0x009896800000e95d */ /* 0x004fea0003900000 */
[----:B------:R-:W2:Y:S02]  /*2c350*/  @!P6 SYNCS.PHASECHK.TRANS64 P6, [R3+URZ+0x38890], R0 ;  /* 0x038890000300e5a7 */ /* 0x000ea400080c007f */
[----:B--2---:R-:W-:Y:S05]  /*2c360*/  @!P6 BRA `(.L_x_466) ;  /* 0xfffffffc00f0e947 */ /* 0x004fea000383ffff */
[----:B------:R-:W-:Y:S05]  /*2c370*/  BRA `(.L_x_854) ;  /* 0xfffffd7c00287947 */ /* 0x000fea000383ffff */
.L_x_522:
[----:B--2---:R2:W3:Y:S02]  /*2c380*/  SYNCS.PHASECHK.TRANS64.TRYWAIT P5, [R3+URZ+0x38890], R0 ;  /* 0x03889000030075a7 */ /* 0x0044e400080a017f */
[----:B---3--:R-:W-:Y:S05]  /*2c390*/  @!P5 NANOSLEEP.SYNCS 0x989680 ;  /* 0x009896800000d95d */ /* 0x008fea0003900000 */
[----:B------:R-:W3:Y:S02]  /*2c3a0*/  @!P5 SYNCS.PHASECHK.TRANS64 P5, [R3+URZ+0x38890], R0 ;  /* 0x038890000300d5a7 */ /* 0x000ee400080a007f */
[----:B---3--:R-:W-:Y:S05]  /*2c3b0*/  @!P5 BRA `(.L_x_522) ;  /* 0xfffffffc00f0d947 */ /* 0x008fea000383ffff */
[----:B------:R-:W-:Y:S05]  /*2c3c0*/  BRA `(.L_x_855) ;  /* 0xfffffdb000fc7947 */ /* 0x000fea000383ffff */
.L_x_547:
[----:B-1----:R1:W2:Y:S02]  /*2c3d0*/  SYNCS.PHASECHK.TRANS64.TRYWAIT P4, [R3+URZ+0x38890], R0 ;  /* 0x03889000030075a7 */ /* 0x0022a4000808017f */
[----:B--2---:R-:W-:Y:S05]  /*2c3e0*/  @!P4 NANOSLEEP.SYNCS 0x989680 ;  /* 0x009896800000c95d */ /* 0x004fea0003900000 */
[----:B------:R-:W2:Y:S02]  /*2c3f0*/  @!P4 SYNCS.PHASECHK.TRANS64 P4, [R3+URZ+0x38890], R0 ;  /* 0x038890000300c5a7 */ /* 0x000ea4000808007f */
[----:B--2---:R-:W-:Y:S05]  /*2c400*/  @!P4 BRA `(.L_x_547) ;  /* 0xfffffffc00f0c947 */ /* 0x004fea000383ffff */
[----:B------:R-:W-:Y:S05]  /*2c410*/  BRA `(.L_x_856) ;  /* 0xfffffde400e87947 */ /* 0x000fea000383ffff */
.L_x_555:
[----:B--2---:R2:W3:Y:S02]  /*2c420*/  SYNCS.PHASECHK.TRANS64.TRYWAIT P4, [R3+URZ+0x388b0], R0 ;  /* 0x0388b000030075a7 */ /* 0x0044e4000808017f */
[----:B---3--:R-:W-:Y:S05]  /*2c430*/  @!P4 NANOSLEEP.SYNCS 0x989680 ;  /* 0x009896800000c95d */ /* 0x008fea0003900000 */
[----:B------:R-:W3:Y:S02]  /*2c440*/  @!P4 SYNCS.PHASECHK.TRANS64 P4, [R3+URZ+0x388b0], R0 ;  /* 0x0388b0000300c5a7 */ /* 0x000ee4000808007f */
[----:B---3--:R-:W-:Y:S05]  /*2c450*/  @!P4 BRA `(.L_x_555) ;  /* 0xfffffffc00f0c947 */ /* 0x008fea000383ffff */
[----:B------:R-:W-:Y:S05]  /*2c460*/  BRA `(.L_x_857) ;  /* 0xfffffdec00087947 */ /* 0x000fea000383ffff */
.L_x_577:
[----:B------:R-:W-:Y:S01]  /*2c470*/  BSSY B1, `(.L_x_858) ;  /* 0x0000008000017945 */ /* 0x000fe20003800000 */
[----:B------:R-:W-:Y:S02]  /*2c480*/  IMAD.MOV.U32 R13, RZ, RZ, R25 ;  /* 0x000000ffff0d7224 */ /* 0x000fe400078e0019 */
[----:B------:R-:W-:Y:S02]  /*2c490*/  IMAD.MOV.U32 R12, RZ, RZ, RZ ;  /* 0x000000ffff0c7224 */ /* 0x000fe400078e00ff */
[----:B------:R-:W-:Y:S02]  /*2c4a0*/  IMAD.MOV.U32 R11, RZ, RZ, 0x181f ;  /* 0x0000181fff0b7424 */ /* 0x000fe400078e00ff */
[----:B------:R-:W-:-:S07]  /*2c4b0*/  IMAD.MOV.U32 R15, RZ, RZ, -0x1 ;  /* 0xffffffffff0f7424 */ /* 0x000fce00078e00ff */
[----:B------:R-:W-:Y:S05]  /*2c4c0*/  WARPSYNC.COLLECTIVE R15, `(.L_x_859) ;  /* 0x000000000f087348 */ /* 0x000fea0003c00000 */
[----:B------:R0:W1:Y:S02]  /*2c4d0*/  SHFL.IDX P6, R14, R13, R12, R11 ;  /* 0x0000000c0d0e7389 */ /* 0x00006400000c000b */
[----:B01----:R-:W-:Y:S01]  /*2c4e0*/  ENDCOLLECTIVE ;  /* 0x000000000000791b */ /* 0x003fe20003800000 */
.L_x_859:
[----:B------:R-:W-:Y:S05]  /*2c4f0*/  BSYNC B1 ;  /* 0x0000000000017941 */ /* 0x000fea0003800000 */
.L_x_858:
[----:B------:R-:W-:Y:S02]  /*2c500*/  IMAD.MOV.U32 R13, RZ, RZ, R24 ;  /* 0x000000ffff0d7224 */ /* 0x000fe400078e0018 */
[----:B------:R-:W-:Y:S02]  /*2c510*/  IMAD.MOV.U32 R12, RZ, RZ, RZ ;  /* 0x000000ffff0c7224 */ /* 0x000fe400078e00ff */
[----:B------:R-:W-:Y:S02]  /*2c520*/  IMAD.MOV.U32 R11, RZ, RZ, 0x181f ;  /* 0x0000181fff0b7424 */ /* 0x000fe400078e00ff */
[----:B------:R-:W-:Y:S02]  /*2c530*/  IMAD.MOV.U32 R15, RZ, RZ, -0x1 ;  /* 0xffffffffff0f7424 */ /* 0x000fe400078e00ff */
[----:B------:R-:W-:-:S07]  /*2c540*/  IMAD.MOV.U32 R0, RZ, RZ, R14 ;  /* 0x000000ffff007224 */ /* 0x000fce00078e000e */
[----:B------:R-:W-:Y:S05]  /*2c550*/  WARPSYNC.COLLECTIVE R15, `(.L_x_860) ;  /* 0x000000000f087348 */ /* 0x000fea0003c00000 */
[----:B------:R0:W1:Y:S02]  /*2c560*/  SHFL.IDX P6, R14, R13, R12, R11 ;  /* 0x0000000c0d0e7389 */ /* 0x00006400000c000b */
[----:B01----:R-:W-:Y:S01]  /*2c570*/  ENDCOLLECTIVE ;  /* 0x000000000000791b */ /* 0x003fe20003800000 */
.L_x_860:
[----:B------:R-:W-:Y:S02]  /*2c580*/  IMAD.MOV.U32 R13, RZ, RZ, R27 ;  /* 0x000000ffff0d7224 */ /* 0x000fe400078e001b */
[----:B------:R-:W-:-:S07]  /*2c590*/  IMAD.MOV.U32 R3, RZ, RZ, R14 ;  /* 0x000000ffff037224 */ /* 0x000fce00078e000e */
[----:B------:R-:W-:Y:S05]  /*2c5a0*/  WARPSYNC.COLLECTIVE R15, `(.L_x_861) ;  /* 0x000000000f087348 */ /* 0x000fea0003c00000 */
[----:B------:R0:W1:Y:S02]  /*2c5b0*/  SHFL.IDX P6, R14, R13, R12, R11 ;  /* 0x0000000c0d0e7389 */ /* 0x00006400000c000b */
[----:B01----:R-:W-:Y:S01]  /*2c5c0*/  ENDCOLLECTIVE ;  /* 0x000000000000791b */ /* 0x003fe20003800000 */
.L_x_861:
[----:B------:R-:W-:Y:S02]  /*2c5d0*/  IMAD.MOV.U32 R13, RZ, RZ, R32 ;  /* 0x000000ffff0d7224 */ /* 0x000fe400078e0020 */
[----:B------:R-:W-:-:S07]  /*2c5e0*/  IMAD.MOV.U32 R27, RZ, RZ, R14 ;  /* 0x000000ffff1b7224 */ /* 0x000fce00078e000e */
[----:B------:R-:W-:Y:S05]  /*2c5f0*/  WARPSYNC.COLLECTIVE R15, `(.L_x_862) ;  /* 0x000000000f087348 */ /* 0x000fea0003c00000 */
[----:B------:R0:W1:Y:S02]  /*2c600*/  SHFL.IDX P6, R14, R13, R12, R11 ;  /* 0x0000000c0d0e7389 */ /* 0x00006400000c000b */
[----:B01----:R-:W-:Y:S01]  /*2c610*/  ENDCOLLECTIVE ;  /* 0x000000000000791b */ /* 0x003fe20003800000 */
.L_x_862:
[----:B------:R-:W-:Y:S01]  /*2c620*/  IMAD.MOV.U32 R32, RZ, RZ, R14 ;  /* 0x000000ffff207224 */ /* 0x000fe200078e000e */
[----:B------:R-:W-:Y:S06]  /*2c630*/  BRA `(.L_x_863) ;  /* 0xfffffdfc00707947 */ /* 0x000fec000383ffff */
.L_x_581:
[----:B0-----:R0:W1:Y:S02]  /*2c640*/  SYNCS.PHASECHK.TRANS64.TRYWAIT P0, [R18+URZ+0x38800], R35 ;  /* 0x03880023120075a7 */ /* 0x001064000800017f */
[----:B-1----:R-:W-:Y:S05]  /*2c650*/  @!P0 NANOSLEEP.SYNCS 0x989680 ;  /* 0x009896800000895d */ /* 0x002fea0003900000 */
[----:B------:R-:W1:Y:S02]  /*2c660*/  @!P0 SYNCS.PHASECHK.TRANS64 P0, [R18+URZ+0x38800], R35 ;  /* 0x03880023120085a7 */ /* 0x000e64000800007f */
[----:B-1----:R-:W-:Y:S05]  /*2c670*/  @!P0 BRA `(.L_x_581) ;  /* 0xfffffffc00f08947 */ /* 0x002fea000383ffff */
[----:B------:R-:W-:Y:S05]  /*2c680*/  BRA `(.L_x_864) ;  /* 0xfffffe0400307947 */ /* 0x000fea000383ffff */
.L_x_613:
        /* <DEDUP_REMOVED lines=8> */
.L_x_866:
[----:B------:R-:W-:Y:S05]  /*2c710*/  BSYNC B1 ;  /* 0x0000000000017941 */ /* 0x000fea0003800000 */
.L_x_865:
        /* <DEDUP_REMOVED lines=8> */
.L_x_867:
[----:B------:R-:W-:Y:S02]  /*2c7a0*/  IMAD.MOV.U32 R13, RZ, RZ, R27 ;  /* 0x000000ffff0d7224 */ /* 0x000fe400078e001b */
[----:B------:R-:W-:-:S07]  /*2c7b0*/  IMAD.MOV.U32 R3, RZ, RZ, R14 ;  /* 0x000000ffff037224 */ /* 0x000fce00078e000e */
[----:B------:R-:W-:Y:S05]  /*2c7c0*/  WARPSYNC.COLLECTIVE R15, `(.L_x_868) ;  /* 0x000000000f087348 */ /* 0x000fea0003c00000 */
[----:B------:R0:W1:Y:S02]  /*2c7d0*/  SHFL.IDX P6, R14, R13, R12, R11 ;  /* 0x0000000c0d0e7389 */ /* 0x00006400000c000b */
[----:B01----:R-:W-:Y:S01]  /*2c7e0*/  ENDCOLLECTIVE ;  /* 0x000000000000791b */ /* 0x003fe20003800000 */
.L_x_868:
[----:B------:R-:W-:Y:S02]  /*2c7f0*/  IMAD.MOV.U32 R13, RZ, RZ, R32 ;  /* 0x000000ffff0d7224 */ /* 0x000fe400078e0020 */
[----:B------:R-:W-:-:S07]  /*2c800*/  IMAD.MOV.U32 R33, RZ, RZ, R14 ;  /* 0x000000ffff217224 */ /* 0x000fce00078e000e */
[----:B------:R-:W-:Y:S05]  /*2c810*/  WARPSYNC.COLLECTIVE R15, `(.L_x_869) ;  /* 0x000000000f087348 */ /* 0x000fea0003c00000 */
[----:B------:R0:W1:Y:S02]  /*2c820*/  SHFL.IDX P6, R14, R13, R12, R11 ;  /* 0x0000000c0d0e7389 */ /* 0x00006400000c000b */
[----:B01----:R-:W-:Y:S01]  /*2c830*/  ENDCOLLECTIVE ;  /* 0x000000000000791b */ /* 0x003fe20003800000 */
.L_x_869:
[----:B------:R-:W-:Y:S01]  /*2c840*/  IMAD.MOV.U32 R32, RZ, RZ, R14 ;  /* 0x000000ffff207224 */ /* 0x000fe200078e000e */
[----:B------:R-:W-:Y:S06]  /*2c850*/  BRA `(.L_x_870) ;  /* 0xfffffe3000107947 */ /* 0x000fec000383ffff */
.L_x_617:
[----:B0-----:R0:W1:Y:S02]  /*2c860*/  SYNCS.PHASECHK.TRANS64.TRYWAIT P0, [R18+URZ+0x38800], R21 ;  /* 0x03880015120075a7 */ /* 0x001064000800017f */
[----:B-1----:R-:W-:Y:S05]  /*2c870*/  @!P0 NANOSLEEP.SYNCS 0x989680 ;  /* 0x009896800000895d */ /* 0x002fea0003900000 */
[----:B------:R-:W1:Y:S02]  /*2c880*/  @!P0 SYNCS.PHASECHK.TRANS64 P0, [R18+URZ+0x38800], R21 ;  /* 0x03880015120085a7 */ /* 0x000e64000800007f */
[----:B-1----:R-:W-:Y:S05]  /*2c890*/  @!P0 BRA `(.L_x_617) ;  /* 0xfffffffc00f08947 */ /* 0x002fea000383ffff */
[----:B------:R-:W-:Y:S05]  /*2c8a0*/  BRA `(.L_x_871) ;  /* 0xfffffe3400847947 */ /* 0x000fea000383ffff */
.L_x_635:
[----:B-1----:R1:W2:Y:S02]  /*2c8b0*/  SYNCS.PHASECHK.TRANS64.TRYWAIT P2, [R0+URZ+0x38830], R3 ;  /* 0x03883003000075a7 */ /* 0x0022a4000804017f */
[----:B--2---:R-:W-:Y:S05]  /*2c8c0*/  @!P2 NANOSLEEP.SYNCS 0x989680 ;  /* 0x009896800000a95d */ /* 0x004fea0003900000 */
[----:B------:R-:W2:Y:S02]  /*2c8d0*/  @!P2 SYNCS.PHASECHK.TRANS64 P2, [R0+URZ+0x38830], R3 ;  /* 0x038830030000a5a7 */ /* 0x000ea4000804007f */
[----:B--2---:R-:W-:Y:S05]  /*2c8e0*/  @!P2 BRA `(.L_x_635) ;  /* 0xfffffffc00f0a947 */ /* 0x004fea000383ffff */
[----:B------:R-:W-:Y:S05]  /*2c8f0*/  BRA `(.L_x_634) ;  /* 0xfffffe6800b47947 */ /* 0x000fea000383ffff */
.L_x_642:
[----:B-1----:R1:W2:Y:S02]  /*2c900*/  SYNCS.PHASECHK.TRANS64.TRYWAIT P2, [R11+URZ+0x38830], R4 ;  /* 0x038830040b0075a7 */ /* 0x0022a4000804017f */
[----:B--2---:R-:W-:Y:S05]  /*2c910*/  @!P2 NANOSLEEP.SYNCS 0x989680 ;  /* 0x009896800000a95d */ /* 0x004fea0003900000 */
[----:B------:R-:W2:Y:S02]  /*2c920*/  @!P2 SYNCS.PHASECHK.TRANS64 P2, [R11+URZ+0x38830], R4 ;  /* 0x038830040b00a5a7 */ /* 0x000ea4000804007f */
[----:B--2---:R-:W-:Y:S05]  /*2c930*/  @!P2 BRA `(.L_x_642) ;  /* 0xfffffffc00f0a947 */ /* 0x004fea000383ffff */
[----:B------:R-:W-:Y:S05]  /*2c940*/  BRA `(.L_x_641) ;  /* 0xfffffebc007c7947 */ /* 0x000fea000383ffff */
.L_x_647:
[----:B-1----:R1:W2:Y:S02]  /*2c950*/  SYNCS.PHASECHK.TRANS64.TRYWAIT P2, [R9+URZ+0x38850], R0 ;  /* 0x03885000090075a7 */ /* 0x0022a4000804017f */
[----:B--2---:R-:W-:Y:S05]  /*2c960*/  @!P2 NANOSLEEP.SYNCS 0x989680 ;  /* 0x009896800000a95d */ /* 0x004fea0003900000 */
[----:B------:R-:W2:Y:S02]  /*2c970*/  @!P2 SYNCS.PHASECHK.TRANS64 P2, [R9+URZ+0x38850], R0 ;  /* 0x038850000900a5a7 */ /* 0x000ea4000804007f */
[----:B--2---:R-:W-:Y:S05]  /*2c980*/  @!P2 BRA `(.L_x_647) ;  /* 0xfffffffc00f0a947 */ /* 0x004fea000383ffff */
[----:B------:R-:W-:Y:S05]  /*2c990*/  BRA `(.L_x_646) ;  /* 0xfffffef400447947 */ /* 0x000fea000383ffff */
.L_x_653:
[----:B-1----:R1:W2:Y:S02]  /*2c9a0*/  SYNCS.PHASECHK.TRANS64.TRYWAIT P0, [R0+URZ+0x38850], R3 ;  /* 0x03885003000075a7 */ /* 0x0022a4000800017f */
[----:B--2---:R-:W-:Y:S05]  /*2c9b0*/  @!P0 NANOSLEEP.SYNCS 0x989680 ;  /* 0x009896800000895d */ /* 0x004fea0003900000 */
[----:B------:R-:W2:Y:S02]  /*2c9c0*/  @!P0 SYNCS.PHASECHK.TRANS64 P0, [R0+URZ+0x38850], R3 ;  /* 0x03885003000085a7 */ /* 0x000ea4000800007f */
[----:B--2---:R-:W-:Y:S05]  /*2c9d0*/  @!P0 BRA `(.L_x_653) ;  /* 0xfffffffc00f08947 */ /* 0x004fea000383ffff */
[----:B------:R-:W-:Y:S05]  /*2c9e0*/  BRA `(.L_x_652) ;  /* 0xffffff1000907947 */ /* 0x000fea000383ffff */
.L_x_692:
[----:B------:R-:W1:Y:S01]  /*2c9f0*/  S2R R5, SR_TID.X ;  /* 0x0000000000057919 */ /* 0x000e620000002100 */
[----:B------:R-:W-:Y:S01]  /*2ca00*/  BSSY B1, `(.L_x_872) ;  /* 0x000000a000017945 */ /* 0x000fe20003800000 */
[----:B------:R-:W-:Y:S02]  /*2ca10*/  IMAD.MOV.U32 R12, RZ, RZ, RZ ;  /* 0x000000ffff0c7224 */ /* 0x000fe400078e00ff */
[----:B0-----:R-:W-:Y:S02]  /*2ca20*/  IMAD.MOV.U32 R11, RZ, RZ, 0x1f ;  /* 0x0000001fff0b7424 */ /* 0x001fe400078e00ff */
[----:B------:R-:W-:Y:S01]  /*2ca30*/  IMAD.MOV.U32 R15, RZ, RZ, -0x1 ;  /* 0xffffffffff0f7424 */ /* 0x000fe200078e00ff */
[----:B-1----:R-:W-:-:S04]  /*2ca40*/  SHF.R.U32.HI R5, RZ, 0x5, R5 ;  /* 0x00000005ff057819 */ /* 0x002fc80000011605 */
[----:B------:R-:W-:-:S05]  /*2ca50*/  LOP3.LUT R5, R5, 0x3, RZ, 0xc0, !PT ;  /* 0x0000000305057812 */ /* 0x000fca00078ec0ff */
[----:B------:R-:W-:-:S07]  /*2ca60*/  IMAD.MOV.U32 R13, RZ, RZ, R5 ;  /* 0x000000ffff0d7224 */ /* 0x000fce00078e0005 */
[----:B------:R-:W-:Y:S05]  /*2ca70*/  WARPSYNC.COLLECTIVE R15, `(.L_x_873) ;  /* 0x000000000f087348 */ /* 0x000fea0003c00000 */
[----:B------:R0:W1:Y:S02]  /*2ca80*/  SHFL.IDX P6, R14, R13, R12, R11 ;  /* 0x0000000c0d0e7389 */ /* 0x00006400000c000b */
[----:B01----:R-:W-:Y:S01]  /*2ca90*/  ENDCOLLECTIVE ;  /* 0x000000000000791b */ /* 0x003fe20003800000 */
.L_x_873:
[----:B------:R-:W-:Y:S05]  /*2caa0*/  BSYNC B1 ;  /* 0x0000000000017941 */ /* 0x000fea0003800000 */
.L_x_872:
[----:B------:R-:W-:Y:S05]  /*2cab0*/  BRA `(.L_x_874) ;  /* 0xffffff7c00d47947 */ /* 0x000fea000383ffff */
.L_x_694:
[----:B------:R-:W-:Y:S01]  /*2cac0*/  BSSY B1, `(.L_x_875) ;  /* 0x0000006000017945 */ /* 0x000fe20003800000 */
[----:B------:R-:W-:-:S07]  /*2cad0*/  IMAD.MOV.U32 R15, RZ, RZ, -0x1 ;  /* 0xffffffffff0f7424 */ /* 0x000fce00078e00ff */
[----:B01----:R-:W-:Y:S05]  /*2cae0*/  WARPSYNC.COLLECTIVE R15, `(.L_x_876) ;  /* 0x000000000f0c7348 */ /* 0x003fea0003c00000 */
[----:B------:R-:W-:Y:S02]  /*2caf0*/  ELECT P6, UR62, PT ;  /* 0x00000000003e782f */ /* 0x000fe400038c0000 */
[----:B------:R-:W-:Y:S01]  /*2cb00*/  MOV R14, UR62 ;  /* 0x0000003e000e7c02 */ /* 0x000fe20008000f00 */
[----:B01----:R-:W-:Y:S10]  /*2cb10*/  ENDCOLLECTIVE ;  /* 0x000000000000791b */ /* 0x003ff40003800000 */
.L_x_876:
[----:B------:R-:W-:Y:S05]  /*2cb20*/  BSYNC B1 ;  /* 0x0000000000017941 */ /* 0x000fea0003800000 */
.L_x_875:
[----:B------:R-:W-:Y:S05]  /*2cb30*/  BRA `(.L_x_693) ;  /* 0xffffff7c00cc7947 */ /* 0x000fea000383ffff */
.L_x_696:
[----:B-1----:R1:W2:Y:S02]  /*2cb40*/  SYNCS.PHASECHK.TRANS64.TRYWAIT P0, [R18+URZ+0x38820], R2 ;  /* 0x03882002120075a7 */ /* 0x0022a4000800017f */
[----:B--2---:R-:W-:Y:S05]  /*2cb50*/  @!P0 NANOSLEEP.SYNCS 0x989680 ;  /* 0x009896800000895d */ /* 0x004fea0003900000 */
[----:B------:R-:W2:Y:S02]  /*2cb60*/  @!P0 SYNCS.PHASECHK.TRANS64 P0, [R18+URZ+0x38820], R2 ;  /* 0x03882002120085a7 */ /* 0x000ea4000800007f */
[----:B--2---:R-:W-:Y:S05]  /*2cb70*/  @!P0 BRA `(.L_x_696) ;  /* 0xfffffffc00f08947 */ /* 0x004fea000383ffff */
[----:B------:R-:W-:Y:S05]  /*2cb80*/  BRA `(.L_x_877) ;  /* 0xffffff7c00dc7947 */ /* 0x000fea000383ffff */
.L_x_700:
[----:B--2---:R2:W3:Y:S02]  /*2cb90*/  SYNCS.PHASECHK.TRANS64.TRYWAIT P0, [R6+URZ+0x388a0], R8 ;  /* 0x0388a008060075a7 */ /* 0x0044e4000800017f */
[----:B---3--:R-:W-:Y:S05]  /*2cba0*/  @!P0 NANOSLEEP.SYNCS 0x989680 ;  /* 0x009896800000895d */ /* 0x008fea0003900000 */
[----:B------:R-:W3:Y:S02]  /*2cbb0*/  @!P0 SYNCS.PHASECHK.TRANS64 P0, [R6+URZ+0x388a0], R8 ;  /* 0x0388a008060085a7 */ /* 0x000ee4000800007f */
[----:B---3--:R-:W-:Y:S05]  /*2cbc0*/  @!P0 BRA `(.L_x_700) ;  /* 0xfffffffc00f08947 */ /* 0x008fea000383ffff */
[----:B------:R-:W-:Y:S05]  /*2cbd0*/  BRA `(.L_x_878) ;  /* 0xffffff7c00fc7947 */ /* 0x000fea000383ffff */
.L_x_708:
[----:B0-----:R0:W1:Y:S02]  /*2cbe0*/  SYNCS.PHASECHK.TRANS64.TRYWAIT P0, [R6+URZ+0x388c0], R8 ;  /* 0x0388c008060075a7 */ /* 0x001064000800017f */
[----:B-1----:R-:W-:Y:S05]  /*2cbf0*/  @!P0 NANOSLEEP.SYNCS 0x989680 ;  /* 0x009896800000895d */ /* 0x002fea0003900000 */
[----:B------:R-:W1:Y:S02]  /*2cc00*/  @!P0 SYNCS.PHASECHK.TRANS64 P0, [R6+URZ+0x388c0], R8 ;  /* 0x0388c008060085a7 */ /* 0x000e64000800007f */
[----:B-1----:R-:W-:Y:S05]  /*2cc10*/  @!P0 BRA `(.L_x_708) ;  /* 0xfffffffc00f08947 */ /* 0x002fea000383ffff */
[----:B------:R-:W-:Y:S05]  /*2cc20*/  BRA `(.L_x_879) ;  /* 0xffffff84003c7947 */ /* 0x000fea000383ffff */
.L_x_718:
[----:B-1----:R1:W2:Y:S02]  /*2cc30*/  SYNCS.PHASECHK.TRANS64.TRYWAIT P2, [R6+URZ+0x388a0], R5 ;  /* 0x0388a005060075a7 */ /* 0x0022a4000804017f */
[----:B--2---:R-:W-:Y:S05]  /*2cc40*/  @!P2 NANOSLEEP.SYNCS 0x989680 ;  /* 0x009896800000a95d */ /* 0x004fea0003900000 */
[----:B------:R-:W2:Y:S02]  /*2cc50*/  @!P2 SYNCS.PHASECHK.TRANS64 P2, [R6+URZ+0x388a0], R5 ;  /* 0x0388a0050600a5a7 */ /* 0x000ea4000804007f */
[----:B--2---:R-:W-:Y:S05]  /*2cc60*/  @!P2 BRA `(.L_x_718) ;  /* 0xfffffffc00f0a947 */ /* 0x004fea000383ffff */
[----:B------:R-:W-:Y:S05]  /*2cc70*/  BRA `(.L_x_880) ;  /* 0xffffff8800c47947 */ /* 0x000fea000383ffff */
.L_x_726:
[----:B0-----:R0:W2:Y:S02]  /*2cc80*/  SYNCS.PHASECHK.TRANS64.TRYWAIT P2, [R6+URZ+0x388c0], R5 ;  /* 0x0388c005060075a7 */ /* 0x0010a4000804017f */
[----:B--2---:R-:W-:Y:S05]  /*2cc90*/  @!P2 NANOSLEEP.SYNCS 0x989680 ;  /* 0x009896800000a95d */ /* 0x004fea0003900000 */
[----:B------:R-:W2:Y:S02]  /*2cca0*/  @!P2 SYNCS.PHASECHK.TRANS64 P2, [R6+URZ+0x388c0], R5 ;  /* 0x0388c0050600a5a7 */ /* 0x000ea4000804007f */
[----:B--2---:R-:W-:Y:S05]  /*2ccb0*/  @!P2 BRA `(.L_x_726) ;  /* 0xfffffffc00f0a947 */ /* 0x004fea000383ffff */
[----:B------:R-:W-:Y:S05]  /*2ccc0*/  BRA `(.L_x_881) ;  /* 0xffffff9000007947 */ /* 0x000fea000383ffff */
.L_x_744:
        /* <DEDUP_REMOVED lines=11> */
.L_x_883:
[----:B------:R-:W-:Y:S05]  /*2cd80*/  BSYNC B0 ;  /* 0x0000000000007941 */ /* 0x000fea0003800000 */
.L_x_882:
[----:B------:R-:W-:Y:S05]  /*2cd90*/  BRA `(.L_x_884) ;  /* 0xffffff9c00807947 */ /* 0x000fea000383ffff */
.L_x_746:
[----:B------:R-:W-:Y:S01]  /*2cda0*/  BSSY B0, `(.L_x_885) ;  /* 0x0000006000007945 */ /* 0x000fe20003800000 */
[----:B------:R-:W-:-:S07]  /*2cdb0*/  IMAD.MOV.U32 R15, RZ, RZ, -0x1 ;  /* 0xffffffffff0f7424 */ /* 0x000fce00078e00ff */
[----:B01----:R-:W-:Y:S05]  /*2cdc0*/  WARPSYNC.COLLECTIVE R15, `(.L_x_886) ;  /* 0x000000000f0c7348 */ /* 0x003fea0003c00000 */
[----:B------:R-:W-:Y:S02]  /*2cdd0*/  ELECT P6, UR62, PT ;  /* 0x00000000003e782f */ /* 0x000fe400038c0000 */
[----:B------:R-:W-:Y:S01]  /*2cde0*/  MOV R14, UR62 ;  /* 0x0000003e000e7c02 */ /* 0x000fe20008000f00 */
[----:B01----:R-:W-:Y:S10]  /*2cdf0*/  ENDCOLLECTIVE ;  /* 0x000000000000791b */ /* 0x003ff40003800000 */
.L_x_886:
[----:B------:R-:W-:Y:S05]  /*2ce00*/  BSYNC B0 ;  /* 0x0000000000007941 */ /* 0x000fea0003800000 */
.L_x_885:
[----:B------:R-:W-:Y:S05]  /*2ce10*/  BRA `(.L_x_887) ;  /* 0xffffff9c008c7947 */ /* 0x000fea000383ffff */
.L_x_748:
[----:B-1----:R1:W2:Y:S02]  /*2ce20*/  SYNCS.PHASECHK.TRANS64.TRYWAIT P0, [R0+URZ+0x38840], R2 ;  /* 0x03884002000075a7 */ /* 0x0022a4000800017f */
[----:B--2---:R-:W-:Y:S05]  /*2ce30*/  @!P0 NANOSLEEP.SYNCS 0x989680 ;  /* 0x009896800000895d */ /* 0x004fea0003900000 */
[----:B------:R-:W2:Y:S02]  /*2ce40*/  @!P0 SYNCS.PHASECHK.TRANS64 P0, [R0+URZ+0x38840], R2 ;  /* 0x03884002000085a7 */ /* 0x000ea4000800007f */
[----:B--2---:R-:W-:Y:S05]  /*2ce50*/  @!P0 BRA `(.L_x_748) ;  /* 0xfffffffc00f08947 */ /* 0x004fea000383ffff */
[----:B------:R-:W-:Y:S05]  /*2ce60*/  BRA `(.L_x_888) ;  /* 0xffffff9c00f07947 */ /* 0x000fea000383ffff */
.L_x_752:
        /* <DEDUP_REMOVED lines=15> */
.L_x_889:
[----:B------:R-:W-:Y:S02]  /*2cf60*/  IMAD.MOV.U32 R13, RZ, RZ, R4 ;  /* 0x000000ffff0d7224 */ /* 0x000fe400078e0004 */
[----:B------:R-:W-:-:S07]  /*2cf70*/  IMAD.MOV.U32 R6, RZ, RZ, R14 ;  /* 0x000000ffff067224 */ /* 0x000fce00078e000e */
[----:B------:R-:W-:Y:S05]  /*2cf80*/  WARPSYNC.COLLECTIVE R15, `(.L_x_890) ;  /* 0x000000000f087348 */ /* 0x000fea0003c00000 */
[----:B------:R0:W1:Y:S02]  /*2cf90*/  SHFL.IDX P6, R14, R13, R12, R11 ;  /* 0x0000000c0d0e7389 */ /* 0x00006400000c000b */
[----:B01----:R-:W-:Y:S01]  /*2cfa0*/  ENDCOLLECTIVE ;  /* 0x000000000000791b */ /* 0x003fe20003800000 */
.L_x_890:
        /* <DEDUP_REMOVED lines=20> */
.L_x_891:
[----:B------:R-:W-:Y:S02]  /*2d0f0*/  IMAD.MOV.U32 R13, RZ, RZ, R4 ;  /* 0x000000ffff0d7224 */ /* 0x000fe400078e0004 */
[----:B------:R-:W-:-:S07]  /*2d100*/  IMAD.MOV.U32 R6, RZ, RZ, R14 ;  /* 0x000000ffff067224 */ /* 0x000fce00078e000e */
[----:B------:R-:W-:Y:S05]  /*2d110*/  WARPSYNC.COLLECTIVE R15, `(.L_x_892) ;  /* 0x000000000f087348 */ /* 0x000fea0003c00000 */
[----:B------:R0:W1:Y:S02]  /*2d120*/  SHFL.IDX P6, R14, R13, R12, R11 ;  /* 0x0000000c0d0e7389 */ /* 0x00006400000c000b */
[----:B01----:R-:W-:Y:S01]  /*2d130*/  ENDCOLLECTIVE ;  /* 0x000000000000791b */ /* 0x003fe20003800000 */
.L_x_892:
        /* <DEDUP_REMOVED lines=20> */
.L_x_893:
[----:B------:R-:W-:Y:S02]  /*2d280*/  IMAD.MOV.U32 R13, RZ, RZ, R4 ;  /* 0x000000ffff0d7224 */ /* 0x000fe400078e0004 */
[----:B------:R-:W-:-:S07]  /*2d290*/  IMAD.MOV.U32 R6, RZ, RZ, R14 ;  /* 0x000000ffff067224 */ /* 0x000fce00078e000e */
[----:B------:R-:W-:Y:S05]  /*2d2a0*/  WARPSYNC.COLLECTIVE R15, `(.L_x_894) ;  /* 0x000000000f087348 */ /* 0x000fea0003c00000 */
[----:B------:R0:W1:Y:S02]  /*2d2b0*/  SHFL.IDX P6, R14, R13, R12, R11 ;  /* 0x0000000c0d0e7389 */ /* 0x00006400000c000b */
[----:B01----:R-:W-:Y:S01]  /*2d2c0*/  ENDCOLLECTIVE ;  /* 0x000000000000791b */ /* 0x003fe20003800000 */
.L_x_894:
        /* <DEDUP_REMOVED lines=20> */
.L_x_895:
[----:B------:R-:W-:Y:S02]  /*2d410*/  IMAD.MOV.U32 R13, RZ, RZ, R4 ;  /* 0x000000ffff0d7224 */ /* 0x000fe400078e0004 */
[----:B------:R-:W-:-:S07]  /*2d420*/  IMAD.MOV.U32 R6, RZ, RZ, R14 ;  /* 0x000000ffff067224 */ /* 0x000fce00078e000e */
[----:B------:R-:W-:Y:S05]  /*2d430*/  WARPSYNC.COLLECTIVE R15, `(.L_x_896) ;  /* 0x000000000f087348 */ /* 0x000fea0003c00000 */
[----:B------:R0:W1:Y:S02]  /*2d440*/  SHFL.IDX P6, R14, R13, R12, R11 ;  /* 0x0000000c0d0e7389 */ /* 0x00006400000c000b */
[----:B01----:R-:W-:Y:S01]  /*2d450*/  ENDCOLLECTIVE ;  /* 0x000000000000791b */ /* 0x003fe20003800000 */
.L_x_896:
        /* <DEDUP_REMOVED lines=20> */
.L_x_897:
[----:B------:R-:W-:Y:S02]  /*2d5a0*/  IMAD.MOV.U32 R13, RZ, RZ, R4 ;  /* 0x000000ffff0d7224 */ /* 0x000fe400078e0004 */
[----:B------:R-:W-:-:S07]  /*2d5b0*/  IMAD.MOV.U32 R6, RZ, RZ, R14 ;  /* 0x000000ffff067224 */ /* 0x000fce00078e000e */
[----:B------:R-:W-:Y:S05]  /*2d5c0*/  WARPSYNC.COLLECTIVE R15, `(.L_x_898) ;  /* 0x000000000f087348 */ /* 0x000fea0003c00000 */
[----:B------:R0:W1:Y:S02]  /*2d5d0*/  SHFL.IDX P6, R14, R13, R12, R11 ;  /* 0x0000000c0d0e7389 */ /* 0x00006400000c000b */
[----:B01----:R-:W-:Y:S01]  /*2d5e0*/  ENDCOLLECTIVE ;  /* 0x000000000000791b */ /* 0x003fe20003800000 */
.L_x_898:
        /* <DEDUP_REMOVED lines=20> */
.L_x_899:
[----:B------:R-:W-:Y:S02]  /*2d730*/  IMAD.MOV.U32 R13, RZ, RZ, R4 ;  /* 0x000000ffff0d7224 */ /* 0x000fe400078e0004 */
[----:B------:R-:W-:-:S07]  /*2d740*/  IMAD.MOV.U32 R6, RZ, RZ, R14 ;  /* 0x000000ffff067224 */ /* 0x000fce00078e000e */
[----:B------:R-:W-:Y:S05]  /*2d750*/  WARPSYNC.COLLECTIVE R15, `(.L_x_900) ;  /* 0x000000000f087348 */ /* 0x000fea0003c00000 */
[----:B------:R0:W1:Y:S02]  /*2d760*/  SHFL.IDX P6, R14, R13, R12, R11 ;  /* 0x0000000c0d0e7389 */ /* 0x00006400000c000b */
[----:B01----:R-:W-:Y:S01]  /*2d770*/  ENDCOLLECTIVE ;  /* 0x000000000000791b */ /* 0x003fe20003800000 */
.L_x_900:
        /* <DEDUP_REMOVED lines=18> */
.L_x_901:
[----:B------:R-:W-:-:S05]  /*2d8a0*/  VIADD R7, R0, 0x60 ;  /* 0x0000006000077836 */ /* 0x000fca0000000000 */
[----:B------:R-:W-:Y:S01]  /*2d8b0*/  ISETP.GE.AND P5, PT, R7, R2, PT ;  /* 0x000000020700720c */ /* 0x000fe20003fa6270 */
[----:B------:R-:W-:Y:S02]  /*2d8c0*/  IMAD.MOV.U32 R13, RZ, RZ, R4 ;  /* 0x000000ffff0d7224 */ /* 0x000fe400078e0004 */
[----:B------:R-:W-:-:S10]  /*2d8d0*/  IMAD.MOV.U32 R8, RZ, RZ, R14 ;  /* 0x000000ffff087224 */ /* 0x000fd400078e000e */
[----:B------:R-:W-:Y:S05]  /*2d8e0*/  WARPSYNC.COLLECTIVE R15, `(.L_x_902) ;  /* 0x000000000f087348 */ /* 0x000fea0003c00000 */
[----:B------:R0:W1:Y:S02]  /*2d8f0*/  SHFL.IDX P6, R14, R13, R12, R11 ;  /* 0x0000000c0d0e7389 */ /* 0x00006400000c000b */
[----:B01----:R-:W-:Y:S01]  /*2d900*/  ENDCOLLECTIVE ;  /* 0x000000000000791b */ /* 0x003fe20003800000 */
.L_x_902:
        /* <DEDUP_REMOVED lines=18> */
.L_x_903:
[----:B------:R-:W-:Y:S02]  /*2da30*/  IMAD.MOV.U32 R13, RZ, RZ, R4 ;  /* 0x000000ffff0d7224 */ /* 0x000fe400078e0004 */
[----:B------:R-:W-:-:S07]  /*2da40*/  IMAD.MOV.U32 R5, RZ, RZ, R14 ;  /* 0x000000ffff057224 */ /* 0x000fce00078e000e */
[----:B------:R-:W-:Y:S05]  /*2da50*/  WARPSYNC.COLLECTIVE R15, `(.L_x_904) ;  /* 0x000000000f087348 */ /* 0x000fea0003c00000 */
[----:B------:R0:W1:Y:S02]  /*2da60*/  SHFL.IDX P6, R14, R13, R12, R11 ;  /* 0x0000000c0d0e7389 */ /* 0x00006400000c000b */
[----:B01----:R-:W-:Y:S01]  /*2da70*/  ENDCOLLECTIVE ;  /* 0x000000000000791b */ /* 0x003fe20003800000 */
.L_x_904:
[----:B------:R-:W-:Y:S01]  /*2da80*/  IMAD.MOV.U32 R3, RZ, RZ, R14 ;  /* 0x000000ffff037224 */ /* 0x000fe200078e000e */
[----:B------:R-:W-:Y:S06]  /*2da90*/  BRA `(.L_x_905) ;  /* 0xffffffa000c47947 */ /* 0x000fec000383ffff */
.L_x_757:
[----:B---3--:R3:W4:Y:S02]  /*2daa0*/  SYNCS.PHASECHK.TRANS64.TRYWAIT P0, [R18+URZ+0x38820], R0 ;  /* 0x03882000120075a7 */ /* 0x008724000800017f */
[----:B----4-:R-:W-:Y:S05]  /*2dab0*/  @!P0 NANOSLEEP.SYNCS 0x989680 ;  /* 0x009896800000895d */ /* 0x010fea0003900000 */
[----:B------:R-:W4:Y:S02]  /*2dac0*/  @!P0 SYNCS.PHASECHK.TRANS64 P0, [R18+URZ+0x38820], R0 ;  /* 0x03882000120085a7 */ /* 0x000f24000800007f */
[----:B----4-:R-:W-:Y:S05]  /*2dad0*/  @!P0 BRA `(.L_x_757) ;  /* 0xfffffffc00f08947 */ /* 0x010fea000383ffff */
[----:B------:R-:W-:Y:S05]  /*2dae0*/  BRA `(.L_x_906) ;  /* 0xffffffa400407947 */ /* 0x000fea000383ffff */
.L_x_766:
[----:B-1----:R1:W2:Y:S02]  /*2daf0*/  SYNCS.PHASECHK.TRANS64.TRYWAIT P0, [R3+URZ+0x38840], R2 ;  /* 0x03884002030075a7 */ /* 0x0022a4000800017f */
[----:B--2---:R-:W-:Y:S05]  /*2db00*/  @!P0 NANOSLEEP.SYNCS 0x989680 ;  /* 0x009896800000895d */ /* 0x004fea0003900000 */
[----:B------:R-:W2:Y:S02]  /*2db10*/  @!P0 SYNCS.PHASECHK.TRANS64 P0, [R3+URZ+0x38840], R2 ;  /* 0x03884002030085a7 */ /* 0x000ea4000800007f */
[----:B--2---:R-:W-:Y:S05]  /*2db20*/  @!P0 BRA `(.L_x_766) ;  /* 0xfffffffc00f08947 */ /* 0x004fea000383ffff */
[----:B------:R-:W-:Y:S05]  /*2db30*/  BRA `(.L_x_907) ;  /* 0xffffffa800207947 */ /* 0x000fea000383ffff */
.L_x_774:
[----:B0-----:R0:W1:Y:S02]  /*2db40*/  SYNCS.PHASECHK.TRANS64.TRYWAIT P0, [R3+URZ+0x60], R2 ;  /* 0x00006002030075a7 */ /* 0x001064000800017f */
[----:B-1----:R-:W-:Y:S05]  /*2db50*/  @!P0 NANOSLEEP.SYNCS 0x989680 ;  /* 0x009896800000895d */ /* 0x002fea0003900000 */
[----:B------:R-:W1:Y:S02]  /*2db60*/  @!P0 SYNCS.PHASECHK.TRANS64 P0, [R3+URZ+0x60], R2 ;  /* 0x00006002030085a7 */ /* 0x000e64000800007f */
[----:B-1----:R-:W-:Y:S05]  /*2db70*/  @!P0 BRA `(.L_x_774) ;  /* 0xfffffffc00f08947 */ /* 0x002fea000383ffff */
[----:B------:R-:W-:Y:S05]  /*2db80*/  BRA `(.L_x_908) ;  /* 0xffffffac00747947 */ /* 0x000fea000383ffff */
.L_x_785:
[----:B-1----:R1:W2:Y:S02]  /*2db90*/  SYNCS.PHASECHK.TRANS64.TRYWAIT P0, [R3+URZ+0x38840], R2 ;  /* 0x03884002030075a7 */ /* 0x0022a4000800017f */
[----:B--2---:R-:W-:Y:S05]  /*2dba0*/  @!P0 NANOSLEEP.SYNCS 0x989680 ;  /* 0x009896800000895d */ /* 0x004fea0003900000 */
[----:B------:R-:W2:Y:S02]  /*2dbb0*/  @!P0 SYNCS.PHASECHK.TRANS64 P0, [R3+URZ+0x38840], R2 ;  /* 0x03884002030085a7 */ /* 0x000ea4000800007f */
[----:B--2---:R-:W-:Y:S05]  /*2dbc0*/  @!P0 BRA `(.L_x_785) ;  /* 0xfffffffc00f08947 */ /* 0x004fea000383ffff */
[----:B------:R-:W-:Y:S05]  /*2dbd0*/  BRA `(.L_x_909) ;  /* 0xffffffb400807947 */ /* 0x000fea000383ffff */
.L_x_793:
[----:B0-----:R0:W1:Y:S02]  /*2dbe0*/  SYNCS.PHASECHK.TRANS64.TRYWAIT P0, [R2+URZ+0x60], R3 ;  /* 0x00006003020075a7 */ /* 0x001064000800017f */
[----:B-1----:R-:W-:Y:S05]  /*2dbf0*/  @!P0 NANOSLEEP.SYNCS 0x989680 ;  /* 0x009896800000895d */ /* 0x002fea0003900000 */
[----:B------:R-:W1:Y:S02]  /*2dc00*/  @!P0 SYNCS.PHASECHK.TRANS64 P0, [R2+URZ+0x60], R3 ;  /* 0x00006003020085a7 */ /* 0x000e64000800007f */
[----:B-1----:R-:W-:Y:S05]  /*2dc10*/  @!P0 BRA `(.L_x_793) ;  /* 0xfffffffc00f08947 */ /* 0x002fea000383ffff */
[----:B------:R-:W-:Y:S05]  /*2dc20*/  BRA `(.L_x_910) ;  /* 0xffffffb800d47947 */ /* 0x000fea000383ffff */
.L_x_804:
[----:B--2---:R2:W3:Y:S02]  /*2dc30*/  SYNCS.PHASECHK.TRANS64.TRYWAIT P0, [R2+URZ+0x38840], R3 ;  /* 0x03884003020075a7 */ /* 0x0044e4000800017f */
[----:B---3--:R-:W-:Y:S05]  /*2dc40*/  @!P0 NANOSLEEP.SYNCS 0x989680 ;  /* 0x009896800000895d */ /* 0x008fea0003900000 */
[----:B------:R-:W3:Y:S02]  /*2dc50*/  @!P0 SYNCS.PHASECHK.TRANS64 P0, [R2+URZ+0x38840], R3 ;  /* 0x03884003020085a7 */ /* 0x000ee4000800007f */
[----:B---3--:R-:W-:Y:S05]  /*2dc60*/  @!P0 BRA `(.L_x_804) ;  /* 0xfffffffc00f08947 */ /* 0x008fea000383ffff */
[----:B------:R-:W-:Y:S05]  /*2dc70*/  BRA `(.L_x_911) ;  /* 0xffffffc000b07947 */ /* 0x000fea000383ffff */
.L_x_812:
[----:B0-----:R0:W1:Y:S02]  /*2dc80*/  SYNCS.PHASECHK.TRANS64.TRYWAIT P0, [R2+URZ+0x60], R5 ;  /* 0x00006005020075a7 */ /* 0x001064000800017f */
[----:B-1----:R-:W-:Y:S05]  /*2dc90*/  @!P0 NANOSLEEP.SYNCS 0x989680 ;  /* 0x009896800000895d */ /* 0x002fea0003900000 */
[----:B------:R-:W1:Y:S02]  /*2dca0*/  @!P0 SYNCS.PHASECHK.TRANS64 P0, [R2+URZ+0x60], R5 ;  /* 0x00006005020085a7 */ /* 0x000e64000800007f */
[----:B-1----:R-:W-:Y:S05]  /*2dcb0*/  @!P0 BRA `(.L_x_812) ;  /* 0xfffffffc00f08947 */ /* 0x002fea000383ffff */
[----:B------:R-:W-:Y:S05]  /*2dcc0*/  BRA `(.L_x_912) ;  /* 0xffffffc800047947 */ /* 0x000fea000383ffff */
.L_x_825:
[----:B--2---:R2:W3:Y:S02]  /*2dcd0*/  SYNCS.PHASECHK.TRANS64.TRYWAIT P0, [R0+URZ+0x38860], R2 ;  /* 0x03886002000075a7 */ /* 0x0044e4000800017f */
[----:B---3--:R-:W-:Y:S05]  /*2dce0*/  @!P0 NANOSLEEP.SYNCS 0x989680 ;  /* 0x009896800000895d */ /* 0x008fea0003900000 */
[----:B------:R-:W3:Y:S02]  /*2dcf0*/  @!P0 SYNCS.PHASECHK.TRANS64 P0, [R0+URZ+0x38860], R2 ;  /* 0x03886002000085a7 */ /* 0x000ee4000800007f */
[----:B---3--:R-:W-:Y:S05]  /*2dd00*/  @!P0 BRA `(.L_x_825) ;  /* 0xfffffffc00f08947 */ /* 0x008fea000383ffff */
[----:B------:R-:W-:Y:S05]  /*2dd10*/  BRA `(.L_x_913) ;  /* 0xffffffcc00cc7947 */ /* 0x000fea000383ffff */
.L_x_834:
[----:B------:R-:W3:Y:S01]  /*2dd20*/  LDL R0, [R1] ;  /* 0x0000000001007983 */ /* 0x000ee20000100800 */
[----:B------:R-:W-:Y:S01]  /*2dd30*/  BSSY B0, `(.L_x_914) ;  /* 0x0000008000007945 */ /* 0x000fe20003800000 */
[----:B------:R-:W-:Y:S02]  /*2dd40*/  IMAD.MOV.U32 R12, RZ, RZ, RZ ;  /* 0x000000ffff0c7224 */ /* 0x000fe400078e00ff */
[----:B0-----:R-:W-:Y:S02]  /*2dd50*/  IMAD.MOV.U32 R11, RZ, RZ, 0x1f ;  /* 0x0000001fff0b7424 */ /* 0x001fe400078e00ff */
[----:B------:R-:W-:Y:S02]  /*2dd60*/  IMAD.MOV.U32 R15, RZ, RZ, -0x1 ;  /* 0xffffffffff0f7424 */ /* 0x000fe400078e00ff */
[----:B---3--:R-:W-:-:S07]  /*2dd70*/  IMAD.MOV.U32 R13, RZ, RZ, R0 ;  /* 0x000000ffff0d7224 */ /* 0x008fce00078e0000 */
[----:B--2---:R-:W-:Y:S05]  /*2dd80*/  WARPSYNC.COLLECTIVE R15, `(.L_x_915) ;  /* 0x000000000f087348 */ /* 0x004fea0003c00000 */
[----:B------:R0:W1:Y:S02]  /*2dd90*/  SHFL.IDX P6, R14, R13, R12, R11 ;  /* 0x0000000c0d0e7389 */ /* 0x00006400000c000b */
[----:B012---:R-:W-:Y:S01]  /*2dda0*/  ENDCOLLECTIVE ;  /* 0x000000000000791b */ /* 0x007fe20003800000 */
.L_x_915:
[----:B------:R-:W-:Y:S05]  /*2ddb0*/  BSYNC B0 ;  /* 0x0000000000007941 */ /* 0x000fea0003800000 */
.L_x_914:
        /* <DEDUP_REMOVED lines=9> */
.L_x_916:
        /* <DEDUP_REMOVED lines=27> */
.L_x_917:
        /* <DEDUP_REMOVED lines=8> */
.L_x_918:
        /* <DEDUP_REMOVED lines=8> */
.L_x_919:
        /* <DEDUP_REMOVED lines=8> */
.L_x_920:
        /* <DEDUP_REMOVED lines=8> */
.L_x_921:
        /* <DEDUP_REMOVED lines=9> */
.L_x_922:
[----:B------:R-:W-:Y:S01]  /*2e290*/  IMAD.MOV.U32 R9, RZ, RZ, R14 ;  /* 0x000000ffff097224 */ /* 0x000fe200078e000e */
[----:B------:R-:W-:Y:S06]  /*2e2a0*/  BRA `(.L_x_923) ;  /* 0xffffffd000b87947 */ /* 0x000fec000383ffff */
.L_x_837:
[----:B------:R-:W-:Y:S01]  /*2e2b0*/  BSSY B0, `(.L_x_924) ;  /* 0x0000008000007945 */ /* 0x000fe20003800000 */
[----:B------:R-:W-:Y:S02]  /*2e2c0*/  IMAD.MOV.U32 R13, RZ, RZ, R2 ;  /* 0x000000ffff0d7224 */ /* 0x000fe400078e0002 */
[----:B------:R-:W-:Y:S02]  /*2e2d0*/  IMAD.MOV.U32 R12, RZ, RZ, 0x1 ;  /* 0x00000001ff0c7424 */ /* 0x000fe400078e00ff */
[----:B------:R-:W-:Y:S02]  /*2e2e0*/  IMAD.MOV.U32 R11, RZ, RZ, RZ ;  /* 0x000000ffff0b7224 */ /* 0x000fe400078e00ff */
[----:B------:R-:W-:-:S07]  /*2e2f0*/  IMAD.MOV.U32 R15, RZ, RZ, -0x1 ;  /* 0xffffffffff0f7424 */ /* 0x000fce00078e00ff */
[----:B0-----:R-:W-:Y:S05]  /*2e300*/  WARPSYNC.COLLECTIVE R15, `(.L_x_925) ;  /* 0x000000000f087348 */ /* 0x001fea0003c00000 */
[----:B------:R1:W2:Y:S02]  /*2e310*/  SHFL.UP P6, R14, R13, R12, R11 ;  /* 0x0400000c0d0e7389 */ /* 0x0002a400000c000b */
[----:B012---:R-:W-:Y:S01]  /*2e320*/  ENDCOLLECTIVE ;  /* 0x000000000000791b */ /* 0x007fe20003800000 */
.L_x_925:
[----:B------:R-:W-:Y:S05]  /*2e330*/  BSYNC B0 ;  /* 0x0000000000007941 */ /* 0x000fea0003800000 */
.L_x_924:
        /* <DEDUP_REMOVED lines=10> */
.L_x_926:
        /* <DEDUP_REMOVED lines=8> */
.L_x_927:
        /* <DEDUP_REMOVED lines=8> */
.L_x_928:
        /* <DEDUP_REMOVED lines=8> */
.L_x_929:
        /* <DEDUP_REMOVED lines=9> */
.L_x_930:
[----:B------:R-:W-:Y:S01]  /*2e5f0*/  IMAD.MOV.U32 R9, RZ, RZ, R14 ;  /* 0x000000ffff097224 */ /* 0x000fe200078e000e */
[----:B------:R-:W-:Y:S06]  /*2e600*/  BRA `(.L_x_931) ;  /* 0xffffffd000907947 */ /* 0x000fec000383ffff */
.L_x_839:
[----:B------:R-:W-:Y:S01]  /*2e610*/  BSSY B0, `(.L_x_932) ;  /* 0x0000006000007945 */ /* 0x000fe20003800000 */
[----:B------:R-:W-:Y:S01]  /*2e620*/  PLOP3.LUT P6, PT, P6, PT, PT, 0x8, 0x0 ;  /* 0x000000000000781c */ /* 0x000fe200037ce170 */
[----:B------:R-:W-:-:S12]  /*2e630*/  IMAD.MOV.U32 R15, RZ, RZ, -0x1 ;  /* 0xffffffffff0f7424 */ /* 0x000fd800078e00ff */
[----:B0-----:R-:W-:Y:S05]  /*2e640*/  WARPSYNC.COLLECTIVE R15, `(.L_x_933) ;  /* 0x000000000f087348 */ /* 0x001fea0003c00000 */
[----:B------:R-:W-:Y:S01]  /*2e650*/  VOTE.ANY R14, PT, P6 ;  /* 0x00000000000e7806 */ /* 0x000fe200030e0100 */
[----:B0-----:R-:W-:Y:S06]  /*2e660*/  ENDCOLLECTIVE ;  /* 0x000000000000791b */ /* 0x001fec0003800000 */
.L_x_933:
[----:B------:R-:W-:Y:S05]  /*2e670*/  BSYNC B0 ;  /* 0x0000000000007941 */ /* 0x000fea0003800000 */
.L_x_932:
        /* <DEDUP_REMOVED lines=9> */
.L_x_934:
[----:B------:R-:W-:Y:S02]  /*2e710*/  IMAD.MOV.U32 R13, RZ, RZ, R6 ;  /* 0x000000ffff0d7224 */ /* 0x000fe400078e0006 */
[----:B------:R-:W-:-:S07]  /*2e720*/  IMAD.MOV.U32 R4, RZ, RZ, R14 ;  /* 0x000000ffff047224 */ /* 0x000fce00078e000e */
[----:B------:R-:W-:Y:S05]  /*2e730*/  WARPSYNC.COLLECTIVE R15, `(.L_x_935) ;  /* 0x000000000f087348 */ /* 0x000fea0003c00000 */
[----:B------:R0:W1:Y:S02]  /*2e740*/  SHFL.IDX P6, R14, R13, R12, R11 ;  /* 0x0000000c0d0e7389 */ /* 0x00006400000c000b */
[----:B01----:R-:W-:Y:S01]  /*2e750*/  ENDCOLLECTIVE ;  /* 0x000000000000791b */ /* 0x003fe20003800000 */
.L_x_935:
[----:B------:R-:W-:Y:S01]  /*2e760*/  IMAD.MOV.U32 R6, RZ, RZ, R14 ;  /* 0x000000ffff067224 */ /* 0x000fe200078e000e */
[----:B------:R-:W-:Y:S06]  /*2e770*/  BRA `(.L_x_936) ;  /* 0xffffffd000707947 */ /* 0x000fec000383ffff */
.L_x_841:
[----:B------:R-:W-:Y:S01]  /*2e780*/  BSSY B0, `(.L_x_937) ;  /* 0x0000007000007945 */ /* 0x000fe20003800000 */
[----:B------:R-:W-:Y:S02]  /*2e790*/  IMAD.MOV.U32 R13, RZ, RZ, R7 ;  /* 0x000000ffff0d7224 */ /* 0x000fe400078e0007 */
[----:B------:R-:W-:Y:S02]  /*2e7a0*/  IMAD.MOV.U32 R11, RZ, RZ, 0x1f ;  /* 0x0000001fff0b7424 */ /* 0x000fe400078e00ff */
[----:B------:R-:W-:-:S07]  /*2e7b0*/  IMAD.MOV.U32 R15, RZ, RZ, -0x1 ;  /* 0xffffffffff0f7424 */ /* 0x000fce00078e00ff */
[----:B0123--:R-:W-:Y:S05]  /*2e7c0*/  WARPSYNC.COLLECTIVE R15, `(.L_x_938) ;  /* 0x000000000f087348 */ /* 0x00ffea0003c00000 */
[----:B------:R4:W0:Y:S02]  /*2e7d0*/  SHFL.IDX P6, R14, R13, R12, R11 ;  /* 0x0000000c0d0e7389 */ /* 0x00082400000c000b */
[----:B01234-:R-:W-:Y:S01]  /*2e7e0*/  ENDCOLLECTIVE ;  /* 0x000000000000791b */ /* 0x01ffe20003800000 */
.L_x_938:
[----:B------:R-:W-:Y:S05]  /*2e7f0*/  BSYNC B0 ;  /* 0x0000000000007941 */ /* 0x000fea0003800000 */
.L_x_937:
[----:B------:R-:W-:Y:S01]  /*2e800*/  IMAD.MOV.U32 R7, RZ, RZ, R14 ;  /* 0x000000ffff077224 */ /* 0x000fe200078e000e */
[----:B------:R-:W-:Y:S06]  /*2e810*/  BRA `(.L_x_939) ;  /* 0xffffffd000607947 */ /* 0x000fec000383ffff */
.L_x_845:
[----:B0-----:R0:W1:Y:S02]  /*2e820*/  SYNCS.PHASECHK.TRANS64.TRYWAIT P0, [R0+URZ+0x38820], R3 ;  /* 0x03882003000075a7 */ /* 0x001064000800017f */
[----:B-1----:R-:W-:Y:S05]  /*2e830*/  @!P0 NANOSLEEP.SYNCS 0x989680 ;  /* 0x009896800000895d */ /* 0x002fea0003900000 */
[----:B------:R-:W1:Y:S02]  /*2e840*/  @!P0 SYNCS.PHASECHK.TRANS64 P0, [R0+URZ+0x38820], R3 ;  /* 0x03882003000085a7 */ /* 0x000e64000800007f */
[----:B-1----:R-:W-:Y:S05]  /*2e850*/  @!P0 BRA `(.L_x_845) ;  /* 0xfffffffc00f08947 */ /* 0x002fea000383ffff */
[----:B------:R-:W-:Y:S05]  /*2e860*/  BRA `(.L_x_940) ;  /* 0xffffffd400f87947 */ /* 0x000fea000383ffff */
.L_x_846:
[----:B------:R-:W1:Y:S01]  /*2e870*/  S2R R2, SR_TID.X ;  /* 0x0000000000027919 */ /* 0x000e620000002100 */
[----:B------:R-:W-:Y:S01]  /*2e880*/  BSSY B0, `(.L_x_941) ;  /* 0x000000a000007945 */ /* 0x000fe20003800000 */
[----:B------:R-:W-:Y:S02]  /*2e890*/  IMAD.MOV.U32 R12, RZ, RZ, RZ ;  /* 0x000000ffff0c7224 */ /* 0x000fe400078e00ff */
[----:B--2---:R-:W-:Y:S02]  /*2e8a0*/  IMAD.MOV.U32 R11, RZ, RZ, 0x1f ;  /* 0x0000001fff0b7424 */ /* 0x004fe400078e00ff */
[----:B------:R-:W-:Y:S01]  /*2e8b0*/  IMAD.MOV.U32 R15, RZ, RZ, -0x1 ;  /* 0xffffffffff0f7424 */ /* 0x000fe200078e00ff */
[----:B-1----:R-:W-:-:S04]  /*2e8c0*/  SHF.R.U32.HI R2, RZ, 0x5, R2 ;  /* 0x00000005ff027819 */ /* 0x002fc80000011602 */
[----:B------:R-:W-:-:S05]  /*2e8d0*/  LOP3.LUT R2, R2, 0x3, RZ, 0xc0, !PT ;  /* 0x0000000302027812 */ /* 0x000fca00078ec0ff */
[----:B------:R-:W-:-:S07]  /*2e8e0*/  IMAD.MOV.U32 R13, RZ, RZ, R2 ;  /* 0x000000ffff0d7224 */ /* 0x000fce00078e0002 */
[----:B0-----:R-:W-:Y:S05]  /*2e8f0*/  WARPSYNC.COLLECTIVE R15, `(.L_x_942) ;  /* 0x000000000f087348 */ /* 0x001fea0003c00000 */
[----:B------:R1:W2:Y:S02]  /*2e900*/  SHFL.IDX P6, R14, R13, R12, R11 ;  /* 0x0000000c0d0e7389 */ /* 0x0002a400000c000b */
[----:B012---:R-:W-:Y:S01]  /*2e910*/  ENDCOLLECTIVE ;  /* 0x000000000000791b */ /* 0x007fe20003800000 */
.L_x_942:
[----:B------:R-:W-:Y:S05]  /*2e920*/  BSYNC B0 ;  /* 0x0000000000007941 */ /* 0x000fea0003800000 */
.L_x_941:
[----:B------:R-:W-:Y:S05]  /*2e930*/  BRA `(.L_x_943) ;  /* 0xffffffd400e07947 */ /* 0x000fea000383ffff */
.L_x_847:
[----:B------:R-:W-:Y:S01]  /*2e940*/  BSSY B0, `(.L_x_944) ;  /* 0x0000006000007945 */ /* 0x000fe20003800000 */
[----:B------:R-:W-:-:S07]  /*2e950*/  IMAD.MOV.U32 R15, RZ, RZ, -0x1 ;  /* 0xffffffffff0f7424 */ /* 0x000fce00078e00ff */
[----:B012---:R-:W-:Y:S05]  /*2e960*/  WARPSYNC.COLLECTIVE R15, `(.L_x_945) ;  /* 0x000000000f0c7348 */ /* 0x007fea0003c00000 */
[----:B------:R-:W-:Y:S02]  /*2e970*/  ELECT P6, UR62, PT ;  /* 0x00000000003e782f */ /* 0x000fe400038c0000 */
[----:B------:R-:W-:Y:S01]  /*2e980*/  MOV R14, UR62 ;  /* 0x0000003e000e7c02 */ /* 0x000fe20008000f00 */
[----:B012---:R-:W-:Y:S10]  /*2e990*/  ENDCOLLECTIVE ;  /* 0x000000000000791b */ /* 0x007ff40003800000 */
.L_x_945:
[----:B------:R-:W-:Y:S05]  /*2e9a0*/  BSYNC B0 ;  /* 0x0000000000007941 */ /* 0x000fea0003800000 */
.L_x_944:
[----:B------:R-:W-:Y:S05]  /*2e9b0*/  BRA `(.L_x_946) ;  /* 0xffffffd400d47947 */ /* 0x000fea000383ffff */
.L_x_849:
[----:B0-----:R0:W1:Y:S02]  /*2e9c0*/  SYNCS.PHASECHK.TRANS64.TRYWAIT P0, [R6+URZ], R5 ;  /* 0x00000005060075a7 */ /* 0x001064000800017f */
[----:B-1----:R-:W-:Y:S05]  /*2e9d0*/  @!P0 NANOSLEEP.SYNCS 0x989680 ;  /* 0x009896800000895d */ /* 0x002fea0003900000 */
[----:B------:R-:W1:Y:S02]  /*2e9e0*/  @!P0 SYNCS.PHASECHK.TRANS64 P0, [R6+URZ], R5 ;  /* 0x00000005060085a7 */ /* 0x000e64000800007f */
[----:B-1----:R-:W-:Y:S05]  /*2e9f0*/  @!P0 BRA `(.L_x_849) ;  /* 0xfffffffc00f08947 */ /* 0x002fea000383ffff */
[----:B------:R-:W-:Y:S05]  /*2ea00*/  BRA `(.L_x_947) ;  /* 0xffffffd8000c7947 */ /* 0x000fea000383ffff */
.L_x_850:
[----:B-1----:R1:W3:Y:S02]  /*2ea10*/  SYNCS.PHASECHK.TRANS64.TRYWAIT P0, [R7+URZ], R2 ;  /* 0x00000002070075a7 */ /* 0x0022e4000800017f */
[----:B---3--:R-:W-:Y:S05]  /*2ea20*/  @!P0 NANOSLEEP.SYNCS 0x989680 ;  /* 0x009896800000895d */ /* 0x008fea0003900000 */
[----:B------:R-:W3:Y:S02]  /*2ea30*/  @!P0 SYNCS.PHASECHK.TRANS64 P0, [R7+URZ], R2 ;  /* 0x00000002070085a7 */ /* 0x000ee4000800007f */
[----:B---3--:R-:W-:Y:S05]  /*2ea40*/  @!P0 BRA `(.L_x_850) ;  /* 0xfffffffc00f08947 */ /* 0x008fea000383ffff */
[----:B------:R-:W-:Y:S05]  /*2ea50*/  BRA `(.L_x_948) ;  /* 0xffffffd800007947 */ /* 0x000fea000383ffff */
.L_x_852:
[----:B---3--:R3:W4:Y:S02]  /*2ea60*/  SYNCS.PHASECHK.TRANS64.TRYWAIT P0, [R4+URZ], R5 ;  /* 0x00000005040075a7 */ /* 0x008724000800017f */
[----:B----4-:R-:W-:Y:S05]  /*2ea70*/  @!P0 NANOSLEEP.SYNCS 0x989680 ;  /* 0x009896800000895d */ /* 0x010fea0003900000 */
[----:B------:R-:W4:Y:S02]  /*2ea80*/  @!P0 SYNCS.PHASECHK.TRANS64 P0, [R4+URZ], R5 ;  /* 0x00000005040085a7 */ /* 0x000f24000800007f */
[----:B----4-:R-:W-:Y:S05]  /*2ea90*/  @!P0 BRA `(.L_x_852) ;  /* 0xfffffffc00f08947 */ /* 0x010fea000383ffff */
[----:B------:R-:W-:Y:S05]  /*2eaa0*/  BRA `(.L_x_949) ;  /* 0xffffffd800047947 */ /* 0x000fea000383ffff */
.L_x_950:
        /* <DEDUP_REMOVED lines=13> */
.L_x_3202:


//--------------------- .text._ZN7cutlass13device_kernelIN5flash11enable_sm90INS1_16FlashAttnFwdSm90INS1_25CollectiveMainloopFwdSm90ILi2EN4cute5tupleIJNS5_1CILi1EEES8_S8_EEENS6_IJNS7_ILi128EEENS7_ILi64EEENS7_ILi256EEEEEELi256ENS_10bfloat16_tEfNS_4arch4Sm90ELb0ELb1ELb1ELb0ELb0ELb0ELb0ELb1ELb1ELb1ELb1ELb0EEENS1_21CollectiveEpilogueFwdINS6_IJSA_SC_SB_EEES9_SE_SG_Li256ELb0ELb1ELb1ELb0EEENS1_19SingleTileSchedulerILb0ELb1ELb1ELi128EEEEEEEEEvNT_6ParamsE --------------------------
	.section	.text._ZN7cutlass13device_kernelIN5flash11enable_sm90INS1_16FlashAttnFwdSm90INS1_25CollectiveMainloopFwdSm90ILi2EN4cute5tupleIJNS5_1CILi1EEES8_S8_EEENS6_IJNS7_ILi128EEENS7_ILi64EEENS7_ILi256EEEEEELi256ENS_10bfloat16_tEfNS_4arch4Sm90ELb0ELb1ELb1ELb0ELb0ELb0ELb0ELb1ELb1ELb1ELb1ELb0EEENS1_21CollectiveEpilogueFwdINS6_IJSA_SC_SB_EEES9_SE_SG_Li256ELb0ELb1ELb1ELb0EEENS1_19SingleTileSchedulerILb0ELb1ELb1ELi128EEEEEEEEEvNT_6ParamsE,"ax",@progbits
	.align	128
.text._ZN7cutlass13device_kernelIN5flash11enable_sm90INS1_16FlashAttnFwdSm90INS1_25CollectiveMainloopFwdSm90ILi2EN4cute5tupleIJNS5_1CILi1EEES8_S8_EEENS6_IJNS7_ILi128EEENS7_ILi64EEENS7_ILi256EEEEEELi256ENS_10bfloat16_tEfNS_4arch4Sm90ELb0ELb1ELb1ELb0ELb0ELb0ELb0ELb1ELb1ELb1ELb1ELb0EEENS1_21CollectiveEpilogueFwdINS6_IJSA_SC_SB_EEES9_SE_SG_Li256ELb0ELb1ELb1ELb0EEENS1_19SingleTileSchedulerILb0ELb1ELb1ELi128EEEEEEEEEvNT_6ParamsE:
        .type           _ZN7cutlass13device_kernelIN5flash11enable_sm90INS1_16FlashAttnFwdSm90INS1_25CollectiveMainloopFwdSm90ILi2EN4cute5tupleIJNS5_1CILi1EEES8_S8_EEENS6_IJNS7_ILi128EEENS7_ILi64EEENS7_ILi256EEEEEELi256ENS_10bfloat16_tEfNS_4arch4Sm90ELb0ELb1ELb1ELb0ELb0ELb0ELb0ELb1ELb1ELb1ELb1ELb0EEENS1_21CollectiveEpilogueFwdINS6_IJSA_SC_SB_EEES9_SE_SG_Li256ELb0ELb1ELb1ELb0EEENS1_19SingleTileSchedulerILb0ELb1ELb1ELi128EEEEEEEEEvNT_6ParamsE,@function
        .size           _ZN7cutlass13device_kernelIN5flash11enable_sm90INS1_16FlashAttnFwdSm90INS1_25CollectiveMainloopFwdSm90ILi2EN4cute5tupleIJNS5_1CILi1EEES8_S8_EEENS6_IJNS7_ILi128EEENS7_ILi64EEENS7_ILi256EEEEEELi256ENS_10bfloat16_tEfNS_4arch4Sm90ELb0ELb1ELb1ELb0ELb0ELb0ELb0ELb1ELb1ELb1ELb1ELb0EEENS1_21CollectiveEpilogueFwdINS6_IJSA_SC_SB_EEES9_SE_SG_Li256ELb0ELb1ELb1ELb0EEENS1_19SingleTileSchedulerILb0ELb1ELb1ELi128EEEEEEEEEvNT_6ParamsE,(.L_x_3203 - _ZN7cutlass13device_kernelIN5flash11enable_sm90INS1_16FlashAttnFwdSm90INS1_25CollectiveMainloopFwdSm90ILi2EN4cute5tupleIJNS5_1CILi1EEES8_S8_EEENS6_IJNS7_ILi128EEENS7_ILi64EEENS7_ILi256EEEEEELi256ENS_10bfloat16_tEfNS_4arch4Sm90ELb0ELb1ELb1ELb0ELb0ELb0ELb0ELb1ELb1ELb1ELb1ELb0EEENS1_21CollectiveEpilogueFwdINS6_IJSA_SC_SB_EEES9_SE_SG_Li256ELb0ELb1ELb1ELb0EEENS1_19SingleTileSchedulerILb0ELb1ELb1ELi128EEEEEEEEEvNT_6ParamsE)
        .other          _ZN7cutlass13device_kernelIN5flash11enable_sm90INS1_16FlashAttnFwdSm90INS1_25CollectiveMainloopFwdSm90ILi2EN4cute5tupleIJNS5_1CILi1EEES8_S8_EEENS6_IJNS7_ILi128EEENS7_ILi64EEENS7_ILi256EEEEEELi256ENS_10bfloat16_tEfNS_4arch4Sm90ELb0ELb1ELb1ELb0ELb0ELb0ELb0ELb1ELb1ELb1ELb1ELb0EEENS1_21CollectiveEpilogueFwdINS6_IJSA_SC_SB_EEES9_SE_SG_Li256ELb0ELb1ELb1ELb0EEENS1_19SingleTileSchedulerILb0ELb1ELb1ELi128EEEEEEEEEvNT_6ParamsE,@"STO_CUDA_ENTRY STV_DEFAULT"
_ZN7cutlass13device_kernelIN5flash11enable_sm90INS1_16FlashAttnFwdSm90INS1_25CollectiveMainloopFwdSm90ILi2EN4cute5tupleIJNS5_1CILi1EEES8_S8_EEENS6_IJNS7_ILi128EEENS7_ILi64EEENS7_ILi256EEEEEELi256ENS_10bfloat16_tEfNS_4arch4Sm90ELb0ELb1ELb1ELb0ELb0ELb0ELb0ELb1ELb1ELb1ELb1ELb0EEENS1_21CollectiveEpilogueFwdINS6_IJSA_SC_SB_EEES9_SE_SG_Li256ELb0ELb1ELb1ELb0EEENS1_19SingleTileSchedulerILb0ELb1ELb1ELi128EEEEEEEEEvNT_6ParamsE:
        /* <DEDUP_REMOVED lines=18> */
.L_x_952:
[----:B------:R-:W-:Y:S05]  /*0120*/  BSYNC B0 ;  /* 0x0000000000007941 */ /* 0x000fea0003800000 */
.L_x_951:
        /* <DEDUP_REMOVED lines=41> */
.L_x_953:
        /* <DEDUP_REMOVED lines=22> */
.L_x_954:
        /* <DEDUP_REMOVED lines=18> */
.L_x_955:
        /* <DEDUP_REMOVED lines=22> */
.L_x_956:
        /* <DEDUP_REMOVED lines=22> */
.L_x_957:
[----:B0-----:R-:W-:Y:S01]  /*0900*/  UMOV UR4, 0x1 ;  /* 0x0000000100047882 */ /* 0x001fe20000000000 */
[----:B------:R-:W-:Y:S01]  /*0910*/  PLOP3.LUT P0, PT, PT, PT, UP0, 0x80, 0x0 ;  /* 0x000000000000781c */ /* 0x000fe20003f0f008 */
[----:B------:R-:W-:Y:S01]  /*0920*/  USEL UR4, UR4, 0x2, !UP0 ;  /* 0x0000000204047887 */ /* 0x000fe2000c000000 */
[----:B------:R-:W-:Y:S01]  /*0930*/  NOP ;  /* 0x0000000000007918 */ /* 0x000fe20000000000 */
[----:B------:R-:W-:Y:S04]  /*0940*/  BSSY B6, `(.L_x_958) ;  /* 0x0001474000067945 */ /* 0x000fe80003800000 */
[----:B------:R-:W-:-:S05]  /*0950*/  IMAD.U32 R2, RZ, RZ, UR4 ;  /* 0x00000004ff027e24 */ /* 0x000fca000f8e00ff */
[----:B------:R0:W-:Y:S01]  /*0960*/  STL [R1+0xc], R2 ;  /* 0x00000c0201007387 */ /* 0x0001e20000100800 */
[----:B-12-4-:R-:W-:Y:S06]  /*0970*/  BAR.SYNC.DEFER_BLOCKING 0x0 ;  /* 0x0000000000007b1d */ /* 0x016fec0000010000 */
[----:B------:R-:W-:Y:S05]  /*0980*/  @!P0 BRA `(.L_x_959) ;  /* 0x000000f800908947 */ /* 0x000fea0003800000 */
.L_x_960:
[----:B------:R-:W-:-:S08]  /*0990*/  NOP ;  /* 0x0000000000007918 */ /* 0x000fd00000000000 */
[----:B------:R-:W1:Y:S02]  /*09a0*/  USETMAXREG.TRY_ALLOC.CTAPOOL UP0, 0xf0 ;  /* 0x000000f0000079c8 */ /* 0x000e640008000600 */
[----:B-1----:R-:W-:-:S13]  /*09b0*/  PLOP3.LUT P0, PT, PT, PT, UP0, 0x80, 0x0 ;  /* 0x000000000000781c */ /* 0x002fda0003f0f008 */
[----:B------:R-:W-:Y:S05]  /*09c0*/  @!P0 BRA `(.L_x_960) ;  /* 0xfffffffc00f08947 */ /* 0x000fea000383ffff */
[----:B------:R-:W1:Y:S01]  /*09d0*/  S2UR UR6, SR_CTAID.Y ;  /* 0x00000000000679c3 */ /* 0x000e620000002600 */
[----:B------:R-:W-:Y:S02]  /*09e0*/  ULDC UR7, c[0x0][0xc50] ;  /* 0x0003140000077ab9 */ /* 0x000fe40000000800 */
[----:B------:R-:W-:-:S05]  /*09f0*/  UISETP.NE.AND UP0, UPT, UR7, 0x1, UPT ;  /* 0x000000010700788c */ /* 0x000fca000bf05270 */
[----:B------:R-:W2:Y:S06]  /*0a00*/  S2UR UR8, SR_CTAID.Z ;  /* 0x00000000000879c3 */ /* 0x000eac0000002700 */
[----:B------:R-:W-:Y:S01]  /*0a10*/  @UP0 ULDC UR4, c[0x0][0xc54] ;  /* 0x0003150000040ab9 */ /* 0x000fe20000000800 */
[----:B------:R-:W-:Y:S01]  /*0a20*/  @UP0 ULDC UR9, c[0x0][0xc58] ;  /* 0x0003160000090ab9 */ /* 0x000fe20000000800 */
[----:B-1----:R-:W-:Y:S02]  /*0a30*/  UIMAD.WIDE.U32 UR4, UR6, UR4, URZ ;  /* 0x00000004060472a5 */ /* 0x002fe4000f8e003f */
[----:B------:R-:W-:-:S02]  /*0a40*/  UMOV UR10, UR6 ;  /* 0x00000006000a7c82 */ /* 0x000fc40008000000 */
[----:B------:R-:W-:Y:S01]  /*0a50*/  @UP0 USHF.R.U32.HI UR10, URZ, UR9, UR5 ;  /* 0x000000093f0a0299 */ /* 0x000fe20008011605 */
[----:B------:R-:W-:Y:S06]  /*0a60*/  BAR.ARV 0x8, 0x180 ;  /* 0x0206000000007b1d */ /* 0x000fec0000002000 */
[----:B------:R-:W-:Y:S01]  /*0a70*/  IMAD.U32 R0, RZ, RZ, UR10 ;  /* 0x0000000aff007e24 */ /* 0x000fe2000f8e00ff */
[----:B--2---:R-:W-:Y:S01]  /*0a80*/  ISETP.LE.AND P0, PT, RZ, UR8, PT ;  /* 0x00000008ff007c0c */ /* 0x004fe2000bf03270 */
[----:B------:R-:W-:-:S03]  /*0a90*/  UIADD3 UR4, -UR10, URZ, URZ ;  /* 0x0000003f0a047290 */ /* 0x000fc6000fffe13f */
[----:B------:R3:W-:Y:S01]  /*0aa0*/  STL [R1], R0 ;  /* 0x0000000001007387 */ /* 0x0007e20000100800 */
[----:B------:R-:W-:-:S08]  /*0ab0*/  UIMAD UR6, UR7, UR4, UR6 ;  /* 0x00000004070672a4 */ /* 0x000fd0000f8e0206 */
[----:B------:R-:W-:Y:S05]  /*0ac0*/  @!P0 BRA `(.L_x_961) ;  /* 0x00000144006c8947 */ /* 0x000fea0003800000 */
[----:B------:R-:W1:Y:S01]  /*0ad0*/  S2UR UR38, SR_CTAID.X ;  /* 0x00000000002679c3 */ /* 0x000e620000002500 */
[----:B------:R-:W-:Y:S01]  /*0ae0*/  ULDC UR7, c[0x0][0x448] ;  /* 0x0001120000077ab9 */ /* 0x000fe20000000800 */
[----:B------:R-:W-:Y:S01]  /*0af0*/  ULDC.64 UR4, c[0x0][0x418] ;  /* 0x0001060000047ab9 */ /* 0x000fe20000000a00 */
[----:B---3--:R-:W2:Y:S01]  /*0b00*/  S2R R0, SR_TID.X ;  /* 0x0000000000007919 */ /* 0x008ea20000002100 */
[----:B------:R-:W-:Y:S02]  /*0b10*/  UISETP.NE.AND UP1, UPT, UR7, 0x1, UPT ;  /* 0x000000010700788c */ /* 0x000fe4000bf25270 */
[----:B------:R-:W-:Y:S01]  /*0b20*/  UISETP.NE.U32.AND UP0, UPT, UR4, URZ, UPT ;  /* 0x0000003f0400728c */ /* 0x000fe2000bf05070 */
[----:B------:R-:W-:Y:S01]  /*0b30*/  ULDC UR7, c[0x0][0x424] ;  /* 0x0001090000077ab9 */ /* 0x000fe20000000800 */
[----:B------:R-:W-:Y:S02]  /*0b40*/  ULDC UR42, c[0x0][0x288] ;  /* 0x0000a200002a7ab9 */ /* 0x000fe40000000800 */
[----:B------:R-:W-:-:S02]  /*0b50*/  UISETP.NE.AND.EX UP0, UPT, UR5, URZ, UPT, UP0 ;  /* 0x0000003f0500728c */ /* 0x000fc4000bf05300 */
[----:B------:R-:W-:Y:S01]  /*0b60*/  UIADD3 UR10, -UR42, 0x1, URZ ;  /* 0x000000012a0a7890 */ /* 0x000fe2000fffe13f */
[----:B------:R-:W-:Y:S01]  /*0b70*/  ULDC.64 UR4, c[0x0][0x9e0] ;  /* 0x0002780000047ab9 */ /* 0x000fe20000000a00 */
[----:B------:R-:W-:Y:S02]  /*0b80*/  USEL UR12, UR7, 0x1, UP0 ;  /* 0x00000001070c7887 */ /* 0x000fe40008000000 */
[----:B------:R-:W-:Y:S01]  /*0b90*/  UISETP.GE.AND UP0, UPT, UR5, 0x1, UPT ;  /* 0x000000010500788c */ /* 0x000fe2000bf06270 */
[----:B------:R-:W-:Y:S01]  /*0ba0*/  @UP1 ULDC UR9, c[0x0][0x44c] ;  /* 0x0001130000091ab9 */ /* 0x000fe20000000800 */
[----:B------:R-:W-:Y:S01]  /*0bb0*/  ULDC UR13, c[0x0][0x2f0] ;  /* 0x0000bc00000d7ab9 */ /* 0x000fe20000000800 */
[----:B------:R-:W-:Y:S01]  /*0bc0*/  @UP1 ULDC UR11, c[0x0][0x450] ;  /* 0x00011400000b1ab9 */ /* 0x000fe20000000800 */
[----:B------:R-:W-:Y:S02]  /*0bd0*/  UIMAD UR10, UR12, UR13, UR10 ;  /* 0x0000000d0c0a72a4 */ /* 0x000fe4000f8e020a */
[----:B------:R-:W-:Y:S01]  /*0be0*/  PLOP3.LUT P1, PT, PT, PT, UP0, 0x80, 0x0 ;  /* 0x000000000000781c */ /* 0x000fe20003f2f008 */
[----:B-1----:R-:W-:Y:S01]  /*0bf0*/  USHF.L.U32 UR38, UR38, 0x7, URZ ;  /* 0x0000000726267899 */ /* 0x002fe2000800063f */
[----:B------:R-:W-:-:S03]  /*0c00*/  IMAD.U32 R17, RZ, RZ, UR12 ;  /* 0x0000000cff117e24 */ /* 0x000fc6000f8e00ff */
[----:B------:R-:W-:Y:S02]  /*0c10*/  @UP1 UIADD3 UR8, UR38, 0x7f, URZ ;  /* 0x0000007f26081890 */ /* 0x000fe4000fffe03f */
[----:B------:R-:W-:Y:S02]  /*0c20*/  UIADD3 UR7, UR38, 0x7f, URZ ;  /* 0x0000007f26077890 */ /* 0x000fe4000fffe03f */
[----:B------:R-:W-:Y:S01]  /*0c30*/  UIMAD.WIDE.U32 UR8, UR8, UR9, URZ ;  /* 0x00000009080872a5 */ /* 0x000fe2000f8e003f */
[----:B--2---:R-:W-:-:S03]  /*0c40*/  VIADD R18, R0, 0xffffff80 ;  /* 0xffffff8000127836 */ /* 0x004fc60000000000 */
[----:B------:R-:W-:-:S04]  /*0c50*/  @UP1 USHF.R.U32.HI UR7, URZ, UR11, UR9 ;  /* 0x0000000b3f071299 */ /* 0x000fc80008011609 */
[----:B------:R-:W-:-:S04]  /*0c60*/  UIADD3 UR10, UR10, UR7, URZ ;  /* 0x000000070a0a7290 */ /* 0x000fc8000fffe03f */
[----:B------:R-:W-:Y:S01]  /*0c70*/  UIADD3 UR4, UR10, UR4, URZ ;  /* 0x000000040a047290 */ /* 0x000fe2000fffe03f */
[----:B------:R-:W-:Y:S11]  /*0c80*/  @!P1 BRA `(.L_x_962) ;  /* 0x0000000000449947 */ /* 0x000ff60003800000 */
[----:B------:R-:W-:Y:S01]  /*0c90*/  ISETP.LT.AND P0, PT, RZ, UR10, PT ;  /* 0x0000000aff007c0c */ /* 0x000fe2000bf01270 */
[----:B------:R-:W-:-:S12]  /*0ca0*/  UIADD3 UR7, UR10, -0x1, URZ ;  /* 0xffffffff0a077890 */ /* 0x000fd8000fffe03f */
[----:B------:R-:W-:Y:S05]  /*0cb0*/  @P0 BRA `(.L_x_963) ;  /* 0x00000000001c0947 */ /* 0x000fea0003800000 */
[----:B------:R-:W-:Y:S02]  /*0cc0*/  UISETP.NE.AND UP0, UPT, UR5, 0x1, UPT ;  /* 0x000000010500788c */ /* 0x000fe4000bf05270 */
[----:B------:R-:W-:-:S09]  /*0cd0*/  UIADD3 UR7, -UR10, URZ, URZ ;  /* 0x0000003f0a077290 */ /* 0x000fd2000fffe13f */
[----:B------:R-:W-:Y:S02]  /*0ce0*/  @UP0 ULDC.64 UR10, c[0x0][0x9e8] ;  /* 0x00027a00000a0ab9 */ /* 0x000fe40000000a00 */
[----:B------:R-:W-:-:S04]  /*0cf0*/  UIMAD.WIDE.U32 UR8, UR7, UR10, URZ ;  /* 0x0000000a070872a5 */ /* 0x000fc8000f8e003f */
[----:B------:R-:W-:-:S04]  /*0d00*/  @UP0 USHF.R.U32.HI UR7, URZ, UR11, UR9 ;  /* 0x0000000b3f070299 */ /* 0x000fc80008011609 */
[----:B------:R-:W-:Y:S01]  /*0d10*/  ULOP3.LUT UR7, URZ, UR7, URZ, 0x33, !UPT ;  /* 0x000000073f077292 */ /* 0x000fe2000f8e333f */
[----:B------:R-:W-:Y:S11]  /*0d20*/  BRA `(.L_x_964) ;  /* 0x0000000000107947 */ /* 0x000ff60003800000 */
.L_x_963:
[----:B------:R-:W-:-:S11]  /*0d30*/  UISETP.NE.AND UP0, UPT, UR5, 0x1, UPT ;  /* 0x000000010500788c */ /* 0x000fd6000bf05270 */
[----:B------:R-:W-:Y:S02]  /*0d40*/  @UP0 ULDC.64 UR10, c[0x0][0x9e8] ;  /* 0x00027a00000a0ab9 */ /* 0x000fe40000000a00 */
[----:B------:R-:W-:-:S04]  /*0d50*/  UIMAD.WIDE.U32 UR8, UR7, UR10, URZ ;  /* 0x0000000a070872a5 */ /* 0x000fc8000f8e003f */
[----:B------:R-:W-:-:S12]  /*0d60*/  @UP0 USHF.R.U32.HI UR7, URZ, UR11, UR9 ;  /* 0x0000000b3f070299 */ /* 0x000fd80008011609 */
.L_x_964:
[----:B------:R-:W-:-:S04]  /*0d70*/  UIMAD UR7, UR7, UR5, UR5 ;  /* 0x00000005070772a4 */ /* 0x000fc8000f8e0205 */
[----:B------:R-:W-:-:S04]  /*0d80*/  UISETP.LT.AND UP0, UPT, UR4, UR7, UPT ;  /* 0x000000070400728c */ /* 0x000fc8000bf01270 */
[----:B------:R-:W-:-:S12]  /*0d90*/  USEL UR4, UR4, UR7, UP0 ;  /* 0x0000000704047287 */ /* 0x000fd80008000000 */
.L_x_962:
[----:B------:R-:W-:Y:S01]  /*0da0*/  R2UR UR15, R17 ;  /* 0x00000000110f72ca */ /* 0x000fe200000e0000 */
[----:B------:R-:W-:Y:S01]  /*0db0*/  UIADD3 UR10, UR4, 0x3f, URZ ;  /* 0x0000003f040a7890 */ /* 0x000fe2000fffe03f */
[----:B------:R-:W-:Y:S01]  /*0dc0*/  @UP1 ULDC UR8, c[0x0][0x44c] ;  /* 0x0001130000081ab9 */ /* 0x000fe20000000800 */
[----:B------:R-:W-:Y:S02]  /*0dd0*/  @UP1 ULDC UR14, c[0x0][0x450] ;  /* 0x00011400000e1ab9 */ /* 0x000fe40000000800 */
[----:B------:R-:W-:Y:S02]  /*0de0*/  USHF.R.S32.HI UR11, URZ, 0x1f, UR10 ;  /* 0x0000001f3f0b7899 */ /* 0x000fe4000801140a */
[----:B------:R-:W-:Y:S02]  /*0df0*/  UIMAD.WIDE.U32 UR8, UR38, UR8, URZ ;  /* 0x00000008260872a5 */ /* 0x000fe4000f8e003f */
[----:B------:R-:W-:Y:S01]  /*0e00*/  ULEA.HI UR11, UR11, UR10, URZ, 0x6 ;  /* 0x0000000a0b0b7291 */ /* 0x000fe2000f8f303f */
[----:B------:R-:W-:Y:S01]  /*0e10*/  UMOV UR12, UR38 ;  /* 0x00000026000c7c82 */ /* 0x000fe20008000000 */
[----:B------:R-:W-:-:S02]  /*0e20*/  @UP1 USHF.R.U32.HI UR12, URZ, UR14, UR9 ;  /* 0x0000000e3f0c1299 */ /* 0x000fc40008011609 */
[----:B------:R-:W-:Y:S02]  /*0e30*/  UIMAD UR7, UR15, UR13, 0x3f ;  /* 0x0000003f0f0774a4 */ /* 0x000fe4000f8e020d */
[----:B------:R-:W-:Y:S02]  /*0e40*/  USHF.R.S32.HI UR11, URZ, 0x6, UR11 ;  /* 0x000000063f0b7899 */ /* 0x000fe4000801140b */
[----:B------:R-:W-:Y:S02]  /*0e50*/  USHF.R.S32.HI UR4, URZ, 0x1f, UR7 ;  /* 0x0000001f3f047899 */ /* 0x000fe40008011407 */
[----:B------:R-:W-:Y:S02]  /*0e60*/  UIMAD UR42, UR15, UR13, -UR42 ;  /* 0x0000000d0f2a72a4 */ /* 0x000fe4000f8e0a2a */
[----:B------:R-:W-:Y:S02]  /*0e70*/  ULEA.HI UR4, UR4, UR7, URZ, 0x6 ;  /* 0x0000000704047291 */ /* 0x000fe4000f8f303f */
[----:B------:R-:W-:-:S02]  /*0e80*/  UIADD3 UR7, UR42, UR12, URZ ;  /* 0x0000000c2a077290 */ /* 0x000fc4000fffe03f */
[----:B------:R-:W-:Y:S01]  /*0e90*/  USHF.R.S32.HI UR4, URZ, 0x6, UR4 ;  /* 0x000000063f047899 */ /* 0x000fe20008011404 */
[----:B------:R-:W-:-:S03]  /*0ea0*/  ULDC UR8, c[0x0][0x9dc] ;  /* 0x0002770000087ab9 */ /* 0x000fc60000000800 */
[----:B------:R-:W-:-:S04]  /*0eb0*/  UISETP.LT.AND UP0, UPT, UR4, UR11, UPT ;  /* 0x0000000b0400728c */ /* 0x000fc8000bf01270 */
[----:B------:R-:W-:Y:S02]  /*0ec0*/  USEL UR11, UR4, UR11, UP0 ;  /* 0x0000000b040b7287 */ /* 0x000fe40008000000 */
[----:B------:R-:W-:Y:S01]  /*0ed0*/  UIADD3 UR4, UR7, -UR8, URZ ;  /* 0x8000000807047290 */ /* 0x000fe2000fffe03f */
[----:B------:R-:W-:Y:S11]  /*0ee0*/  @!P1 BRA `(.L_x_965) ;  /* 0x0000000000449947 */ /* 0x000ff60003800000 */
[----:B------:R-:W-:-:S06]  /*0ef0*/  UISETP.GT.AND UP0, UPT, UR7, -0x1, UPT ;  /* 0xffffffff0700788c */ /* 0x000fcc000bf04270 */
[----:B------:R-:W-:-:S13]  /*0f00*/  PLOP3.LUT P0, PT, PT, PT, UP0, 0x80, 0x0 ;  /* 0x000000000000781c */ /* 0x000fda0003f0f008 */
[----:B------:R-:W-:Y:S05]  /*0f10*/  @P0 BRA `(.L_x_966) ;  /* 0x00000000001c0947 */ /* 0x000fea0003800000 */
[----:B------:R-:W-:Y:S02]  /*0f20*/  UISETP.NE.AND UP0, UPT, UR5, 0x1, UPT ;  /* 0x000000010500788c */ /* 0x000fe4000bf05270 */
[----:B------:R-:W-:-:S09]  /*0f30*/  ULOP3.LUT UR7, URZ, UR7, URZ, 0x33, !UPT ;  /* 0x000000073f077292 */ /* 0x000fd2000f8e333f */
[----:B------:R-:W-:Y:S02]  /*0f40*/  @UP0 ULDC.64 UR12, c[0x0][0x9e8] ;  /* 0x00027a00000c0ab9 */ /* 0x000fe40000000a00 */
[----:B------:R-:W-:-:S04]  /*0f50*/  UIMAD.WIDE.U32 UR8, UR7, UR12, URZ ;  /* 0x0000000c070872a5 */ /* 0x000fc8000f8e003f */
[----:B------:R-:W-:-:S04]  /*0f60*/  @UP0 USHF.R.U32.HI UR7, URZ, UR13, UR9 ;  /* 0x0000000d3f070299 */ /* 0x000fc80008011609 */
[----:B------:R-:W-:Y:S01]  /*0f70*/  ULOP3.LUT UR7, URZ, UR7, URZ, 0x33, !UPT ;  /* 0x000000073f077292 */ /* 0x000fe2000f8e333f */
[----:B------:R-:W-:Y:S11]  /*0f80*/  BRA `(.L_x_967) ;  /* 0x0000000000107947 */ /* 0x000ff60003800000 */
.L_x_966:
[----:B------:R-:W-:-:S11]  /*0f90*/  UISETP.NE.AND UP0, UPT, UR5, 0x1, UPT ;  /* 0x000000010500788c */ /* 0x000fd6000bf05270 */
[----:B------:R-:W-:Y:S02]  /*0fa0*/  @UP0 ULDC.64 UR12, c[0x0][0x9e8] ;  /* 0x00027a00000c0ab9 */ /* 0x000fe40000000a00 */
[----:B------:R-:W-:-:S04]  /*0fb0*/  UIMAD.WIDE.U32 UR8, UR7, UR12, URZ ;  /* 0x0000000c070872a5 */ /* 0x000fc8000f8e003f */
[----:B------:R-:W-:-:S12]  /*0fc0*/  @UP0 USHF.R.U32.HI UR7, URZ, UR13, UR9 ;  /* 0x0000000d3f070299 */ /* 0x000fd80008011609 */
.L_x_967:
[----:B------:R-:W-:-:S04]  /*0fd0*/  UIMAD UR5, UR7, UR5, URZ ;  /* 0x00000005070572a4 */ /* 0x000fc8000f8e023f */
[----:B------:R-:W-:-:S04]  /*0fe0*/  UISETP.LT.AND UP0, UPT, UR4, UR5, UPT ;  /* 0x000000050400728c */ /* 0x000fc8000bf01270 */
[----:B------:R-:W-:-:S12]  /*0ff0*/  USEL UR4, UR4, UR5, !UP0 ;  /* 0x0000000504047287 */ /* 0x000fd8000c000000 */
.L_x_965:
[----:B------:R-:W-:Y:S02]  /*1000*/  USHF.R.S32.HI UR5, URZ, 0x1f, UR4 ;  /* 0x0000001f3f057899 */ /* 0x000fe40008011404 */
[----:B------:R-:W-:Y:S02]  /*1010*/  USHF.R.U32.HI UR12, URZ, 0x10, UR6 ;  /* 0x000000103f0c7899 */ /* 0x000fe40008011606 */
[----:B------:R-:W-:Y:S02]  /*1020*/  ULEA.HI UR5, UR5, UR4, URZ, 0x6 ;  /* 0x0000000405057291 */ /* 0x000fe4000f8f303f */
[----:B------:R-:W-:Y:S02]  /*1030*/  ULOP3.LUT UR7, UR6, 0xffff, URZ, 0xc0, !UPT ;  /* 0x0000ffff06077892 */ /* 0x000fe4000f8ec03f */
[----:B------:R-:W-:Y:S01]  /*1040*/  USHF.R.S32.HI UR5, URZ, 0x6, UR5 ;  /* 0x000000063f057899 */ /* 0x000fe20008011405 */
[----:B------:R-:W-:-:S03]  /*1050*/  UMOV UR4, URZ ;  /* 0x0000003f00047c82 */ /* 0x000fc60008000000 */
[----:B------:R-:W-:-:S04]  /*1060*/  UISETP.LT.AND UP0, UPT, URZ, UR5, UPT ;  /* 0x000000053f00728c */ /* 0x000fc8000bf01270 */
[----:B------:R-:W-:Y:S02]  /*1070*/  USEL UR10, URZ, UR5, !UP0 ;  /* 0x000000053f0a7287 */ /* 0x000fe4000c000000 */
[----:B------:R-:W-:Y:S02]  /*1080*/  UISETP.NE.AND UP0, UPT, UR12, URZ, UPT ;  /* 0x0000003f0c00728c */ /* 0x000fe4000bf05270 */
[----:B------:R-:W-:-:S06]  /*1090*/  UISETP.GT.AND UP1, UPT, UR11, UR10, UPT ;  /* 0x0000000a0b00728c */ /* 0x000fcc000bf24270 */
[----:B------:R-:W-:-:S03]  /*10a0*/  PLOP3.LUT P0, PT, PT, PT, UP1, 0x80, 0x0 ;  /* 0x000000000000781c */ /* 0x000fc60003f0f018 */
[----:B------:R-:W-:-:S10]  /*10b0*/  @!UP0 ULDC UR12, c[0x0][0x9f0] ;  /* 0x00027c00000c8ab9 */ /* 0x000fd40000000800 */
[----:B------:R-:W-:Y:S05]  /*10c0*/  @!P0 BRA `(.L_x_968) ;  /* 0x0000000000888947 */ /* 0x000fea0003800000 */
[----:B------:R-:W-:Y:S01]  /*10d0*/  MOV R3, UR12 ;  /* 0x0000000c00037c02 */ /* 0x000fe20008000f00 */
[----:B------:R-:W-:-:S03]  /*10e0*/  UIADD3 UR4, UR12, -0x1, UR11 ;  /* 0xffffffff0c047890 */ /* 0x000fc6000fffe00b */
[-C--:B------:R-:W-:Y:S01]  /*10f0*/  IABS R0, R3.reuse ;  /* 0x0000000300007213 */ /* 0x080fe20000000000 */
[----:B------:R-:W-:Y:S01]  /*1100*/  UIADD3 UR6, -UR10, UR4, URZ ;  /* 0x000000040a067290 */ /* 0x000fe2000fffe13f */
[----:B------:R-:W-:Y:S02]  /*1110*/  IABS R5, R3 ;  /* 0x0000000300057213 */ /* 0x000fe40000000000 */
[----:B------:R-:W-:Y:S01]  /*1120*/  R2UR UR13, R0 ;  /* 0x00000000000d72ca */ /* 0x000fe200000e0000 */
[----:B------:R-:W-:Y:S02]  /*1130*/  UMOV UR4, URZ ;  /* 0x0000003f00047c82 */ /* 0x000fe40008000000 */
[----:B------:R-:W-:Y:S01]  /*1140*/  IMAD.U32 R4, RZ, RZ, UR6 ;  /* 0x00000006ff047e24 */ /* 0x000fe2000f8e00ff */
[----:B------:R-:W-:-:S04]  /*1150*/  ULOP3.LUT UR6, UR6, UR12, URZ, 0x3c, !UPT ;  /* 0x0000000c06067292 */ /* 0x000fc8000f8e3c3f */
[----:B------:R-:W-:-:S05]  /*1160*/  IABS R4, R4 ;  /* 0x0000000400047213 */ /* 0x000fca0000000000 */
[----:B------:R-:W1:Y:S01]  /*1170*/  I2F.RP R0, UR13 ;  /* 0x0000000d00007d06 */ /* 0x000e620008209400 */
[----:B------:R-:W-:-:S05]  /*1180*/  IMAD.MOV.U32 R3, RZ, RZ, R4 ;  /* 0x000000ffff037224 */ /* 0x000fca00078e0004 */
[----:B------:R-:W-:Y:S02]  /*1190*/  R2UR UR9, R3 ;  /* 0x00000000030972ca */ /* 0x000fe400000e0000 */
[----:B-1----:R-:W0:Y:S02]  /*11a0*/  MUFU.RCP R0, R0 ;  /* 0x0000000000007308 */ /* 0x002e240000001000 */
[----:B0-----:R-:W-:Y:S02]  /*11b0*/  VIADD R2, R0, 0xffffffe ;  /* 0x0ffffffe00027836 */ /* 0x001fe40000000000 */
        /* <DEDUP_REMOVED lines=19> */
.L_x_968:
[----:B------:R-:W-:Y:S01]  /*12f0*/  UIMAD UR5, UR7, UR4, UR10 ;  /* 0x00000004070572a4 */ /* 0x000fe2000f8e020a */
[----:B------:R-:W-:Y:S01]  /*1300*/  IMAD.U32 R0, RZ, RZ, UR11 ;  /* 0x0000000bff007e24 */ /* 0x000fe2000f8e00ff */
[----:B------:R-:W-:Y:S01]  /*1310*/  MOV R3, UR4 ;  /* 0x0000000400037c02 */ /* 0x000fe20008000f00 */
[----:B0-----:R-:W-:Y:S01]  /*1320*/  IMAD.MOV.U32 R2, RZ, RZ, RZ ;  /* 0x000000ffff027224 */ /* 0x001fe200078e00ff */
[----:B------:R-:W-:Y:S02]  /*1330*/  PLOP3.LUT P0, PT, PT, PT, PT, 0x80, 0x0 ;  /* 0x000000000000781c */ /* 0x000fe40003f0f070 */
[----:B------:R-:W-:Y:S02]  /*1340*/  CS2R R150, SRZ ;  /* 0x0000000000967805 */ /* 0x000fe4000001ff00 */
[----:B------:R-:W-:Y:S01]  /*1350*/  VIADDMNMX R0, R3, UR5, R0, PT ;  /* 0x0000000503007c46 */ /* 0x000fe2000b800100 */
[----:B------:R-:W-:Y:S01]  /*1360*/  IMAD.U32 R22, RZ, RZ, UR5 ;  /* 0x00000005ff167e24 */ /* 0x000fe2000f8e00ff */
[----:B------:R-:W-:-:S02]  /*1370*/  CS2R R148, SRZ ;  /* 0x0000000000947805 */ /* 0x000fc4000001ff00 */
[----:B------:R-:W-:Y:S02]  /*1380*/  CS2R R146, SRZ ;  /* 0x0000000000927805 */ /* 0x000fe4000001ff00 */
[----:B------:R-:W-:Y:S01]  /*1390*/  R2UR UR39, R0 ;  /* 0x00000000002772ca */ /* 0x000fe200000e0000 */
[----:B------:R-:W-:Y:S01]  /*13a0*/  IMAD.MOV.U32 R0, RZ, RZ, RZ ;  /* 0x000000ffff007224 */ /* 0x000fe200078e00ff */
        /* <DEDUP_REMOVED lines=10> */
[----:B------:R-:W-:Y:S01]  /*1450*/  CS2R R124, SRZ ;  /* 0x00000000007c7805 */ /* 0x000fe2000001ff00 */
[----:B------:R-:W-:Y:S01]  /*1460*/  UISETP.GT.AND UP0, UPT, UR39, UR5, UPT ;  /* 0x000000052700728c */ /* 0x000fe2000bf04270 */
[----:B------:R-:W-:Y:S02]  /*1470*/  CS2R R122, SRZ ;  /* 0x00000000007a7805 */ /* 0x000fe4000001ff00 */
[----:B------:R-:W-:Y:S02]  /*1480*/  CS2R R120, SRZ ;  /* 0x0000000000787805 */ /* 0x000fe4000001ff00 */
[----:B------:R-:W-:Y:S02]  /*1490*/  CS2R R118, SRZ ;  /* 0x0000000000767805 */ /* 0x000fe4000001ff00 */
[----:B------:R-:W-:Y:S02]  /*14a0*/  CS2R R116, SRZ ;  /* 0x0000000000747805 */ /* 0x000fe4000001ff00 */
[----:B------:R-:W-:-:S02]  /*14b0*/  CS2R R114, SRZ ;  /* 0x0000000000727805 */ /* 0x000fc4000001ff00 */
[----:B------:R-:W-:Y:S02]  /*14c0*/  PLOP3.LUT P1, PT, PT, PT, UP0, 0x80, 0x0 ;  /* 0x000000000000781c */ /* 0x000fe40003f2f008 */
        /* <DEDUP_REMOVED lines=45> */
[----:B------:R-:W-:Y:S06]  /*17a0*/  @!P1 BRA `(.L_x_969) ;  /* 0x000000c400a49947 */ /* 0x000fec0003800000 */
[----:B------:R-:W-:Y:S01]  /*17b0*/  SHF.R.S32.HI R19, RZ, 0x1f, R18 ;  /* 0x0000001fff137819 */ /* 0x000fe20000011412 */
[----:B------:R-:W0:Y:S01]  /*17c0*/  S2UR UR7, SR_CgaCtaId ;  /* 0x00000000000779c3 */ /* 0x000e220000008800 */
[----:B------:R-:W-:Y:S02]  /*17d0*/  UMOV UR6, 0x400 ;  /* 0x0000040000067882 */ /* 0x000fe40000000000 */
[----:B------:R-:W-:-:S04]  /*17e0*/  LEA.HI R23, R19, R18, RZ, 0x7 ;  /* 0x0000001213177211 */ /* 0x000fc800078f38ff */
[----:B------:R-:W-:-:S05]  /*17f0*/  SHF.R.S32.HI R56, RZ, 0x7, R23 ;  /* 0x00000007ff387819 */ /* 0x000fca0000011417 */
[----:B------:R-:W1:Y:S01]  /*1800*/  SHFL.IDX PT, R0, R56, RZ, 0x1f ;  /* 0x00001fff38007589 */ /* 0x000e6200000e0000 */
[----:B0-----:R-:W-:-:S04]  /*1810*/  ULEA UR8, UR7, UR6, 0x18 ;  /* 0x0000000607087291 */ /* 0x001fc8000f8ec03f */
[----:B------:R-:W-:Y:S02]  /*1820*/  UIADD3 UR6, UR8, 0x10400, URZ ;  /* 0x0001040008067890 */ /* 0x000fe4000fffe03f */
[----:B------:R-:W-:Y:S02]  /*1830*/  IMAD.U32 R16, RZ, RZ, UR8 ;  /* 0x00000008ff107e24 */ /* 0x000fe4000f8e00ff */
        /* <DEDUP_REMOVED lines=15> */
[----:B------:R-:W-:Y:S01]  /*1930*/  MOV R5, UR5 ;  /* 0x0000000500057c02 */ /* 0x000fe20008000f00 */
[----:B------:R-:W-:Y:S01]  /*1940*/  ULDC.64 UR4, c[0x4][0xb0] ;  /* 0x01002c0000047ab9 */ /* 0x000fe20000000a00 */
        /* <DEDUP_REMOVED lines=9> */
.L_x_970:
[----:B------:R-:W-:Y:S02]  /*19e0*/  R2UR UR4, R16 ;  /* 0x00000000100472ca */ /* 0x000fe400000e0000 */
[----:B------:R-:W-:-:S11]  /*19f0*/  SHF.L.U32 R0, RZ, 0x1f, RZ ;  /* 0x0000001fff007819 */ /* 0x000fd600000006ff */
[----:B------:R-:W0:Y:S02]  /*1a00*/  SYNCS.PHASECHK.TRANS64.TRYWAIT P0, [UR4+0x30800], R0 ;  /* 0x03080000ff0075a7 */ /* 0x000e240008000144 */
[----:B0-----:R-:W-:Y:S05]  /*1a10*/  @!P0 BRA `(.L_x_971) ;  /* 0x0000013400a08947 */ /* 0x001fea0003800000 */
.L_x_1145:
[----:B------:R-:W2:Y:S02]  /*1a20*/  LDL R2, [R1+0xc] ;  /* 0x00000c0001027983 */ /* 0x000ea40000100800 */
[----:B--2---:R-:W-:-:S13]  /*1a30*/  R2UR UR4, R2 ;  /* 0x00000000020472ca */ /* 0x004fda00000e0000 */
[----:B------:R-:W-:-:S06]  /*1a40*/  ULOP3.LUT UR4, UR4, 0x1, URZ, 0xfc, !UPT ;  /* 0x0000000104047892 */ /* 0x000fcc000f8efc3f */
[----:B------:R-:W-:-:S05]  /*1a50*/  IMAD.U32 R2, RZ, RZ, UR4 ;  /* 0x00000004ff027e24 */ /* 0x000fca000f8e00ff */
[----:B------:R-:W-:-:S13]  /*1a60*/  ISETP.NE.AND P4, PT, R2, 0x3, PT ;  /* 0x000000030200780c */ /* 0x000fda0003f85270 */
[----:B------:R-:W-:Y:S05]  /*1a70*/  @!P4 BRA `(.L_x_972) ;  /* 0x000000000004c947 */ /* 0x000fea0003800000 */
[----:B------:R-:W-:Y:S01]  /*1a80*/  BPT.TRAP 0x1 ;  /* 0x000000040000795c */ /* 0x000fe20000300000 */
.L_x_972:
[----:B------:R-:W-:-:S13]  /*1a90*/  R2UR UR4, R16 ;  /* 0x00000000100472ca */ /* 0x000fda00000e0000 */
[----:B------:R1:W2:Y:S01]  /*1aa0*/  SYNCS.PHASECHK.TRANS64.TRYWAIT P0, [UR4+0x30830], R0 ;  /* 0x03083000ff0075a7 */ /* 0x0002a20008000144 */
[----:B------:R-:W-:Y:S05]  /*1ab0*/  @!P4 BRA `(.L_x_973) ;  /* 0x000000000004c947 */ /* 0x000fea0003800000 */
[----:B------:R-:W-:Y:S01]  /*1ac0*/  BPT.TRAP 0x1 ;  /* 0x000000040000795c */ /* 0x000fe20000300000 */
.L_x_973:
[----:B------:R-:W3:Y:S01]  /*1ad0*/  S2R R2, SR_TID.X ;  /* 0x0000000000027919 */ /* 0x000ee20000002100 */
[----:B------:R-:W-:-:S05]  /*1ae0*/  IMAD.U32 R6, RZ, RZ, UR36 ;  /* 0x00000024ff067e24 */ /* 0x000fca000f8e00ff */
[----:B------:R-:W-:Y:S02]  /*1af0*/  LOP3.LUT R6, R6, 0x10000, RZ, 0xfc, !PT ;  /* 0x0001000006067812 */ /* 0x000fe400078efcff */
[----:B---3--:R-:W-:-:S04]  /*1b00*/  LOP3.LUT R2, R2, 0x7f, RZ, 0xc0, !PT ;  /* 0x0000007f02027812 */ /* 0x008fc800078ec0ff */
[----:B------:R-:W-:Y:S01]  /*1b10*/  ISETP.NE.AND P5, PT, R2, RZ, PT ;  /* 0x000000ff0200720c */ /* 0x000fe20003fa5270 */
[----:B--2---:R-:W-:-:S12]  /*1b20*/  @P0 BRA `(.L_x_974) ;  /* 0x00000000000c0947 */ /* 0x004fd80003800000 */
[----:B------:R-:W-:-:S13]  /*1b30*/  R2UR UR4, R16 ;  /* 0x00000000100472ca */ /* 0x000fda00000e0000 */
[----:B------:R-:W2:Y:S02]  /*1b40*/  SYNCS.PHASECHK.TRANS64.TRYWAIT P0, [UR4+0x30830], R0 ;  /* 0x03083000ff0075a7 */ /* 0x000ea40008000144 */
[----:B--2---:R-:W-:Y:S05]  /*1b50*/  @!P0 BRA `(.L_x_975) ;  /* 0x00000134006c8947 */ /* 0x004fea0003800000 */
.L_x_974:
[----:B------:R-:W-:Y:S05]  /*1b60*/  WARPSYNC.ALL ;  /* 0x0000000000007948 */ /* 0x000fea0003800000 */
[----:B------:R-:W-:Y:S01]  /*1b70*/  IMAD.MOV.U32 R7, RZ, RZ, 0x40000040 ;  /* 0x40000040ff077424 */ /* 0x000fe200078e00ff */
[----:B------:R-:W-:Y:S01]  /*1b80*/  R2UR UR14, R16 ;  /* 0x00000000100e72ca */ /* 0x000fe200000e0000 */
[----:B------:R-:W-:Y:S01]  /*1b90*/  WARPGROUP.ARRIVE ;  /* 0x00000000000079c5 */ /* 0x000fe20000000000 */
[----:B------:R-:W-:Y:S01]  /*1ba0*/  R2UR UR8, R6 ;  /* 0x00000000060872ca */ /* 0x000fe200000e0000 */
[----:B------:R-:W-:Y:S01]  /*1bb0*/  UMOV UR11, 0x40000040 ;  /* 0x40000040000b7882 */ /* 0x000fe20000000000 */
[----:B------:R-:W-:Y:S01]  /*1bc0*/  R2UR UR9, R7 ;  /* 0x00000000070972ca */ /* 0x000fe200000e0000 */
[----:B------:R-:W-:Y:S01]  /*1bd0*/  UMOV UR13, 0x40000040 ;  /* 0x40000040000d7882 */ /* 0x000fe20000000000 */
[----:B------:R-:W-:Y:S01]  /*1be0*/  UMOV UR7, 0x40000040 ;  /* 0x4000004000077882 */ /* 0x000fe20000000000 */
[----:B------:R-:W-:Y:S01]  /*1bf0*/  UMOV UR5, UR13 ;  /* 0x0000000d00057c82 */ /* 0x000fe20008000000 */
[----:B------:R-:W-:Y:S01]  /*1c00*/  IMAD.U32 R11, RZ, RZ, UR13 ;  /* 0x0000000dff0b7e24 */ /* 0x000fe2000f8e00ff */
[----:B------:R-:W-:Y:S01]  /*1c10*/  UMOV UR13, 0x40000040 ;  /* 0x40000040000d7882 */ /* 0x000fe20000000000 */
[----:B------:R-:W-:Y:S01]  /*1c20*/  UMOV UR17, 0x40000040 ;  /* 0x4000004000117882 */ /* 0x000fe20000000000 */
[----:B------:R-:W-:Y:S01]  /*1c30*/  UMOV UR21, 0x40000040 ;  /* 0x4000004000157882 */ /* 0x000fe20000000000 */
[----:B------:R-:W-:Y:S01]  /*1c40*/  UMOV UR25, 0x40000040 ;  /* 0x4000004000197882 */ /* 0x000fe20000000000 */
[----:B------:R-:W-:Y:S01]  /*1c50*/  UIADD3 UR4, UR14, 0x20400, URZ ;  /* 0x000204000e047890 */ /* 0x000fe2000fffe03f */
[----:B------:R-:W-:Y:S01]  /*1c60*/  LOP3.LUT R23, R23, 0xffffff80, RZ, 0xc0, !PT ;  /* 0xffffff8017177812 */ /* 0x000fe200078ec0ff */
[----:B------:R-:W-:Y:S01]  /*1c70*/  UMOV UR29, 0x40000040 ;  /* 0x40000040001d7882 */ /* 0x000fe20000000000 */
[----:B------:R-:W-:Y:S01]  /*1c80*/  UMOV UR33, 0x40000040 ;  /* 0x4000004000217882 */ /* 0x000fe20000000000 */
[----:B------:R-:W-:Y:S01]  /*1c90*/  USHF.R.U32.HI UR4, URZ, 0x4, UR4 ;  /* 0x000000043f047899 */ /* 0x000fe20008011604 */
[----:B------:R-:W-:Y:S01]  /*1ca0*/  IADD3 R23, R18, -R23, RZ ;  /* 0x8000001712177210 */ /* 0x000fe20007ffe0ff */
[----:B------:R-:W-:Y:S01]  /*1cb0*/  UMOV UR37, 0x40000040 ;  /* 0x4000004000257882 */ /* 0x000fe20000000000 */
[----:B------:R-:W-:Y:S01]  /*1cc0*/  UMOV UR41, 0x40000040 ;  /* 0x4000004000297882 */ /* 0x000fe20000000000 */
[----:B------:R-:W-:Y:S01]  /*1cd0*/  ULOP3.LUT UR4, UR4, 0x3fff, URZ, 0xc0, !UPT ;  /* 0x00003fff04047892 */ /* 0x000fe2000f8ec03f */
[----:B01----:R-:W-:Y:S01]  /*1ce0*/  SHF.R.S32.HI R0, RZ, 0x1f, R23 ;  /* 0x0000001fff007819 */ /* 0x003fe20000011417 */
[----:B------:R-:W-:Y:S01]  /*1cf0*/  UMOV UR45, 0x40000040 ;  /* 0x40000040002d7882 */ /* 0x000fe20000000000 */
[----:B------:R-:W-:Y:S01]  /*1d00*/  UMOV UR49, 0x40000040 ;  /* 0x4000004000317882 */ /* 0x000fe20000000000 */
[----:B------:R-:W-:Y:S01]  /*1d10*/  ULOP3.LUT UR15, UR4, 0x10000, URZ, 0xfc, !UPT ;  /* 0x00010000040f7892 */ /* 0x000fe2000f8efc3f */
[----:B------:R-:W-:Y:S01]  /*1d20*/  LEA.HI R19, R19, R18, RZ, 0x2 ;  /* 0x0000001213137211 */ /* 0x000fe200078f10ff */
[----:B------:R-:W-:Y:S01]  /*1d30*/  UMOV UR53, 0x40000040 ;  /* 0x4000004000357882 */ /* 0x000fe20000000000 */
[----:B------:R-:W-:Y:S01]  /*1d40*/  LEA.HI R3, R56, R56, RZ, 0x1 ;  /* 0x0000003838037211 */ /* 0x000fe200078f08ff */
[----:B------:R-:W-:Y:S01]  /*1d50*/  UIADD3 UR6, UR15, 0x2, URZ ;  /* 0x000000020f067890 */ /* 0x000fe2000fffe03f */
[-C--:B------:R-:W-:Y:S01]  /*1d60*/  LEA.HI R2, R0, R23.reuse, RZ, 0x2 ;  /* 0x0000001700027211 */ /* 0x080fe200078f10ff */
[----:B------:R-:W-:Y:S01]  /*1d70*/  IMAD.U32 R20, RZ, RZ, UR15 ;  /* 0x0000000fff147e24 */ /* 0x000fe2000f8e00ff */
[----:B------:R-:W-:Y:S01]  /*1d80*/  UMOV UR10, UR15 ;  /* 0x0000000f000a7c82 */ /* 0x000fe20008000000 */
[----:B------:R-:W-:Y:S01]  /*1d90*/  LOP3.LUT R19, R19, 0xfffffffc, RZ, 0xc0, !PT ;  /* 0xfffffffc13137812 */ /* 0x000fe200078ec0ff */
[----:B------:R-:W-:Y:S01]  /*1da0*/  HGMMA.64x64x16.F32.BF16 R24, gdesc[UR8], RZ, !UPT, gsb0 ;  /* 0x00e00000081879f0 */ /* 0x000fe2000c0018ff */
[----:B------:R-:W-:Y:S01]  /*1db0*/  R2UR UR10, R6 ;  /* 0x00000000060a72ca */ /* 0x000fe200000e0000 */
[----:B------:R-:W-:Y:S01]  /*1dc0*/  UMOV UR9, 0x40000040 ;  /* 0x4000004000097882 */ /* 0x000fe20000000000 */
[----:B------:R-:W-:Y:S01]  /*1dd0*/  LOP3.LUT R9, R3, 0x3fffffe, RZ, 0xc0, !PT ;  /* 0x03fffffe03097812 */ /* 0x000fe200078ec0ff */
[----:B------:R-:W-:Y:S01]  /*1de0*/  IMAD.U32 R15, RZ, RZ, UR9 ;  /* 0x00000009ff0f7e24 */ /* 0x000fe2000f8e00ff */
[----:B------:R-:W-:Y:S01]  /*1df0*/  LEA.HI R3, R0, R23, RZ, 0x5 ;  /* 0x0000001700037211 */ /* 0x000fe200078f28ff */
[----:B------:R-:W-:Y:S01]  /*1e00*/  IMAD.IADD R19, R18, 0x1, -R19 ;  /* 0x0000000112137824 */ /* 0x000fe200078e0a13 */
[--C-:B------:R-:W-:Y:S01]  /*1e10*/  SHF.R.S32.HI R0, RZ, 0x2, R2.reuse ;  /* 0x00000002ff007819 */ /* 0x100fe20000011402 */
[----:B------:R-:W-:Y:S01]  /*1e20*/  IMAD.IADD R9, R56, 0x1, -R9 ;  /* 0x0000000138097824 */ /* 0x000fe200078e0a09 */
[----:B------:R-:W-:Y:S01]  /*1e30*/  SHF.R.S32.HI R5, RZ, 0x1f, R2 ;  /* 0x0000001fff057819 */ /* 0x000fe20000011402 */
[----:B------:R-:W-:Y:S01]  /*1e40*/  ULEA UR27, UR39, 0xffffffc0, 0x6 ;  /* 0xffffffc0271b7891 */ /* 0x000fe2000f8e303f */
[----:B------:R-:W-:-:S02]  /*1e50*/  SHF.R.S32.HI R3, RZ, 0x5, R3 ;  /* 0x00000005ff037819 */ /* 0x000fc40000011403 */
[-C--:B------:R-:W-:Y:S01]  /*1e60*/  LEA.HI R5, R5, R0.reuse, RZ, 0x3 ;  /* 0x0000000005057211 */ /* 0x080fe200078f18ff */
[----:B------:R-:W-:Y:S01]  /*1e70*/  UIADD3 UR4, UR10, 0x2, URZ ;  /* 0x000000020a047890 */ /* 0x000fe2000fffe03f */
[----:B------:R-:W-:Y:S01]  /*1e80*/  LEA.HI R4, R19, R19, RZ, 0x1 ;  /* 0x0000001313047211 */ /* 0x000fe200078f08ff */
[----:B------:R-:W-:Y:S01]  /*1e90*/  UIADD3 UR16, UR10, 0x402, URZ ;  /* 0x000004020a107890 */ /* 0x000fe2000fffe03f */
[----:B------:R-:W-:Y:S01]  /*1ea0*/  LEA R3, R3, UR38, 0x4 ;  /* 0x0000002603037c11 */ /* 0x000fe2000f8e20ff */
[----:B------:R-:W-:Y:S01]  /*1eb0*/  UIADD3 UR20, UR10, 0x404, URZ ;  /* 0x000004040a147890 */ /* 0x000fe2000fffe03f */
[----:B------:R-:W-:Y:S01]  /*1ec0*/  LOP3.LUT R5, R5, 0xfffffff8, RZ, 0xc0, !PT ;  /* 0xfffffff805057812 */ /* 0x000fe200078ec0ff */
[----:B------:R-:W-:Y:S01]  /*1ed0*/  UIADD3 UR24, UR10, 0x406, URZ ;  /* 0x000004060a187890 */ /* 0x000fe2000fffe03f */
[----:B------:R-:W-:Y:S01]  /*1ee0*/  LOP3.LUT R4, R4, 0x1ffffffe, RZ, 0xc0, !PT ;  /* 0x1ffffffe04047812 */ /* 0x000fe200078ec0ff */
[----:B------:R-:W-:Y:S01]  /*1ef0*/  UMOV UR12, UR4 ;  /* 0x00000004000c7c82 */ /* 0x000fe20008000000 */
[----:B------:R-:W-:Y:S01]  /*1f00*/  UIADD3 UR28, UR10, 0x800, URZ ;  /* 0x000008000a1c7890 */ /* 0x000fe2000fffe03f */
[----:B------:R-:W-:Y:S01]  /*1f10*/  MOV R10, UR12 ;  /* 0x0000000c000a7c02 */ /* 0x000fe20008000f00 */
[----:B------:R-:W-:Y:S01]  /*1f20*/  UMOV UR4, UR12 ;  /* 0x0000000c00047c82 */ /* 0x000fe20008000000 */
[----:B------:R-:W-:Y:S01]  /*1f30*/  UIADD3 UR12, UR10, 0x400, URZ ;  /* 0x000004000a0c7890 */ /* 0x000fe2000fffe03f */
[----:B------:R-:W-:Y:S01]  /*1f40*/  IADD3 R0, R3, R0, -R5 ;  /* 0x0000000003007210 */ /* 0x000fe20007ffe805 */
[----:B------:R-:W-:Y:S01]  /*1f50*/  UIADD3 UR32, UR10, 0x802, URZ ;  /* 0x000008020a207890 */ /* 0x000fe2000fffe03f */
[----:B------:R-:W-:Y:S01]  /*1f60*/  IMAD.IADD R19, R19, 0x1, -R4 ;  /* 0x0000000113137824 */ /* 0x000fe200078e0a04 */
[----:B------:R-:W-:Y:S01]  /*1f70*/  UIADD3 UR36, UR10, 0x804, URZ ;  /* 0x000008040a247890 */ /* 0x000fe2000fffe03f */
[----:B------:R-:W-:Y:S01]  /*1f80*/  R2UR UR11, R17 ;  /* 0x00000000110b72ca */ /* 0x000fe200000e0000 */
[----:B------:R-:W-:Y:S01]  /*1f90*/  UIADD3 UR40, UR10, 0x806, URZ ;  /* 0x000008060a287890 */ /* 0x000fe2000fffe03f */
[----:B------:R-:W-:Y:S01]  /*1fa0*/  IMAD R0, R9, 0x40, R0 ;  /* 0x0000004009007824 */ /* 0x000fe200078e0200 */
[----:B------:R-:W-:Y:S01]  /*1fb0*/  UIADD3 UR44, UR10, 0xc00, URZ ;  /* 0x00000c000a2c7890 */ /* 0x000fe2000fffe03f */
[----:B------:R-:W-:Y:S01]  /*1fc0*/  LOP3.LUT R2, R2, 0x7ffffffc, RZ, 0xc0, !PT ;  /* 0x7ffffffc02027812 */ /* 0x000fe200078ec0ff */
[----:B------:R-:W-:Y:S01]  /*1fd0*/  UIADD3 UR48, UR10, 0xc02, URZ ;  /* 0x00000c020a307890 */ /* 0x000fe2000fffe03f */
[----:B------:R-:W-:Y:S01]  /*1fe0*/  IMAD R19, R19, 0x8, R0 ;  /* 0x0000000813137824 */ /* 0x000fe200078e0200 */
[----:B------:R-:W-:-:S02]  /*1ff0*/  UIADD3 UR52, UR10, 0xc04, URZ ;  /* 0x00000c040a347890 */ /* 0x000fc4000fffe03f */
[----:B------:R-:W-:Y:S02]  /*2000*/  IMAD.IADD R5, R23, 0x1, -R2 ;  /* 0x0000000117057824 */ /* 0x000fe400078e0a02 */
[----:B------:R-:W-:Y:S01]  /*2010*/  MOV R3, R19 ;  /* 0x0000001300037202 */ /* 0x000fe20000000f00 */
[----:B------:R-:W-:Y:S02]  /*2020*/  WARPGROUP.DEPBAR.LE gsb0, 0x0 ;  /* 0x00008000000079c5 */ /* 0x000fe40000010000 */
[----:B------:R-:W-:-:S06]  /*2030*/  WARPGROUP.ARRIVE ;  /* 0x00000000000079c5 */ /* 0x000fcc0000000000 */
[----:B------:R-:W-:Y:S01]  /*2040*/  HGMMA.64x64x16.F32.BF16 R24, gdesc[UR4], R24, gsb0 ;  /* 0x00e00000041879f0 */ /* 0x000fe20008001818 */
[----:B------:R-:W-:Y:S02]  /*2050*/  UIADD3 UR4, UR10, 0x4, URZ ;  /* 0x000000040a047890 */ /* 0x000fe4000fffe03f */
[----:B------:R-:W-:Y:S01]  /*2060*/  UIADD3 UR6, UR15, 0x4, URZ ;  /* 0x000000040f067890 */ /* 0x000fe2000fffe03f */
[----:B------:R-:W-:Y:S01]  /*2070*/  UMOV UR5, UR9 ;  /* 0x0000000900057c82 */ /* 0x000fe20008000000 */
[----:B------:R-:W-:Y:S01]  /*2080*/  UMOV UR7, 0x40000040 ;  /* 0x4000004000077882 */ /* 0x000fe20000000000 */
[----:B------:R-:W-:Y:S02]  /*2090*/  UMOV UR9, 0x40000040 ;  /* 0x4000004000097882 */ /* 0x000fe40000000000 */
[----:B------:R-:W-:Y:S02]  /*20a0*/  UMOV UR8, UR4 ;  /* 0x0000000400087c82 */ /* 0x000fe40008000000 */
[----:B------:R-:W-:Y:S01]  /*20b0*/  UMOV UR4, UR8 ;  /* 0x0000000800047c82 */ /* 0x000fe20008000000 */
[----:B------:R-:W-:Y:S01]  /*20c0*/  IMAD.U32 R14, RZ, RZ, UR8 ;  /* 0x00000008ff0e7e24 */ /* 0x000fe2000f8e00ff */
[----:B------:R-:W-:-:S02]  /*20d0*/  UIADD3 UR8, UR10, 0x6, URZ ;  /* 0x000000060a087890 */ /* 0x000fc4000fffe03f */
[----:B------:R-:W-:Y:S01]  /*20e0*/  UIADD3 UR10, UR10, 0xc06, URZ ;  /* 0x00000c060a0a7890 */ /* 0x000fe2000fffe03f */
[----:B------:R-:W-:Y:S02]  /*20f0*/  WARPGROUP.DEPBAR.LE gsb0, 0x0 ;  /* 0x00008000000079c5 */ /* 0x000fe40000010000 */
[----:B------:R-:W-:-:S06]  /*2100*/  WARPGROUP.ARRIVE ;  /* 0x00000000000079c5 */ /* 0x000fcc0000000000 */
[----:B------:R-:W-:Y:S01]  /*2110*/  HGMMA.64x64x16.F32.BF16 R24, gdesc[UR4], R24, gsb0 ;  /* 0x00e00000041879f0 */ /* 0x000fe20008001818 */
[----:B------:R-:W-:Y:S01]  /*2120*/  UIADD3 UR6, UR15, 0x6, URZ ;  /* 0x000000060f067890 */ /* 0x000fe2000fffe03f */
[----:B------:R-:W-:Y:S01]  /*2130*/  UMOV UR4, UR8 ;  /* 0x0000000800047c82 */ /* 0x000fe20008000000 */
[----:B------:R-:W-:Y:S01]  /*2140*/  UMOV UR5, UR9 ;  /* 0x0000000900057c82 */ /* 0x000fe20008000000 */
[----:B------:R-:W-:Y:S01]  /*2150*/  UMOV UR7, 0x40000040 ;  /* 0x4000004000077882 */ /* 0x000fe20000000000 */
        /* <DEDUP_REMOVED lines=82> */
[----:B------:R-:W-:Y:S01]  /*2680*/  UMOV UR5, 0x40000040 ;  /* 0x4000004000057882 */ /* 0x000fe20000000000 */
[----:B------:R-:W-:Y:S01]  /*2690*/  UMOV UR7, 0x40000040 ;  /* 0x4000004000077882 */ /* 0x000fe20000000000 */
[----:B------:R-:W-:Y:S01]  /*26a0*/  IMAD.U32 R12, RZ, RZ, UR4 ;  /* 0x00000004ff0c7e24 */ /* 0x000fe2000f8e00ff */
[----:B------:R-:W-:Y:S01]  /*26b0*/  ULDC UR10, c[0x0][0x2f0] ;  /* 0x0000bc00000a7ab9 */ /* 0x000fe20000000800 */
[----:B------:R-:W-:Y:S02]  /*26c0*/  IMAD.U32 R13, RZ, RZ, UR5 ;  /* 0x00000005ff0d7e24 */ /* 0x000fe4000f8e00ff */
[----:B------:R-:W-:Y:S01]  /*26d0*/  IMAD.U32 R9, RZ, RZ, UR10 ;  /* 0x0000000aff097e24 */ /* 0x000fe2000f8e00ff */
[----:B------:R-:W-:-:S02]  /*26e0*/  WARPGROUP.DEPBAR.LE gsb0, 0x0 ;  /* 0x00008000000079c5 */ /* 0x000fc40000010000 */
[----:B------:R-:W-:-:S06]  /*26f0*/  WARPGROUP.ARRIVE ;  /* 0x00000000000079c5 */ /* 0x000fcc0000000000 */
[----:B------:R-:W-:Y:S01]  /*2700*/  HGMMA.64x64x16.F32.BF16 R24, gdesc[UR4], R24, gsb0 ;  /* 0x00e00000041879f0 */ /* 0x000fe20008001818 */
[----:B------:R-:W-:Y:S01]  /*2710*/  ULDC UR4, c[0x0][0x448] ;  /* 0x0001120000047ab9 */ /* 0x000fe20000000800 */
[----:B------:R-:W-:Y:S01]  /*2720*/  ULDC UR7, c[0x0][0x9d8] ;  /* 0x0002760000077ab9 */ /* 0x000fe20000000800 */
[----:B------:R-:W-:-:S03]  /*2730*/  UISETP.NE.AND UP0, UPT, UR4, 0x1, UPT ;  /* 0x000000010400788c */ /* 0x000fc6000bf05270 */
[----:B------:R-:W-:Y:S02]  /*2740*/  UMOV UR4, 0xffffffc0 ;  /* 0xffffffc000047882 */ /* 0x000fe40000000000 */
[----:B------:R-:W-:Y:S01]  /*2750*/  UIMAD UR4, UR39, UR4, 0x40 ;  /* 0x00000040270474a4 */ /* 0x000fe2000f8e0204 */
[----:B------:R-:W-:Y:S02]  /*2760*/  PLOP3.LUT P0, PT, PT, PT, UP0, 0x80, 0x0 ;  /* 0x000000000000781c */ /* 0x000fe40003f0f008 */
[----:B------:R-:W-:Y:S01]  /*2770*/  PLOP3.LUT P1, PT, PT, PT, UP0, 0x80, 0x0 ;  /* 0x000000000000781c */ /* 0x000fe20003f2f008 */
[----:B------:R-:W-:Y:S02]  /*2780*/  UIMAD UR6, UR11, UR10, UR4 ;  /* 0x0000000a0b0672a4 */ /* 0x000fe4000f8e0204 */
[----:B------:R-:W-:-:S04]  /*2790*/  @UP0 ULDC UR5, c[0x0][0x44c] ;  /* 0x0001130000050ab9 */ /* 0x000fc80000000800 */
[----:B------:R-:W-:-:S04]  /*27a0*/  MOV R18, UR6 ;  /* 0x0000000600127c02 */ /* 0x000fc80008000f00 */
[----:B------:R-:W-:Y:S01]  /*27b0*/  @P0 IMAD.HI.U32 R0, R19, UR5, RZ ;  /* 0x0000000513000c27 */ /* 0x000fe2000f8e00ff */
[----:B------:R-:W-:-:S03]  /*27c0*/  @UP0 ULDC UR5, c[0x0][0x450] ;  /* 0x0001140000050ab9 */ /* 0x000fc60000000800 */
[----:B------:R-:W-:Y:S01]  /*27d0*/  IMAD R18, R5, -0x2, R18 ;  /* 0xfffffffe05127824 */ /* 0x000fe200078e0212 */
[----:B------:R-:W-:Y:S01]  /*27e0*/  @P1 SHF.R.U32.HI R3, RZ, UR5, R0 ;  /* 0x00000005ff031c19 */ /* 0x000fe20008011600 */
[----:B------:R-:W-:Y:S01]  /*27f0*/  UIADD3 UR5, UR4, 0x1, URZ ;  /* 0x0000000104057890 */ /* 0x000fe2000fffe03f */
[----:B------:R-:W-:-:S03]  /*2800*/  IMAD.U32 R0, RZ, RZ, UR14 ;  /* 0x0000000eff007e24 */ /* 0x000fc6000f8e00ff */
[----:B------:R-:W0:Y:S01]  /*2810*/  SHFL.IDX PT, R61, R3, RZ, 0x1c1f ;  /* 0x001c1fff033d7589 */ /* 0x000e2200000e0000 */
[----:B------:R-:W-:Y:S02]  /*2820*/  @!P5 VIADD R0, R0, 0x30840 ;  /* 0x000308400000d836 */ /* 0x000fe40000000000 */
[----:B------:R-:W-:Y:S01]  /*2830*/  IMAD.U32 R2, RZ, RZ, UR5 ;  /* 0x00000005ff027e24 */ /* 0x000fe2000f8e00ff */
[----:B------:R-:W-:Y:S02]  /*2840*/  ULDC UR5, c[0x0][0x9dc] ;  /* 0x0002770000057ab9 */ /* 0x000fe40000000800 */
[----:B------:R-:W-:Y:S01]  /*2850*/  ULOP3.LUT UR14, URZ, UR5, URZ, 0x33, !UPT ;  /* 0x000000053f0e7292 */ /* 0x000fe2000f8e333f */
[----:B------:R-:W-:Y:S01]  /*2860*/  IMAD R2, R5, -0x2, R2 ;  /* 0xfffffffe05027824 */ /* 0x000fe200078e0202 */
[----:B------:R-:W-:-:S03]  /*2870*/  @!P5 PRMT R0, RZ, 0x654, R0 ;  /* 0x00000654ff00d816 */ /* 0x000fc60000000000 */
[----:B------:R-:W-:Y:S01]  /*2880*/  IMAD R2, R9, UR11, R2 ;  /* 0x0000000b09027c24 */ /* 0x000fe2000f8e0202 */
[----:B------:R-:W-:Y:S01]  /*2890*/  ULDC UR11, c[0x0][0x288] ;  /* 0x0000a200000b7ab9 */ /* 0x000fe20000000800 */
[----:B------:R-:W-:Y:S02]  /*28a0*/  IMAD.U32 R21, RZ, RZ, UR14 ;  /* 0x0000000eff157e24 */ /* 0x000fe4000f8e00ff */
[----:B------:R-:W-:Y:S01]  /*28b0*/  VIADD R9, R2, -UR11 ;  /* 0x8000000b02097c36 */ /* 0x000fe20008000000 */
[----:B------:R-:W-:Y:S02]  /*28c0*/  WARPGROUP.DEPBAR.LE gsb0, 0x0 ;  /* 0x00008000000079c5 */ /* 0x000fe40000010000 */
[----:B------:R-:W-:Y:S01]  /*28d0*/  FMUL.FTZ R24, R24, UR7 ;  /* 0x0000000718187c20 */ /* 0x000fe20008410000 */
[----:B------:R-:W-:Y:S01]  /*28e0*/  FMUL.FTZ R25, R25, UR7 ;  /* 0x0000000719197c20 */ /* 0x000fe20008410000 */
[----:B------:R-:W-:Y:S01]  /*28f0*/  FMUL.FTZ R26, R26, UR7 ;  /* 0x000000071a1a7c20 */ /* 0x000fe20008410000 */
[----:B------:R-:W-:Y:S01]  /*2900*/  FMUL.FTZ R27, R27, UR7 ;  /* 0x000000071b1b7c20 */ /* 0x000fe20008410000 */
[----:B------:R-:W1:Y:S01]  /*2910*/  MUFU.TANH R57, R24 ;  /* 0x0000001800397308 */ /* 0x000e620000002400 */
[----:B------:R-:W-:Y:S01]  /*2920*/  FMUL.FTZ R28, R28, UR7 ;  /* 0x000000071c1c7c20 */ /* 0x000fe20008410000 */
[----:B------:R-:W-:Y:S01]  /*2930*/  FMUL.FTZ R29, R29, UR7 ;  /* 0x000000071d1d7c20 */ /* 0x000fe20008410000 */
[----:B------:R-:W-:Y:S01]  /*2940*/  FMUL.FTZ R30, R30, UR7 ;  /* 0x000000071e1e7c20 */ /* 0x000fe20008410000 */
[----:B------:R-:W-:Y:S01]  /*2950*/  FMUL.FTZ R31, R31, UR7 ;  /* 0x000000071f1f7c20 */ /* 0x000fe20008410000 */
[----:B------:R-:W-:Y:S01]  /*2960*/  FMUL.FTZ R32, R32, UR7 ;  /* 0x0000000720207c20 */ /* 0x000fe20008410000 */
[----:B------:R-:W-:Y:S01]  /*2970*/  FMUL.FTZ R33, R33, UR7 ;  /* 0x0000000721217c20 */ /* 0x000fe20008410000 */
[----:B------:R-:W-:Y:S01]  /*2980*/  FMUL.FTZ R34, R34, UR7 ;  /* 0x0000000722227c20 */ /* 0x000fe20008410000 */
[----:B------:R2:W3:Y:S01]  /*2990*/  MUFU.TANH R58, R25 ;  /* 0x00000019003a7308 */ /* 0x0004e20000002400 */
[----:B------:R-:W-:Y:S01]  /*29a0*/  FMUL.FTZ R35, R35, UR7 ;  /* 0x0000000723237c20 */ /* 0x000fe20008410000 */
[----:B------:R-:W-:Y:S01]  /*29b0*/  FMUL.FTZ R36, R36, UR7 ;  /* 0x0000000724247c20 */ /* 0x000fe20008410000 */
[----:B------:R-:W-:Y:S01]  /*29c0*/  FMUL.FTZ R37, R37, UR7 ;  /* 0x0000000725257c20 */ /* 0x000fe20008410000 */
[----:B------:R-:W-:Y:S01]  /*29d0*/  FMUL.FTZ R39, R39, UR7 ;  /* 0x0000000727277c20 */ /* 0x000fe20008410000 */
[----:B------:R-:W-:Y:S01]  /*29e0*/  FMUL.FTZ R40, R40, UR7 ;  /* 0x0000000728287c20 */ /* 0x000fe20008410000 */
[----:B------:R-:W-:Y:S01]  /*29f0*/  FMUL.FTZ R41, R41, UR7 ;  /* 0x0000000729297c20 */ /* 0x000fe20008410000 */
[----:B------:R-:W-:Y:S01]  /*2a00*/  FMUL.FTZ R42, R42, UR7 ;  /* 0x000000072a2a7c20 */ /* 0x000fe20008410000 */
[----:B------:R-:W-:Y:S01]  /*2a10*/  FMUL.FTZ R43, R43, UR7 ;  /* 0x000000072b2b7c20 */ /* 0x000fe20008410000 */
[----:B--2---:R-:W2:Y:S01]  /*2a20*/  LDC.64 R24, c[0x0][0x9e0] ;  /* 0x00027800ff187b82 */ /* 0x004ea20000000a00 */
        /* <DEDUP_REMOVED lines=12> */
[----:B------:R-:W4:Y:S01]  /*2af0*/  MUFU.TANH R26, R26 ;  /* 0x0000001a001a7308 */ /* 0x000f220000002400 */
[----:B------:R-:W-:Y:S01]  /*2b00*/  FMUL.FTZ R38, R38, UR7 ;  /* 0x0000000726267c20 */ /* 0x000fe20008410000 */
[----:B------:R0:W-:Y:S06]  /*2b10*/  @!P5 SYNCS.ARRIVE.TRANS64.RED.A1T0 RZ, [R0+URZ], RZ ;  /* 0x000000ff00ffd9a7 */ /* 0x0001ec000810043f */
[----:B------:R-:W0:Y:S01]  /*2b20*/  MUFU.TANH R27, R27 ;  /* 0x0000001b001b7308 */ /* 0x000e220000002400 */
[----:B--2---:R-:W-:Y:S01]  /*2b30*/  ISETP.GE.AND P6, PT, R25, 0x1, PT ;  /* 0x000000011900780c */ /* 0x004fe20003fc6270 */
[----:B------:R-:W-:-:S06]  /*2b40*/  IMAD.IADD R23, R9, 0x1, R24 ;  /* 0x0000000109177824 */ /* 0x000fcc00078e0218 */
[----:B------:R-:W2:Y:S01]  /*2b50*/  MUFU.TANH R28, R28 ;  /* 0x0000001c001c7308 */ /* 0x000ea20000002400 */
[----:B0-----:R-:W-:-:S07]  /*2b60*/  VIADDMNMX R0, R61, R23, R18, PT ;  /* 0x000000173d007246 */ /* 0x001fce0003800112 */
[----:B------:R-:W0:Y:S08]  /*2b70*/  MUFU.TANH R29, R29 ;  /* 0x0000001d001d7308 */ /* 0x000e300000002400 */
        /* <DEDUP_REMOVED lines=25> */
[----:B------:R5:W0:Y:S02]  /*2d10*/  MUFU.TANH R59, R38 ;  /* 0x00000026003b7308 */ /* 0x000a240000002400 */
[----:B-----5:R-:W-:-:S04]  /*2d20*/  VIADD R38, R9, UR14 ;  /* 0x0000000e09267c36 */ /* 0x020fc80008000000 */
[----:B------:R-:W-:Y:S01]  /*2d30*/  IMAD.IADD R2, R38, 0x1, R61 ;  /* 0x0000000126027824 */ /* 0x000fe200078e023d */
[----:B-1234-:R-:W-:Y:S06]  /*2d40*/  @!P6 BRA `(.L_x_976) ;  /* 0x00000000005ce947 */ /* 0x01efec0003800000 */
[----:B------:R-:W-:Y:S01]  /*2d50*/  R2UR UR5, R17 ;  /* 0x00000000110572ca */ /* 0x000fe200000e0000 */
[----:B------:R-:W-:Y:S01]  /*2d60*/  BSSY B0, `(.L_x_977) ;  /* 0x0000011000007945 */ /* 0x000fe20003800000 */
[----:B------:R-:W-:-:S11]  /*2d70*/  MOV R4, UR10 ;  /* 0x0000000a00047c02 */ /* 0x000fd60008000f00 */
[----:B------:R-:W-:-:S04]  /*2d80*/  IMAD R4, R4, UR5, R61 ;  /* 0x0000000504047c24 */ /* 0x000fc8000f8e023d */
[----:B------:R-:W-:-:S05]  /*2d90*/  VIADD R4, R4, -UR11 ;  /* 0x8000000b04047c36 */ /* 0x000fca0008000000 */
[----:B------:R-:W-:-:S13]  /*2da0*/  ISETP.GT.AND P0, PT, R4, -0x1, PT ;  /* 0xffffffff0400780c */ /* 0x000fda0003f04270 */
[----:B------:R-:W-:Y:S05]  /*2db0*/  @P0 BRA `(.L_x_978) ;  /* 0x00000000001c0947 */ /* 0x000fea0003800000 */
[----:B------:R-:W-:Y:S02]  /*2dc0*/  ISETP.NE.AND P0, PT, R25, 0x1, PT ;  /* 0x000000011900780c */ /* 0x000fe40003f05270 */
[----:B------:R-:W-:-:S11]  /*2dd0*/  LOP3.LUT R9, RZ, R4, RZ, 0x33, !PT ;  /* 0x00000004ff097212 */ /* 0x000fd600078e33ff */
[----:B------:R-:W1:Y:S02]  /*2de0*/  @P0 LDC.64 R60, c[0x0][0x9e8] ;  /* 0x00027a00ff3c0b82 */ /* 0x000e640000000a00 */
[----:B-1----:R-:W-:-:S05]  /*2df0*/  @P0 IMAD.HI.U32 R4, R9, R60, RZ ;  /* 0x0000003c09040227 */ /* 0x002fca00078e00ff */
[----:B------:R-:W-:-:S04]  /*2e00*/  @P0 SHF.R.U32.HI R9, RZ, R61, R4 ;  /* 0x0000003dff090219 */ /* 0x000fc80000011604 */
[----:B------:R-:W-:Y:S01]  /*2e10*/  LOP3.LUT R4, RZ, R9, RZ, 0x33, !PT ;  /* 0x00000009ff047212 */ /* 0x000fe200078e33ff */
[----:B------:R-:W-:Y:S06]  /*2e20*/  BRA `(.L_x_979) ;  /* 0x0000000000107947 */ /* 0x000fec0003800000 */
.L_x_978:
[----:B------:R-:W-:-:S13]  /*2e30*/  ISETP.NE.AND P0, PT, R25, 0x1, PT ;  /* 0x000000011900780c */ /* 0x000fda0003f05270 */
[----:B------:R-:W1:Y:S02]  /*2e40*/  @P0 LDC.64 R8, c[0x0][0x9e8] ;  /* 0x00027a00ff080b82 */ /* 0x000e640000000a00 */
[----:B-1----:R-:W-:-:S05]  /*2e50*/  @P0 IMAD.HI.U32 R8, R4, R8, RZ ;  /* 0x0000000804080227 */ /* 0x002fca00078e00ff */
[----:B------:R-:W-:-:S07]  /*2e60*/  @P0 SHF.R.U32.HI R4, RZ, R9, R8 ;  /* 0x00000009ff040219 */ /* 0x000fce0000011608 */
.L_x_979:
[----:B------:R-:W-:Y:S05]  /*2e70*/  BSYNC B0 ;  /* 0x0000000000007941 */ /* 0x000fea0003800000 */
.L_x_977:
[----:B------:R-:W-:-:S04]  /*2e80*/  IMAD R4, R4, R25, -UR27 ;  /* 0x8000001b04047e24 */ /* 0x000fc8000f8e0219 */
[----:B------:R-:W-:-:S05]  /*2e90*/  IMAD R9, R5, -0x2, R4 ;  /* 0xfffffffe05097824 */ /* 0x000fca00078e0204 */
[----:B------:R-:W-:Y:S02]  /*2ea0*/  VIMNMX R2, R2, R9, !PT ;  /* 0x0000000902027248 */ /* 0x000fe40007fe0100 */
[----:B------:R-:W-:-:S07]  /*2eb0*/  VIADDMNMX R0, R9, R25, R0, PT ;  /* 0x0000001909007246 */ /* 0x000fce0003800100 */
.L_x_976:
[----:B------:R-:W-:Y:S01]  /*2ec0*/  UISETP.GE.AND UP1, UPT, UR4, 0x2, UPT ;  /* 0x000000020400788c */ /* 0x000fe2000bf26270 */
[----:B------:R-:W1:Y:S01]  /*2ed0*/  SHFL.IDX PT, R3, R3, 0x1, 0x1c1f ;  /* 0x003c1f0003037f89 */ /* 0x000e6200000e0000 */
[----:B------:R-:W-:Y:S02]  /*2ee0*/  UISETP.GE.AND UP4, UPT, UR4, 0x9, UPT ;  /* 0x000000090400788c */ /* 0x000fe4000bf86270 */
[----:B------:R-:W-:Y:S02]  /*2ef0*/  UISETP.GE.AND UP2, UPT, UR4, 0x1, UPT ;  /* 0x000000010400788c */ /* 0x000fe4000bf46270 */
[----:B------:R-:W-:Y:S01]  /*2f00*/  PLOP3.LUT P1, PT, PT, PT, UP1, 0x40, 0x0 ;  /* 0x000000000000781c */ /* 0x000fe20003f2e818 */
[----:B------:R-:W-:Y:S01]  /*2f10*/  UP2UR UR26, UPR, URZ, 0x2 ;  /* 0x000000023f1a7883 */ /* 0x000fe20008000000 */
[----:B------:R-:W-:Y:S01]  /*2f20*/  PLOP3.LUT P0, PT, PT, PT, UP4, 0x40, 0x0 ;  /* 0x000000000000781c */ /* 0x000fe20003f0e848 */
[----:B------:R-:W-:Y:S01]  /*2f30*/  UISETP.GE.AND UP1, UPT, UR4, 0x12, UPT ;  /* 0x000000120400788c */ /* 0x000fe2000bf26270 */
[----:B------:R-:W-:Y:S01]  /*2f40*/  ISETP.GT.AND P1, PT, R2, 0x1, P1 ;  /* 0x000000010200780c */ /* 0x000fe20000f24270 */
[----:B------:R-:W-:Y:S01]  /*2f50*/  UISETP.GE.AND UP3, UPT, UR4, 0xa, UPT ;  /* 0x0000000a0400788c */ /* 0x000fe2000bf66270 */
[----:B------:R-:W-:Y:S01]  /*2f60*/  PLOP3.LUT P2, PT, PT, PT, UP2, 0x40, 0x0 ;  /* 0x000000000000781c */ /* 0x000fe20003f4e828 */
[----:B------:R-:W-:Y:S01]  /*2f70*/  UP2UR UR18, UPR, URZ, 0x2 ;  /* 0x000000023f127883 */ /* 0x000fe20008000000 */
[----:B------:R-:W-:Y:S01]  /*2f80*/  ISETP.LT.OR P1, PT, R0, 0x2, P1 ;  /* 0x000000020000780c */ /* 0x000fe20000f21670 */
[----:B------:R-:W-:Y:S01]  /*2f90*/  UP2UR UR23, UPR, URZ, 0x4 ;  /* 0x000000043f177883 */ /* 0x000fe20008000000 */
[C---:B------:R-:W-:Y:S01]  /*2fa0*/  ISETP.GT.AND P0, PT, R2.reuse, 0x8, P0 ;  /* 0x000000080200780c */ /* 0x040fe20000704270 */
[----:B------:R-:W-:Y:S01]  /*2fb0*/  UISETP.GE.AND UP2, UPT, UR4, 0x11, UPT ;  /* 0x000000110400788c */ /* 0x000fe2000bf46270 */
[----:B------:R-:W-:Y:S01]  /*2fc0*/  ISETP.GT.AND P2, PT, R2, RZ, P2 ;  /* 0x000000ff0200720c */ /* 0x000fe20001744270 */
[----:B------:R-:W-:Y:S01]  /*2fd0*/  UP2UR UR22, UPR, URZ, 0x10 ;  /* 0x000000103f167883 */ /* 0x000fe20008000000 */
[----:B------:R-:W-:Y:S01]  /*2fe0*/  FSEL R61, R58, -INF , !P1 ;  /* 0xff8000003a3d7808 */ /* 0x000fe20004800000 */
[----:B------:R-:W-:Y:S01]  /*2ff0*/  UP2UR UR15, UPR, URZ, 0x4 ;  /* 0x000000043f0f7883 */ /* 0x000fe20008000000 */
[----:B------:R-:W-:Y:S01]  /*3000*/  PLOP3.LUT P1, PT, PT, PT, UP1, 0x40, 0x0 ;  /* 0x000000000000781c */ /* 0x000fe20003f2e818 */
[----:B------:R-:W-:Y:S01]  /*3010*/  UISETP.GE.AND UP1, UPT, UR4, 0x19, UPT ;  /* 0x000000190400788c */ /* 0x000fe2000bf26270 */
[----:B------:R-:W-:Y:S01]  /*3020*/  PLOP3.LUT P3, PT, PT, PT, UP3, 0x40, 0x0 ;  /* 0x000000000000781c */ /* 0x000fe20003f6e838 */
[----:B------:R-:W-:Y:S01]  /*3030*/  UP2UR UR5, UPR, URZ, 0x8 ;  /* 0x000000083f057883 */ /* 0x000fe20008000000 */
[C---:B------:R-:W-:Y:S01]  /*3040*/  ISETP.LT.OR P0, PT, R0.reuse, 0x9, P0 ;  /* 0x000000090000780c */ /* 0x040fe20000701670 */
[----:B------:R-:W-:Y:S01]  /*3050*/  UP2UR UR19, UPR, URZ, 0x2 ;  /* 0x000000023f137883 */ /* 0x000fe20008000000 */
[----:B------:R-:W-:Y:S01]  /*3060*/  ISETP.LT.OR P2, PT, R0, 0x1, P2 ;  /* 0x000000010000780c */ /* 0x000fe20001741670 */
[----:B------:R-:W-:Y:S01]  /*3070*/  UISETP.GE.AND UP3, UPT, UR4, 0x31, UPT ;  /* 0x000000310400788c */ /* 0x000fe2000bf66270 */
[----:B------:R-:W-:Y:S01]  /*3080*/  ISETP.GT.AND P3, PT, R2, 0x9, P3 ;  /* 0x000000090200780c */ /* 0x000fe20001f64270 */
[----:B------:R-:W-:Y:S01]  /*3090*/  UISETP.GE.AND UP4, UPT, UR4, 0x32, UPT ;  /* 0x000000320400788c */ /* 0x000fe2000bf86270 */
[----:B------:R-:W-:Y:S01]  /*30a0*/  FSEL R63, R28, -INF , !P0 ;  /* 0xff8000001c3f7808 */ /* 0x000fe20004000000 */
[----:B------:R-:W-:Y:S01]  /*30b0*/  UISETP.GE.AND UP5, UPT, UR4, 0x39, UPT ;  /* 0x000000390400788c */ /* 0x000fe2000bfa6270 */
[----:B------:R-:W-:Y:S01]  /*30c0*/  FSEL R57, R57, -INF , !P2 ;  /* 0xff80000039397808 */ /* 0x000fe20005000000 */
[----:B------:R-:W-:Y:S01]  /*30d0*/  UISETP.GE.AND UP6, UPT, UR4, 0x3a, UPT ;  /* 0x0000003a0400788c */ /* 0x000fe2000bfc6270 */
[----:B------:R-:W-:Y:S01]  /*30e0*/  PLOP3.LUT P0, PT, PT, PT, UP1, 0x40, 0x0 ;  /* 0x000000000000781c */ /* 0x000fe20003f0e818 */
[----:B------:R-:W-:Y:S01]  /*30f0*/  UISETP.GE.AND UP1, UPT, UR4, 0x1a, UPT ;  /* 0x0000001a0400788c */ /* 0x000fe2000bf26270 */
[----:B------:R-:W-:Y:S01]  /*3100*/  PLOP3.LUT P2, PT, PT, PT, UP2, 0x40, 0x0 ;  /* 0x000000000000781c */ /* 0x000fe20003f4e828 */
[----:B------:R-:W-:Y:S01]  /*3110*/  UISETP.GE.AND UP2, UPT, UR4, 0x2a, UPT ;  /* 0x0000002a0400788c */ /* 0x000fe2000bf46270 */
[----:B------:R-:W-:Y:S01]  /*3120*/  ISETP.LT.OR P3, PT, R0, 0xa, P3 ;  /* 0x0000000a0000780c */ /* 0x000fe20001f61670 */
[----:B------:R-:W-:Y:S01]  /*3130*/  UP2UR UR6, UPR, URZ, 0x2 ;  /* 0x000000023f067883 */ /* 0x000fe20008000000 */
[----:B------:R-:W-:-:S02]  /*3140*/  ISETP.GT.AND P2, PT, R2, 0x10, P2 ;  /* 0x000000100200780c */ /* 0x000fc40001744270 */
[----:B0-----:R-:W-:Y:S02]  /*3150*/  FSEL R65, R29, -INF , !P3 ;  /* 0xff8000001d417808 */ /* 0x001fe40005800000 */
[----:B------:R-:W-:Y:S01]  /*3160*/  PLOP3.LUT P3, PT, PT, PT, UP1, 0x40, 0x0 ;  /* 0x000000000000781c */ /* 0x000fe20003f6e818 */
[----:B------:R-:W-:Y:S01]  /*3170*/  UISETP.GE.AND UP1, UPT, UR4, 0x21, UPT ;  /* 0x000000210400788c */ /* 0x000fe2000bf26270 */
[----:B------:R-:W-:Y:S02]  /*3180*/  ISETP.LT.OR P2, PT, R0, 0x11, P2 ;  /* 0x000000110000780c */ /* 0x000fe40001741670 */
[----:B------:R-:W-:Y:S01]  /*3190*/  ISETP.GT.AND P1, PT, R2, 0x11, P1 ;  /* 0x000000110200780c */ /* 0x000fe20000f24270 */
[----:B------:R-:W-:Y:S01]  /*31a0*/  UP2UR UR14, UPR, URZ, 0x2 ;  /* 0x000000023f0e7883 */ /* 0x000fe20008000000 */
[----:B------:R-:W-:Y:S02]  /*31b0*/  FSEL R67, R32, -INF , !P2 ;  /* 0xff80000020437808 */ /* 0x000fe40005000000 */
[----:B------:R-:W-:Y:S01]  /*31c0*/  PLOP3.LUT P2, PT, PT, PT, UP1, 0x40, 0x0 ;  /* 0x000000000000781c */ /* 0x000fe20003f4e818 */
[----:B------:R-:W-:Y:S01]  /*31d0*/  UISETP.GE.AND UP1, UPT, UR4, 0x22, UPT ;  /* 0x000000220400788c */ /* 0x000fe2000bf26270 */
[----:B------:R-:W-:-:S02]  /*31e0*/  ISETP.LT.OR P1, PT, R0, 0x12, P1 ;  /* 0x000000120000780c */ /* 0x000fc40000f21670 */
[C---:B------:R-:W-:Y:S01]  /*31f0*/  ISETP.GT.AND P0, PT, R2.reuse, 0x18, P0 ;  /* 0x000000180200780c */ /* 0x040fe20000704270 */
[----:B------:R-:W-:Y:S01]  /*3200*/  UP2UR UR7, UPR, URZ, 0x2 ;  /* 0x000000023f077883 */ /* 0x000fe20008000000 */
[----:B------:R-:W-:Y:S02]  /*3210*/  ISETP.GT.AND P3, PT, R2, 0x19, P3 ;  /* 0x000000190200780c */ /* 0x000fe40001f64270 */
[----:B------:R-:W-:Y:S02]  /*3220*/  FSEL R69, R33, -INF , !P1 ;  /* 0xff80000021457808 */ /* 0x000fe40004800000 */
[----:B------:R-:W-:Y:S01]  /*3230*/  PLOP3.LUT P1, PT, PT, PT, UP1, 0x40, 0x0 ;  /* 0x000000000000781c */ /* 0x000fe20003f2e818 */
[----:B------:R-:W-:Y:S01]  /*3240*/  UISETP.GE.AND UP1, UPT, UR4, 0x29, UPT ;  /* 0x000000290400788c */ /* 0x000fe2000bf26270 */
[C---:B------:R-:W-:Y:S02]  /*3250*/  ISETP.LT.OR P0, PT, R0.reuse, 0x19, P0 ;  /* 0x000000190000780c */ /* 0x040fe40000701670 */
[----:B------:R-:W-:-:S02]  /*3260*/  ISETP.LT.OR P3, PT, R0, 0x1a, P3 ;  /* 0x0000001a0000780c */ /* 0x000fc40001f61670 */
[----:B------:R-:W-:Y:S02]  /*3270*/  FSEL R71, R36, -INF , !P0 ;  /* 0xff80000024477808 */ /* 0x000fe40004000000 */
[----:B------:R-:W-:Y:S02]  /*3280*/  FSEL R73, R37, -INF , !P3 ;  /* 0xff80000025497808 */ /* 0x000fe40005800000 */
[----:B------:R-:W-:Y:S02]  /*3290*/  PLOP3.LUT P0, PT, PT, PT, UP1, 0x40, 0x0 ;  /* 0x000000000000781c */ /* 0x000fe40003f0e818 */
[----:B------:R-:W-:Y:S02]  /*32a0*/  PLOP3.LUT P3, PT, PT, PT, UP2, 0x40, 0x0 ;  /* 0x000000000000781c */ /* 0x000fe40003f6e828 */
[C---:B------:R-:W-:Y:S02]  /*32b0*/  ISETP.GT.AND P2, PT, R2.reuse, 0x20, P2 ;  /* 0x000000200200780c */ /* 0x040fe40001744270 */
[----:B------:R-:W-:-:S02]  /*32c0*/  ISETP.GT.AND P1, PT, R2, 0x21, P1 ;  /* 0x000000210200780c */ /* 0x000fc40000f24270 */
[C---:B------:R-:W-:Y:S02]  /*32d0*/  ISETP.GT.AND P0, PT, R2.reuse, 0x28, P0 ;  /* 0x000000280200780c */ /* 0x040fe40000704270 */
[----:B------:R-:W-:Y:S02]  /*32e0*/  ISETP.GT.AND P3, PT, R2, 0x29, P3 ;  /* 0x000000290200780c */ /* 0x000fe40001f64270 */
[C---:B------:R-:W-:Y:S02]  /*32f0*/  ISETP.LT.OR P2, PT, R0.reuse, 0x21, P2 ;  /* 0x000000210000780c */ /* 0x040fe40001741670 */
[C---:B------:R-:W-:Y:S02]  /*3300*/  ISETP.LT.OR P1, PT, R0.reuse, 0x22, P1 ;  /* 0x000000220000780c */ /* 0x040fe40000f21670 */
[C---:B------:R-:W-:Y:S02]  /*3310*/  ISETP.LT.OR P0, PT, R0.reuse, 0x29, P0 ;  /* 0x000000290000780c */ /* 0x040fe40000701670 */
[----:B------:R-:W-:-:S02]  /*3320*/  ISETP.LT.OR P3, PT, R0, 0x2a, P3 ;  /* 0x0000002a0000780c */ /* 0x000fc40001f61670 */
[----:B------:R-:W-:Y:S02]  /*3330*/  FSEL R75, R40, -INF , !P2 ;  /* 0xff800000284b7808 */ /* 0x000fe40005000000 */
[----:B------:R-:W-:Y:S02]  /*3340*/  FSEL R77, R41, -INF , !P1 ;  /* 0xff800000294d7808 */ /* 0x000fe40004800000 */
[----:B------:R-:W-:Y:S02]  /*3350*/  FSEL R79, R44, -INF , !P0 ;  /* 0xff8000002c4f7808 */ /* 0x000fe40004000000 */
[----:B------:R-:W-:Y:S02]  /*3360*/  FSEL R81, R45, -INF , !P3 ;  /* 0xff8000002d517808 */ /* 0x000fe40005800000 */
[----:B------:R-:W-:Y:S02]  /*3370*/  PLOP3.LUT P2, PT, PT, PT, UP3, 0x40, 0x0 ;  /* 0x000000000000781c */ /* 0x000fe40003f4e838 */
[----:B------:R-:W-:-:S02]  /*3380*/  PLOP3.LUT P1, PT, PT, PT, UP4, 0x40, 0x0 ;  /* 0x000000000000781c */ /* 0x000fc40003f2e848 */
[----:B------:R-:W-:Y:S02]  /*3390*/  PLOP3.LUT P0, PT, PT, PT, UP5, 0x40, 0x0 ;  /* 0x000000000000781c */ /* 0x000fe40003f0e858 */
[----:B------:R-:W-:Y:S02]  /*33a0*/  PLOP3.LUT P3, PT, PT, PT, UP6, 0x40, 0x0 ;  /* 0x000000000000781c */ /* 0x000fe40003f6e868 */
[C---:B------:R-:W-:Y:S02]  /*33b0*/  ISETP.GT.AND P2, PT, R2.reuse, 0x30, P2 ;  /* 0x000000300200780c */ /* 0x040fe40001744270 */
[C---:B------:R-:W-:Y:S02]  /*33c0*/  ISETP.GT.AND P1, PT, R2.reuse, 0x31, P1 ;  /* 0x000000310200780c */ /* 0x040fe40000f24270 */
[C---:B------:R-:W-:Y:S02]  /*33d0*/  ISETP.GT.AND P0, PT, R2.reuse, 0x38, P0 ;  /* 0x000000380200780c */ /* 0x040fe40000704270 */
[----:B------:R-:W-:Y:S01]  /*33e0*/  ISETP.GT.AND P3, PT, R2, 0x39, P3 ;  /* 0x000000390200780c */ /* 0x000fe20001f64270 */
[----:B-1----:R-:W-:Y:S01]  /*33f0*/  IMAD.IADD R2, R38, 0x1, R3 ;  /* 0x0000000126027824 */ /* 0x002fe200078e0203 */
[----:B------:R-:W-:-:S02]  /*3400*/  ISETP.LT.OR P2, PT, R0, 0x31, P2 ;  /* 0x000000310000780c */ /* 0x000fc40001741670 */
[C---:B------:R-:W-:Y:S02]  /*3410*/  ISETP.LT.OR P1, PT, R0.reuse, 0x32, P1 ;  /* 0x000000320000780c */ /* 0x040fe40000f21670 */
[C---:B------:R-:W-:Y:S02]  /*3420*/  ISETP.LT.OR P0, PT, R0.reuse, 0x39, P0 ;  /* 0x000000390000780c */ /* 0x040fe40000701670 */
[----:B------:R-:W-:Y:S02]  /*3430*/  ISETP.LT.OR P3, PT, R0, 0x3a, P3 ;  /* 0x0000003a0000780c */ /* 0x000fe40001f61670 */
[----:B------:R-:W-:Y:S02]  /*3440*/  VIADDMNMX R0, R3, R23, R18, PT ;  /* 0x0000001703007246 */ /* 0x000fe40003800112 */
[----:B------:R-:W-:Y:S02]  /*3450*/  FSEL R83, R48, -INF , !P2 ;  /* 0xff80000030537808 */ /* 0x000fe40005000000 */
[----:B------:R-:W-:-:S02]  /*3460*/  FSEL R85, R49, -INF , !P1 ;  /* 0xff80000031557808 */ /* 0x000fc40004800000 */
[----:B------:R-:W-:Y:S02]  /*3470*/  FSEL R87, R52, -INF , !P0 ;  /* 0xff80000034577808 */ /* 0x000fe40004000000 */
[----:B------:R-:W-:Y:S01]  /*3480*/  FSEL R53, R53, -INF , !P3 ;  /* 0xff80000035357808 */ /* 0x000fe20005800000 */
[----:B------:R-:W-:Y:S06]  /*3490*/  @!P6 BRA `(.L_x_980) ;  /* 0x00000000005ce947 */ /* 0x000fec0003800000 */
[----:B------:R-:W-:Y:S01]  /*34a0*/  R2UR UR4, R17 ;  /* 0x00000000110472ca */ /* 0x000fe200000e0000 */
[----:B------:R-:W-:Y:S01]  /*34b0*/  IMAD.U32 R4, RZ, RZ, UR10 ;  /* 0x0000000aff047e24 */ /* 0x000fe2000f8e00ff */
[----:B------:R-:W-:Y:S11]  /*34c0*/  BSSY B0, `(.L_x_981) ;  /* 0x0000010000007945 */ /* 0x000ff60003800000 */
[----:B------:R-:W-:-:S04]  /*34d0*/  IMAD R3, R4, UR4, R3 ;  /* 0x0000000404037c24 */ /* 0x000fc8000f8e0203 */
[----:B------:R-:W-:-:S05]  /*34e0*/  VIADD R3, R3, -UR11 ;  /* 0x8000000b03037c36 */ /* 0x000fca0008000000 */
[----:B------:R-:W-:-:S13]  /*34f0*/  ISETP.GT.AND P0, PT, R3, -0x1, PT ;  /* 0xffffffff0300780c */ /* 0x000fda0003f04270 */
[----:B------:R-:W-:Y:S05]  /*3500*/  @P0 BRA `(.L_x_982) ;  /* 0x00000000001c0947 */ /* 0x000fea0003800000 */
[----:B------:R-:W-:Y:S02]  /*3510*/  ISETP.NE.AND P0, PT, R25, 0x1, PT ;  /* 0x000000011900780c */ /* 0x000fe40003f05270 */
[----:B------:R-:W-:-:S11]  /*3520*/  LOP3.LUT R3, RZ, R3, RZ, 0x33, !PT ;  /* 0x00000003ff037212 */ /* 0x000fd600078e33ff */
[----:B------:R-:W0:Y:S02]  /*3530*/  @P0 LDC.64 R8, c[0x0][0x9e8] ;  /* 0x00027a00ff080b82 */ /* 0x000e240000000a00 */
[----:B0-----:R-:W-:-:S05]  /*3540*/  @P0 IMAD.HI.U32 R4, R3, R8, RZ ;  /* 0x0000000803040227 */ /* 0x001fca00078e00ff */
[----:B------:R-:W-:-:S04]  /*3550*/  @P0 SHF.R.U32.HI R3, RZ, R9, R4 ;  /* 0x00000009ff030219 */ /* 0x000fc80000011604 */
[----:B------:R-:W-:Y:S01]  /*3560*/  LOP3.LUT R3, RZ, R3, RZ, 0x33, !PT ;  /* 0x00000003ff037212 */ /* 0x000fe200078e33ff */
[----:B------:R-:W-:Y:S06]  /*3570*/  BRA `(.L_x_983) ;  /* 0x0000000000107947 */ /* 0x000fec0003800000 */
.L_x_982:
[----:B------:R-:W-:-:S13]  /*3580*/  ISETP.NE.AND P0, PT, R25, 0x1, PT ;  /* 0x000000011900780c */ /* 0x000fda0003f05270 */
[----:B------:R-:W0:Y:S02]  /*3590*/  @P0 LDC.64 R8, c[0x0][0x9e8] ;  /* 0x00027a00ff080b82 */ /* 0x000e240000000a00 */
[----:B0-----:R-:W-:-:S05]  /*35a0*/  @P0 IMAD.HI.U32 R4, R3, R8, RZ ;  /* 0x0000000803040227 */ /* 0x001fca00078e00ff */
[----:B------:R-:W-:-:S07]  /*35b0*/  @P0 SHF.R.U32.HI R3, RZ, R9, R4 ;  /* 0x00000009ff030219 */ /* 0x000fce0000011604 */
.L_x_983:
[----:B------:R-:W-:Y:S05]  /*35c0*/  BSYNC B0 ;  /* 0x0000000000007941 */ /* 0x000fea0003800000 */
.L_x_981:
[----:B------:R-:W-:-:S04]  /*35d0*/  IMAD R4, R3, R25, -UR27 ;  /* 0x8000001b03047e24 */ /* 0x000fc8000f8e0219 */
[----:B------:R-:W-:-:S05]  /*35e0*/  IMAD R3, R5, -0x2, R4 ;  /* 0xfffffffe05037824 */ /* 0x000fca00078e0204 */
[----:B------:R-:W-:Y:S02]  /*35f0*/  VIMNMX R2, R2, R3, !PT ;  /* 0x0000000302027248 */ /* 0x000fe40007fe0100 */
[----:B------:R-:W-:-:S07]  /*3600*/  VIADDMNMX R0, R3, R25, R0, PT ;  /* 0x0000001903007246 */ /* 0x000fce0003800100 */
.L_x_980:
[----:B------:R-:W-:Y:S01]  /*3610*/  FMNMX.FTZ R3, R57, R61, !PT ;  /* 0x0000003d39037209 */ /* 0x000fe20007810000 */
[----:B------:R-:W-:Y:S02]  /*3620*/  UP2UR UR4, UPR, URZ, 0x8 ;  /* 0x000000083f047883 */ /* 0x000fe40008000000 */
[----:B------:R-:W-:Y:S01]  /*3630*/  UISETP.NE.AND UP3, UPT, UR22, URZ, UPT ;  /* 0x0000003f1600728c */ /* 0x000fe2000bf65270 */
[----:B------:R-:W-:Y:S01]  /*3640*/  FMNMX.FTZ R3, R63, R3, !PT ;  /* 0x000000033f037209 */ /* 0x000fe20007810000 */
[----:B------:R-:W-:Y:S02]  /*3650*/  UP2UR UR22, UPR, URZ, 0x10 ;  /* 0x000000103f167883 */ /* 0x000fe40008000000 */
[----:B------:R-:W-:Y:S01]  /*3660*/  UISETP.NE.AND UP4, UPT, UR26, URZ, UPT ;  /* 0x0000003f1a00728c */ /* 0x000fe2000bf85270 */
[----:B------:R-:W-:Y:S01]  /*3670*/  FMNMX.FTZ R3, R65, R3, !PT ;  /* 0x0000000341037209 */ /* 0x000fe20007810000 */
[----:B------:R-:W-:Y:S01]  /*3680*/  UP2UR UR26, UPR, URZ, 0x20 ;  /* 0x000000203f1a7883 */ /* 0x000fe20008000000 */
[----:B------:R-:W-:Y:S01]  /*3690*/  PLOP3.LUT P2, PT, PT, PT, UP3, 0x40, 0x0 ;  /* 0x000000000000781c */ /* 0x000fe20003f4e838 */
[----:B------:R-:W-:Y:S01]  /*36a0*/  UISETP.NE.AND UP5, UPT, UR23, URZ, UPT ;  /* 0x0000003f1700728c */ /* 0x000fe2000bfa5270 */
[----:B------:R-:W-:Y:S01]  /*36b0*/  FMNMX.FTZ R3, R67, R3, !PT ;  /* 0x0000000343037209 */ /* 0x000fe20007810000 */
[----:B------:R-:W-:Y:S01]  /*36c0*/  UP2UR UR27, UPR, URZ, 0x1 ;  /* 0x000000013f1b7883 */ /* 0x000fe20008000000 */
[----:B------:R-:W-:Y:S01]  /*36d0*/  PLOP3.LUT P1, PT, PT, PT, UP4, 0x40, 0x0 ;  /* 0x000000000000781c */ /* 0x000fe20003f2e848 */
[----:B------:R-:W-:Y:S01]  /*36e0*/  UISETP.NE.AND UP0, UPT, UR15, URZ, UPT ;  /* 0x0000003f0f00728c */ /* 0x000fe2000bf05270 */
[----:B------:R-:W-:Y:S01]  /*36f0*/  FMNMX.FTZ R3, R69, R3, !PT ;  /* 0x0000000345037209 */ /* 0x000fe20007810000 */
[----:B------:R-:W-:Y:S01]  /*3700*/  UISETP.NE.AND UP3, UPT, UR18, URZ, UPT ;  /* 0x0000003f1200728c */ /* 0x000fe2000bf65270 */
[----:B------:R-:W-:Y:S01]  /*3710*/  PLOP3.LUT P3, PT, PT, PT, UP5, 0x40, 0x0 ;  /* 0x000000000000781c */ /* 0x000fe20003f6e858 */
[----:B------:R-:W-:Y:S01]  /*3720*/  UISETP.NE.AND UP5, UPT, UR5, URZ, UPT ;  /* 0x0000003f0500728c */ /* 0x000fe2000bfa5270 */
[----:B------:R-:W-:Y:S01]  /*3730*/  FMNMX.FTZ R3, R71, R3, !PT ;  /* 0x0000000347037209 */ /* 0x000fe20007810000 */
[----:B------:R-:W-:Y:S01]  /*3740*/  UISETP.NE.AND UP4, UPT, UR19, URZ, UPT ;  /* 0x0000003f1300728c */ /* 0x000fe2000bf85270 */
[C---:B------:R-:W-:Y:S01]  /*3750*/  ISETP.GT.AND P3, PT, R2.reuse, RZ, P3 ;  /* 0x000000ff0200720c */ /* 0x040fe20001f64270 */
[----:B------:R-:W-:Y:S01]  /*3760*/  ULDC UR5, c[0x0][0x988] ;  /* 0x0002620000057ab9 */ /* 0x000fe20000000800 */
[----:B------:R-:W-:Y:S01]  /*3770*/  FMNMX.FTZ R3, R73, R3, !PT ;  /* 0x0000000349037209 */ /* 0x000fe20007810000 */
[----:B------:R-:W-:Y:S01]  /*3780*/  UP2UR UR23, UPR, URZ, 0x40 ;  /* 0x000000403f177883 */ /* 0x000fe20008000000 */
[----:B------:R-:W-:Y:S01]  /*3790*/  ISETP.GT.AND P1, PT, R2, 0x1, P1 ;  /* 0x000000010200780c */ /* 0x000fe20000f24270 */
[----:B------:R-:W-:Y:S01]  /*37a0*/  UISETP.NE.AND UP6, UPT, UR14, URZ, UPT ;  /* 0x0000003f0e00728c */ /* 0x000fe2000bfc5270 */
[----:B------:R-:W-:-:S02]  /*37b0*/  FMNMX.FTZ R3, R75, R3, !PT ;  /* 0x000000034b037209 */ /* 0x000fc40007810000 */
[C---:B------:R-:W-:Y:S02]  /*37c0*/  ISETP.LT.OR P3, PT, R0.reuse, 0x1, P3 ;  /* 0x000000010000780c */ /* 0x040fe40001f61670 */
[----:B------:R-:W-:Y:S02]  /*37d0*/  FMNMX.FTZ R3, R77, R3, !PT ;  /* 0x000000034d037209 */ /* 0x000fe40007810000 */
[----:B------:R-:W-:Y:S02]  /*37e0*/  ISETP.LT.OR P1, PT, R0, 0x2, P1 ;  /* 0x000000020000780c */ /* 0x000fe40000f21670 */
[----:B------:R-:W-:Y:S02]  /*37f0*/  FMNMX.FTZ R3, R79, R3, !PT ;  /* 0x000000034f037209 */ /* 0x000fe40007810000 */
[----:B------:R-:W-:Y:S02]  /*3800*/  ISETP.GT.AND P2, PT, R2, 0x8, P2 ;  /* 0x000000080200780c */ /* 0x000fe40001744270 */
[----:B------:R-:W-:-:S02]  /*3810*/  FMNMX.FTZ R3, R81, R3, !PT ;  /* 0x0000000351037209 */ /* 0x000fc40007810000 */
[----:B------:R-:W-:Y:S02]  /*3820*/  ISETP.LT.OR P2, PT, R0, 0x9, P2 ;  /* 0x000000090000780c */ /* 0x000fe40001741670 */
[----:B------:R-:W-:Y:S02]  /*3830*/  FMNMX.FTZ R3, R83, R3, !PT ;  /* 0x0000000353037209 */ /* 0x000fe40007810000 */
[----:B------:R-:W-:Y:S02]  /*3840*/  FSEL R18, R30, -INF , !P2 ;  /* 0xff8000001e127808 */ /* 0x000fe40005000000 */
[----:B------:R-:W-:Y:S02]  /*3850*/  FMNMX.FTZ R3, R85, R3, !PT ;  /* 0x0000000355037209 */ /* 0x000fe40007810000 */
[----:B------:R-:W-:Y:S01]  /*3860*/  PLOP3.LUT P2, PT, PT, PT, UP4, 0x40, 0x0 ;  /* 0x000000000000781c */ /* 0x000fe20003f4e848 */
[----:B------:R-:W-:Y:S01]  /*3870*/  UISETP.NE.AND UP4, UPT, UR22, URZ, UPT ;  /* 0x0000003f1600728c */ /* 0x000fe2000bf85270 */
[----:B------:R-:W-:-:S02]  /*3880*/  FMNMX.FTZ R3, R87, R3, !PT ;  /* 0x0000000357037209 */ /* 0x000fc40007810000 */
[----:B------:R-:W-:Y:S02]  /*3890*/  ISETP.GT.AND P2, PT, R2, 0x18, P2 ;  /* 0x000000180200780c */ /* 0x000fe40001744270 */
[----:B------:R-:W-:Y:S02]  /*38a0*/  FMNMX.FTZ R3, R53, R3, !PT ;  /* 0x0000000335037209 */ /* 0x000fe40007810000 */
[----:B------:R-:W-:-:S03]  /*38b0*/  ISETP.LT.OR P2, PT, R0, 0x19, P2 ;  /* 0x000000190000780c */ /* 0x000fc60001741670 */
[----:B------:R-:W0:Y:S01]  /*38c0*/  SHFL.BFLY PT, R4, R3, 0x2, 0x1f ;  /* 0x0c401f0003047f89 */ /* 0x000e2200000e0000 */
[----:B------:R-:W-:Y:S02]  /*38d0*/  FSEL R28, R59, -INF , !P2 ;  /* 0xff8000003b1c7808 */ /* 0x000fe40005000000 */
[----:B------:R-:W-:-:S04]  /*38e0*/  PLOP3.LUT P2, PT, PT, PT, UP1, 0x40, 0x0 ;  /* 0x000000000000781c */ /* 0x000fc80003f4e818 */
[----:B------:R-:W-:-:S04]  /*38f0*/  ISETP.GT.AND P2, PT, R2, 0x28, P2 ;  /* 0x000000280200780c */ /* 0x000fc80001744270 */
[----:B------:R-:W-:Y:S02]  /*3900*/  ISETP.LT.OR P2, PT, R0, 0x29, P2 ;  /* 0x000000290000780c */ /* 0x000fe40001741670 */
[----:B0-----:R-:W-:-:S05]  /*3910*/  FMNMX.FTZ R9, R3, R4, !PT ;  /* 0x0000000403097209 */ /* 0x001fca0007810000 */
[----:B------:R-:W0:Y:S02]  /*3920*/  SHFL.BFLY PT, R4, R9, 0x1, 0x1f ;  /* 0x0c201f0009047f89 */ /* 0x000e2400000e0000 */
[----:B0-----:R-:W-:Y:S02]  /*3930*/  FMNMX.FTZ R4, R9, R4, !PT ;  /* 0x0000000409047209 */ /* 0x001fe40007810000 */
[----:B------:R-:W-:Y:S02]  /*3940*/  FSEL R9, R27, -INF , !P1 ;  /* 0xff8000001b097808 */ /* 0x000fe40004800000 */
[C---:B------:R-:W-:Y:S01]  /*3950*/  FSETP.NEU.FTZ.AND P0, PT, R4.reuse, -INF , PT ;  /* 0xff8000000400780b */ /* 0x040fe20003f1d000 */
[----:B------:R-:W-:Y:S01]  /*3960*/  FMUL.FTZ R8, R4, UR5 ;  /* 0x0000000504087c20 */ /* 0x000fe20008410000 */
[----:B------:R-:W-:Y:S01]  /*3970*/  PLOP3.LUT P1, PT, PT, PT, UP3, 0x40, 0x0 ;  /* 0x000000000000781c */ /* 0x000fe20003f2e838 */
[----:B------:R-:W-:-:S03]  /*3980*/  UISETP.NE.AND UP3, UPT, UR4, URZ, UPT ;  /* 0x0000003f0400728c */ /* 0x000fc6000bf65270 */
[----:B------:R-:W-:Y:S02]  /*3990*/  FSEL R38, R8, RZ, P0 ;  /* 0x000000ff08267208 */ /* 0x000fe40000000000 */
[----:B------:R-:W-:Y:S01]  /*39a0*/  PLOP3.LUT P0, PT, PT, PT, UP5, 0x40, 0x0 ;  /* 0x000000000000781c */ /* 0x000fe20003f0e858 */
[----:B------:R-:W-:Y:S01]  /*39b0*/  UISETP.NE.AND UP5, UPT, UR6, URZ, UPT ;  /* 0x0000003f0600728c */ /* 0x000fe2000bfa5270 */
[----:B------:R-:W-:Y:S01]  /*39c0*/  FSEL R8, R26, -INF , !P3 ;  /* 0xff8000001a087808 */ /* 0x000fe20005800000 */
[--C-:B------:R-:W-:Y:S01]  /*39d0*/  FFMA.FTZ R36, R57, UR5, -R38.reuse ;  /* 0x0000000539247c23 */ /* 0x100fe20008010826 */
[----:B------:R-:W-:Y:S01]  /*39e0*/  PLOP3.LUT P3, PT, PT, PT, UP0, 0x40, 0x0 ;  /* 0x000000000000781c */ /* 0x000fe20003f6e808 */
[----:B------:R-:W-:Y:S01]  /*39f0*/  UISETP.NE.AND UP0, UPT, UR7, URZ, UPT ;  /* 0x0000003f0700728c */ /* 0x000fe2000bf05270 */
[C---:B------:R-:W-:Y:S01]  /*3a00*/  ISETP.GT.AND P0, PT, R2.reuse, 0x9, P0 ;  /* 0x000000090200780c */ /* 0x040fe20000704270 */
[----:B------:R-:W-:Y:S01]  /*3a10*/  MUFU.EX2 R196, R36 ;  /* 0x0000002400c47308 */ /* 0x000fe20000000800 */
[----:B------:R-:W-:Y:S01]  /*3a20*/  ISETP.GT.AND P3, PT, R2, 0x10, P3 ;  /* 0x000000100200780c */ /* 0x000fe20001f64270 */
[--C-:B------:R-:W-:Y:S01]  /*3a30*/  FFMA.FTZ R37, R61, UR5, -R38.reuse ;  /* 0x000000053d257c23 */ /* 0x100fe20008010826 */
[----:B------:R-:W-:Y:S01]  /*3a40*/  ISETP.LT.OR P0, PT, R0, 0xa, P0 ;  /* 0x0000000a0000780c */ /* 0x000fe20000701670 */
[--C-:B------:R-:W-:Y:S01]  /*3a50*/  FFMA.FTZ R40, R63, UR5, -R38.reuse ;  /* 0x000000053f287c23 */ /* 0x100fe20008010826 */
[----:B------:R-:W-:Y:S01]  /*3a60*/  FMNMX.FTZ R3, R8, R9, !PT ;  /* 0x0000000908037209 */ /* 0x000fe20007810000 */
[--C-:B------:R-:W-:Y:S01]  /*3a70*/  FFMA.FTZ R41, R65, UR5, -R38.reuse ;  /* 0x0000000541297c23 */ /* 0x100fe20008010826 */
[----:B------:R-:W-:Y:S01]  /*3a80*/  FSEL R23, R31, -INF , !P0 ;  /* 0xff8000001f177808 */ /* 0x000fe20004000000 */
[--C-:B------:R-:W-:Y:S01]  /*3a90*/  FFMA.FTZ R44, R71, UR5, -R38.reuse ;  /* 0x00000005472c7c23 */ /* 0x100fe20008010826 */
[----:B------:R-:W-:Y:S01]  /*3aa0*/  ISETP.LT.OR P3, PT, R0, 0x11, P3 ;  /* 0x000000110000780c */ /* 0x000fe20001f61670 */
[----:B------:R-:W-:Y:S01]  /*3ab0*/  MUFU.EX2 R40, R40 ;  /* 0x0000002800287308 */ /* 0x000fe20000000800 */
[----:B------:R-:W-:Y:S01]  /*3ac0*/  ISETP.GT.AND P1, PT, R2, 0x11, P1 ;  /* 0x000000110200780c */ /* 0x000fe20000f24270 */
[--C-:B------:R-:W-:Y:S01]  /*3ad0*/  FFMA.FTZ R45, R73, UR5, -R38.reuse ;  /* 0x00000005492d7c23 */ /* 0x100fe20008010826 */
[----:B------:R-:W-:Y:S01]  /*3ae0*/  FMNMX.FTZ R30, R18, R3, !PT ;  /* 0x00000003121e7209 */ /* 0x000fe20007810000 */
[--C-:B------:R-:W-:Y:S01]  /*3af0*/  FFMA.FTZ R48, R79, UR5, -R38.reuse ;  /* 0x000000054f307c23 */ /* 0x100fe20008010826 */
[----:B------:R-:W-:Y:S01]  /*3b00*/  PLOP3.LUT P0, PT, PT, PT, UP5, 0x40, 0x0 ;  /* 0x000000000000781c */ /* 0x000fe20003f0e858 */
[----:B------:R-:W-:Y:S01]  /*3b10*/  UISETP.NE.AND UP5, UPT, UR26, URZ, UPT ;  /* 0x0000003f1a00728c */ /* 0x000fe2000bfa5270 */
[----:B------:R-:W-:Y:S01]  /*3b20*/  FSEL R26, R34, -INF , !P3 ;  /* 0xff800000221a7808 */ /* 0x000fe20005800000 */
[----:B------:R-:W-:Y:S01]  /*3b30*/  FFMA.FTZ R49, R81, UR5, -R38 ;  /* 0x0000000551317c23 */ /* 0x000fe20008010826 */
[----:B------:R-:W-:Y:S01]  /*3b40*/  ISETP.LT.OR P1, PT, R0, 0x12, P1 ;  /* 0x000000120000780c */ /* 0x000fe20000f21670 */
[----:B------:R-:W-:Y:S01]  /*3b50*/  MUFU.EX2 R41, R41 ;  /* 0x0000002900297308 */ /* 0x000fe20000000800 */
[----:B------:R-:W-:-:S02]  /*3b60*/  FMNMX.FTZ R3, R23, R30, !PT ;  /* 0x0000001e17037209 */ /* 0x000fc40007810000 */
[----:B------:R-:W-:Y:S01]  /*3b70*/  PLOP3.LUT P3, PT, PT, PT, UP6, 0x40, 0x0 ;  /* 0x000000000000781c */ /* 0x000fe20003f6e868 */
[----:B------:R-:W-:Y:S01]  /*3b80*/  UISETP.NE.AND UP6, UPT, UR23, URZ, UPT ;  /* 0x0000003f1700728c */ /* 0x000fe2000bfc5270 */
[----:B------:R-:W-:Y:S02]  /*3b90*/  FSEL R27, R35, -INF , !P1 ;  /* 0xff800000231b7808 */ /* 0x000fe40004800000 */
[----:B------:R-:W-:Y:S01]  /*3ba0*/  ISETP.GT.AND P0, PT, R2, 0x19, P0 ;  /* 0x000000190200780c */ /* 0x000fe20000704270 */
[----:B------:R-:W-:Y:S01]  /*3bb0*/  MUFU.EX2 R44, R44 ;  /* 0x0000002c002c7308 */ /* 0x000fe20000000800 */
[----:B------:R-:W-:Y:S02]  /*3bc0*/  FMNMX.FTZ R32, R26, R3, !PT ;  /* 0x000000031a207209 */ /* 0x000fe40007810000 */
[----:B------:R-:W-:Y:S01]  /*3bd0*/  PLOP3.LUT P1, PT, PT, PT, UP0, 0x40, 0x0 ;  /* 0x000000000000781c */ /* 0x000fe20003f2e808 */
[----:B------:R-:W-:Y:S01]  /*3be0*/  UISETP.NE.AND UP0, UPT, UR27, URZ, UPT ;  /* 0x0000003f1b00728c */ /* 0x000fe2000bf05270 */
[----:B------:R-:W-:-:S02]  /*3bf0*/  ISETP.GT.AND P3, PT, R2, 0x20, P3 ;  /* 0x000000200200780c */ /* 0x000fc40001f64270 */
[C---:B------:R-:W-:Y:S01]  /*3c00*/  ISETP.LT.OR P0, PT, R0.reuse, 0x1a, P0 ;  /* 0x0000001a0000780c */ /* 0x040fe20000701670 */
[----:B------:R-:W-:Y:S01]  /*3c10*/  MUFU.EX2 R45, R45 ;  /* 0x0000002d002d7308 */ /* 0x000fe20000000800 */
[----:B------:R-:W-:Y:S02]  /*3c20*/  FMNMX.FTZ R3, R27, R32, !PT ;  /* 0x000000201b037209 */ /* 0x000fe40007810000 */
[----:B------:R-:W-:Y:S02]  /*3c30*/  ISETP.LT.OR P3, PT, R0, 0x21, P3 ;  /* 0x000000210000780c */ /* 0x000fe40001f61670 */
[----:B------:R-:W-:Y:S02]  /*3c40*/  FSEL R29, R39, -INF , !P0 ;  /* 0xff800000271d7808 */ /* 0x000fe40004000000 */
[----:B------:R-:W-:Y:S01]  /*3c50*/  ISETP.GT.AND P1, PT, R2, 0x21, P1 ;  /* 0x000000210200780c */ /* 0x000fe20000f24270 */
[----:B------:R-:W0:Y:S01]  /*3c60*/  MUFU.EX2 R39, R37 ;  /* 0x0000002500277308 */ /* 0x000e220000000800 */
[----:B------:R-:W-:Y:S01]  /*3c70*/  FMNMX.FTZ R34, R28, R3, !PT ;  /* 0x000000031c227209 */ /* 0x000fe20007810000 */
[----:B------:R-:W-:Y:S01]  /*3c80*/  @UP0 ULDC UR6, c[0x0][0x44c] ;  /* 0x0001130000060ab9 */ /* 0x000fe20000000800 */
[----:B------:R-:W-:Y:S01]  /*3c90*/  PLOP3.LUT P0, PT, PT, PT, UP2, 0x40, 0x0 ;  /* 0x000000000000781c */ /* 0x000fe20003f0e828 */
[----:B------:R-:W-:Y:S01]  /*3ca0*/  UIMAD.WIDE.U32 UR6, UR38, UR6, URZ ;  /* 0x00000006260672a5 */ /* 0x000fe2000f8e003f */
[----:B------:R-:W-:Y:S01]  /*3cb0*/  FSEL R30, R42, -INF , !P3 ;  /* 0xff8000002a1e7808 */ /* 0x000fe20005800000 */
[--C-:B------:R-:W-:Y:S01]  /*3cc0*/  FFMA.FTZ R42, R67, UR5, -R38.reuse ;  /* 0x00000005432a7c23 */ /* 0x100fe20008010826 */
[----:B------:R-:W-:Y:S01]  /*3cd0*/  ISETP.LT.OR P1, PT, R0, 0x22, P1 ;  /* 0x000000220000780c */ /* 0x000fe20000f21670 */
[----:B------:R-:W-:Y:S01]  /*3ce0*/  MUFU.EX2 R48, R48 ;  /* 0x0000003000307308 */ /* 0x000fe20000000800 */
[----:B------:R-:W-:Y:S01]  /*3cf0*/  FMNMX.FTZ R3, R29, R34, !PT ;  /* 0x000000221d037209 */ /* 0x000fe20007810000 */
[----:B------:R-:W-:Y:S01]  /*3d00*/  @UP0 ULDC UR4, c[0x0][0x450] ;  /* 0x0001140000040ab9 */ /* 0x000fe20000000800 */
[----:B------:R-:W-:Y:S01]  /*3d10*/  ISETP.GT.AND P0, PT, R2, 0x29, P0 ;  /* 0x000000290200780c */ /* 0x000fe20000704270 */
[----:B------:R-:W-:Y:S01]  /*3d20*/  @UP0 USHF.R.U32.HI UR38, URZ, UR4, UR7 ;  /* 0x000000043f260299 */ /* 0x000fe20008011607 */
[----:B------:R-:W-:Y:S01]  /*3d30*/  PLOP3.LUT P3, PT, PT, PT, UP3, 0x40, 0x0 ;  /* 0x000000000000781c */ /* 0x000fe20003f6e838 */
[----:B------:R-:W-:Y:S01]  /*3d40*/  UIADD3 UR6, UR39, -0x2, URZ ;  /* 0xfffffffe27067890 */ /* 0x000fe2000fffe03f */
[----:B------:R-:W-:Y:S01]  /*3d50*/  FSEL R31, R43, -INF , !P1 ;  /* 0xff8000002b1f7808 */ /* 0x000fe20004800000 */
[----:B------:R-:W-:Y:S01]  /*3d60*/  FFMA.FTZ R43, R69, UR5, -R38 ;  /* 0x00000005452b7c23 */ /* 0x000fe20008010826 */
[----:B------:R-:W-:Y:S01]  /*3d70*/  FMNMX.FTZ R34, R30, R3, !PT ;  /* 0x000000031e227209 */ /* 0x000fe20007810000 */
[----:B------:R-:W-:Y:S01]  /*3d80*/  MUFU.EX2 R42, R42 ;  /* 0x0000002a002a7308 */ /* 0x000fe20000000800 */
[----:B------:R-:W-:Y:S01]  /*3d90*/  ISETP.LT.OR P0, PT, R0, 0x2a, P0 ;  /* 0x0000002a0000780c */ /* 0x000fe20000701670 */
[----:B------:R-:W-:Y:S01]  /*3da0*/  UIADD3 UR38, UR42, UR38, URZ ;  /* 0x000000262a267290 */ /* 0x000fe2000fffe03f */
[----:B------:R-:W-:-:S02]  /*3db0*/  PLOP3.LUT P1, PT, PT, PT, UP4, 0x40, 0x0 ;  /* 0x000000000000781c */ /* 0x000fc40003f2e848 */
[----:B------:R-:W-:Y:S01]  /*3dc0*/  FSEL R32, R46, -INF , !P2 ;  /* 0xff8000002e207808 */ /* 0x000fe20005000000 */
[--C-:B------:R-:W-:Y:S01]  /*3dd0*/  FFMA.FTZ R46, R75, UR5, -R38.reuse ;  /* 0x000000054b2e7c23 */ /* 0x100fe20008010826 */
[----:B------:R-:W-:Y:S01]  /*3de0*/  ISETP.GT.AND P3, PT, R2, 0x30, P3 ;  /* 0x000000300200780c */ /* 0x000fe20001f64270 */
[----:B------:R-:W1:Y:S01]  /*3df0*/  MUFU.EX2 R43, R43 ;  /* 0x0000002b002b7308 */ /* 0x000e620000000800 */
[----:B------:R-:W-:Y:S01]  /*3e00*/  FMNMX.FTZ R3, R31, R34, !PT ;  /* 0x000000221f037209 */ /* 0x000fe20007810000 */
[----:B------:R-:W-:Y:S01]  /*3e10*/  VIADD R24, R24, UR38 ;  /* 0x0000002618187c36 */ /* 0x000fe20008000000 */
[----:B------:R-:W-:Y:S01]  /*3e20*/  FSEL R33, R47, -INF , !P0 ;  /* 0xff8000002f217808 */ /* 0x000fe20004000000 */
[----:B------:R-:W-:Y:S01]  /*3e30*/  FFMA.FTZ R47, R77, UR5, -R38 ;  /* 0x000000054d2f7c23 */ /* 0x000fe20008010826 */
[----:B------:R-:W-:Y:S02]  /*3e40*/  PLOP3.LUT P2, PT, PT, PT, UP5, 0x40, 0x0 ;  /* 0x000000000000781c */ /* 0x000fe40003f4e858 */
[----:B------:R-:W-:Y:S01]  /*3e50*/  PLOP3.LUT P0, PT, PT, PT, UP6, 0x40, 0x0 ;  /* 0x000000000000781c */ /* 0x000fe20003f0e868 */
[----:B------:R-:W-:Y:S01]  /*3e60*/  MUFU.EX2 R46, R46 ;  /* 0x0000002e002e7308 */ /* 0x000fe20000000800 */
[----:B------:R-:W-:-:S02]  /*3e70*/  ISETP.GT.AND P1, PT, R2, 0x31, P1 ;  /* 0x000000310200780c */ /* 0x000fc40000f24270 */
[----:B------:R-:W-:Y:S02]  /*3e80*/  ISETP.LT.OR P3, PT, R0, 0x31, P3 ;  /* 0x000000310000780c */ /* 0x000fe40001f61670 */
[----:B------:R-:W-:Y:S02]  /*3e90*/  FMNMX.FTZ R34, R32, R3, !PT ;  /* 0x0000000320227209 */ /* 0x000fe40007810000 */
[C---:B------:R-:W-:Y:S01]  /*3ea0*/  ISETP.GT.AND P2, PT, R2.reuse, 0x38, P2 ;  /* 0x000000380200780c */ /* 0x040fe20001744270 */
[----:B------:R-:W2:Y:S01]  /*3eb0*/  MUFU.EX2 R47, R47 ;  /* 0x0000002f002f7308 */ /* 0x000ea20000000800 */
[----:B------:R-:W-:Y:S02]  /*3ec0*/  ISETP.GT.AND P0, PT, R2, 0x39, P0 ;  /* 0x000000390200780c */ /* 0x000fe40000704270 */
[----:B------:R-:W-:Y:S02]  /*3ed0*/  ISETP.LT.OR P1, PT, R0, 0x32, P1 ;  /* 0x000000320000780c */ /* 0x000fe40000f21670 */
[----:B------:R-:W-:Y:S01]  /*3ee0*/  FSEL R2, R50, -INF , !P3 ;  /* 0xff80000032027808 */ /* 0x000fe20005800000 */
[----:B------:R-:W-:Y:S01]  /*3ef0*/  FFMA.FTZ R50, R83, UR5, -R38 ;  /* 0x0000000553327c23 */ /* 0x000fe20008010826 */
[----:B------:R-:W-:Y:S01]  /*3f00*/  FMNMX.FTZ R3, R33, R34, !PT ;  /* 0x0000002221037209 */ /* 0x000fe20007810000 */
[----:B------:R-:W3:Y:S01]  /*3f10*/  MUFU.EX2 R49, R49 ;  /* 0x0000003100317308 */ /* 0x000ee20000000800 */
[----:B------:R-:W-:-:S02]  /*3f20*/  ISETP.LT.OR P2, PT, R0, 0x39, P2 ;  /* 0x000000390000780c */ /* 0x000fc40001741670 */
[----:B------:R-:W-:Y:S01]  /*3f30*/  FSEL R34, R51, -INF , !P1 ;  /* 0xff80000033227808 */ /* 0x000fe20004800000 */
[----:B------:R-:W-:Y:S01]  /*3f40*/  FFMA.FTZ R51, R85, UR5, -R38 ;  /* 0x0000000555337c23 */ /* 0x000fe20008010826 */
[----:B------:R-:W-:Y:S02]  /*3f50*/  FMNMX.FTZ R3, R2, R3, !PT ;  /* 0x0000000302037209 */ /* 0x000fe40007810000 */
[----:B------:R-:W-:Y:S01]  /*3f60*/  ISETP.LT.OR P0, PT, R0, 0x3a, P0 ;  /* 0x0000003a0000780c */ /* 0x000fe20000701670 */
[----:B------:R-:W-:Y:S01]  /*3f70*/  MUFU.EX2 R50, R50 ;  /* 0x0000003200327308 */ /* 0x000fe20000000800 */
[----:B------:R-:W-:Y:S02]  /*3f80*/  FSEL R0, R54, -INF , !P2 ;  /* 0xff80000036007808 */ /* 0x000fe40005000000 */
[----:B------:R-:W-:Y:S02]  /*3f90*/  FMNMX.FTZ R3, R34, R3, !PT ;  /* 0x0000000322037209 */ /* 0x000fe40007810000 */
[----:B------:R-:W-:Y:S01]  /*3fa0*/  FSEL R35, R55, -INF , !P0 ;  /* 0xff80000037237808 */ /* 0x000fe20004000000 */
[----:B0-----:R-:W-:Y:S01]  /*3fb0*/  FADD.FTZ R55, R196, R39 ;  /* 0x00000027c4377221 */ /* 0x001fe20000010000 */
[----:B------:R-:W-:Y:S01]  /*3fc0*/  FMNMX.FTZ R36, R0, R3, !PT ;  /* 0x0000000300247209 */ /* 0x000fe20007810000 */
[----:B------:R-:W0:Y:S01]  /*3fd0*/  MUFU.EX2 R51, R51 ;  /* 0x0000003300337308 */ /* 0x000e220000000800 */
[----:B------:R-:W-:-:S02]  /*3fe0*/  F2FP.BF16.F32.PACK_AB R196, R39, R196 ;  /* 0x000000c427c4723e */ /* 0x000fc400000010ff */
[----:B------:R-:W-:Y:S02]  /*3ff0*/  FMNMX.FTZ R36, R35, R36, !PT ;  /* 0x0000002423247209 */ /* 0x000fe40007810000 */
[----:B------:R-:W-:Y:S02]  /*4000*/  F2FP.BF16.F32.PACK_AB R198, R41, R40 ;  /* 0x0000002829c6723e */ /* 0x000fe400000010ff */
[----:B-1----:R-:W-:Y:S01]  /*4010*/  F2FP.BF16.F32.PACK_AB R192, R43, R42 ;  /* 0x0000002a2bc0723e */ /* 0x002fe200000010ff */
[----:B------:R-:W1:Y:S01]  /*4020*/  SHFL.BFLY PT, R3, R36, 0x2, 0x1f ;  /* 0x0c401f0024037f89 */ /* 0x000e6200000e0000 */
[----:B------:R-:W-:Y:S02]  /*4030*/  F2FP.BF16.F32.PACK_AB R194, R45, R44 ;  /* 0x0000002c2dc2723e */ /* 0x000fe400000010ff */
[----:B--2---:R-:W-:Y:S02]  /*4040*/  F2FP.BF16.F32.PACK_AB R188, R47, R46 ;  /* 0x0000002e2fbc723e */ /* 0x004fe400000010ff */
[----:B---3--:R-:W-:-:S02]  /*4050*/  F2FP.BF16.F32.PACK_AB R190, R49, R48 ;  /* 0x0000003031be723e */ /* 0x008fc400000010ff */
[----:B0-----:R-:W-:Y:S02]  /*4060*/  F2FP.BF16.F32.PACK_AB R184, R51, R50 ;  /* 0x0000003233b8723e */ /* 0x001fe400000010ff */
[----:B-1----:R-:W-:-:S05]  /*4070*/  FMNMX.FTZ R37, R36, R3, !PT ;  /* 0x0000000324257209 */ /* 0x002fca0007810000 */
[----:B------:R-:W0:Y:S02]  /*4080*/  SHFL.BFLY PT, R36, R37, 0x1, 0x1f ;  /* 0x0c201f0025247f89 */ /* 0x000e2400000e0000 */
[----:B0-----:R-:W-:Y:S01]  /*4090*/  FMNMX.FTZ R3, R37, R36, !PT ;  /* 0x0000002425037209 */ /* 0x001fe20007810000 */
[--C-:B------:R-:W-:Y:S01]  /*40a0*/  FFMA.FTZ R36, R87, UR5, -R38.reuse ;  /* 0x0000000557247c23 */ /* 0x100fe20008010826 */
[----:B------:R-:W-:Y:S02]  /*40b0*/  FFMA.FTZ R38, R53, UR5, -R38 ;  /* 0x0000000535267c23 */ /* 0x000fe40008010826 */
[C---:B------:R-:W-:Y:S01]  /*40c0*/  FSETP.NEU.FTZ.AND P0, PT, R3.reuse, -INF , PT ;  /* 0xff8000000300780b */ /* 0x040fe20003f1d000 */
[----:B------:R-:W-:Y:S02]  /*40d0*/  FMUL.FTZ R37, R3, UR5 ;  /* 0x0000000503257c20 */ /* 0x000fe40008410000 */
[----:B------:R-:W-:Y:S03]  /*40e0*/  MUFU.EX2 R36, R36 ;  /* 0x0000002400247308 */ /* 0x000fe60000000800 */
[----:B------:R-:W-:-:S05]  /*40f0*/  FSEL R53, R37, RZ, P0 ;  /* 0x000000ff25357208 */ /* 0x000fca0000000000 */
[--C-:B------:R-:W-:Y:S01]  /*4100*/  FFMA.FTZ R8, R8, UR5, -R53.reuse ;  /* 0x0000000508087c23 */ /* 0x100fe20008010835 */
[--C-:B------:R-:W-:Y:S01]  /*4110*/  FFMA.FTZ R9, R9, UR5, -R53.reuse ;  /* 0x0000000509097c23 */ /* 0x100fe20008010835 */
[--C-:B------:R-:W-:Y:S01]  /*4120*/  FFMA.FTZ R18, R18, UR5, -R53.reuse ;  /* 0x0000000512127c23 */ /* 0x100fe20008010835 */
[--C-:B------:R-:W-:Y:S01]  /*4130*/  FFMA.FTZ R23, R23, UR5, -R53.reuse ;  /* 0x0000000517177c23 */ /* 0x100fe20008010835 */
[--C-:B------:R-:W-:Y:S01]  /*4140*/  FFMA.FTZ R26, R26, UR5, -R53.reuse ;  /* 0x000000051a1a7c23 */ /* 0x100fe20008010835 */
[--C-:B------:R-:W-:Y:S01]  /*4150*/  FFMA.FTZ R27, R27, UR5, -R53.reuse ;  /* 0x000000051b1b7c23 */ /* 0x100fe20008010835 */
[----:B------:R-:W-:Y:S01]  /*4160*/  MUFU.EX2 R8, R8 ;  /* 0x0000000800087308 */ /* 0x000fe20000000800 */
[--C-:B------:R-:W-:Y:S01]  /*4170*/  FFMA.FTZ R28, R28, UR5, -R53.reuse ;  /* 0x000000051c1c7c23 */ /* 0x100fe20008010835 */
[--C-:B------:R-:W-:Y:S01]  /*4180*/  FFMA.FTZ R29, R29, UR5, -R53.reuse ;  /* 0x000000051d1d7c23 */ /* 0x100fe20008010835 */
[--C-:B------:R-:W-:Y:S01]  /*4190*/  FFMA.FTZ R30, R30, UR5, -R53.reuse ;  /* 0x000000051e1e7c23 */ /* 0x100fe20008010835 */
[--C-:B------:R-:W-:Y:S01]  /*41a0*/  FFMA.FTZ R31, R31, UR5, -R53.reuse ;  /* 0x000000051f1f7c23 */ /* 0x100fe20008010835 */
[--C-:B------:R-:W-:Y:S01]  /*41b0*/  FFMA.FTZ R32, R32, UR5, -R53.reuse ;  /* 0x0000000520207c23 */ /* 0x100fe20008010835 */
[--C-:B------:R-:W-:Y:S01]  /*41c0*/  FFMA.FTZ R33, R33, UR5, -R53.reuse ;  /* 0x0000000521217c23 */ /* 0x100fe20008010835 */
[--C-:B------:R-:W-:Y:S01]  /*41d0*/  FFMA.FTZ R2, R2, UR5, -R53.reuse ;  /* 0x0000000502027c23 */ /* 0x100fe20008010835 */
[----:B------:R-:W0:Y:S01]  /*41e0*/  MUFU.EX2 R9, R9 ;  /* 0x0000000900097308 */ /* 0x000e220000000800 */
[--C-:B------:R-:W-:Y:S01]  /*41f0*/  FFMA.FTZ R34, R34, UR5, -R53.reuse ;  /* 0x0000000522227c23 */ /* 0x100fe20008010835 */
[--C-:B------:R-:W-:Y:S01]  /*4200*/  FFMA.FTZ R0, R0, UR5, -R53.reuse ;  /* 0x0000000500007c23 */ /* 0x100fe20008010835 */
[----:B------:R-:W-:-:S05]  /*4210*/  FFMA.FTZ R35, R35, UR5, -R53 ;  /* 0x0000000523237c23 */ /* 0x000fca0008010835 */
[----:B------:R1:W2:Y:S08]  /*4220*/  MUFU.EX2 R199, R18 ;  /* 0x0000001200c77308 */ /* 0x0002b00000000800 */
[----:B------:R3:W4:Y:S01]  /*4230*/  MUFU.EX2 R52, R23 ;  /* 0x0000001700347308 */ /* 0x0007220000000800 */
[----:B-1----:R-:W-:Y:S01]  /*4240*/  FADD.FTZ R18, R40, R55 ;  /* 0x0000003728127221 */ /* 0x002fe20000010000 */
[----:B0-----:R-:W-:-:S06]  /*4250*/  F2FP.BF16.F32.PACK_AB R197, R9, R8 ;  /* 0x0000000809c5723e */ /* 0x001fcc00000010ff */
[----:B------:R-:W-:Y:S01]  /*4260*/  MUFU.EX2 R26, R26 ;  /* 0x0000001a001a7308 */ /* 0x000fe20000000800 */
[----:B---3--:R-:W-:-:S04]  /*4270*/  FADD.FTZ R23, R41, R18 ;  /* 0x0000001229177221 */ /* 0x008fc80000010000 */
[----:B------:R-:W-:-:S03]  /*4280*/  FADD.FTZ R18, R42, R23 ;  /* 0x000000172a127221 */ /* 0x000fc60000010000 */
[----:B------:R-:W0:Y:S01]  /*4290*/  MUFU.EX2 R27, R27 ;  /* 0x0000001b001b7308 */ /* 0x000e220000000800 */
[----:B------:R-:W-:Y:S01]  /*42a0*/  FADD.FTZ R23, R43, R18 ;  /* 0x000000122b177221 */ /* 0x000fe20000010000 */
[----:B------:R-:W-:-:S06]  /*42b0*/  FADD.FTZ R18, R8, R9 ;  /* 0x0000000908127221 */ /* 0x000fcc0000010000 */
[----:B------:R1:W3:Y:S08]  /*42c0*/  MUFU.EX2 R37, R38 ;  /* 0x0000002600257308 */ /* 0x0002f00000000800 */
[----:B------:R-:W5:Y:S01]  /*42d0*/  MUFU.EX2 R28, R28 ;  /* 0x0000001c001c7308 */ /* 0x000f620000000800 */
[----:B-1----:R-:W-:Y:S01]  /*42e0*/  FADD.FTZ R38, R44, R23 ;  /* 0x000000172c267221 */ /* 0x002fe20000010000 */
[----:B--2---:R-:W-:Y:S01]  /*42f0*/  FADD.FTZ R23, R199, R18 ;  /* 0x00000012c7177221 */ /* 0x004fe20000010000 */
[----:B----4-:R-:W-:-:S02]  /*4300*/  F2FP.BF16.F32.PACK_AB R199, R52, R199 ;  /* 0x000000c734c7723e */ /* 0x010fc400000010ff */
[----:B------:R-:W-:Y:S01]  /*4310*/  FADD.FTZ R55, R45, R38 ;  /* 0x000000262d377221 */ /* 0x000fe20000010000 */
[----:B------:R-:W-:Y:S01]  /*4320*/  FADD.FTZ R23, R52, R23 ;  /* 0x0000001734177221 */ /* 0x000fe20000010000 */
[----:B0-----:R-:W-:Y:S01]  /*4330*/  F2FP.BF16.F32.PACK_AB R193, R27, R26 ;  /* 0x0000001a1bc1723e */ /* 0x001fe200000010ff */
[----:B------:R-:W0:Y:S01]  /*4340*/  MUFU.EX2 R29, R29 ;  /* 0x0000001d001d7308 */ /* 0x000e220000000800 */
[----:B------:R-:W-:Y:S01]  /*4350*/  FADD.FTZ R38, R46, R55 ;  /* 0x000000372e267221 */ /* 0x000fe20000010000 */
[----:B------:R-:W-:Y:S01]  /*4360*/  FADD.FTZ R18, R26, R23 ;  /* 0x000000171a127221 */ /* 0x000fe20000010000 */
[----:B---3--:R-:W-:Y:S02]  /*4370*/  F2FP.BF16.F32.PACK_AB R186, R37, R36 ;  /* 0x0000002425ba723e */ /* 0x008fe400000010ff */
[----:B------:R-:W-:Y:S01]  /*4380*/  FADD.FTZ R55, R47, R38 ;  /* 0x000000262f377221 */ /* 0x000fe20000010000 */
[----:B------:R-:W-:Y:S02]  /*4390*/  FADD.FTZ R23, R27, R18 ;  /* 0x000000121b177221 */ /* 0x000fe40000010000 */
[----:B------:R-:W1:Y:S01]  /*43a0*/  MUFU.EX2 R30, R30 ;  /* 0x0000001e001e7308 */ /* 0x000e620000000800 */
[----:B------:R-:W-:Y:S01]  /*43b0*/  FADD.FTZ R38, R48, R55 ;  /* 0x0000003730267221 */ /* 0x000fe20000010000 */
[----:B-----5:R-:W-:-:S03]  /*43c0*/  FADD.FTZ R18, R28, R23 ;  /* 0x000000171c127221 */ /* 0x020fc60000010000 */
[----:B------:R-:W-:-:S03]  /*43d0*/  FADD.FTZ R39, R49, R38 ;  /* 0x0000002631277221 */ /* 0x000fc60000010000 */
[----:B------:R-:W2:Y:S01]  /*43e0*/  MUFU.EX2 R31, R31 ;  /* 0x0000001f001f7308 */ /* 0x000ea20000000800 */
[C---:B0-----:R-:W-:Y:S01]  /*43f0*/  FADD.FTZ R23, R29.reuse, R18 ;  /* 0x000000121d177221 */ /* 0x041fe20000010000 */
[----:B------:R-:W-:Y:S01]  /*4400*/  FADD.FTZ R38, R50, R39 ;  /* 0x0000002732267221 */ /* 0x000fe20000010000 */
[----:B------:R-:W-:-:S03]  /*4410*/  F2FP.BF16.F32.PACK_AB R195, R29, R28 ;  /* 0x0000001c1dc3723e */ /* 0x000fc600000010ff */
[----:B------:R-:W-:Y:S02]  /*4420*/  FADD.FTZ R39, R51, R38 ;  /* 0x0000002633277221 */ /* 0x000fe40000010000 */
[----:B------:R-:W-:Y:S01]  /*4430*/  MUFU.EX2 R32, R32 ;  /* 0x0000002000207308 */ /* 0x000fe20000000800 */
[----:B-1----:R-:W-:-:S07]  /*4440*/  FADD.FTZ R18, R30, R23 ;  /* 0x000000171e127221 */ /* 0x002fce0000010000 */
[----:B------:R-:W0:Y:S01]  /*4450*/  MUFU.EX2 R33, R33 ;  /* 0x0000002100217308 */ /* 0x000e220000000800 */
[C---:B--2---:R-:W-:Y:S01]  /*4460*/  FADD.FTZ R23, R31.reuse, R18 ;  /* 0x000000121f177221 */ /* 0x044fe20000010000 */
[----:B------:R-:W-:Y:S01]  /*4470*/  FADD.FTZ R18, R36, R39 ;  /* 0x0000002724127221 */ /* 0x000fe20000010000 */
[----:B------:R-:W-:-:S03]  /*4480*/  F2FP.BF16.F32.PACK_AB R189, R31, R30 ;  /* 0x0000001e1fbd723e */ /* 0x000fc600000010ff */
[----:B------:R-:W-:Y:S02]  /*4490*/  FADD.FTZ R18, R37, R18 ;  /* 0x0000001225127221 */ /* 0x000fe40000010000 */
[----:B------:R-:W1:Y:S08]  /*44a0*/  MUFU.EX2 R2, R2 ;  /* 0x0000000200027308 */ /* 0x000e700000000800 */
[----:B------:R2:W3:Y:S01]  /*44b0*/  MUFU.EX2 R185, R34 ;  /* 0x0000002200b97308 */ /* 0x0004e20000000800 */
[----:B0-----:R-:W-:-:S07]  /*44c0*/  F2FP.BF16.F32.PACK_AB R191, R33, R32 ;  /* 0x0000002021bf723e */ /* 0x001fce00000010ff */
[----:B------:R-:W0:Y:S01]  /*44d0*/  MUFU.EX2 R0, R0 ;  /* 0x0000000000007308 */ /* 0x000e220000000800 */
[----:B--2---:R-:W-:-:S04]  /*44e0*/  FADD.FTZ R34, R32, R23 ;  /* 0x0000001720227221 */ /* 0x004fc80000010000 */
[----:B------:R-:W-:-:S03]  /*44f0*/  FADD.FTZ R23, R33, R34 ;  /* 0x0000002221177221 */ /* 0x000fc60000010000 */
[----:B------:R-:W2:Y:S01]  /*4500*/  MUFU.EX2 R35, R35 ;  /* 0x0000002300237308 */ /* 0x000ea20000000800 */
[----:B-1----:R-:W-:-:S04]  /*4510*/  FADD.FTZ R8, R2, R23 ;  /* 0x0000001702087221 */ /* 0x002fc80000010000 */
[C---:B---3--:R-:W-:Y:S01]  /*4520*/  FADD.FTZ R9, R185.reuse, R8 ;  /* 0x00000008b9097221 */ /* 0x048fe20000010000 */
[----:B------:R-:W-:-:S03]  /*4530*/  F2FP.BF16.F32.PACK_AB R185, R185, R2 ;  /* 0x00000002b9b9723e */ /* 0x000fc600000010ff */
[----:B0-----:R-:W-:-:S04]  /*4540*/  FADD.FTZ R8, R0, R9 ;  /* 0x0000000900087221 */ /* 0x001fc80000010000 */
[C---:B--2---:R-:W-:Y:S01]  /*4550*/  FADD.FTZ R9, R35.reuse, R8 ;  /* 0x0000000823097221 */ /* 0x044fe20000010000 */
[----:B------:R-:W-:Y:S01]  /*4560*/  F2FP.BF16.F32.PACK_AB R187, R35, R0 ;  /* 0x0000000023bb723e */ /* 0x000fe200000010ff */
[----:B------:R-:W-:Y:S06]  /*4570*/  @!P6 BRA `(.L_x_984) ;  /* 0x000000000044e947 */ /* 0x000fec0003800000 */
[----:B------:R-:W-:Y:S01]  /*4580*/  ISETP.LT.AND P0, PT, RZ, UR38, PT ;  /* 0x00000026ff007c0c */ /* 0x000fe2000bf01270 */
[----:B------:R-:W-:-:S06]  /*4590*/  UIADD3 UR4, UR38, -0x1, URZ ;  /* 0xffffffff26047890 */ /* 0x000fcc000fffe03f */
[----:B------:R-:W-:-:S06]  /*45a0*/  MOV R0, UR4 ;  /* 0x0000000400007c02 */ /* 0x000fcc0008000f00 */
[----:B------:R-:W-:Y:S05]  /*45b0*/  @P0 BRA `(.L_x_985) ;  /* 0x00000000001c0947 */ /* 0x000fea0003800000 */
[----:B------:R-:W-:Y:S01]  /*45c0*/  ISETP.NE.AND P0, PT, R25, 0x1, PT ;  /* 0x000000011900780c */ /* 0x000fe20003f05270 */
[----:B------:R-:W-:-:S12]  /*45d0*/  IMAD R23, RZ, RZ, -UR38 ;  /* 0x80000026ff177e24 */ /* 0x000fd8000f8e02ff */
[----:B------:R-:W0:Y:S02]  /*45e0*/  @P0 LDC.64 R26, c[0x0][0x9e8] ;  /* 0x00027a00ff1a0b82 */ /* 0x000e240000000a00 */
[----:B0-----:R-:W-:-:S05]  /*45f0*/  @P0 IMAD.HI.U32 R0, R23, R26, RZ ;  /* 0x0000001a17000227 */ /* 0x001fca00078e00ff */
[----:B------:R-:W-:-:S04]  /*4600*/  @P0 SHF.R.U32.HI R23, RZ, R27, R0 ;  /* 0x0000001bff170219 */ /* 0x000fc80000011600 */
[----:B------:R-:W-:Y:S01]  /*4610*/  LOP3.LUT R0, RZ, R23, RZ, 0x33, !PT ;  /* 0x00000017ff007212 */ /* 0x000fe200078e33ff */
[----:B------:R-:W-:Y:S06]  /*4620*/  BRA `(.L_x_986) ;  /* 0x0000000000107947 */ /* 0x000fec0003800000 */
.L_x_985:
[----:B------:R-:W-:-:S13]  /*4630*/  ISETP.NE.AND P0, PT, R25, 0x1, PT ;  /* 0x000000011900780c */ /* 0x000fda0003f05270 */
[----:B------:R-:W0:Y:S02]  /*4640*/  @P0 LDC.64 R26, c[0x0][0x9e8] ;  /* 0x00027a00ff1a0b82 */ /* 0x000e240000000a00 */
[----:B0-----:R-:W-:-:S05]  /*4650*/  @P0 IMAD.HI.U32 R2, R0, R26, RZ ;  /* 0x0000001a00020227 */ /* 0x001fca00078e00ff */
[----:B------:R-:W-:-:S07]  /*4660*/  @P0 SHF.R.U32.HI R0, RZ, R27, R2 ;  /* 0x0000001bff000219 */ /* 0x000fce0000011602 */
.L_x_986:
[----:B------:R-:W-:-:S05]  /*4670*/  IMAD R25, R0, R25, R25 ;  /* 0x0000001900197224 */ /* 0x000fca00078e0219 */
[----:B------:R-:W-:-:S07]  /*4680*/  VIMNMX R24, R24, R25, PT ;  /* 0x0000001918187248 */ /* 0x000fce0003fe0100 */
.L_x_984:
[----:B------:R-:W-:Y:S01]  /*4690*/  R2UR UR4, R22 ;  /* 0x00000000160472ca */ /* 0x000fe200000e0000 */
[----:B------:R-:W-:Y:S01]  /*46a0*/  UMOV UR7, URZ ;  /* 0x0000003f00077c82 */ /* 0x000fe20008000000 */
[----:B------:R-:W-:Y:S01]  /*46b0*/  SHF.R.S32.HI R23, RZ, 0x1f, R24 ;  /* 0x0000001fff177819 */ /* 0x000fe20000011418 */
[----:B------:R-:W-:Y:S01]  /*46c0*/  IMAD.U32 R8, RZ, RZ, UR7 ;  /* 0x00000007ff087e24 */ /* 0x000fe2000f8e00ff */
[----:B------:R-:W-:Y:S01]  /*46d0*/  CS2R R150, SRZ ;  /* 0x0000000000967805 */ /* 0x000fe2000001ff00 */
[----:B------:R-:W-:Y:S01]  /*46e0*/  IMAD.MOV.U32 R0, RZ, RZ, 0x3f800000 ;  /* 0x3f800000ff007424 */ /* 0x000fe200078e00ff */
[----:B------:R-:W-:Y:S01]  /*46f0*/  LEA.HI R23, R23, R24, RZ, 0x6 ;  /* 0x0000001817177211 */ /* 0x000fe200078f30ff */
[----:B------:R-:W-:Y:S01]  /*4700*/  IMAD.MOV.U32 R2, RZ, RZ, 0x3f800000 ;  /* 0x3f800000ff027424 */ /* 0x000fe200078e00ff */
[----:B------:R-:W-:Y:S02]  /*4710*/  CS2R R148, SRZ ;  /* 0x0000000000947805 */ /* 0x000fe4000001ff00 */
[----:B------:R-:W-:-:S02]  /*4720*/  CS2R R146, SRZ ;  /* 0x0000000000927805 */ /* 0x000fc4000001ff00 */
[----:B------:R-:W-:Y:S02]  /*4730*/  SHF.R.S32.HI R23, RZ, 0x6, R23 ;  /* 0x00000006ff177819 */ /* 0x000fe40000011417 */
[----:B------:R-:W-:Y:S02]  /*4740*/  CS2R R144, SRZ ;  /* 0x0000000000907805 */ /* 0x000fe4000001ff00 */
[----:B------:R-:W-:Y:S02]  /*4750*/  CS2R R142, SRZ ;  /* 0x00000000008e7805 */ /* 0x000fe4000001ff00 */
[----:B------:R-:W-:Y:S02]  /*4760*/  CS2R R140, SRZ ;  /* 0x00000000008c7805 */ /* 0x000fe4000001ff00 */
[----:B------:R-:W-:Y:S01]  /*4770*/  VIMNMX R23, R23, UR4, !PT ;  /* 0x0000000417177c48 */ /* 0x000fe2000ffe0100 */
[----:B------:R-:W-:Y:S01]  /*4780*/  UMOV UR4, URZ ;  /* 0x0000003f00047c82 */ /* 0x000fe20008000000 */
[----:B------:R-:W-:-:S02]  /*4790*/  CS2R R138, SRZ ;  /* 0x00000000008a7805 */ /* 0x000fc4000001ff00 */
[----:B------:R-:W-:Y:S02]  /*47a0*/  CS2R R136, SRZ ;  /* 0x0000000000887805 */ /* 0x000fe4000001ff00 */
[----:B------:R-:W-:Y:S02]  /*47b0*/  ISETP.LE.AND P0, PT, R23, UR6, PT ;  /* 0x0000000617007c0c */ /* 0x000fe4000bf03270 */
        /* <DEDUP_REMOVED lines=57> */
[----:B------:R-:W-:Y:S01]  /*4b50*/  UMOV UR4, URZ ;  /* 0x0000003f00047c82 */ /* 0x000fe20008000000 */
[----:B------:R-:W-:Y:S01]  /*4b60*/  MOV R2, 0x3f800000 ;  /* 0x3f80000000027802 */ /* 0x000fe20000000f00 */
[----:B------:R-:W-:Y:S01]  /*4b70*/  IMAD.U32 R202, RZ, RZ, UR4 ;  /* 0x00000004ffca7e24 */ /* 0x000fe2000f8e00ff */
[----:B------:R-:W-:Y:S01]  /*4b80*/  UMOV UR60, URZ ;  /* 0x0000003f003c7c82 */ /* 0x000fe20008000000 */
[----:B------:R-:W-:Y:S01]  /*4b90*/  IMAD.MOV.U32 R0, RZ, RZ, 0x3f800000 ;  /* 0x3f800000ff007424 */ /* 0x000fe200078e00ff */
[----:B------:R-:W-:Y:S01]  /*4ba0*/  ULDC UR7, c[0x0][0x9d8] ;  /* 0x0002760000077ab9 */ /* 0x000fe20000000800 */
[----:B------:R-:W-:-:S07]  /*4bb0*/  IMAD.MOV.U32 R151, RZ, RZ, RZ ;  /* 0x000000ffff977224 */ /* 0x000fce00078e00ff */
.L_x_1004:
[----:B------:R-:W-:Y:S01]  /*4bc0*/  R2UR UR10, R202 ;  /* 0x00000000ca0a72ca */ /* 0x000fe200000e0000 */
[----:B------:R-:W-:-:S04]  /*4bd0*/  UIADD3 UR4, UR60, 0x1, URZ ;  /* 0x000000013c047890 */ /* 0x000fc8000fffe03f */
[----:B------:R-:W-:-:S04]  /*4be0*/  UISETP.NE.AND UP1, UPT, UR4, 0x2, UPT ;  /* 0x000000020400788c */ /* 0x000fc8000bf25270 */
[----:B------:R-:W-:Y:S02]  /*4bf0*/  USEL UR5, URZ, 0x1, UP1 ;  /* 0x000000013f057887 */ /* 0x000fe40008800000 */
[----:B------:R-:W-:Y:S02]  /*4c00*/  USEL UR4, UR4, URZ, UP1 ;  /* 0x0000003f04047287 */ /* 0x000fe40008800000 */
[----:B------:R-:W-:-:S06]  /*4c10*/  ULOP3.LUT UR5, UR10, UR5, URZ, 0x3c, !UPT ;  /* 0x000000050a057292 */ /* 0x000fcc000f8e3c3f */
[----:B------:R-:W-:Y:S01]  /*4c20*/  IMAD.U32 R8, RZ, RZ, UR5 ;  /* 0x00000005ff087e24 */ /* 0x000fe2000f8e00ff */
[----:B------:R-:W-:Y:S06]  /*4c30*/  @!P4 BRA `(.L_x_988) ;  /* 0x000000000004c947 */ /* 0x000fec0003800000 */
[----:B------:R-:W-:Y:S01]  /*4c40*/  BPT.TRAP 0x1 ;  /* 0x000000040000795c */ /* 0x000fe20000300000 */
.L_x_988:
[----:B------:R-:W-:Y:S02]  /*4c50*/  R2UR UR10, R16 ;  /* 0x00000000100a72ca */ /* 0x000fe400000e0000 */
[----:B------:R-:W-:-:S11]  /*4c60*/  R2UR UR5, R8 ;  /* 0x00000000080572ca */ /* 0x000fd600000e0000 */
[----:B------:R-:W-:Y:S02]  /*4c70*/  ULEA UR61, UR4, UR10, 0x3 ;  /* 0x0000000a043d7291 */ /* 0x000fe4000f8e183f */
[----:B------:R-:W-:-:S05]  /*4c80*/  IMAD.U32 R152, RZ, RZ, UR5 ;  /* 0x00000005ff987e24 */ /* 0x000fca000f8e00ff */
[----:B------:R-:W-:-:S04]  /*4c90*/  SHF.L.U32 R152, R152, 0x1f, RZ ;  /* 0x0000001f98987819 */ /* 0x000fc800000006ff */
[----:B------:R0:W1:Y:S01]  /*4ca0*/  SYNCS.PHASECHK.TRANS64.TRYWAIT P0, [UR61+0x30830], R152 ;  /* 0x03083098ff0075a7 */ /* 0x000062000800017d */
[----:B------:R-:W-:Y:S05]  /*4cb0*/  @!P4 BRA `(.L_x_989) ;  /* 0x000000000004c947 */ /* 0x000fea0003800000 */
[----:B------:R-:W-:Y:S01]  /*4cc0*/  BPT.TRAP 0x1 ;  /* 0x000000040000795c */ /* 0x000fe20000300000 */
.L_x_989:
[----:B-1----:R-:W-:Y:S05]  /*4cd0*/  @P0 BRA `(.L_x_990) ;  /* 0x0000000000080947 */ /* 0x002fea0003800000 */
[----:B------:R-:W1:Y:S02]  /*4ce0*/  SYNCS.PHASECHK.TRANS64.TRYWAIT P0, [UR61+0x30830], R152 ;  /* 0x03083098ff0075a7 */ /* 0x000e64000800017d */
[----:B-1----:R-:W-:Y:S05]  /*4cf0*/  @!P0 BRA `(.L_x_991) ;  /* 0x0000010400208947 */ /* 0x002fea0003800000 */
.L_x_990:
[----:B------:R-:W-:Y:S01]  /*4d00*/  R2UR UR5, R20 ;  /* 0x00000000140572ca */ /* 0x000fe200000e0000 */
[----:B01----:R-:W-:Y:S01]  /*4d10*/  WARPGROUP.ARRIVE ;  /* 0x00000000000079c5 */ /* 0x003fe20000000000 */
[----:B------:R-:W-:Y:S01]  /*4d20*/  R2UR UR56, R6 ;  /* 0x00000000063872ca */ /* 0x000fe200000e0000 */
[----:B------:R-:W-:Y:S01]  /*4d30*/  UMOV UR59, 0x40000040 ;  /* 0x40000040003b7882 */ /* 0x000fe20000000000 */
[----:B------:R-:W-:Y:S01]  /*4d40*/  R2UR UR57, R7 ;  /* 0x00000000073972ca */ /* 0x000fe200000e0000 */
[----:B------:R-:W-:Y:S01]  /*4d50*/  UMOV UR55, 0x40000040 ;  /* 0x4000004000377882 */ /* 0x000fe20000000000 */
[----:B------:R-:W-:Y:S01]  /*4d60*/  MOV R200, UR53 ;  /* 0x0000003500c87c02 */ /* 0x000fe20008000f00 */
[----:B------:R-:W-:Y:S01]  /*4d70*/  UMOV UR11, 0x40000040 ;  /* 0x40000040000b7882 */ /* 0x000fe20000000000 */
[----:B------:R-:W-:Y:S01]  /*4d80*/  MOV R201, UR52 ;  /* 0x0000003400c97c02 */ /* 0x000fe20008000f00 */
[----:B------:R-:W-:Y:S01]  /*4d90*/  UMOV UR15, 0x40000040 ;  /* 0x40000040000f7882 */ /* 0x000fe20000000000 */
[----:B------:R-:W-:Y:S01]  /*4da0*/  R2UR UR52, R10 ;  /* 0x000000000a3472ca */ /* 0x000fe200000e0000 */
[----:B------:R-:W-:Y:S01]  /*4db0*/  UMOV UR19, 0x40000040 ;  /* 0x4000004000137882 */ /* 0x000fe20000000000 */
[----:B------:R-:W-:Y:S01]  /*4dc0*/  R2UR UR53, R11 ;  /* 0x000000000b3572ca */ /* 0x000fe200000e0000 */
[----:B------:R-:W-:Y:S01]  /*4dd0*/  ULEA UR5, UR4, UR5, 0xb ;  /* 0x0000000504057291 */ /* 0x000fe2000f8e583f */
        /* <DEDUP_REMOVED lines=9> */
[----:B------:R-:W-:Y:S01]  /*4e70*/  HGMMA.64x64x16.F32.BF16 R152, gdesc[UR56], RZ, !UPT, gsb0 ;  /* 0x00e00000389879f0 */ /* 0x000fe2000c0018ff */
[----:B------:R-:W-:Y:S01]  /*4e80*/  UMOV UR54, UR10 ;  /* 0x0000000a00367c82 */ /* 0x000fe20008000000 */
[----:B------:R-:W-:Y:S01]  /*4e90*/  R2UR UR56, R14 ;  /* 0x000000000e3872ca */ /* 0x000fe200000e0000 */
[----:B------:R-:W-:Y:S01]  /*4ea0*/  UIADD3 UR10, UR5, 0x4, URZ ;  /* 0x00000004050a7890 */ /* 0x000fe2000fffe03f */
[----:B------:R-:W-:Y:S01]  /*4eb0*/  R2UR UR57, R15 ;  /* 0x000000000f3972ca */ /* 0x000fe200000e0000 */
[----:B------:R-:W-:Y:S01]  /*4ec0*/  UMOV UR59, 0x40000040 ;  /* 0x40000040003b7882 */ /* 0x000fe20000000000 */
[----:B------:R-:W-:Y:S01]  /*4ed0*/  UIADD3 UR22, UR5, 0x204, URZ ;  /* 0x0000020405167890 */ /* 0x000fe2000fffe03f */
[-C--:B------:R-:W-:Y:S01]  /*4ee0*/  FMUL.FTZ R29, R29, R0.reuse ;  /* 0x000000001d1d7220 */ /* 0x080fe20000410000 */
[----:B------:R-:W-:Y:S01]  /*4ef0*/  UIADD3 UR26, UR5, 0x206, URZ ;  /* 0x00000206051a7890 */ /* 0x000fe2000fffe03f */
[-C--:B------:R-:W-:Y:S01]  /*4f00*/  FMUL.FTZ R32, R32, R0.reuse ;  /* 0x0000000020207220 */ /* 0x080fe20000410000 */
[----:B------:R-:W-:Y:S01]  /*4f10*/  UMOV UR58, UR10 ;  /* 0x0000000a003a7c82 */ /* 0x000fe20008000000 */
        /* <DEDUP_REMOVED lines=72> */
[----:B------:R-:W-:Y:S01]  /*53a0*/  HGMMA.64x64x16.F32.BF16 R152, gdesc[UR52], R152, gsb0 ;  /* 0x00e00000349879f0 */ /* 0x000fe20008001898 */
[----:B------:R-:W-:Y:S01]  /*53b0*/  R2UR UR53, R200 ;  /* 0x00000000c83572ca */ /* 0x000fe200000e0000 */
[----:B------:R-:W-:Y:S01]  /*53c0*/  UIADD3 UR54, UR5, 0x604, URZ ;  /* 0x0000060405367890 */ /* 0x000fe2000fffe03f */
[----:B------:R-:W-:Y:S01]  /*53d0*/  R2UR UR52, R201 ;  /* 0x00000000c93472ca */ /* 0x000fe200000e0000 */
[----:B------:R-:W-:Y:S01]  /*53e0*/  UMOV UR55, 0x40000040 ;  /* 0x4000004000377882 */ /* 0x000fe20000000000 */
[----:B------:R-:W-:Y:S01]  /*53f0*/  UIADD3 UR5, UR5, 0x606, URZ ;  /* 0x0000060605057890 */ /* 0x000fe2000fffe03f */
        /* <DEDUP_REMOVED lines=68> */
[----:B------:R-:W-:Y:S01]  /*5840*/  HGMMA.64x64x16.F32.BF16 R152, gdesc[UR56], R152, gsb0 ;  /* 0x00e00000389879f0 */ /* 0x000fe20008001898 */
[----:B------:R-:W-:Y:S01]  /*5850*/  R2UR UR56, R12 ;  /* 0x000000000c3872ca */ /* 0x000fe200000e0000 */
[----:B------:R-:W-:Y:S01]  /*5860*/  UMOV UR58, UR5 ;  /* 0x00000005003a7c82 */ /* 0x000fe20008000000 */
[----:B------:R-:W-:Y:S01]  /*5870*/  R2UR UR57, R13 ;  /* 0x000000000d3972ca */ /* 0x000fe200000e0000 */
[----:B------:R-:W-:Y:S01]  /*5880*/  UMOV UR59, 0x40000040 ;  /* 0x40000040003b7882 */ /* 0x000fe20000000000 */
[----:B------:R-:W-:Y:S02]  /*5890*/  WARPGROUP.DEPBAR.LE gsb0, 0x0 ;  /* 0x00008000000079c5 */ /* 0x000fe40000010000 */
[----:B------:R-:W-:-:S06]  /*58a0*/  WARPGROUP.ARRIVE ;  /* 0x00000000000079c5 */ /* 0x000fcc0000000000 */
[----:B------:R-:W-:Y:S03]  /*58b0*/  HGMMA.64x64x16.F32.BF16 R152, gdesc[UR8], R152, gsb0 ;  /* 0x00e00000089879f0 */ /* 0x000fe60008001898 */
        /* <DEDUP_REMOVED lines=37> */
[----:B------:R-:W-:Y:S05]  /*5b10*/  @!P4 BRA `(.L_x_992) ;  /* 0x000000000004c947 */ /* 0x000fea0003800000 */
[----:B------:R-:W-:Y:S01]  /*5b20*/  BPT.TRAP 0x1 ;  /* 0x000000040000795c */ /* 0x000fe20000300000 */
.L_x_992:
        /* <DEDUP_REMOVED lines=8> */
.L_x_993:
[----:B-1----:R-:W-:Y:S05]  /*5bb0*/  @P0 BRA `(.L_x_994) ;  /* 0x0000000000080947 */ /* 0x002fea0003800000 */
[----:B------:R-:W1:Y:S02]  /*5bc0*/  SYNCS.PHASECHK.TRANS64.TRYWAIT P0, [UR14+0x30850], R0 ;  /* 0x03085000ff0075a7 */ /* 0x000e64000800014e */
[----:B-1----:R-:W-:Y:S05]  /*5bd0*/  @!P0 BRA `(.L_x_995) ;  /* 0x000000f400808947 */ /* 0x002fea0003800000 */
.L_x_994:
[----:B------:R-:W-:Y:S01]  /*5be0*/  R2UR UR5, R16 ;  /* 0x00000000100572ca */ /* 0x000fe200000e0000 */
[----:B------:R-:W-:Y:S01]  /*5bf0*/  WARPGROUP.ARRIVE ;  /* 0x00000000000079c5 */ /* 0x000fe20000000000 */
[----:B------:R-:W-:Y:S01]  /*5c00*/  UMOV UR11, 0x40000040 ;  /* 0x40000040000b7882 */ /* 0x000fe20000000000 */
[----:B------:R-:W-:Y:S01]  /*5c10*/  PLOP3.LUT P0, PT, PT, PT, UP0, 0x80, 0x0 ;  /* 0x000000000000781c */ /* 0x000fe20003f0f008 */
[----:B------:R-:W-:Y:S01]  /*5c20*/  FMUL.FTZ R157, R157, UR7 ;  /* 0x000000079d9d7c20 */ /* 0x000fe20008410000 */
[----:B------:R-:W-:Y:S01]  /*5c30*/  PLOP3.LUT P1, PT, PT, PT, UP0, 0x80, 0x0 ;  /* 0x000000000000781c */ /* 0x000fe20003f2f008 */
[----:B------:R-:W-:Y:S01]  /*5c40*/  FMUL.FTZ R2, R155, UR7 ;  /* 0x000000079b027c20 */ /* 0x000fe20008410000 */
[----:B------:R-:W-:Y:S01]  /*5c50*/  FMUL.FTZ R155, R162, UR7 ;  /* 0x00000007a29b7c20 */ /* 0x000fe20008410000 */
[----:B------:R-:W-:Y:S01]  /*5c60*/  FMUL.FTZ R162, R175, UR7 ;  /* 0x00000007afa27c20 */ /* 0x000fe20008410000 */
[----:B------:R-:W-:Y:S01]  /*5c70*/  MOV R175, R19 ;  /* 0x0000001300af7202 */ /* 0x000fe20000000f00 */
[----:B------:R-:W-:Y:S01]  /*5c80*/  USHF.L.U32 UR15, UR6, 0x6, URZ ;  /* 0x00000006060f7899 */ /* 0x000fe2000800063f */
[----:B------:R-:W-:Y:S01]  /*5c90*/  R2UR UR19, R17 ;  /* 0x00000000111372ca */ /* 0x000fe200000e0000 */
[----:B01----:R-:W-:Y:S01]  /*5ca0*/  FMUL.FTZ R0, R154, UR7 ;  /* 0x000000079a007c20 */ /* 0x003fe20008410000 */
[----:B------:R-:W-:Y:S01]  /*5cb0*/  UIADD3 UR5, UR5, 0x400, URZ ;  /* 0x0000040005057890 */ /* 0x000fe2000fffe03f */
[----:B------:R-:W-:Y:S01]  /*5cc0*/  FMUL.FTZ R154, R159, UR7 ;  /* 0x000000079f9a7c20 */ /* 0x000fe20008410000 */
[----:B------:R-:W-:Y:S01]  /*5cd0*/  ULDC UR22, c[0x0][0x2f0] ;  /* 0x0000bc0000167ab9 */ /* 0x000fe20000000800 */
[----:B------:R-:W-:Y:S01]  /*5ce0*/  FMUL.FTZ R159, R170, UR7 ;  /* 0x00000007aa9f7c20 */ /* 0x000fe20008410000 */
[----:B------:R-:W-:Y:S01]  /*5cf0*/  USHF.R.U32.HI UR5, URZ, 0x4, UR5 ;  /* 0x000000043f057899 */ /* 0x000fe20008011605 */
[----:B------:R-:W-:Y:S01]  /*5d00*/  FMUL.FTZ R170, R173, UR7 ;  /* 0x00000007adaa7c20 */ /* 0x000fe20008410000 */
[----:B------:R-:W-:Y:S01]  /*5d10*/  FMUL.FTZ R152, R152, UR7 ;  /* 0x0000000798987c20 */ /* 0x000fe20008410000 */
[----:B------:R-:W-:Y:S01]  /*5d20*/  FMUL.FTZ R165, R165, UR7 ;  /* 0x00000007a5a57c20 */ /* 0x000fe20008410000 */
[----:B------:R-:W-:Y:S01]  /*5d30*/  ULOP3.LUT UR5, UR5, 0x3fff, URZ, 0xc0, !UPT ;  /* 0x00003fff05057892 */ /* 0x000fe2000f8ec03f */
[----:B------:R-:W-:Y:S01]  /*5d40*/  FMUL.FTZ R172, R172, UR7 ;  /* 0x00000007acac7c20 */ /* 0x000fe20008410000 */
[----:B------:R-:W-:Y:S01]  /*5d50*/  FMUL.FTZ R180, R180, UR7 ;  /* 0x00000007b4b47c20 */ /* 0x000fe20008410000 */
[----:B------:R-:W-:Y:S01]  /*5d60*/  FMUL.FTZ R181, R181, UR7 ;  /* 0x00000007b5b57c20 */ /* 0x000fe20008410000 */
[----:B------:R-:W-:Y:S01]  /*5d70*/  ULOP3.LUT UR5, UR5, 0x2000000, URZ, 0xfc, !UPT ;  /* 0x0200000005057892 */ /* 0x000fe2000f8efc3f */
[----:B------:R-:W-:Y:S01]  /*5d80*/  R2UR UR18, R21 ;  /* 0x00000000151272ca */ /* 0x000fe200000e0000 */
[----:B------:R-:W-:Y:S01]  /*5d90*/  FMUL.FTZ R182, R182, UR7 ;  /* 0x00000007b6b67c20 */ /* 0x000fe20008410000 */
[----:B------:R-:W0:Y:S01]  /*5da0*/  MUFU.TANH R152, R152 ;  /* 0x0000009800987308 */ /* 0x000e220000002400 */
[----:B------:R-:W-:-:S07]  /*5db0*/  ULEA UR5, UR60, UR5, 0xb ;  /* 0x000000053c057291 */ /* 0x000fce000f8e583f */
[----:B------:R-:W-:Y:S01]  /*5dc0*/  UMOV UR10, UR5 ;  /* 0x00000005000a7c82 */ /* 0x000fe20008000000 */
[----:B------:R-:W1:Y:S01]  /*5dd0*/  MUFU.TANH R0, R0 ;  /* 0x0000000000007308 */ /* 0x000e620000002400 */
[----:B------:R-:W-:Y:S01]  /*5de0*/  HGMMA.64x256x16.F32.BF16 R24, R196, gdesc[UR8].tnspB, R24, gsb0 ;  /* 0x43e00008c4187df0 */ /* 0x000fe20008001818 */
[----:B------:R-:W-:Y:S01]  /*5df0*/  UIADD3 UR10, UR5, 0x80, URZ ;  /* 0x00000080050a7890 */ /* 0x000fe2000fffe03f */
[----:B------:R-:W-:-:S05]  /*5e00*/  UMOV UR11, 0x40000040 ;  /* 0x40000040000b7882 */ /* 0x000fca0000000000 */
[----:B------:R-:W2:Y:S08]  /*5e10*/  MUFU.TANH R2, R2 ;  /* 0x0000000200027308 */ /* 0x000eb00000002400 */
[----:B------:R-:W3:Y:S08]  /*5e20*/  MUFU.TANH R154, R154 ;  /* 0x0000009a009a7308 */ /* 0x000ef00000002400 */
[----:B------:R-:W4:Y:S08]  /*5e30*/  MUFU.TANH R155, R155 ;  /* 0x0000009b009b7308 */ /* 0x000f300000002400 */
[----:B------:R-:W0:Y:S08]  /*5e40*/  MUFU.TANH R165, R165 ;  /* 0x000000a500a57308 */ /* 0x000e300000002400 */
[----:B------:R-:W0:Y:S08]  /*5e50*/  MUFU.TANH R159, R159 ;  /* 0x0000009f009f7308 */ /* 0x000e300000002400 */
[----:B------:R-:W0:Y:S08]  /*5e60*/  MUFU.TANH R172, R172 ;  /* 0x000000ac00ac7308 */ /* 0x000e300000002400 */
[----:B------:R-:W0:Y:S08]  /*5e70*/  MUFU.TANH R170, R170 ;  /* 0x000000aa00aa7308 */ /* 0x000e300000002400 */
[----:B------:R-:W0:Y:S08]  /*5e80*/  MUFU.TANH R162, R162 ;  /* 0x000000a200a27308 */ /* 0x000e300000002400 */
[----:B------:R-:W0:Y:S08]  /*5e90*/  MUFU.TANH R180, R180 ;  /* 0x000000b400b47308 */ /* 0x000e300000002400 */
[----:B------:R-:W0:Y:S01]  /*5ea0*/  MUFU.TANH R181, R181 ;  /* 0x000000b500b57308 */ /* 0x000e220000002400 */
[----:B------:R-:W-:-:S02]  /*5eb0*/  WARPGROUP.DEPBAR.LE gsb0, 0x0 ;  /* 0x00008000000079c5 */ /* 0x000fc40000010000 */
        /* <DEDUP_REMOVED lines=9> */
[----:B------:R-:W-:Y:S02]  /*5f50*/  UMOV UR11, 0x40000040 ;  /* 0x40000040000b7882 */ /* 0x000fe40000000000 */
[----:B------:R-:W-:Y:S01]  /*5f60*/  @UP0 ULDC UR5, c[0x0][0x44c] ;  /* 0x0001130000050ab9 */ /* 0x000fe20000000800 */
[----:B------:R-:W-:Y:S02]  /*5f70*/  WARPGROUP.DEPBAR.LE gsb0, 0x0 ;  /* 0x00008000000079c5 */ /* 0x000fe40000010000 */
[----:B------:R-:W-:Y:S01]  /*5f80*/  WARPGROUP.ARRIVE ;  /* 0x00000000000079c5 */ /* 0x000fe20000000000 */
[----:B------:R-:W-:Y:S01]  /*5f90*/  FMUL.FTZ R188, R153, UR7 ;  /* 0x0000000799bc7c20 */ /* 0x000fe20008410000 */
[----:B------:R-:W-:Y:S01]  /*5fa0*/  FMUL.FTZ R153, R158, UR7 ;  /* 0x000000079e997c20 */ /* 0x000fe20008410000 */
[----:B------:R-:W-:Y:S01]  /*5fb0*/  FMUL.FTZ R191, R169, UR7 ;  /* 0x00000007a9bf7c20 */ /* 0x000fe20008410000 */
[----:B------:R-:W-:Y:S01]  /*5fc0*/  FMUL.FTZ R158, R167, UR7 ;  /* 0x00000007a79e7c20 */ /* 0x000fe20008410000 */
[----:B------:R-:W-:-:S15]  /*5fd0*/  FMUL.FTZ R190, R168, UR7 ;  /* 0x00000007a8be7c20 */ /* 0x000fde0008410000 */
[----:B------:R-:W-:-:S01]  /*5fe0*/  NOP ;  /* 0x0000000000007918 */ /* 0x000fc20000000000 */
[----:B------:R-:W-:Y:S01]  /*5ff0*/  HGMMA.64x256x16.F32.BF16 R24, R184, gdesc[UR8].tnspB, R24, gsb0 ;  /* 0x43e00008b8187df0 */ /* 0x000fe20008001818 */
[----:B------:R-:W-:Y:S01]  /*6000*/  FMUL.FTZ R189, R156, UR7 ;  /* 0x000000079cbd7c20 */ /* 0x000fe20008410000 */
[----:B------:R-:W-:Y:S01]  /*6010*/  UMOV UR10, UR22 ;  /* 0x00000016000a7c82 */ /* 0x000fe20008000000 */
[----:B------:R-:W-:Y:S01]  /*6020*/  FMUL.FTZ R156, R163, UR7 ;  /* 0x00000007a39c7c20 */ /* 0x000fe20008410000 */
[----:B------:R-:W-:Y:S01]  /*6030*/  FMUL.FTZ R163, R178, UR7 ;  /* 0x00000007b2a37c20 */ /* 0x000fe20008410000 */
[----:B------:R-:W-:Y:S01]  /*6040*/  IMAD.U32 R173, RZ, RZ, UR10 ;  /* 0x0000000affad7e24 */ /* 0x000fe2000f8e00ff */
[----:B------:R-:W-:Y:S01]  /*6050*/  ULDC UR22, c[0x0][0x288] ;  /* 0x0000a20000167ab9 */ /* 0x000fe20000000800 */
[----:B------:R-:W0:Y:S01]  /*6060*/  MUFU.TANH R188, R188 ;  /* 0x000000bc00bc7308 */ /* 0x000e220000002400 */
[----:B------:R-:W-:-:S07]  /*6070*/  UMOV UR11, UR22 ;  /* 0x00000016000b7c82 */ /* 0x000fce0008000000 */
[----:B------:R-:W0:Y:S08]  /*6080*/  MUFU.TANH R189, R189 ;  /* 0x000000bd00bd7308 */ /* 0x000e300000002400 */
[----:B------:R-:W0:Y:S08]  /*6090*/  MUFU.TANH R153, R153 ;  /* 0x0000009900997308 */ /* 0x000e300000002400 */
[----:B------:R-:W0:Y:S08]  /*60a0*/  MUFU.TANH R156, R156 ;  /* 0x0000009c009c7308 */ /* 0x000e300000002400 */
[----:B------:R-:W0:Y:S08]  /*60b0*/  MUFU.TANH R158, R158 ;  /* 0x0000009e009e7308 */ /* 0x000e300000002400 */
[----:B------:R-:W0:Y:S08]  /*60c0*/  MUFU.TANH R190, R190 ;  /* 0x000000be00be7308 */ /* 0x000e300000002400 */
[----:B------:R-:W0:Y:S08]  /*60d0*/  MUFU.TANH R191, R191 ;  /* 0x000000bf00bf7308 */ /* 0x000e300000002400 */
[----:B------:R-:W0:Y:S01]  /*60e0*/  MUFU.TANH R163, R163 ;  /* 0x000000a300a37308 */ /* 0x000e220000002400 */
[----:B------:R-:W-:-:S07]  /*60f0*/  WARPGROUP.DEPBAR.LE gsb0, 0x0 ;  /* 0x00008000000079c5 */ /* 0x000fce0000010000 */
[----:B------:R5:W0:Y:S01]  /*6100*/  MUFU.TANH R184, R157 ;  /* 0x0000009d00b87308 */ /* 0x000a220000002400 */
        /* <DEDUP_REMOVED lines=8> */
[----:B-----5:R-:W-:Y:S01]  /*6190*/  FMUL.FTZ R157, R166, UR7 ;  /* 0x00000007a69d7c20 */ /* 0x020fe20008410000 */
[----:B------:R-:W-:Y:S01]  /*61a0*/  @P0 IMAD.HI.U32 R166, R19, UR5, RZ ;  /* 0x0000000513a60c27 */ /* 0x000fe2000f8e00ff */
[----:B------:R-:W-:Y:S01]  /*61b0*/  @UP0 ULDC UR5, c[0x0][0x450] ;  /* 0x0001140000050ab9 */ /* 0x000fe20000000800 */
[----:B------:R-:W0:Y:S03]  /*61c0*/  MUFU.TANH R185, R185 ;  /* 0x000000b900b97308 */ /* 0x000e260000002400 */
[----:B------:R-:W-:Y:S01]  /*61d0*/  @P1 SHF.R.U32.HI R175, RZ, UR5, R166 ;  /* 0x00000005ffaf1c19 */ /* 0x000fe200080116a6 */
[----:B------:R-:W-:Y:S01]  /*61e0*/  IMAD.U32 R166, RZ, RZ, UR61 ;  /* 0x0000003dffa67e24 */ /* 0x000fe2000f8e00ff */
[----:B------:R-:W-:-:S03]  /*61f0*/  UIADD3 UR5, -UR15, 0x1, URZ ;  /* 0x000000010f057890 */ /* 0x000fc6000fffe13f */
[----:B------:R-:W-:Y:S01]  /*6200*/  @!P5 VIADD R166, R166, 0x30840 ;  /* 0x00030840a6a6d836 */ /* 0x000fe20000000000 */
[----:B------:R-:W5:Y:S01]  /*6210*/  SHFL.IDX PT, R169, R175, RZ, 0x1c1f ;  /* 0x001c1fffafa97589 */ /* 0x000f6200000e0000 */
[----:B------:R-:W0:Y:S01]  /*6220*/  MUFU.TANH R186, R186 ;  /* 0x000000ba00ba7308 */ /* 0x000e220000002400 */
[----:B------:R-:W-:Y:S02]  /*6230*/  IMAD.U32 R168, RZ, RZ, UR5 ;  /* 0x00000005ffa87e24 */ /* 0x000fe4000f8e00ff */
[----:B------:R-:W-:Y:S02]  /*6240*/  @!P5 PRMT R167, RZ, 0x654, R166 ;  /* 0x00000654ffa7d816 */ /* 0x000fe400000000a6 */
[----:B------:R-:W-:Y:S02]  /*6250*/  IMAD R168, R5, -0x2, R168 ;  /* 0xfffffffe05a87824 */ /* 0x000fe400078e02a8 */
[----:B------:R1:W-:Y:S01]  /*6260*/  @!P5 SYNCS.ARRIVE.TRANS64.RED.A1T0 RZ, [R167+URZ], RZ ;  /* 0x000000ffa7ffd9a7 */ /* 0x0003e2000810043f */
[----:B------:R-:W0:Y:S01]  /*6270*/  MUFU.TANH R187, R187 ;  /* 0x000000bb00bb7308 */ /* 0x000e220000002400 */
[----:B------:R-:W-:Y:S01]  /*6280*/  IMAD R168, R173, UR19, R168 ;  /* 0x00000013ada87c24 */ /* 0x000fe2000f8e02a8 */
[----:B------:R-:W-:-:S03]  /*6290*/  ULDC UR19, c[0x0][0x9e0] ;  /* 0x0002780000137ab9 */ /* 0x000fc60000000800 */
[----:B------:R-:W-:Y:S02]  /*62a0*/  VIADD R168, R168, -UR11 ;  /* 0x8000000ba8a87c36 */ /* 0x000fe40008000000 */
[----:B-1----:R-:W-:Y:S01]  /*62b0*/  FMUL.FTZ R167, R183, UR7 ;  /* 0x00000007b7a77c20 */ /* 0x002fe20008410000 */
[----:B------:R-:W1:Y:S01]  /*62c0*/  MUFU.TANH R157, R157 ;  /* 0x0000009d009d7308 */ /* 0x000e620000002400 */
[C---:B------:R-:W-:Y:S01]  /*62d0*/  VIADD R192, R168.reuse, UR18 ;  /* 0x00000012a8c07c36 */ /* 0x040fe20008000000 */
[----:B------:R-:W-:-:S05]  /*62e0*/  IADD3 R183, R168, UR19, RZ ;  /* 0x00000013a8b77c10 */ /* 0x000fca000fffe0ff */
[--C-:B-----5:R-:W-:Y:S01]  /*62f0*/  IMAD.IADD R178, R183, 0x1, R169.reuse ;  /* 0x00000001b7b27824 */ /* 0x120fe200078e02a9 */
[----:B------:R-:W0:Y:S01]  /*6300*/  MUFU.TANH R160, R160 ;  /* 0x000000a000a07308 */ /* 0x000e220000002400 */
[----:B------:R-:W-:-:S07]  /*6310*/  IMAD.IADD R179, R192, 0x1, R169 ;  /* 0x00000001c0b37824 */ /* 0x000fce00078e02a9 */
[----:B------:R-:W0:Y:S08]  /*6320*/  MUFU.TANH R161, R161 ;  /* 0x000000a100a17308 */ /* 0x000e300000002400 */
[----:B------:R-:W0:Y:S08]  /*6330*/  MUFU.TANH R171, R171 ;  /* 0x000000ab00ab7308 */ /* 0x000e300000002400 */
[----:B------:R-:W0:Y:S08]  /*6340*/  MUFU.TANH R176, R176 ;  /* 0x000000b000b07308 */ /* 0x000e300000002400 */
[----:B------:R-:W0:Y:S08]  /*6350*/  MUFU.TANH R164, R164 ;  /* 0x000000a400a47308 */ /* 0x000e300000002400 */
[----:B------:R0:W0:Y:S08]  /*6360*/  MUFU.TANH R166, R182 ;  /* 0x000000b600a67308 */ /* 0x0000300000002400 */
[----:B------:R-:W0:Y:S01]  /*6370*/  MUFU.TANH R167, R167 ;  /* 0x000000a700a77308 */ /* 0x000e220000002400 */
[----:B-1234-:R-:W-:Y:S05]  /*6380*/  @!P6 BRA `(.L_x_996) ;  /* 0x00000000006ce947 */ /* 0x01efea0003800000 */
[----:B------:R-:W-:Y:S01]  /*6390*/  R2UR UR5, R17 ;  /* 0x00000000110572ca */ /* 0x000fe200000e0000 */
[----:B------:R-:W-:Y:S01]  /*63a0*/  IMAD.U32 R168, RZ, RZ, UR10 ;  /* 0x0000000affa87e24 */ /* 0x000fe2000f8e00ff */
[----:B------:R-:W-:Y:S11]  /*63b0*/  BSSY B0, `(.L_x_997) ;  /* 0x0000014000007945 */ /* 0x000ff60003800000 */
[----:B------:R-:W-:-:S04]  /*63c0*/  IMAD R168, R168, UR5, R169 ;  /* 0x00000005a8a87c24 */ /* 0x000fc8000f8e02a9 */
[----:B------:R-:W-:-:S05]  /*63d0*/  VIADD R173, R168, -UR11 ;  /* 0x8000000ba8ad7c36 */ /* 0x000fca0008000000 */
[----:B------:R-:W-:-:S13]  /*63e0*/  ISETP.GT.AND P0, PT, R173, -0x1, PT ;  /* 0xffffffffad00780c */ /* 0x000fda0003f04270 */
[----:B------:R-:W-:Y:S05]  /*63f0*/  @P0 BRA `(.L_x_998) ;  /* 0x0000000000240947 */ /* 0x000fea0003800000 */
[----:B------:R-:W-:Y:S01]  /*6400*/  ULDC UR5, c[0x0][0x9e4] ;  /* 0x0002790000057ab9 */ /* 0x000fe20000000800 */
[----:B------:R-:W-:Y:S02]  /*6410*/  LOP3.LUT R173, RZ, R173, RZ, 0x33, !PT ;  /* 0x000000adffad7212 */ /* 0x000fe400078e33ff */
[----:B------:R-:W-:-:S04]  /*6420*/  MOV R177, UR5 ;  /* 0x0000000500b17c02 */ /* 0x000fc80008000f00 */
[----:B------:R-:W-:-:S13]  /*6430*/  ISETP.NE.AND P0, PT, R177, 0x1, PT ;  /* 0x00000001b100780c */ /* 0x000fda0003f05270 */
[----:B------:R-:W1:Y:S02]  /*6440*/  @P0 LDC.64 R168, c[0x0][0x9e8] ;  /* 0x00027a00ffa80b82 */ /* 0x000e640000000a00 */
[----:B-1----:R-:W-:-:S05]  /*6450*/  @P0 IMAD.HI.U32 R168, R173, R168, RZ ;  /* 0x000000a8ada80227 */ /* 0x002fca00078e00ff */
[----:B------:R-:W-:-:S04]  /*6460*/  @P0 SHF.R.U32.HI R173, RZ, R169, R168 ;  /* 0x000000a9ffad0219 */ /* 0x000fc800000116a8 */
[----:B------:R-:W-:Y:S01]  /*6470*/  LOP3.LUT R173, RZ, R173, RZ, 0x33, !PT ;  /* 0x000000adffad7212 */ /* 0x000fe200078e33ff */
[----:B------:R-:W-:Y:S06]  /*6480*/  BRA `(.L_x_999) ;  /* 0x0000000000187947 */ /* 0x000fec0003800000 */
.L_x_998:
[----:B------:R-:W-:Y:S02]  /*6490*/  ULDC UR5, c[0x0][0x9e4] ;  /* 0x0002790000057ab9 */ /* 0x000fe40000000800 */
[----:B------:R-:W-:-:S05]  /*64a0*/  IMAD.U32 R177, RZ, RZ, UR5 ;  /* 0x00000005ffb17e24 */ /* 0x000fca000f8e00ff */
[----:B------:R-:W-:-:S13]  /*64b0*/  ISETP.NE.AND P0, PT, R177, 0x1, PT ;  /* 0x00000001b100780c */ /* 0x000fda0003f05270 */
[----:B------:R-:W1:Y:S02]  /*64c0*/  @P0 LDC.64 R168, c[0x0][0x9e8] ;  /* 0x00027a00ffa80b82 */ /* 0x000e640000000a00 */
[----:B-1----:R-:W-:-:S05]  /*64d0*/  @P0 IMAD.HI.U32 R168, R173, R168, RZ ;  /* 0x000000a8ada80227 */ /* 0x002fca00078e00ff */
[----:B------:R-:W-:-:S07]  /*64e0*/  @P0 SHF.R.U32.HI R173, RZ, R169, R168 ;  /* 0x000000a9ffad0219 */ /* 0x000fce00000116a8 */
.L_x_999:
[----:B------:R-:W-:Y:S05]  /*64f0*/  BSYNC B0 ;  /* 0x0000000000007941 */ /* 0x000fea0003800000 */
.L_x_997:
[----:B------:R-:W-:-:S04]  /*6500*/  IMAD R168, R173, R177, -UR15 ;  /* 0x8000000fada87e24 */ /* 0x000fc8000f8e02b1 */
[----:B------:R-:W-:-:S05]  /*6510*/  IMAD R168, R5, -0x2, R168 ;  /* 0xfffffffe05a87824 */ /* 0x000fca00078e02a8 */
[----:B------:R-:W-:Y:S02]  /*6520*/  VIADDMNMX R178, R168, R177, R178, PT ;  /* 0x000000b1a8b27246 */ /* 0x000fe400038001b2 */
[----:B------:R-:W-:-:S07]  /*6530*/  VIMNMX R179, R179, R168, !PT ;  /* 0x000000a8b3b37248 */ /* 0x000fce0007fe0100 */
.L_x_996:
[----:B------:R-:W-:-:S06]  /*6540*/  UISETP.GT.AND UP1, UPT, UR6, -0x1, UPT ;  /* 0xffffffff0600788c */ /* 0x000fcc000bf24270 */
[----:B------:R-:W-:-:S04]  /*6550*/  PLOP3.LUT P0, PT, PT, PT, UP1, 0x80, 0x0 ;  /* 0x000000000000781c */ /* 0x000fc80003f0f018 */
[C---:B------:R-:W-:Y:S02]  /*6560*/  ISETP.GT.AND P1, PT, R179.reuse, RZ, P0 ;  /* 0x000000ffb300720c */ /* 0x040fe40000724270 */
[C---:B------:R-:W-:Y:S02]  /*6570*/  ISETP.GT.AND P3, PT, R179.reuse, 0x1, P0 ;  /* 0x00000001b300780c */ /* 0x040fe40000764270 */
[----:B------:R-:W-:Y:S02]  /*6580*/  ISETP.LT.OR P2, PT, R178, 0x1, P1 ;  /* 0x00000001b200780c */ /* 0x000fe40000f41670 */
[C---:B------:R-:W-:Y:S02]  /*6590*/  ISETP.GT.AND P1, PT, R179.reuse, 0x8, P0 ;  /* 0x00000008b300780c */ /* 0x040fe40000724270 */
[----:B0-----:R-:W-:Y:S02]  /*65a0*/  FSEL R177, R152, -INF , !P2 ;  /* 0xff80000098b17808 */ /* 0x001fe40005000000 */
[----:B------:R-:W-:Y:S01]  /*65b0*/  ISETP.GT.AND P2, PT, R179, 0x9, P0 ;  /* 0x00000009b300780c */ /* 0x000fe20000744270 */
[----:B------:R-:W0:Y:S01]  /*65c0*/  SHFL.IDX PT, R152, R175, 0x1, 0x1c1f ;  /* 0x003c1f00af987f89 */ /* 0x000e2200000e0000 */
[----:B------:R-:W-:-:S02]  /*65d0*/  ISETP.LT.OR P1, PT, R178, 0x9, P1 ;  /* 0x00000009b200780c */ /* 0x000fc40000f21670 */
[C---:B------:R-:W-:Y:S02]  /*65e0*/  ISETP.LT.OR P3, PT, R178.reuse, 0x2, P3 ;  /* 0x00000002b200780c */ /* 0x040fe40001f61670 */
[----:B------:R-:W-:Y:S02]  /*65f0*/  ISETP.LT.OR P2, PT, R178, 0xa, P2 ;  /* 0x0000000ab200780c */ /* 0x000fe40001741670 */
[----:B------:R-:W-:Y:S02]  /*6600*/  FSEL R189, R189, -INF , !P1 ;  /* 0xff800000bdbd7808 */ /* 0x000fe40004800000 */
[----:B------:R-:W-:Y:S02]  /*6610*/  FSEL R188, R188, -INF , !P3 ;  /* 0xff800000bcbc7808 */ /* 0x000fe40005800000 */
[----:B------:R-:W-:Y:S02]  /*6620*/  ISETP.GT.AND P1, PT, R179, 0x11, P0 ;  /* 0x00000011b300780c */ /* 0x000fe40000724270 */
[----:B------:R-:W-:-:S02]  /*6630*/  FSEL R184, R184, -INF , !P2 ;  /* 0xff800000b8b87808 */ /* 0x000fc40005000000 */
[C---:B------:R-:W-:Y:S02]  /*6640*/  ISETP.GT.AND P3, PT, R179.reuse, 0x10, P0 ;  /* 0x00000010b300780c */ /* 0x040fe40000764270 */
[----:B------:R-:W-:Y:S02]  /*6650*/  ISETP.GT.AND P2, PT, R179, 0x18, P0 ;  /* 0x00000018b300780c */ /* 0x000fe40000744270 */
[C---:B------:R-:W-:Y:S02]  /*6660*/  ISETP.LT.OR P1, PT, R178.reuse, 0x12, P1 ;  /* 0x00000012b200780c */ /* 0x040fe40000f21670 */
[C---:B------:R-:W-:Y:S02]  /*6670*/  ISETP.LT.OR P3, PT, R178.reuse, 0x11, P3 ;  /* 0x00000011b200780c */ /* 0x040fe40001f61670 */
[----:B------:R-:W-:Y:S02]  /*6680*/  ISETP.LT.OR P2, PT, R178, 0x19, P2 ;  /* 0x00000019b200780c */ /* 0x000fe40001741670 */
[----:B------:R-:W-:-:S02]  /*6690*/  FSEL R186, R186, -INF , !P1 ;  /* 0xff800000baba7808 */ /* 0x000fc40004800000 */
[----:B------:R-:W-:Y:S02]  /*66a0*/  FSEL R185, R185, -INF , !P3 ;  /* 0xff800000b9b97808 */ /* 0x000fe40005800000 */
[----:B------:R-:W-:Y:S02]  /*66b0*/  ISETP.GT.AND P1, PT, R179, 0x20, P0 ;  /* 0x00000020b300780c */ /* 0x000fe40000724270 */
[----:B------:R-:W-:Y:S02]  /*66c0*/  FSEL R187, R187, -INF , !P2 ;  /* 0xff800000bbbb7808 */ /* 0x000fe40005000000 */
[C---:B------:R-:W-:Y:S02]  /*66d0*/  ISETP.GT.AND P3, PT, R179.reuse, 0x19, P0 ;  /* 0x00000019b300780c */ /* 0x040fe40000764270 */
[----:B------:R-:W-:Y:S02]  /*66e0*/  ISETP.GT.AND P2, PT, R179, 0x21, P0 ;  /* 0x00000021b300780c */ /* 0x000fe40000744270 */
        /* <DEDUP_REMOVED lines=14> */
[----:B------:R-:W-:Y:S02]  /*67d0*/  FSEL R170, R171, -INF , !P2 ;  /* 0xff800000abaa7808 */ /* 0x000fe40005000000 */
[C---:B------:R-:W-:Y:S02]  /*67e0*/  ISETP.GT.AND P3, PT, R179.reuse, 0x31, P0 ;  /* 0x00000031b300780c */ /* 0x040fe40000764270 */
[C---:B------:R-:W-:Y:S02]  /*67f0*/  ISETP.GT.AND P1, PT, R179.reuse, 0x38, P0 ;  /* 0x00000038b300780c */ /* 0x040fe40000724270 */
[----:B------:R-:W-:Y:S01]  /*6800*/  ISETP.GT.AND P2, PT, R179, 0x39, P0 ;  /* 0x00000039b300780c */ /* 0x000fe20000744270 */
[----:B0-----:R-:W-:Y:S01]  /*6810*/  IMAD.IADD R179, R192, 0x1, R152 ;  /* 0x00000001c0b37824 */ /* 0x001fe200078e0298 */
[----:B------:R-:W-:-:S02]  /*6820*/  ISETP.LT.OR P3, PT, R178, 0x32, P3 ;  /* 0x00000032b200780c */ /* 0x000fc40001f61670 */
[C---:B------:R-:W-:Y:S02]  /*6830*/  ISETP.LT.OR P1, PT, R178.reuse, 0x39, P1 ;  /* 0x00000039b200780c */ /* 0x040fe40000f21670 */
[----:B------:R-:W-:Y:S01]  /*6840*/  ISETP.LT.OR P2, PT, R178, 0x3a, P2 ;  /* 0x0000003ab200780c */ /* 0x000fe20001741670 */
[----:B------:R-:W-:Y:S01]  /*6850*/  IMAD.IADD R178, R183, 0x1, R152 ;  /* 0x00000001b7b27824 */ /* 0x000fe200078e0298 */
[----:B------:R-:W-:Y:S02]  /*6860*/  FSEL R176, R176, -INF , !P3 ;  /* 0xff800000b0b07808 */ /* 0x000fe40005800000 */
        /* <DEDUP_REMOVED lines=14> */
[----:B------:R-:W0:Y:S02]  /*6950*/  @P1 LDC.64 R168, c[0x0][0x9e8] ;  /* 0x00027a00ffa81b82 */ /* 0x000e240000000a00 */
[----:B0-----:R-:W-:-:S05]  /*6960*/  @P1 IMAD.HI.U32 R168, R181, R168, RZ ;  /* 0x000000a8b5a81227 */ /* 0x001fca00078e00ff */
[----:B------:R-:W-:-:S04]  /*6970*/  @P1 SHF.R.U32.HI R181, RZ, R169, R168 ;  /* 0x000000a9ffb51219 */ /* 0x000fc800000116a8 */
[----:B------:R-:W-:Y:S01]  /*6980*/  LOP3.LUT R181, RZ, R181, RZ, 0x33, !PT ;  /* 0x000000b5ffb57212 */ /* 0x000fe200078e33ff */
[----:B------:R-:W-:Y:S06]  /*6990*/  BRA `(.L_x_1003) ;  /* 0x0000000000187947 */ /* 0x000fec0003800000 */
.L_x_1002:
[----:B------:R-:W-:Y:S02]  /*69a0*/  ULDC UR5, c[0x0][0x9e4] ;  /* 0x0002790000057ab9 */ /* 0x000fe40000000800 */
[----:B------:R-:W-:-:S05]  /*69b0*/  IMAD.U32 R183, RZ, RZ, UR5 ;  /* 0x00000005ffb77e24 */ /* 0x000fca000f8e00ff */
[----:B------:R-:W-:-:S13]  /*69c0*/  ISETP.NE.AND P1, PT, R183, 0x1, PT ;  /* 0x00000001b700780c */ /* 0x000fda0003f25270 */
[----:B------:R-:W0:Y:S02]  /*69d0*/  @P1 LDC.64 R168, c[0x0][0x9e8] ;  /* 0x00027a00ffa81b82 */ /* 0x000e240000000a00 */
[----:B0-----:R-:W-:-:S05]  /*69e0*/  @P1 IMAD.HI.U32 R168, R181, R168, RZ ;  /* 0x000000a8b5a81227 */ /* 0x001fca00078e00ff */
[----:B------:R-:W-:-:S07]  /*69f0*/  @P1 SHF.R.U32.HI R181, RZ, R169, R168 ;  /* 0x000000a9ffb51219 */ /* 0x000fce00000116a8 */
.L_x_1003:
[----:B------:R-:W-:Y:S05]  /*6a00*/  BSYNC B0 ;  /* 0x0000000000007941 */ /* 0x000fea0003800000 */
.L_x_1001:
[----:B------:R-:W-:-:S04]  /*6a10*/  IMAD R152, R181, R183, -UR15 ;  /* 0x8000000fb5987e24 */ /* 0x000fc8000f8e02b7 */
[----:B------:R-:W-:-:S05]  /*6a20*/  IMAD R152, R5, -0x2, R152 ;  /* 0xfffffffe05987824 */ /* 0x000fca00078e0298 */
[----:B------:R-:W-:Y:S02]  /*6a30*/  VIADDMNMX R178, R152, R183, R178, PT ;  /* 0x000000b798b27246 */ /* 0x000fe400038001b2 */
[----:B------:R-:W-:-:S07]  /*6a40*/  VIMNMX R179, R179, R152, !PT ;  /* 0x00000098b3b37248 */ /* 0x000fce0007fe0100 */
.L_x_1000:
[----:B------:R-:W-:Y:S01]  /*6a50*/  FMNMX.FTZ R169, R177, R4, !PT ;  /* 0x00000004b1a97209 */ /* 0x000fe20007810000 */
[----:B------:R-:W-:Y:S01]  /*6a60*/  ULDC UR5, c[0x0][0x988] ;  /* 0x0002620000057ab9 */ /* 0x000fe20000000800 */
[----:B------:R-:W-:Y:S01]  /*6a70*/  ISETP.GT.AND P1, PT, R179, 0x1, P0 ;  /* 0x00000001b300780c */ /* 0x000fe20000724270 */
[----:B------:R-:W-:Y:S01]  /*6a80*/  UMOV UR60, UR4 ;  /* 0x00000004003c7c82 */ /* 0x000fe20008000000 */
[----:B------:R-:W-:Y:S02]  /*6a90*/  FMNMX.FTZ R152, R188, R169, !PT ;  /* 0x000000a9bc987209 */ /* 0x000fe40007810000 */
[----:B------:R-:W-:Y:S02]  /*6aa0*/  ISETP.LT.OR P1, PT, R178, 0x2, P1 ;  /* 0x00000002b200780c */ /* 0x000fe40000f21670 */
[----:B------:R-:W-:Y:S02]  /*6ab0*/  FMNMX.FTZ R169, R189, R152, !PT ;  /* 0x00000098bda97209 */ /* 0x000fe40007810000 */
[----:B------:R-:W-:-:S02]  /*6ac0*/  FSEL R2, R2, -INF , !P1 ;  /* 0xff80000002027808 */ /* 0x000fc40004800000 */
[----:B------:R-:W-:Y:S02]  /*6ad0*/  FMNMX.FTZ R152, R184, R169, !PT ;  /* 0x000000a9b8987209 */ /* 0x000fe40007810000 */
[----:B------:R-:W-:Y:S02]  /*6ae0*/  ISETP.GT.AND P1, PT, R179, RZ, P0 ;  /* 0x000000ffb300720c */ /* 0x000fe40000724270 */
[----:B------:R-:W-:Y:S02]  /*6af0*/  FMNMX.FTZ R169, R185, R152, !PT ;  /* 0x00000098b9a97209 */ /* 0x000fe40007810000 */
[----:B------:R-:W-:Y:S02]  /*6b00*/  ISETP.LT.OR P1, PT, R178, 0x1, P1 ;  /* 0x00000001b200780c */ /* 0x000fe40000f21670 */
[----:B------:R-:W-:Y:S02]  /*6b10*/  FMNMX.FTZ R152, R186, R169, !PT ;  /* 0x000000a9ba987209 */ /* 0x000fe40007810000 */
[----:B------:R-:W-:-:S02]  /*6b20*/  ISETP.GT.AND P2, PT, R179, 0x8, P0 ;  /* 0x00000008b300780c */ /* 0x000fc40000744270 */
[----:B------:R-:W-:Y:S02]  /*6b30*/  FMNMX.FTZ R169, R187, R152, !PT ;  /* 0x00000098bba97209 */ /* 0x000fe40007810000 */
[----:B------:R-:W-:Y:S02]  /*6b40*/  ISETP.GT.AND P3, PT, R179, 0x9, P0 ;  /* 0x00000009b300780c */ /* 0x000fe40000764270 */
[----:B------:R-:W-:Y:S02]  /*6b50*/  FMNMX.FTZ R169, R174, R169, !PT ;  /* 0x000000a9aea97209 */ /* 0x000fe40007810000 */
[----:B------:R-:W-:Y:S02]  /*6b60*/  ISETP.LT.OR P2, PT, R178, 0x9, P2 ;  /* 0x00000009b200780c */ /* 0x000fe40001741670 */
[----:B------:R-:W-:Y:S02]  /*6b70*/  FMNMX.FTZ R152, R190, R169, !PT ;  /* 0x000000a9be987209 */ /* 0x000fe40007810000 */
[----:B------:R-:W-:-:S02]  /*6b80*/  ISETP.LT.OR P3, PT, R178, 0xa, P3 ;  /* 0x0000000ab200780c */ /* 0x000fc40001f61670 */
[----:B------:R-:W-:Y:S02]  /*6b90*/  FMNMX.FTZ R169, R173, R152, !PT ;  /* 0x00000098ada97209 */ /* 0x000fe40007810000 */
[----:B------:R-:W-:Y:S02]  /*6ba0*/  FSEL R153, R153, -INF , !P2 ;  /* 0xff80000099997808 */ /* 0x000fe40005000000 */
[----:B------:R-:W-:Y:S02]  /*6bb0*/  FMNMX.FTZ R152, R172, R169, !PT ;  /* 0x000000a9ac987209 */ /* 0x000fe40007810000 */
[----:B------:R-:W-:Y:S02]  /*6bc0*/  FSEL R154, R154, -INF , !P3 ;  /* 0xff8000009a9a7808 */ /* 0x000fe40005800000 */
[----:B------:R-:W-:Y:S02]  /*6bd0*/  FMNMX.FTZ R169, R165, R152, !PT ;  /* 0x00000098a5a97209 */ /* 0x000fe40007810000 */
[----:B------:R-:W-:-:S02]  /*6be0*/  ISETP.GT.AND P2, PT, R179, 0x10, P0 ;  /* 0x00000010b300780c */ /* 0x000fc40000744270 */
[----:B------:R-:W-:Y:S02]  /*6bf0*/  FMNMX.FTZ R169, R170, R169, !PT ;  /* 0x000000a9aaa97209 */ /* 0x000fe40007810000 */
[----:B------:R-:W-:Y:S02]  /*6c00*/  ISETP.GT.AND P3, PT, R179, 0x11, P0 ;  /* 0x00000011b300780c */ /* 0x000fe40000764270 */
[----:B------:R-:W-:Y:S02]  /*6c10*/  FMNMX.FTZ R152, R176, R169, !PT ;  /* 0x000000a9b0987209 */ /* 0x000fe40007810000 */
[C---:B------:R-:W-:Y:S02]  /*6c20*/  ISETP.LT.OR P2, PT, R178.reuse, 0x11, P2 ;  /* 0x00000011b200780c */ /* 0x040fe40001741670 */
[----:B------:R-:W-:Y:S02]  /*6c30*/  FMNMX.FTZ R152, R175, R152, !PT ;  /* 0x00000098af987209 */ /* 0x000fe40007810000 */
[----:B------:R-:W-:-:S02]  /*6c40*/  ISETP.LT.OR P3, PT, R178, 0x12, P3 ;  /* 0x00000012b200780c */ /* 0x000fc40001f61670 */
[----:B------:R-:W-:Y:S02]  /*6c50*/  FMNMX.FTZ R168, R171, R152, !PT ;  /* 0x00000098aba87209 */ /* 0x000fe40007810000 */
[----:B------:R-:W-:Y:S02]  /*6c60*/  FSEL R155, R155, -INF , !P2 ;  /* 0xff8000009b9b7808 */ /* 0x000fe40005000000 */
[----:B------:R-:W-:Y:S01]  /*6c70*/  FSEL R156, R156, -INF , !P3 ;  /* 0xff8000009c9c7808 */ /* 0x000fe20005800000 */
[----:B------:R-:W0:Y:S01]  /*6c80*/  SHFL.BFLY PT, R169, R168, 0x2, 0x1f ;  /* 0x0c401f00a8a97f89 */ /* 0x000e2200000e0000 */
[C---:B------:R-:W-:Y:S02]  /*6c90*/  ISETP.GT.AND P3, PT, R179.reuse, 0x20, P0 ;  /* 0x00000020b300780c */ /* 0x040fe40000764270 */
[----:B------:R-:W-:Y:S02]  /*6ca0*/  ISETP.GT.AND P2, PT, R179, 0x19, P0 ;  /* 0x00000019b300780c */ /* 0x000fe40000744270 */
[----:B------:R-:W-:-:S02]  /*6cb0*/  ISETP.LT.OR P3, PT, R178, 0x21, P3 ;  /* 0x00000021b200780c */ /* 0x000fc40001f61670 */
[----:B------:R-:W-:Y:S02]  /*6cc0*/  ISETP.LT.OR P2, PT, R178, 0x1a, P2 ;  /* 0x0000001ab200780c */ /* 0x000fe40001741670 */
[----:B------:R-:W-:Y:S02]  /*6cd0*/  FSEL R159, R159, -INF , !P3 ;  /* 0xff8000009f9f7808 */ /* 0x000fe40005800000 */
[----:B------:R-:W-:Y:S02]  /*6ce0*/  FSEL R158, R158, -INF , !P2 ;  /* 0xff8000009e9e7808 */ /* 0x000fe40005000000 */
[----:B------:R-:W-:-:S04]  /*6cf0*/  ISETP.GT.AND P2, PT, R179, 0x28, P0 ;  /* 0x00000028b300780c */ /* 0x000fc80000744270 */
[----:B------:R-:W-:-:S04]  /*6d00*/  ISETP.LT.OR P2, PT, R178, 0x29, P2 ;  /* 0x00000029b200780c */ /* 0x000fc80001741670 */
[----:B------:R-:W-:Y:S02]  /*6d10*/  FSEL R161, R161, -INF , !P2 ;  /* 0xff800000a1a17808 */ /* 0x000fe40005000000 */
[C---:B------:R-:W-:Y:S02]  /*6d20*/  ISETP.GT.AND P2, PT, R179.reuse, 0x30, P0 ;  /* 0x00000030b300780c */ /* 0x040fe40000744270 */
[----:B0-----:R-:W-:Y:S02]  /*6d30*/  FMNMX.FTZ R169, R168, R169, !PT ;  /* 0x000000a9a8a97209 */ /* 0x001fe40007810000 */
[----:B------:R-:W-:Y:S02]  /*6d40*/  FSEL R168, R0, -INF , !P1 ;  /* 0xff80000000a87808 */ /* 0x000fe40004800000 */
[----:B------:R-:W-:Y:S01]  /*6d50*/  ISETP.GT.AND P1, PT, R179, 0x18, P0 ;  /* 0x00000018b300780c */ /* 0x000fe20000724270 */
[----:B------:R-:W0:Y:S01]  /*6d60*/  SHFL.BFLY PT, R152, R169, 0x1, 0x1f ;  /* 0x0c201f00a9987f89 */ /* 0x000e2200000e0000 */
[----:B------:R-:W-:-:S02]  /*6d70*/  ISETP.LT.OR P2, PT, R178, 0x31, P2 ;  /* 0x00000031b200780c */ /* 0x000fc40001741670 */
[C---:B------:R-:W-:Y:S02]  /*6d80*/  ISETP.LT.OR P1, PT, R178.reuse, 0x19, P1 ;  /* 0x00000019b200780c */ /* 0x040fe40000f21670 */
[----:B------:R-:W-:Y:S02]  /*6d90*/  FSEL R163, R163, -INF , !P2 ;  /* 0xff800000a3a37808 */ /* 0x000fe40005000000 */
[----:B------:R-:W-:Y:S02]  /*6da0*/  FSEL R157, R157, -INF , !P1 ;  /* 0xff8000009d9d7808 */ /* 0x000fe40004800000 */
[C---:B------:R-:W-:Y:S02]  /*6db0*/  ISETP.GT.AND P1, PT, R179.reuse, 0x21, P0 ;  /* 0x00000021b300780c */ /* 0x040fe40000724270 */
[----:B------:R-:W-:Y:S02]  /*6dc0*/  ISETP.GT.AND P2, PT, R179, 0x38, P0 ;  /* 0x00000038b300780c */ /* 0x000fe40000744270 */
[----:B------:R-:W-:-:S02]  /*6dd0*/  ISETP.LT.OR P1, PT, R178, 0x22, P1 ;  /* 0x00000022b200780c */ /* 0x000fc40000f21670 */
[----:B------:R-:W-:Y:S02]  /*6de0*/  ISETP.LT.OR P2, PT, R178, 0x39, P2 ;  /* 0x00000039b200780c */ /* 0x000fe40001741670 */
[----:B------:R-:W-:Y:S02]  /*6df0*/  FSEL R160, R160, -INF , !P1 ;  /* 0xff800000a0a07808 */ /* 0x000fe40004800000 */
[----:B------:R-:W-:Y:S02]  /*6e00*/  ISETP.GT.AND P1, PT, R179, 0x29, P0 ;  /* 0x00000029b300780c */ /* 0x000fe40000724270 */
[----:B------:R-:W-:Y:S02]  /*6e10*/  FSEL R166, R166, -INF , !P2 ;  /* 0xff800000a6a67808 */ /* 0x000fe40005000000 */
[----:B------:R-:W-:Y:S02]  /*6e20*/  ISETP.LT.OR P1, PT, R178, 0x2a, P1 ;  /* 0x0000002ab200780c */ /* 0x000fe40000f21670 */
[----:B0-----:R-:W-:-:S02]  /*6e30*/  FMNMX.FTZ R152, R169, R152, !PT ;  /* 0x00000098a9987209 */ /* 0x001fc40007810000 */
[----:B------:R-:W-:Y:S02]  /*6e40*/  FMNMX.FTZ R169, R168, R3, !PT ;  /* 0x00000003a8a97209 */ /* 0x000fe40007810000 */
[----:B------:R-:W-:Y:S02]  /*6e50*/  FSETP.NEU.FTZ.AND P3, PT, R152, -INF , PT ;  /* 0xff8000009800780b */ /* 0x000fe40003f7d000 */
[----:B------:R-:W-:Y:S02]  /*6e60*/  FMNMX.FTZ R0, R2, R169, !PT ;  /* 0x000000a902007209 */ /* 0x000fe40007810000 */
[----:B------:R-:W-:Y:S02]  /*6e70*/  FSEL R162, R162, -INF , !P1 ;  /* 0xff800000a2a27808 */ /* 0x000fe40004800000 */
[----:B------:R-:W-:Y:S02]  /*6e80*/  FMNMX.FTZ R169, R153, R0, !PT ;  /* 0x0000000099a97209 */ /* 0x000fe40007810000 */
[----:B------:R-:W-:-:S02]  /*6e90*/  ISETP.GT.AND P1, PT, R179, 0x31, P0 ;  /* 0x00000031b300780c */ /* 0x000fc40000724270 */
[----:B------:R-:W-:Y:S02]  /*6ea0*/  FMNMX.FTZ R0, R154, R169, !PT ;  /* 0x000000a99a007209 */ /* 0x000fe40007810000 */
[----:B------:R-:W-:Y:S02]  /*6eb0*/  ISETP.LT.OR P1, PT, R178, 0x32, P1 ;  /* 0x00000032b200780c */ /* 0x000fe40000f21670 */
[----:B------:R-:W-:Y:S01]  /*6ec0*/  FMNMX.FTZ R169, R155, R0, !PT ;  /* 0x000000009ba97209 */ /* 0x000fe20007810000 */
[----:B------:R-:W-:Y:S01]  /*6ed0*/  FMUL.FTZ R0, R152, UR5 ;  /* 0x0000000598007c20 */ /* 0x000fe20008410000 */
[----:B------:R-:W-:Y:S02]  /*6ee0*/  ISETP.GT.AND P0, PT, R179, 0x39, P0 ;  /* 0x00000039b300780c */ /* 0x000fe40000704270 */
[----:B------:R-:W-:Y:S02]  /*6ef0*/  FMNMX.FTZ R180, R156, R169, !PT ;  /* 0x000000a99cb47209 */ /* 0x000fe40007810000 */
[----:B------:R-:W-:-:S02]  /*6f00*/  FSEL R0, R0, RZ, P3 ;  /* 0x000000ff00007208 */ /* 0x000fc40001800000 */
[----:B------:R-:W-:Y:S02]  /*6f10*/  FMNMX.FTZ R169, R157, R180, !PT ;  /* 0x000000b49da97209 */ /* 0x000fe40007810000 */
[----:B------:R-:W-:Y:S01]  /*6f20*/  FSEL R164, R164, -INF , !P1 ;  /* 0xff800000a4a47808 */ /* 0x000fe20004800000 */
[--C-:B------:R-:W-:Y:S01]  /*6f30*/  FFMA.FTZ R181, R177, UR5, -R0.reuse ;  /* 0x00000005b1b57c23 */ /* 0x100fe20008010800 */
[----:B------:R-:W-:Y:S01]  /*6f40*/  FMNMX.FTZ R180, R158, R169, !PT ;  /* 0x000000a99eb47209 */ /* 0x000fe20007810000 */
[--C-:B------:R-:W-:Y:S01]  /*6f50*/  FFMA.FTZ R194, R187, UR5, -R0.reuse ;  /* 0x00000005bbc27c23 */ /* 0x100fe20008010800 */
[----:B------:R-:W-:Y:S01]  /*6f60*/  ISETP.LT.OR P0, PT, R178, 0x3a, P0 ;  /* 0x0000003ab200780c */ /* 0x000fe20000701670 */
[----:B------:R0:W-:Y:S01]  /*6f70*/  MUFU.EX2 R169, R181 ;  /* 0x000000b500a97308 */ /* 0x0001e20000000800 */
[----:B------:R-:W-:Y:S01]  /*6f80*/  FMNMX.FTZ R177, R159, R180, !PT ;  /* 0x000000b49fb17209 */ /* 0x000fe20007810000 */
[--C-:B------:R-:W-:Y:S01]  /*6f90*/  FFMA.FTZ R184, R184, UR5, -R0.reuse ;  /* 0x00000005b8b87c23 */ /* 0x100fe20008010800 */
[--C-:B------:R-:W-:Y:S01]  /*6fa0*/  FFMA.FTZ R196, R188, UR5, -R0.reuse ;  /* 0x00000005bcc47c23 */ /* 0x100fe20008010800 */
[--C-:B------:R-:W-:Y:S01]  /*6fb0*/  FFMA.FTZ R192, R185, UR5, -R0.reuse ;  /* 0x00000005b9c07c23 */ /* 0x100fe20008010800 */
[----:B------:R-:W-:Y:S01]  /*6fc0*/  FMNMX.FTZ R180, R160, R177, !PT ;  /* 0x000000b1a0b47209 */ /* 0x000fe20007810000 */
[--C-:B------:R-:W-:Y:S01]  /*6fd0*/  FFMA.FTZ R188, R190, UR5, -R0.reuse ;  /* 0x00000005bebc7c23 */ /* 0x100fe20008010800 */
[--C-:B------:R-:W-:Y:S01]  /*6fe0*/  FFMA.FTZ R198, R189, UR5, -R0.reuse ;  /* 0x00000005bdc67c23 */ /* 0x100fe20008010800 */
[--C-:B------:R-:W-:Y:S01]  /*6ff0*/  FFMA.FTZ R173, R173, UR5, -R0.reuse ;  /* 0x00000005adad7c23 */ /* 0x100fe20008010800 */
[----:B------:R-:W-:Y:S01]  /*7000*/  FMNMX.FTZ R177, R161, R180, !PT ;  /* 0x000000b4a1b17209 */ /* 0x000fe20007810000 */
[--C-:B0-----:R-:W-:Y:S01]  /*7010*/  FFMA.FTZ R181, R174, UR5, -R0.reuse ;  /* 0x00000005aeb57c23 */ /* 0x101fe20008010800 */
[--C-:B------:R-:W-:Y:S01]  /*7020*/  FFMA.FTZ R190, R172, UR5, -R0.reuse ;  /* 0x00000005acbe7c23 */ /* 0x100fe20008010800 */
[--C-:B------:R-:W-:Y:S01]  /*7030*/  FFMA.FTZ R185, R176, UR5, -R0.reuse ;  /* 0x00000005b0b97c23 */ /* 0x100fe20008010800 */
[----:B------:R-:W-:Y:S01]  /*7040*/  FMNMX.FTZ R180, R162, R177, !PT ;  /* 0x000000b1a2b47209 */ /* 0x000fe20007810000 */
[----:B------:R-:W-:Y:S01]  /*7050*/  FFMA.FTZ R171, R171, UR5, -R0 ;  /* 0x00000005abab7c23 */ /* 0x000fe20008010800 */
[----:B------:R-:W-:Y:S02]  /*7060*/  MUFU.EX2 R196, R196 ;  /* 0x000000c400c47308 */ /* 0x000fe40000000800 */
[----:B------:R-:W-:-:S04]  /*7070*/  FMNMX.FTZ R177, R163, R180, !PT ;  /* 0x000000b4a3b17209 */ /* 0x000fc80007810000 */
[----:B------:R-:W-:Y:S02]  /*7080*/  FMNMX.FTZ R179, R164, R177, !PT ;  /* 0x000000b1a4b37209 */ /* 0x000fe40007810000 */
[----:B------:R-:W-:Y:S01]  /*7090*/  FSEL R177, R167, -INF , !P0 ;  /* 0xff800000a7b17808 */ /* 0x000fe20004000000 */
[----:B------:R-:W-:Y:S01]  /*70a0*/  MUFU.EX2 R198, R198 ;  /* 0x000000c600c67308 */ /* 0x000fe20000000800 */
[----:B------:R-:W-:Y:S01]  /*70b0*/  FMNMX.FTZ R178, R166, R179, !PT ;  /* 0x000000b3a6b27209 */ /* 0x000fe20007810000 */
[--C-:B------:R-:W-:Y:S01]  /*70c0*/  FFMA.FTZ R179, R186, UR5, -R0.reuse ;  /* 0x00000005bab37c23 */ /* 0x100fe20008010800 */
[----:B------:R-:W-:Y:S01]  /*70d0*/  FFMA.FTZ R186, R175, UR5, -R0 ;  /* 0x00000005afba7c23 */ /* 0x000fe20008010800 */
[----:B------:R-:W-:Y:S02]  /*70e0*/  FSEL R175, R152, RZ, P3 ;  /* 0x000000ff98af7208 */ /* 0x000fe40001800000 */
[----:B------:R-:W-:Y:S02]  /*70f0*/  FMNMX.FTZ R178, R177, R178, !PT ;  /* 0x000000b2b1b27209 */ /* 0x000fe40007810000 */
[----:B------:R0:W-:Y:S01]  /*7100*/  MUFU.EX2 R167, R184 ;  /* 0x000000b800a77308 */ /* 0x0001e20000000800 */
[----:B------:R-:W-:-:S02]  /*7110*/  FADD.FTZ R175, -R175, R4 ;  /* 0x00000004afaf7221 */ /* 0x000fc40000010100 */
[----:B------:R-:W1:Y:S05]  /*7120*/  SHFL.BFLY PT, R183, R178, 0x2, 0x1f ;  /* 0x0c401f00b2b77f89 */ /* 0x000e6a00000e0000 */
[----:B------:R-:W-:Y:S01]  /*7130*/  MUFU.EX2 R192, R192 ;  /* 0x000000c000c07308 */ /* 0x000fe20000000800 */
[----:B0-----:R-:W-:-:S07]  /*7140*/  FFMA.FTZ R184, R170, UR5, -R0 ;  /* 0x00000005aab87c23 */ /* 0x001fce0008010800 */
[----:B------:R-:W-:Y:S08]  /*7150*/  MUFU.EX2 R179, R179 ;  /* 0x000000b300b37308 */ /* 0x000ff00000000800 */
[----:B------:R-:W-:Y:S01]  /*7160*/  MUFU.EX2 R194, R194 ;  /* 0x000000c200c27308 */ /* 0x000fe20000000800 */
[----:B-1----:R-:W-:Y:S01]  /*7170*/  FMNMX.FTZ R174, R178, R183, !PT ;  /* 0x000000b7b2ae7209 */ /* 0x002fe20007810000 */
[----:B------:R-:W-:Y:S01]  /*7180*/  FFMA.FTZ R183, R165, UR5, -R0 ;  /* 0x00000005a5b77c23 */ /* 0x000fe20008010800 */
[----:B------:R-:W-:-:S03]  /*7190*/  FMUL.FTZ R0, R175, UR5 ;  /* 0x00000005af007c20 */ /* 0x000fc60008410000 */
[----:B------:R-:W0:Y:S02]  /*71a0*/  SHFL.BFLY PT, R187, R174, 0x1, 0x1f ;  /* 0x0c201f00aebb7f89 */ /* 0x000e2400000e0000 */
[----:B------:R-:W-:Y:S08]  /*71b0*/  MUFU.EX2 R181, R181 ;  /* 0x000000b500b57308 */ /* 0x000ff00000000800 */
[----:B------:R-:W1:Y:S08]  /*71c0*/  MUFU.EX2 R0, R0 ;  /* 0x0000000000007308 */ /* 0x000e700000000800 */
[----:B------:R-:W-:Y:S01]  /*71d0*/  MUFU.EX2 R188, R188 ;  /* 0x000000bc00bc7308 */ /* 0x000fe20000000800 */
[----:B0-----:R-:W-:-:S07]  /*71e0*/  FMNMX.FTZ R165, R174, R187, !PT ;  /* 0x000000bbaea57209 */ /* 0x001fce0007810000 */
[----:B------:R-:W-:Y:S01]  /*71f0*/  MUFU.EX2 R173, R173 ;  /* 0x000000ad00ad7308 */ /* 0x000fe20000000800 */
[C---:B------:R-:W-:Y:S01]  /*7200*/  FSETP.NEU.FTZ.AND P0, PT, R165.reuse, -INF , PT ;  /* 0xff800000a500780b */ /* 0x040fe20003f1d000 */
[----:B------:R-:W-:-:S06]  /*7210*/  FMUL.FTZ R4, R165, UR5 ;  /* 0x00000005a5047c20 */ /* 0x000fcc0008410000 */
[----:B------:R-:W-:Y:S01]  /*7220*/  MUFU.EX2 R190, R190 ;  /* 0x000000be00be7308 */ /* 0x000fe20000000800 */
[----:B------:R-:W-:-:S05]  /*7230*/  FSEL R175, R4, RZ, P0 ;  /* 0x000000ff04af7208 */ /* 0x000fca0000000000 */
[--C-:B------:R-:W-:Y:S01]  /*7240*/  FFMA.FTZ R4, R2, UR5, -R175.reuse ;  /* 0x0000000502047c23 */ /* 0x100fe200080108af */
[----:B------:R-:W-:Y:S01]  /*7250*/  FSEL R2, R165, RZ, P0 ;  /* 0x000000ffa5027208 */ /* 0x000fe20000000000 */
[--C-:B------:R-:W-:Y:S01]  /*7260*/  FFMA.FTZ R197, R168, UR5, -R175.reuse ;  /* 0x00000005a8c57c23 */ /* 0x100fe200080108af */
[--C-:B------:R-:W-:Y:S01]  /*7270*/  FFMA.FTZ R199, R153, UR5, -R175.reuse ;  /* 0x0000000599c77c23 */ /* 0x100fe200080108af */
[--C-:B------:R-:W-:Y:S01]  /*7280*/  FFMA.FTZ R154, R154, UR5, -R175.reuse ;  /* 0x000000059a9a7c23 */ /* 0x100fe200080108af */
[----:B------:R-:W-:Y:S01]  /*7290*/  FFMA.FTZ R193, R155, UR5, -R175 ;  /* 0x000000059bc17c23 */ /* 0x000fe200080108af */
[----:B------:R-:W-:Y:S01]  /*72a0*/  FADD.FTZ R2, -R2, R3 ;  /* 0x0000000302027221 */ /* 0x000fe20000010100 */
[----:B------:R-:W-:Y:S01]  /*72b0*/  MUFU.EX2 R4, R4 ;  /* 0x0000000400047308 */ /* 0x000fe20000000800 */
[----:B-1----:R-:W-:Y:S01]  /*72c0*/  FFMA.FTZ R3, R0, R18, R169 ;  /* 0x0000001200037223 */ /* 0x002fe200000100a9 */
[--C-:B------:R-:W-:Y:S01]  /*72d0*/  FFMA.FTZ R156, R156, UR5, -R175.reuse ;  /* 0x000000059c9c7c23 */ /* 0x100fe200080108af */
[----:B------:R-:W-:Y:S01]  /*72e0*/  FMUL.FTZ R2, R2, UR5 ;  /* 0x0000000502027c20 */ /* 0x000fe20008410000 */
[----:B------:R-:W-:Y:S01]  /*72f0*/  FFMA.FTZ R195, R157, UR5, -R175 ;  /* 0x000000059dc37c23 */ /* 0x000fe200080108af */
[----:B------:R-:W-:Y:S01]  /*7300*/  FADD.FTZ R3, R196, R3 ;  /* 0x00000003c4037221 */ /* 0x000fe20000010000 */
[--C-:B------:R-:W-:Y:S01]  /*7310*/  FFMA.FTZ R158, R158, UR5, -R175.reuse ;  /* 0x000000059e9e7c23 */ /* 0x100fe200080108af */
[----:B------:R-:W-:Y:S01]  /*7320*/  FFMA.FTZ R189, R159, UR5, -R175 ;  /* 0x000000059fbd7c23 */ /* 0x000fe200080108af */
[----:B------:R-:W-:Y:S01]  /*7330*/  MUFU.EX2 R197, R197 ;  /* 0x000000c500c57308 */ /* 0x000fe20000000800 */
[----:B------:R-:W-:Y:S01]  /*7340*/  FADD.FTZ R18, R198, R3 ;  /* 0x00000003c6127221 */ /* 0x000fe20000010000 */
[--C-:B------:R-:W-:Y:S01]  /*7350*/  FFMA.FTZ R160, R160, UR5, -R175.reuse ;  /* 0x00000005a0a07c23 */ /* 0x100fe200080108af */
[--C-:B------:R-:W-:Y:S01]  /*7360*/  FFMA.FTZ R161, R161, UR5, -R175.reuse ;  /* 0x00000005a1a17c23 */ /* 0x100fe200080108af */
[--C-:B------:R-:W-:Y:S01]  /*7370*/  FFMA.FTZ R162, R162, UR5, -R175.reuse ;  /* 0x00000005a2a27c23 */ /* 0x100fe200080108af */
[----:B------:R-:W-:Y:S01]  /*7380*/  FADD.FTZ R3, R167, R18 ;  /* 0x00000012a7037221 */ /* 0x000fe20000010000 */
[--C-:B------:R-:W-:Y:S01]  /*7390*/  FFMA.FTZ R163, R163, UR5, -R175.reuse ;  /* 0x00000005a3a37c23 */ /* 0x100fe200080108af */
[----:B------:R-:W-:Y:S01]  /*73a0*/  FFMA.FTZ R164, R164, UR5, -R175 ;  /* 0x00000005a4a47c23 */ /* 0x000fe200080108af */
[----:B------:R-:W0:Y:S01]  /*73b0*/  MUFU.EX2 R2, R2 ;  /* 0x0000000200027308 */ /* 0x000e220000000800 */
[----:B------:R-:W-:Y:S01]  /*73c0*/  FADD.FTZ R168, R192, R3 ;  /* 0x00000003c0a87221 */ /* 0x000fe20000010000 */
[--C-:B------:R-:W-:Y:S01]  /*73d0*/  FFMA.FTZ R166, R166, UR5, -R175.reuse ;  /* 0x00000005a6a67c23 */ /* 0x100fe200080108af */
[----:B------:R-:W-:Y:S01]  /*73e0*/  FFMA.FTZ R175, R177, UR5, -R175 ;  /* 0x00000005b1af7c23 */ /* 0x000fe200080108af */
[----:B------:R-:W-:Y:S01]  /*73f0*/  IMAD.U32 R153, RZ, RZ, UR14 ;  /* 0x0000000eff997e24 */ /* 0x000fe2000f8e00ff */
[----:B------:R-:W-:-:S02]  /*7400*/  R2UR UR14, R8 ;  /* 0x00000000080e72ca */ /* 0x000fc400000e0000 */
[----:B------:R-:W-:Y:S01]  /*7410*/  ISETP.LT.AND P0, PT, R23, UR6, PT ;  /* 0x0000000617007c0c */ /* 0x000fe2000bf01270 */
[----:B------:R-:W1:Y:S01]  /*7420*/  MUFU.EX2 R199, R199 ;  /* 0x000000c700c77308 */ /* 0x000e620000000800 */
[----:B------:R-:W-:Y:S01]  /*7430*/  @!P5 VIADD R153, R153, 0x30860 ;  /* 0x000308609999d836 */ /* 0x000fe20000000000 */
[----:B------:R-:W-:Y:S01]  /*7440*/  UIADD3 UR6, UR6, -0x1, URZ ;  /* 0xffffffff06067890 */ /* 0x000fe2000fffe03f */
[----:B------:R-:W-:Y:S02]  /*7450*/  F2FP.BF16.F32.PACK_AB R196, R196, R169 ;  /* 0x000000a9c4c4723e */ /* 0x000fe400000010ff */
[----:B------:R-:W-:Y:S02]  /*7460*/  F2FP.BF16.F32.PACK_AB R198, R167, R198 ;  /* 0x000000c6a7c6723e */ /* 0x000fe400000010ff */
[----:B------:R-:W-:Y:S01]  /*7470*/  @!P5 PRMT R153, RZ, 0x654, R153 ;  /* 0x00000654ff99d816 */ /* 0x000fe20000000099 */
[----:B------:R-:W2:Y:S01]  /*7480*/  MUFU.EX2 R154, R154 ;  /* 0x0000009a009a7308 */ /* 0x000ea20000000800 */
[----:B0-----:R-:W-:Y:S01]  /*7490*/  FFMA.FTZ R9, R2, R9, R197 ;  /* 0x0000000902097223 */ /* 0x001fe200000100c5 */
[----:B------:R-:W-:Y:S01]  /*74a0*/  MOV R202, UR14 ;  /* 0x0000000e00ca7c02 */ /* 0x000fe20008000f00 */
[----:B------:R0:W-:Y:S01]  /*74b0*/  @!P5 SYNCS.ARRIVE.TRANS64.RED.A1T0 RZ, [R153+URZ], RZ ;  /* 0x000000ff99ffd9a7 */ /* 0x0001e2000810043f */
[C---:B------:R-:W-:Y:S01]  /*74c0*/  F2FP.BF16.F32.PACK_AB R197, R4.reuse, R197 ;  /* 0x000000c504c5723e */ /* 0x040fe200000010ff */
[----:B------:R-:W-:Y:S01]  /*74d0*/  FADD.FTZ R18, R4, R9 ;  /* 0x0000000904127221 */ /* 0x000fe20000010000 */
[C---:B------:R-:W-:Y:S01]  /*74e0*/  FADD.FTZ R9, R179.reuse, R168 ;  /* 0x000000a8b3097221 */ /* 0x040fe20000010000 */
[----:B------:R-:W-:Y:S01]  /*74f0*/  F2FP.BF16.F32.PACK_AB R192, R179, R192 ;  /* 0x000000c0b3c0723e */ /* 0x000fe200000010ff */
[----:B------:R-:W3:Y:S01]  /*7500*/  MUFU.EX2 R193, R193 ;  /* 0x000000c100c17308 */ /* 0x000ee20000000800 */
[----:B-1----:R-:W-:Y:S01]  /*7510*/  FADD.FTZ R3, R199, R18 ;  /* 0x00000012c7037221 */ /* 0x002fe20000010000 */
[----:B------:R-:W-:Y:S01]  /*7520*/  FADD.FTZ R168, R194, R9 ;  /* 0x00000009c2a87221 */ /* 0x000fe20000010000 */
[----:B------:R-:W-:Y:S01]  /*7530*/  F2FP.BF16.F32.PACK_AB R194, R181, R194 ;  /* 0x000000c2b5c2723e */ /* 0x000fe200000010ff */
[----:B------:R-:W-:-:S02]  /*7540*/  IMAD.MOV.U32 R4, RZ, RZ, R152 ;  /* 0x000000ffff047224 */ /* 0x000fc400078e0098 */
[----:B------:R-:W-:Y:S02]  /*7550*/  FADD.FTZ R9, R181, R168 ;  /* 0x000000a8b5097221 */ /* 0x000fe40000010000 */
[----:B------:R-:W1:Y:S01]  /*7560*/  MUFU.EX2 R156, R156 ;  /* 0x0000009c009c7308 */ /* 0x000e620000000800 */
[----:B--2---:R-:W-:Y:S01]  /*7570*/  FADD.FTZ R18, R154, R3 ;  /* 0x000000039a127221 */ /* 0x004fe20000010000 */
[----:B------:R-:W-:Y:S01]  /*7580*/  FADD.FTZ R168, R188, R9 ;  /* 0x00000009bca87221 */ /* 0x000fe20000010000 */
[C---:B------:R-:W-:Y:S02]  /*7590*/  F2FP.BF16.F32.PACK_AB R188, R173.reuse, R188 ;  /* 0x000000bcadbc723e */ /* 0x040fe400000010ff */
[----:B------:R-:W-:Y:S01]  /*75a0*/  F2FP.BF16.F32.PACK_AB R199, R154, R199 ;  /* 0x000000c79ac7723e */ /* 0x000fe200000010ff */
[----:B------:R-:W-:Y:S02]  /*75b0*/  FADD.FTZ R9, R173, R168 ;  /* 0x000000a8ad097221 */ /* 0x000fe40000010000 */
[----:B------:R-:W2:Y:S01]  /*75c0*/  MUFU.EX2 R195, R195 ;  /* 0x000000c300c37308 */ /* 0x000ea20000000800 */
[----:B---3--:R-:W-:-:S07]  /*75d0*/  FADD.FTZ R3, R193, R18 ;  /* 0x00000012c1037221 */ /* 0x008fce0000010000 */
[----:B------:R-:W3:Y:S01]  /*75e0*/  MUFU.EX2 R158, R158 ;  /* 0x0000009e009e7308 */ /* 0x000ee20000000800 */
[C---:B-1----:R-:W-:Y:S01]  /*75f0*/  FADD.FTZ R18, R156.reuse, R3 ;  /* 0x000000039c127221 */ /* 0x042fe20000010000 */
[----:B------:R-:W-:-:S06]  /*7600*/  F2FP.BF16.F32.PACK_AB R193, R156, R193 ;  /* 0x000000c19cc1723e */ /* 0x000fcc00000010ff */
[----:B------:R-:W1:Y:S01]  /*7610*/  MUFU.EX2 R189, R189 ;  /* 0x000000bd00bd7308 */ /* 0x000e620000000800 */
[----:B--2---:R-:W-:-:S07]  /*7620*/  FADD.FTZ R3, R195, R18 ;  /* 0x00000012c3037221 */ /* 0x004fce0000010000 */
[----:B------:R-:W2:Y:S01]  /*7630*/  MUFU.EX2 R160, R160 ;  /* 0x000000a000a07308 */ /* 0x000ea20000000800 */
[C---:B---3--:R-:W-:Y:S01]  /*7640*/  FADD.FTZ R18, R158.reuse, R3 ;  /* 0x000000039e127221 */ /* 0x048fe20000010000 */
[----:B------:R-:W-:-:S06]  /*7650*/  F2FP.BF16.F32.PACK_AB R195, R158, R195 ;  /* 0x000000c39ec3723e */ /* 0x000fcc00000010ff */
[----:B------:R-:W3:Y:S01]  /*7660*/  MUFU.EX2 R170, R161 ;  /* 0x000000a100aa7308 */ /* 0x000ee20000000800 */
[----:B-1----:R-:W-:-:S07]  /*7670*/  FADD.FTZ R3, R189, R18 ;  /* 0x00000012bd037221 */ /* 0x002fce0000010000 */
[----:B------:R1:W4:Y:S01]  /*7680*/  MUFU.EX2 R191, R162 ;  /* 0x000000a200bf7308 */ /* 0x0003220000000800 */
[C---:B--2---:R-:W-:Y:S01]  /*7690*/  FADD.FTZ R3, R160.reuse, R3 ;  /* 0x00000003a0037221 */ /* 0x044fe20000010000 */
[----:B------:R-:W-:-:S06]  /*76a0*/  F2FP.BF16.F32.PACK_AB R189, R160, R189 ;  /* 0x000000bda0bd723e */ /* 0x000fcc00000010ff */
[----:B------:R-:W2:Y:S01]  /*76b0*/  MUFU.EX2 R183, R183 ;  /* 0x000000b700b77308 */ /* 0x000ea20000000800 */
[----:B---3--:R-:W-:Y:S01]  /*76c0*/  FADD.FTZ R3, R170, R3 ;  /* 0x00000003aa037221 */ /* 0x008fe20000010000 */
[----:B-1----:R-:W-:-:S06]  /*76d0*/  FADD.FTZ R162, R190, R9 ;  /* 0x00000009bea27221 */ /* 0x002fcc0000010000 */
[----:B------:R-:W1:Y:S01]  /*76e0*/  MUFU.EX2 R172, R163 ;  /* 0x000000a300ac7308 */ /* 0x000e620000000800 */
[C---:B----4-:R-:W-:Y:S01]  /*76f0*/  FADD.FTZ R3, R191.reuse, R3 ;  /* 0x00000003bf037221 */ /* 0x050fe20000010000 */
[----:B------:R-:W-:-:S06]  /*7700*/  F2FP.BF16.F32.PACK_AB R191, R191, R170 ;  /* 0x000000aabfbf723e */ /* 0x000fcc00000010ff */
[----:B------:R-:W3:Y:S01]  /*7710*/  MUFU.EX2 R184, R184 ;  /* 0x000000b800b87308 */ /* 0x000ee20000000800 */
[C---:B--2---:R-:W-:Y:S01]  /*7720*/  FADD.FTZ R9, R183.reuse, R162 ;  /* 0x000000a2b7097221 */ /* 0x044fe20000010000 */
[----:B------:R-:W-:-:S06]  /*7730*/  F2FP.BF16.F32.PACK_AB R190, R183, R190 ;  /* 0x000000beb7be723e */ /* 0x000fcc00000010ff */
[----:B------:R-:W2:Y:S01]  /*7740*/  MUFU.EX2 R164, R164 ;  /* 0x000000a400a47308 */ /* 0x000ea20000000800 */
[----:B-1----:R-:W-:-:S07]  /*7750*/  FADD.FTZ R3, R172, R3 ;  /* 0x00000003ac037221 */ /* 0x002fce0000010000 */
[----:B------:R-:W1:Y:S01]  /*7760*/  MUFU.EX2 R185, R185 ;  /* 0x000000b900b97308 */ /* 0x000e620000000800 */
[----:B---3--:R-:W-:-:S07]  /*7770*/  FADD.FTZ R18, R184, R9 ;  /* 0x00000009b8127221 */ /* 0x008fce0000010000 */
[----:B------:R-:W3:Y:S01]  /*7780*/  MUFU.EX2 R166, R166 ;  /* 0x000000a600a67308 */ /* 0x000ee20000000800 */
[----:B--2---:R-:W-:-:S07]  /*7790*/  FADD.FTZ R3, R164, R3 ;  /* 0x00000003a4037221 */ /* 0x004fce0000010000 */
[----:B------:R-:W2:Y:S01]  /*77a0*/  MUFU.EX2 R186, R186 ;  /* 0x000000ba00ba7308 */ /* 0x000ea20000000800 */
[C---:B-1----:R-:W-:Y:S01]  /*77b0*/  FADD.FTZ R9, R185.reuse, R18 ;  /* 0x00000012b9097221 */ /* 0x042fe20000010000 */
[----:B------:R-:W-:Y:S02]  /*77c0*/  F2FP.BF16.F32.PACK_AB R184, R185, R184 ;  /* 0x000000b8b9b8723e */ /* 0x000fe400000010ff */
[----:B------:R-:W-:-:S04]  /*77d0*/  F2FP.BF16.F32.PACK_AB R185, R164, R172 ;  /* 0x000000aca4b9723e */ /* 0x000fc800000010ff */
[----:B------:R-:W1:Y:S01]  /*77e0*/  MUFU.EX2 R175, R175 ;  /* 0x000000af00af7308 */ /* 0x000e620000000800 */
[----:B---3--:R-:W-:-:S07]  /*77f0*/  FADD.FTZ R3, R166, R3 ;  /* 0x00000003a6037221 */ /* 0x008fce0000010000 */
[----:B------:R-:W3:Y:S01]  /*7800*/  MUFU.EX2 R171, R171 ;  /* 0x000000ab00ab7308 */ /* 0x000ee20000000800 */
[----:B--2---:R-:W-:Y:S01]  /*7810*/  FADD.FTZ R18, R186, R9 ;  /* 0x00000009ba127221 */ /* 0x004fe20000010000 */
[C---:B-1----:R-:W-:Y:S01]  /*7820*/  FADD.FTZ R9, R175.reuse, R3 ;  /* 0x00000003af097221 */ /* 0x042fe20000010000 */
[----:B------:R-:W-:Y:S01]  /*7830*/  F2FP.BF16.F32.PACK_AB R187, R175, R166 ;  /* 0x000000a6afbb723e */ /* 0x000fe200000010ff */
[----:B------:R-:W-:Y:S02]  /*7840*/  IMAD.MOV.U32 R3, RZ, RZ, R165 ;  /* 0x000000ffff037224 */ /* 0x000fe400078e00a5 */
[C---:B---3--:R-:W-:Y:S01]  /*7850*/  FADD.FTZ R18, R171.reuse, R18 ;  /* 0x00000012ab127221 */ /* 0x048fe20000010000 */
[----:B------:R-:W-:Y:S01]  /*7860*/  F2FP.BF16.F32.PACK_AB R186, R171, R186 ;  /* 0x000000baabba723e */ /* 0x000fe200000010ff */
[----:B0-----:R-:W-:Y:S06]  /*7870*/  @P0 BRA `(.L_x_1004) ;  /* 0xffffffd000d00947 */ /* 0x001fec000383ffff */
[----:B------:R-:W-:Y:S02]  /*7880*/  IMAD.MOV.U32 R3, RZ, RZ, R165 ;  /* 0x000000ffff037224 */ /* 0x000fe400078e00a5 */
[----:B------:R-:W-:-:S07]  /*7890*/  IMAD.MOV.U32 R4, RZ, RZ, R152 ;  /* 0x000000ffff047224 */ /* 0x000fce00078e0098 */
.L_x_987:
[----:B------:R-:W0:Y:S01]  /*78a0*/  S2UR UR7, SR_CTAID.X ;  /* 0x00000000000779c3 */ /* 0x000e220000002500 */
[----:B------:R-:W-:Y:S01]  /*78b0*/  ULDC UR14, c[0x0][0x448] ;  /* 0x00011200000e7ab9 */ /* 0x000fe20000000800 */
[----:B------:R-:W-:Y:S01]  /*78c0*/  R2UR UR19, R17 ;  /* 0x00000000111372ca */ /* 0x000fe200000e0000 */
[----:B------:R-:W-:Y:S02]  /*78d0*/  UISETP.NE.AND UP0, UPT, UR14, 0x1, UPT ;  /* 0x000000010e00788c */ /* 0x000fe4000bf05270 */
[----:B------:R-:W-:-:S09]  /*78e0*/  UIADD3 UR11, -UR11, 0x1, URZ ;  /* 0x000000010b0b7890 */ /* 0x000fd2000fffe13f */
[----:B------:R-:W-:Y:S01]  /*78f0*/  @UP0 ULDC UR14, c[0x0][0x44c] ;  /* 0x00011300000e0ab9 */ /* 0x000fe20000000800 */
[----:B------:R-:W-:Y:S02]  /*7900*/  UIMAD UR11, UR19, UR10, UR11 ;  /* 0x0000000a130b72a4 */ /* 0x000fe4000f8e020b */
[----:B0-----:R-:W-:-:S03]  /*7910*/  ULEA UR18, UR7, 0x7f, 0x7 ;  /* 0x0000007f07127891 */ /* 0x001fc6000f8e383f */
[----:B------:R-:W-:Y:S01]  /*7920*/  ULDC UR7, c[0x0][0x9e4] ;  /* 0x0002790000077ab9 */ /* 0x000fe20000000800 */
[----:B------:R-:W-:Y:S02]  /*7930*/  UIMAD.WIDE.U32 UR14, UR18, UR14, URZ ;  /* 0x0000000e120e72a5 */ /* 0x000fe4000f8e003f */
[----:B------:R-:W-:Y:S01]  /*7940*/  UISETP.GE.AND UP1, UPT, UR7, 0x1, UPT ;  /* 0x000000010700788c */ /* 0x000fe2000bf26270 */
[----:B------:R-:W-:Y:S01]  /*7950*/  UMOV UR10, UR18 ;  /* 0x00000012000a7c82 */ /* 0x000fe20008000000 */
[----:B------:R-:W-:Y:S02]  /*7960*/  @UP0 ULDC UR18, c[0x0][0x450] ;  /* 0x0001140000120ab9 */ /* 0x000fe40000000800 */
[----:B------:R-:W-:Y:S02]  /*7970*/  @UP0 USHF.R.U32.HI UR10, URZ, UR18, UR15 ;  /* 0x000000123f0a0299 */ /* 0x000fe4000801160f */
[----:B------:R-:W-:Y:S01]  /*7980*/  PLOP3.LUT P6, PT, PT, PT, UP1, 0x80, 0x0 ;  /* 0x000000000000781c */ /* 0x000fe20003fcf018 */
[----:B------:R-:W-:Y:S01]  /*7990*/  ULDC UR18, c[0x0][0x9dc] ;  /* 0x0002770000127ab9 */ /* 0x000fe20000000800 */
[----:B------:R-:W-:-:S04]  /*79a0*/  UIADD3 UR10, UR11, UR10, URZ ;  /* 0x0000000a0b0a7290 */ /* 0x000fc8000fffe03f */
[----:B------:R-:W-:-:S07]  /*79b0*/  UIADD3 UR18, UR10, -UR18, URZ ;  /* 0x800000120a127290 */ /* 0x000fce000fffe03f */
[----:B------:R-:W-:Y:S05]  /*79c0*/  @!P6 BRA `(.L_x_1005) ;  /* 0x000000000048e947 */ /* 0x000fea0003800000 */
[----:B------:R-:W-:Y:S02]  /*79d0*/  UMOV UR19, UR10 ;  /* 0x0000000a00137c82 */ /* 0x000fe40008000000 */
        /* <DEDUP_REMOVED lines=10> */
.L_x_1006:
[----:B------:R-:W-:-:S11]  /*7a80*/  UISETP.NE.AND UP1, UPT, UR7, 0x1, UPT ;  /* 0x000000010700788c */ /* 0x000fd6000bf25270 */
[----:B------:R-:W-:Y:S02]  /*7a90*/  @UP1 ULDC.64 UR10, c[0x0][0x9e8] ;  /* 0x00027a00000a1ab9 */ /* 0x000fe40000000a00 */
[----:B------:R-:W-:-:S04]  /*7aa0*/  UIMAD.WIDE.U32 UR14, UR19, UR10, URZ ;  /* 0x0000000a130e72a5 */ /* 0x000fc8000f8e003f */
[----:B------:R-:W-:-:S12]  /*7ab0*/  @UP1 USHF.R.U32.HI UR19, URZ, UR11, UR15 ;  /* 0x0000000b3f131299 */ /* 0x000fd8000801160f */
.L_x_1007:
[----:B------:R-:W-:-:S04]  /*7ac0*/  UIMAD UR7, UR19, UR7, URZ ;  /* 0x00000007130772a4 */ /* 0x000fc8000f8e023f */
[----:B------:R-:W-:-:S04]  /*7ad0*/  UISETP.LT.AND UP1, UPT, UR18, UR7, UPT ;  /* 0x000000071200728c */ /* 0x000fc8000bf21270 */
[----:B------:R-:W-:-:S12]  /*7ae0*/  USEL UR18, UR18, UR7, !UP1 ;  /* 0x0000000712127287 */ /* 0x000fd8000c800000 */
.L_x_1005:
[----:B------:R-:W-:Y:S01]  /*7af0*/  UIADD3 UR18, UR18, 0x3f, URZ ;  /* 0x0000003f12127890 */ /* 0x000fe2000fffe03f */
[----:B------:R-:W-:-:S03]  /*7b00*/  R2UR UR10, R22 ;  /* 0x00000000160a72ca */ /* 0x000fc600000e0000 */
[----:B------:R-:W-:-:S04]  /*7b10*/  USHF.R.S32.HI UR7, URZ, 0x1f, UR18 ;  /* 0x0000001f3f077899 */ /* 0x000fc80008011412 */
[----:B------:R-:W-:-:S04]  /*7b20*/  ULEA.HI UR7, UR7, UR18, URZ, 0x6 ;  /* 0x0000001207077291 */ /* 0x000fc8000f8f303f */
[----:B------:R-:W-:-:S04]  /*7b30*/  USHF.R.S32.HI UR7, URZ, 0x6, UR7 ;  /* 0x000000063f077899 */ /* 0x000fc80008011407 */
[----:B------:R-:W-:-:S04]  /*7b40*/  UISETP.LT.AND UP1, UPT, UR10, UR7, UPT ;  /* 0x000000070a00728c */ /* 0x000fc8000bf21270 */
[----:B------:R-:W-:-:S04]  /*7b50*/  USEL UR10, UR10, UR7, !UP1 ;  /* 0x000000070a0a7287 */ /* 0x000fc8000c800000 */
[----:B------:R-:W-:Y:S02]  /*7b60*/  UISETP.GE.AND UP1, UPT, UR6, UR10, UPT ;  /* 0x0000000a0600728c */ /* 0x000fe4000bf26270 */
[----:B------:R-:W-:-:S04]  /*7b70*/  IMAD.U32 R202, RZ, RZ, UR10 ;  /* 0x0000000affca7e24 */ /* 0x000fc8000f8e00ff */
[----:B------:R-:W-:-:S13]  /*7b80*/  PLOP3.LUT P0, PT, PT, PT, UP1, 0x80, 0x0 ;  /* 0x000000000000781c */ /* 0x000fda0003f0f018 */
[----:B------:R-:W-:Y:S05]  /*7b90*/  @!P0 BRA `(.L_x_1008) ;  /* 0x0000002000448947 */ /* 0x000fea0003800000 */
[----:B------:R-:W-:Y:S01]  /*7ba0*/  R2UR UR61, R8 ;  /* 0x00000000083d72ca */ /* 0x000fe200000e0000 */
[----:B------:R-:W-:Y:S01]  /*7bb0*/  IMAD.MOV.U32 R200, RZ, RZ, R3 ;  /* 0x000000ffffc87224 */ /* 0x000fe200078e0003 */
[----:B------:R-:W-:Y:S01]  /*7bc0*/  MOV R203, UR6 ;  /* 0x0000000600cb7c02 */ /* 0x000fe20008000f00 */
[----:B------:R-:W-:Y:S01]  /*7bd0*/  IMAD.MOV.U32 R201, RZ, RZ, R4 ;  /* 0x000000ffffc97224 */ /* 0x000fe200078e0004 */
[----:B------:R-:W-:Y:S01]  /*7be0*/  UMOV UR7, UR4 ;  /* 0x0000000400077c82 */ /* 0x000fe20008000000 */
[----:B------:R-:W-:-:S10]  /*7bf0*/  ULDC UR6, c[0x0][0x9d8] ;  /* 0x0002760000067ab9 */ /* 0x000fd40000000800 */
.L_x_1017:
        /* <DEDUP_REMOVED lines=8> */
.L_x_1009:
        /* <DEDUP_REMOVED lines=8> */
.L_x_1010:
[----:B-1----:R-:W-:Y:S05]  /*7d00*/  @P0 BRA `(.L_x_1011) ;  /* 0x0000000000080947 */ /* 0x002fea0003800000 */
[----:B------:R-:W1:Y:S02]  /*7d10*/  SYNCS.PHASECHK.TRANS64.TRYWAIT P0, [UR60+0x30830], R3 ;  /* 0x03083003ff0075a7 */ /* 0x000e64000800017c */
[----:B-1----:R-:W-:Y:S05]  /*7d20*/  @!P0 BRA `(.L_x_1012) ;  /* 0x000000d400448947 */ /* 0x002fea0003800000 */
.L_x_1011:
[----:B------:R-:W-:Y:S01]  /*7d30*/  R2UR UR5, R20 ;  /* 0x00000000140572ca */ /* 0x000fe200000e0000 */
[----:B------:R-:W-:Y:S01]  /*7d40*/  WARPGROUP.ARRIVE ;  /* 0x00000000000079c5 */ /* 0x000fe20000000000 */
[----:B------:R-:W-:Y:S01]  /*7d50*/  R2UR UR56, R6 ;  /* 0x00000000063872ca */ /* 0x000fe200000e0000 */
[----:B------:R-:W-:Y:S01]  /*7d60*/  UMOV UR59, 0x40000040 ;  /* 0x40000040003b7882 */ /* 0x000fe20000000000 */
[----:B------:R-:W-:Y:S01]  /*7d70*/  R2UR UR57, R7 ;  /* 0x00000000073972ca */ /* 0x000fe200000e0000 */
[----:B------:R-:W-:Y:S01]  /*7d80*/  UMOV UR11, 0x40000040 ;  /* 0x40000040000b7882 */ /* 0x000fe20000000000 */
[----:B------:R-:W-:Y:S01]  /*7d90*/  UMOV UR15, 0x40000040 ;  /* 0x40000040000f7882 */ /* 0x000fe20000000000 */
[----:B------:R-:W-:Y:S01]  /*7da0*/  UMOV UR19, 0x40000040 ;  /* 0x4000004000137882 */ /* 0x000fe20000000000 */
[----:B------:R-:W-:Y:S01]  /*7db0*/  UMOV UR23, 0x40000040 ;  /* 0x4000004000177882 */ /* 0x000fe20000000000 */
[----:B------:R-:W-:Y:S01]  /*7dc0*/  UMOV UR27, 0x40000040 ;  /* 0x40000040001b7882 */ /* 0x000fe20000000000 */
[----:B------:R-:W-:Y:S01]  /*7dd0*/  UMOV UR31, 0x40000040 ;  /* 0x40000040001f7882 */ /* 0x000fe20000000000 */
[----:B------:R-:W-:Y:S01]  /*7de0*/  UMOV UR35, 0x40000040 ;  /* 0x4000004000237882 */ /* 0x000fe20000000000 */
[----:B------:R-:W-:Y:S01]  /*7df0*/  UMOV UR39, 0x40000040 ;  /* 0x4000004000277882 */ /* 0x000fe20000000000 */
        /* <DEDUP_REMOVED lines=88> */
[----:B------:R-:W-:Y:S01]  /*8380*/  FMUL.FTZ R149, R149, R0 ;  /* 0x0000000095957220 */ /* 0x000fe20000410000 */
        /* <DEDUP_REMOVED lines=73> */
[----:B------:R-:W-:Y:S01]  /*8820*/  UIADD3 UR58, UR5, 0x606, URZ ;  /* 0x00000606053a7890 */ /* 0x000fe2000fffe03f */
        /* <DEDUP_REMOVED lines=44> */
.L_x_1013:
[----:B------:R-:W-:Y:S01]  /*8af0*/  R2UR UR5, R16 ;  /* 0x00000000100572ca */ /* 0x000fe200000e0000 */
[----:B------:R-:W-:-:S05]  /*8b00*/  IMAD.U32 R0, RZ, RZ, UR61 ;  /* 0x0000003dff007e24 */ /* 0x000fca000f8e00ff */
[----:B------:R-:W-:-:S07]  /*8b10*/  SHF.L.U32 R0, R0, 0x1f, RZ ;  /* 0x0000001f00007819 */ /* 0x000fce00000006ff */
[----:B------:R-:W-:-:S09]  /*8b20*/  ULEA UR14, UR7, UR5, 0x3 ;  /* 0x00000005070e7291 */ /* 0x000fd2000f8e183f */
[----:B------:R2:W3:Y:S01]  /*8b30*/  SYNCS.PHASECHK.TRANS64.TRYWAIT P0, [UR14+0x30850], R0 ;  /* 0x03085000ff0075a7 */ /* 0x0004e2000800014e */
[----:B------:R-:W-:Y:S05]  /*8b40*/  @!P4 BRA `(.L_x_1014) ;  /* 0x000000000004c947 */ /* 0x000fea0003800000 */
[----:B------:R-:W-:Y:S01]  /*8b50*/  BPT.TRAP 0x1 ;  /* 0x000000040000795c */ /* 0x000fe20000300000 */
.L_x_1014:
[----:B---3--:R-:W-:Y:S05]  /*8b60*/  @P0 BRA `(.L_x_1015) ;  /* 0x0000000000080947 */ /* 0x008fea0003800000 */
[----:B------:R-:W3:Y:S02]  /*8b70*/  SYNCS.PHASECHK.TRANS64.TRYWAIT P0, [UR14+0x30850], R0 ;  /* 0x03085000ff0075a7 */ /* 0x000ee4000800014e */
[----:B---3--:R-:W-:Y:S05]  /*8b80*/  @!P0 BRA `(.L_x_1016) ;  /* 0x000000c400c48947 */ /* 0x008fea0003800000 */
.L_x_1015:
[----:B------:R-:W-:Y:S01]  /*8b90*/  R2UR UR5, R16 ;  /* 0x00000000100572ca */ /* 0x000fe200000e0000 */
[----:B------:R-:W-:Y:S01]  /*8ba0*/  WARPGROUP.ARRIVE ;  /* 0x00000000000079c5 */ /* 0x000fe20000000000 */
[----:B------:R-:W-:Y:S01]  /*8bb0*/  UMOV UR11, 0x40000040 ;  /* 0x40000040000b7882 */ /* 0x000fe20000000000 */
[----:B------:R-:W-:Y:S01]  /*8bc0*/  FMUL.FTZ R2, R152, UR6 ;  /* 0x0000000698027c20 */ /* 0x000fe20008410000 */
[----:B01----:R-:W-:Y:S01]  /*8bd0*/  FMUL.FTZ R3, R153, UR6 ;  /* 0x0000000699037c20 */ /* 0x003fe20008410000 */
[----:B------:R-:W-:Y:S01]  /*8be0*/  FMUL.FTZ R152, R155, UR6 ;  /* 0x000000069b987c20 */ /* 0x000fe20008410000 */
[----:B------:R-:W-:Y:S01]  /*8bf0*/  FMUL.FTZ R155, R156, UR6 ;  /* 0x000000069c9b7c20 */ /* 0x000fe20008410000 */
[----:B------:R-:W-:Y:S01]  /*8c00*/  FMUL.FTZ R156, R157, UR6 ;  /* 0x000000069d9c7c20 */ /* 0x000fe20008410000 */
[----:B------:R-:W-:Y:S01]  /*8c10*/  FMUL.FTZ R157, R160, UR6 ;  /* 0x00000006a09d7c20 */ /* 0x000fe20008410000 */
[----:B------:R-:W2:Y:S01]  /*8c20*/  MUFU.TANH R2, R2 ;  /* 0x0000000200027308 */ /* 0x000ea20000002400 */
        /* <DEDUP_REMOVED lines=8> */
[----:B------:R-:W0:Y:S01]  /*8cb0*/  MUFU.TANH R3, R3 ;  /* 0x0000000300037308 */ /* 0x000e220000002400 */
[----:B------:R-:W-:Y:S01]  /*8cc0*/  FMUL.FTZ R161, R168, UR6 ;  /* 0x00000006a8a17c20 */ /* 0x000fe20008410000 */
[----:B------:R-:W-:Y:S01]  /*8cd0*/  FMUL.FTZ R168, R173, UR6 ;  /* 0x00000006ada87c20 */ /* 0x000fe20008410000 */
[----:B------:R-:W-:Y:S01]  /*8ce0*/  ULOP3.LUT UR5, UR5, 0x3fff, URZ, 0xc0, !UPT ;  /* 0x00003fff05057892 */ /* 0x000fe2000f8ec03f */
[----:B------:R-:W-:Y:S01]  /*8cf0*/  FMUL.FTZ R164, R169, UR6 ;  /* 0x00000006a9a47c20 */ /* 0x000fe20008410000 */
[----:B------:R-:W-:Y:S01]  /*8d00*/  FMUL.FTZ R165, R172, UR6 ;  /* 0x00000006aca57c20 */ /* 0x000fe20008410000 */
[----:B------:R-:W-:Y:S01]  /*8d10*/  FMUL.FTZ R172, R177, UR6 ;  /* 0x00000006b1ac7c20 */ /* 0x000fe20008410000 */
[----:B------:R-:W-:Y:S01]  /*8d20*/  ULOP3.LUT UR5, UR5, 0x2000000, URZ, 0xfc, !UPT ;  /* 0x0200000005057892 */ /* 0x000fe2000f8efc3f */
[----:B------:R-:W1:Y:S01]  /*8d30*/  MUFU.TANH R155, R155 ;  /* 0x0000009b009b7308 */ /* 0x000e620000002400 */
[----:B--2---:R-:W-:Y:S01]  /*8d40*/  FMNMX.FTZ R0, R2, R201, !PT ;  /* 0x000000c902007209 */ /* 0x004fe20007810000 */
[----:B------:R-:W-:Y:S01]  /*8d50*/  FMUL.FTZ R169, R176, UR6 ;  /* 0x00000006b0a97c20 */ /* 0x000fe20008410000 */
[----:B------:R-:W-:Y:S01]  /*8d60*/  ULEA UR7, UR7, UR5, 0xb ;  /* 0x0000000507077291 */ /* 0x000fe2000f8e583f */
[----:B------:R-:W-:Y:S01]  /*8d70*/  FMUL.FTZ R176, R181, UR6 ;  /* 0x00000006b5b07c20 */ /* 0x000fe20008410000 */
[----:B------:R-:W-:Y:S01]  /*8d80*/  FMUL.FTZ R162, R162, UR6 ;  /* 0x00000006a2a27c20 */ /* 0x000fe20008410000 */
[----:B------:R-:W-:Y:S01]  /*8d90*/  FMUL.FTZ R163, R163, UR6 ;  /* 0x00000006a3a37c20 */ /* 0x000fe20008410000 */
[----:B------:R-:W-:Y:S01]  /*8da0*/  FMUL.FTZ R166, R166, UR6 ;  /* 0x00000006a6a67c20 */ /* 0x000fe20008410000 */
[----:B------:R-:W2:Y:S01]  /*8db0*/  MUFU.TANH R156, R156 ;  /* 0x0000009c009c7308 */ /* 0x000ea20000002400 */
[----:B0-----:R-:W-:Y:S01]  /*8dc0*/  FMNMX.FTZ R0, R3, R0, !PT ;  /* 0x0000000003007209 */ /* 0x001fe20007810000 */
[----:B------:R-:W-:Y:S01]  /*8dd0*/  UMOV UR10, UR7 ;  /* 0x00000007000a7c82 */ /* 0x000fe20008000000 */
[----:B------:R-:W-:Y:S01]  /*8de0*/  FMUL.FTZ R167, R167, UR6 ;  /* 0x00000006a7a77c20 */ /* 0x000fe20008410000 */
[----:B------:R-:W-:Y:S01]  /*8df0*/  HGMMA.64x256x16.F32.BF16 R24, R196, gdesc[UR8].tnspB, R24, gsb0 ;  /* 0x43e00008c4187df0 */ /* 0x000fe20008001818 */
[----:B------:R-:W-:Y:S01]  /*8e00*/  UIADD3 UR10, UR7, 0x80, URZ ;  /* 0x00000080070a7890 */ /* 0x000fe2000fffe03f */
[----:B------:R-:W-:Y:S01]  /*8e10*/  FMUL.FTZ R170, R170, UR6 ;  /* 0x00000006aaaa7c20 */ /* 0x000fe20008410000 */
[----:B------:R-:W-:Y:S01]  /*8e20*/  UMOV UR11, 0x40000040 ;  /* 0x40000040000b7882 */ /* 0x000fe20000000000 */
[----:B------:R-:W0:Y:S01]  /*8e30*/  MUFU.TANH R157, R157 ;  /* 0x0000009d009d7308 */ /* 0x000e220000002400 */
[----:B-1----:R-:W-:Y:S01]  /*8e40*/  FMNMX.FTZ R173, R155, R0, !PT ;  /* 0x000000009bad7209 */ /* 0x002fe20007810000 */
[----:B------:R-:W-:Y:S01]  /*8e50*/  FMUL.FTZ R171, R171, UR6 ;  /* 0x00000006abab7c20 */ /* 0x000fe20008410000 */
[----:B------:R-:W-:Y:S01]  /*8e60*/  FMUL.FTZ R174, R174, UR6 ;  /* 0x00000006aeae7c20 */ /* 0x000fe20008410000 */
[----:B------:R-:W-:Y:S01]  /*8e70*/  FMUL.FTZ R175, R175, UR6 ;  /* 0x00000006afaf7c20 */ /* 0x000fe20008410000 */
[----:B------:R-:W-:Y:S01]  /*8e80*/  ULDC UR15, c[0x0][0x988] ;  /* 0x00026200000f7ab9 */ /* 0x000fe20000000800 */
[----:B------:R-:W-:Y:S01]  /*8e90*/  R2UR UR18, R202 ;  /* 0x00000000ca1272ca */ /* 0x000fe200000e0000 */
[----:B------:R-:W-:Y:S01]  /*8ea0*/  UMOV UR5, UR15 ;  /* 0x0000000f00057c82 */ /* 0x000fe20008000000 */
[----:B------:R-:W1:Y:S01]  /*8eb0*/  MUFU.TANH R158, R158 ;  /* 0x0000009e009e7308 */ /* 0x000e620000002400 */
[----:B--2---:R-:W-:-:S02]  /*8ec0*/  FMNMX.FTZ R0, R156, R173, !PT ;  /* 0x000000ad9c007209 */ /* 0x004fc40007810000 */
[----:B------:R-:W-:Y:S02]  /*8ed0*/  R2UR UR15, R203 ;  /* 0x00000000cb0f72ca */ /* 0x000fe400000e0000 */
[----:B------:R-:W-:-:S03]  /*8ee0*/  R2UR UR61, R8 ;  /* 0x00000000083d72ca */ /* 0x000fc600000e0000 */
[----:B------:R-:W2:Y:S01]  /*8ef0*/  MUFU.TANH R159, R159 ;  /* 0x0000009f009f7308 */ /* 0x000ea20000002400 */
[----:B0-----:R-:W-:-:S07]  /*8f00*/  FMNMX.FTZ R173, R157, R0, !PT ;  /* 0x000000009dad7209 */ /* 0x001fce0007810000 */
[----:B------:R-:W0:Y:S01]  /*8f10*/  MUFU.TANH R160, R160 ;  /* 0x000000a000a07308 */ /* 0x000e220000002400 */
[----:B-1----:R-:W-:Y:S01]  /*8f20*/  FMNMX.FTZ R0, R158, R173, !PT ;  /* 0x000000ad9e007209 */ /* 0x002fe20007810000 */
[----:B------:R-:W-:Y:S01]  /*8f30*/  FMUL.FTZ R173, R180, UR6 ;  /* 0x00000006b4ad7c20 */ /* 0x000fe20008410000 */
[----:B------:R-:W-:Y:S01]  /*8f40*/  FMUL.FTZ R180, R183, UR6 ;  /* 0x00000006b7b47c20 */ /* 0x000fe20008410000 */
[----:B------:R-:W-:-:S04]  /*8f50*/  UISETP.GT.AND UP1, UPT, UR15, UR18, UPT ;  /* 0x000000120f00728c */ /* 0x000fc8000bf24270 */
[----:B------:R-:W1:Y:S01]  /*8f60*/  MUFU.TANH R161, R161 ;  /* 0x000000a100a17308 */ /* 0x000e620000002400 */
[----:B--2---:R-:W-:Y:S02]  /*8f70*/  FMNMX.FTZ R177, R159, R0, !PT ;  /* 0x000000009fb17209 */ /* 0x004fe40007810000 */
[----:B------:R-:W-:-:S05]  /*8f80*/  PLOP3.LUT P0, PT, PT, PT, UP1, 0x80, 0x0 ;  /* 0x000000000000781c */ /* 0x000fca0003f0f018 */
        /* <DEDUP_REMOVED lines=17> */
[----:B--2---:R-:W-:-:S05]  /*90a0*/  FMNMX.FTZ R177, R176, R177, !PT ;  /* 0x000000b1b0b17209 */ /* 0x004fca0007810000 */
[----:B------:R-:W2:Y:S02]  /*90b0*/  SHFL.BFLY PT, R0, R177, 0x2, 0x1f ;  /* 0x0c401f00b1007f89 */ /* 0x000ea400000e0000 */
[----:B------:R-:W3:Y:S01]  /*90c0*/  MUFU.TANH R153, R153 ;  /* 0x0000009900997308 */ /* 0x000ee20000002400 */
[----:B0-----:R-:W-:-:S07]  /*90d0*/  FMNMX.FTZ R181, R23, R200, !PT ;  /* 0x000000c817b57209 */ /* 0x001fce0007810000 */
[----:B------:R-:W0:Y:S08]  /*90e0*/  MUFU.TANH R154, R154 ;  /* 0x0000009a009a7308 */ /* 0x000e300000002400 */
[----:B------:R-:W4:Y:S01]  /*90f0*/  MUFU.TANH R162, R162 ;  /* 0x000000a200a27308 */ /* 0x000f220000002400 */
[----:B--2---:R-:W-:Y:S01]  /*9100*/  FMNMX.FTZ R4, R177, R0, !PT ;  /* 0x00000000b1047209 */ /* 0x004fe20007810000 */
[----:B------:R-:W-:-:S06]  /*9110*/  FMUL.FTZ R177, R178, UR6 ;  /* 0x00000006b2b17c20 */ /* 0x000fcc0008410000 */
[----:B------:R-:W2:Y:S01]  /*9120*/  MUFU.TANH R163, R163 ;  /* 0x000000a300a37308 */ /* 0x000ea20000002400 */
[----:B-1----:R-:W-:Y:S01]  /*9130*/  FMNMX.FTZ R0, R152, R181, !PT ;  /* 0x000000b598007209 */ /* 0x002fe20007810000 */
[----:B------:R-:W-:Y:S01]  /*9140*/  FMUL.FTZ R178, R179, UR6 ;  /* 0x00000006b3b27c20 */ /* 0x000fe20008410000 */
[----:B------:R-:W-:Y:S02]  /*9150*/  FMUL.FTZ R179, R182, UR6 ;  /* 0x00000006b6b37c20 */ /* 0x000fe40008410000 */
[----:B---3--:R-:W-:-:S03]  /*9160*/  FMNMX.FTZ R181, R153, R0, !PT ;  /* 0x0000000099b57209 */ /* 0x008fc60007810000 */
[----:B------:R-:W1:Y:S01]  /*9170*/  MUFU.TANH R166, R166 ;  /* 0x000000a600a67308 */ /* 0x000e620000002400 */
[----:B0-----:R-:W-:-:S04]  /*9180*/  FMNMX.FTZ R181, R154, R181, !PT ;  /* 0x000000b59ab57209 */ /* 0x001fc80007810000 */
[----:B----4-:R-:W-:-:S03]  /*9190*/  FMNMX.FTZ R0, R162, R181, !PT ;  /* 0x000000b5a2007209 */ /* 0x010fc60007810000 */
[----:B------:R-:W0:Y:S01]  /*91a0*/  MUFU.TANH R167, R167 ;  /* 0x000000a700a77308 */ /* 0x000e220000002400 */
[----:B--2---:R-:W-:-:S07]  /*91b0*/  FMNMX.FTZ R181, R163, R0, !PT ;  /* 0x00000000a3b57209 */ /* 0x004fce0007810000 */
[----:B------:R-:W2:Y:S01]  /*91c0*/  MUFU.TANH R170, R170 ;  /* 0x000000aa00aa7308 */ /* 0x000ea20000002400 */
[----:B-1----:R-:W-:-:S07]  /*91d0*/  FMNMX.FTZ R0, R166, R181, !PT ;  /* 0x000000b5a6007209 */ /* 0x002fce0007810000 */
[----:B------:R-:W1:Y:S01]  /*91e0*/  MUFU.TANH R171, R171 ;  /* 0x000000ab00ab7308 */ /* 0x000e620000002400 */
[----:B0-----:R-:W-:-:S07]  /*91f0*/  FMNMX.FTZ R181, R167, R0, !PT ;  /* 0x00000000a7b57209 */ /* 0x001fce0007810000 */
[----:B------:R-:W0:Y:S08]  /*9200*/  MUFU.TANH R174, R174 ;  /* 0x000000ae00ae7308 */ /* 0x000e300000002400 */
[----:B------:R-:W3:Y:S08]  /*9210*/  MUFU.TANH R175, R175 ;  /* 0x000000af00af7308 */ /* 0x000ef00000002400 */
[----:B------:R-:W4:Y:S08]  /*9220*/  MUFU.TANH R177, R177 ;  /* 0x000000b100b17308 */ /* 0x000f300000002400 */
[----:B------:R-:W5:Y:S08]  /*9230*/  MUFU.TANH R178, R178 ;  /* 0x000000b200b27308 */ /* 0x000f700000002400 */
[----:B------:R-:W5:Y:S08]  /*9240*/  MUFU.TANH R179, R179 ;  /* 0x000000b300b37308 */ /* 0x000f700000002400 */
[----:B------:R-:W5:Y:S01]  /*9250*/  MUFU.TANH R180, R180 ;  /* 0x000000b400b47308 */ /* 0x000f620000002400 */
        /* <DEDUP_REMOVED lines=11> */
[----:B------:R-:W-:Y:S01]  /*9310*/  UMOV UR7, UR4 ;  /* 0x0000000400077c82 */ /* 0x000fe20008000000 */
[----:B------:R-:W-:Y:S02]  /*9320*/  WARPGROUP.DEPBAR.LE gsb0, 0x0 ;  /* 0x00008000000079c5 */ /* 0x000fe40000010000 */
[----:B------:R-:W-:Y:S01]  /*9330*/  WARPGROUP.ARRIVE ;  /* 0x00000000000079c5 */ /* 0x000fe20000000000 */
[----:B------:R-:W2:-:S15]  /*9340*/  SHFL.BFLY PT, R189, R4, 0x1, 0x1f ;  /* 0x0c201f0004bd7f89 */ /* 0x000e9e00000e0000 */
[----:B------:R-:W-:-:S05]  /*9350*/  NOP ;  /* 0x0000000000007918 */ /* 0x000fca0000000000 */
[----:B------:R-:W-:Y:S01]  /*9360*/  HGMMA.64x256x16.F32.BF16 R24, R184, gdesc[UR8].tnspB, R24, gsb0 ;  /* 0x43e00008b8187df0 */ /* 0x000fe20008001818 */
[----:B------:R-:W-:-:S06]  /*9370*/  UIADD3 UR10, UR15, -0x1, URZ ;  /* 0xffffffff0f0a7890 */ /* 0x000fcc000fffe03f */
[----:B------:R-:W-:Y:S01]  /*9380*/  IMAD.U32 R203, RZ, RZ, UR10 ;  /* 0x0000000affcb7e24 */ /* 0x000fe2000f8e00ff */
[----:B--2---:R-:W-:-:S05]  /*9390*/  FMNMX.FTZ R4, R4, R189, !PT ;  /* 0x000000bd04047209 */ /* 0x004fca0007810000 */
[C---:B------:R-:W-:Y:S01]  /*93a0*/  FADD.FTZ R182, -R4.reuse, R201 ;  /* 0x000000c904b67221 */ /* 0x040fe20000010100 */
[----:B------:R-:W-:Y:S01]  /*93b0*/  FMUL.FTZ R189, R4, UR5 ;  /* 0x0000000504bd7c20 */ /* 0x000fe20008410000 */
[----:B------:R-:W-:Y:S02]  /*93c0*/  IMAD.MOV.U32 R201, RZ, RZ, R4 ;  /* 0x000000ffffc97224 */ /* 0x000fe400078e0004 */
[----:B------:R-:W-:Y:S01]  /*93d0*/  FMUL.FTZ R188, R182, UR5 ;  /* 0x00000005b6bc7c20 */ /* 0x000fe20008410000 */
[----:B------:R-:W-:Y:S01]  /*93e0*/  FMNMX.FTZ R182, R170, R181, !PT ;  /* 0x000000b5aab67209 */ /* 0x000fe20007810000 */
[--C-:B------:R-:W-:Y:S01]  /*93f0*/  FFMA.FTZ R181, R2, UR5, -R189.reuse ;  /* 0x0000000502b57c23 */ /* 0x100fe200080108bd */
[--C-:B------:R-:W-:Y:S01]  /*9400*/  FFMA.FTZ R196, R3, UR5, -R189.reuse ;  /* 0x0000000503c47c23 */ /* 0x100fe200080108bd */
[--C-:B------:R-:W-:Y:S01]  /*9410*/  FFMA.FTZ R198, R155, UR5, -R189.reuse ;  /* 0x000000059bc67c23 */ /* 0x100fe200080108bd */
[----:B-1----:R-:W-:Y:S01]  /*9420*/  FMNMX.FTZ R183, R171, R182, !PT ;  /* 0x000000b6abb77209 */ /* 0x002fe20007810000 */
[--C-:B------:R-:W-:Y:S01]  /*9430*/  FFMA.FTZ R155, R156, UR5, -R189.reuse ;  /* 0x000000059c9b7c23 */ /* 0x100fe200080108bd */
[----:B------:R1:W-:Y:S01]  /*9440*/  MUFU.EX2 R0, R188 ;  /* 0x000000bc00007308 */ /* 0x0003e20000000800 */
[--C-:B------:R-:W-:Y:S01]  /*9450*/  FFMA.FTZ R192, R157, UR5, -R189.reuse ;  /* 0x000000059dc07c23 */ /* 0x100fe200080108bd */
[----:B0-----:R-:W-:Y:S01]  /*9460*/  FMNMX.FTZ R2, R174, R183, !PT ;  /* 0x000000b7ae027209 */ /* 0x001fe20007810000 */
[--C-:B------:R-:W-:Y:S01]  /*9470*/  FFMA.FTZ R157, R158, UR5, -R189.reuse ;  /* 0x000000059e9d7c23 */ /* 0x100fe200080108bd */
[--C-:B------:R-:W-:Y:S01]  /*9480*/  FFMA.FTZ R194, R159, UR5, -R189.reuse ;  /* 0x000000059fc27c23 */ /* 0x100fe200080108bd */
[--C-:B------:R-:W-:Y:S01]  /*9490*/  FFMA.FTZ R159, R160, UR5, -R189.reuse ;  /* 0x00000005a09f7c23 */ /* 0x100fe200080108bd */
[----:B---3--:R-:W-:Y:S01]  /*94a0*/  FMNMX.FTZ R2, R175, R2, !PT ;  /* 0x00000002af027209 */ /* 0x008fe20007810000 */
[--C-:B------:R-:W-:Y:S01]  /*94b0*/  FFMA.FTZ R190, R165, UR5, -R189.reuse ;  /* 0x00000005a5be7c23 */ /* 0x100fe200080108bd */
[----:B------:R-:W-:Y:S01]  /*94c0*/  MUFU.EX2 R181, R181 ;  /* 0x000000b500b57308 */ /* 0x000fe20000000800 */
[--C-:B-1----:R-:W-:Y:S01]  /*94d0*/  FFMA.FTZ R188, R161, UR5, -R189.reuse ;  /* 0x00000005a1bc7c23 */ /* 0x102fe200080108bd */
[----:B----4-:R-:W-:Y:S01]  /*94e0*/  FMNMX.FTZ R3, R177, R2, !PT ;  /* 0x00000002b1037209 */ /* 0x010fe20007810000 */
[--C-:B------:R-:W-:Y:S01]  /*94f0*/  FFMA.FTZ R161, R164, UR5, -R189.reuse ;  /* 0x00000005a4a17c23 */ /* 0x100fe200080108bd */
[----:B------:R-:W-:-:S02]  /*9500*/  FFMA.FTZ R165, R168, UR5, -R189 ;  /* 0x00000005a8a57c23 */ /* 0x000fc400080108bd */
[----:B-----5:R-:W-:Y:S02]  /*9510*/  FMNMX.FTZ R2, R178, R3, !PT ;  /* 0x00000003b2027209 */ /* 0x020fe40007810000 */
[----:B------:R-:W-:Y:S02]  /*9520*/  MUFU.EX2 R196, R196 ;  /* 0x000000c400c47308 */ /* 0x000fe40000000800 */
[----:B------:R-:W-:-:S04]  /*9530*/  FMNMX.FTZ R3, R179, R2, !PT ;  /* 0x00000002b3037209 */ /* 0x000fc80007810000 */
[----:B------:R-:W-:Y:S02]  /*9540*/  FMNMX.FTZ R3, R180, R3, !PT ;  /* 0x00000003b4037209 */ /* 0x000fe40007810000 */
[----:B------:R-:W-:Y:S03]  /*9550*/  MUFU.EX2 R198, R198 ;  /* 0x000000c600c67308 */ /* 0x000fe60000000800 */
[----:B------:R-:W0:Y:S05]  /*9560*/  SHFL.BFLY PT, R2, R3, 0x2, 0x1f ;  /* 0x0c401f0003027f89 */ /* 0x000e2a00000e0000 */
[----:B------:R-:W-:Y:S08]  /*9570*/  MUFU.EX2 R155, R155 ;  /* 0x0000009b009b7308 */ /* 0x000ff00000000800 */
[----:B------:R-:W-:Y:S08]  /*9580*/  MUFU.EX2 R192, R192 ;  /* 0x000000c000c07308 */ /* 0x000ff00000000800 */
[----:B------:R-:W-:Y:S01]  /*9590*/  MUFU.EX2 R157, R157 ;  /* 0x0000009d009d7308 */ /* 0x000fe20000000800 */
[----:B0-----:R-:W-:-:S05]  /*95a0*/  FMNMX.FTZ R2, R3, R2, !PT ;  /* 0x0000000203027209 */ /* 0x001fca0007810000 */
[----:B------:R-:W0:Y:S02]  /*95b0*/  SHFL.BFLY PT, R3, R2, 0x1, 0x1f ;  /* 0x0c201f0002037f89 */ /* 0x000e2400000e0000 */
[----:B------:R-:W-:Y:S08]  /*95c0*/  MUFU.EX2 R194, R194 ;  /* 0x000000c200c27308 */ /* 0x000ff00000000800 */
[----:B------:R-:W-:Y:S08]  /*95d0*/  MUFU.EX2 R159, R159 ;  /* 0x0000009f009f7308 */ /* 0x000ff00000000800 */
[----:B------:R-:W-:Y:S01]  /*95e0*/  MUFU.EX2 R188, R188 ;  /* 0x000000bc00bc7308 */ /* 0x000fe20000000800 */
[----:B0-----:R-:W-:-:S07]  /*95f0*/  FMNMX.FTZ R3, R2, R3, !PT ;  /* 0x0000000302037209 */ /* 0x001fce0007810000 */
[----:B------:R-:W-:Y:S01]  /*9600*/  MUFU.EX2 R161, R161 ;  /* 0x000000a100a17308 */ /* 0x000fe20000000800 */
[C---:B------:R-:W-:Y:S01]  /*9610*/  FADD.FTZ R2, -R3.reuse, R200 ;  /* 0x000000c803027221 */ /* 0x040fe20000010100 */
[----:B------:R-:W-:Y:S01]  /*9620*/  FMUL.FTZ R156, R3, UR5 ;  /* 0x00000005039c7c20 */ /* 0x000fe20008410000 */
[----:B------:R-:W-:Y:S02]  /*9630*/  IMAD.MOV.U32 R200, RZ, RZ, R3 ;  /* 0x000000ffffc87224 */ /* 0x000fe400078e0003 */
[----:B------:R-:W-:Y:S01]  /*9640*/  FMUL.FTZ R2, R2, UR5 ;  /* 0x0000000502027c20 */ /* 0x000fe20008410000 */
        /* <DEDUP_REMOVED lines=12> */
[----:B------:R-:W1:Y:S01]  /*9710*/  MUFU.EX2 R2, R2 ;  /* 0x0000000200027308 */ /* 0x000e620000000800 */
[----:B0-----:R-:W-:-:S02]  /*9720*/  IMAD.U32 R23, RZ, RZ, UR60 ;  /* 0x0000003cff177e24 */ /* 0x001fc4000f8e00ff */
[--C-:B------:R-:W-:Y:S01]  /*9730*/  FFMA.FTZ R175, R175, UR5, -R156.reuse ;  /* 0x00000005afaf7c23 */ /* 0x100fe2000801089c */
[--C-:B------:R-:W-:Y:S01]  /*9740*/  FFMA.FTZ R177, R177, UR5, -R156.reuse ;  /* 0x00000005b1b17c23 */ /* 0x100fe2000801089c */
[--C-:B------:R-:W-:Y:S01]  /*9750*/  FFMA.FTZ R178, R178, UR5, -R156.reuse ;  /* 0x00000005b2b27c23 */ /* 0x100fe2000801089c */
[----:B------:R-:W-:Y:S02]  /*9760*/  @!P5 VIADD R23, R23, 0x30840 ;  /* 0x000308401717d836 */ /* 0x000fe40000000000 */
[--C-:B------:R-:W-:Y:S01]  /*9770*/  FFMA.FTZ R179, R179, UR5, -R156.reuse ;  /* 0x00000005b3b37c23 */ /* 0x100fe2000801089c */
[----:B------:R-:W-:Y:S01]  /*9780*/  FFMA.FTZ R156, R180, UR5, -R156 ;  /* 0x00000005b49c7c23 */ /* 0x000fe2000801089c */
[----:B------:R0:W2:Y:S01]  /*9790*/  MUFU.EX2 R158, R152 ;  /* 0x00000098009e7308 */ /* 0x0000a20000000800 */
[----:B------:R-:W-:-:S07]  /*97a0*/  @!P5 PRMT R23, RZ, 0x654, R23 ;  /* 0x00000654ff17d816 */ /* 0x000fce0000000017 */
[----:B------:R-:W3:Y:S01]  /*97b0*/  MUFU.EX2 R160, R153 ;  /* 0x0000009900a07308 */ /* 0x000ee20000000800 */
[----:B-1----:R-:W-:Y:S01]  /*97c0*/  FFMA.FTZ R9, R2, R9, R197 ;  /* 0x0000000902097223 */ /* 0x002fe200000100c5 */
[----:B0-----:R-:W-:-:S05]  /*97d0*/  MOV R152, UR14 ;  /* 0x0000000e00987c02 */ /* 0x001fca0008000f00 */
[----:B------:R-:W-:Y:S01]  /*97e0*/  @!P5 VIADD R152, R152, 0x30860 ;  /* 0x000308609898d836 */ /* 0x000fe20000000000 */
[----:B------:R-:W0:Y:S01]  /*97f0*/  MUFU.EX2 R154, R154 ;  /* 0x0000009a009a7308 */ /* 0x000e220000000800 */
[C---:B--2---:R-:W-:Y:S01]  /*9800*/  FADD.FTZ R9, R158.reuse, R9 ;  /* 0x000000099e097221 */ /* 0x044fe20000010000 */
[----:B------:R-:W-:Y:S02]  /*9810*/  F2FP.BF16.F32.PACK_AB R197, R158, R197 ;  /* 0x000000c59ec5723e */ /* 0x000fe400000010ff */
[----:B------:R-:W-:-:S04]  /*9820*/  @!P5 PRMT R152, RZ, 0x654, R152 ;  /* 0x00000654ff98d816 */ /* 0x000fc80000000098 */
[----:B------:R-:W1:Y:S01]  /*9830*/  MUFU.EX2 R162, R162 ;  /* 0x000000a200a27308 */ /* 0x000e620000000800 */
[----:B---3--:R-:W-:-:S07]  /*9840*/  FADD.FTZ R9, R160, R9 ;  /* 0x00000009a0097221 */ /* 0x008fce0000010000 */
        /* <DEDUP_REMOVED lines=13> */
[----:B------:R-:W-:Y:S01]  /*9920*/  MUFU.EX2 R190, R190 ;  /* 0x000000be00be7308 */ /* 0x000fe20000000800 */
[----:B--2---:R-:W-:-:S07]  /*9930*/  FADD.FTZ R9, R170, R9 ;  /* 0x00000009aa097221 */ /* 0x004fce0000010000 */
[----:B------:R-:W1:Y:S01]  /*9940*/  MUFU.EX2 R174, R174 ;  /* 0x000000ae00ae7308 */ /* 0x000e620000000800 */
[----:B0-----:R-:W-:-:S07]  /*9950*/  FADD.FTZ R9, R171, R9 ;  /* 0x00000009ab097221 */ /* 0x001fce0000010000 */
[----:B------:R-:W-:Y:S08]  /*9960*/  MUFU.EX2 R165, R165 ;  /* 0x000000a500a57308 */ /* 0x000ff00000000800 */
[----:B------:R-:W0:Y:S01]  /*9970*/  MUFU.EX2 R175, R175 ;  /* 0x000000af00af7308 */ /* 0x000e220000000800 */
[----:B-1----:R-:W-:-:S07]  /*9980*/  FADD.FTZ R9, R174, R9 ;  /* 0x00000009ae097221 */ /* 0x002fce0000010000 */
[----:B------:R-:W-:Y:S08]  /*9990*/  MUFU.EX2 R178, R178 ;  /* 0x000000b200b27308 */ /* 0x000ff00000000800 */
[----:B------:R-:W-:Y:S01]  /*99a0*/  MUFU.EX2 R154, R179 ;  /* 0x000000b3009a7308 */ /* 0x000fe20000000800 */
[C---:B0-----:R-:W-:Y:S01]  /*99b0*/  FADD.FTZ R9, R175.reuse, R9 ;  /* 0x00000009af097221 */ /* 0x041fe20000010000 */
[----:B------:R-:W-:-:S06]  /*99c0*/  F2FP.BF16.F32.PACK_AB R191, R175, R174 ;  /* 0x000000aeafbf723e */ /* 0x000fcc00000010ff */
[----:B------:R-:W0:Y:S01]  /*99d0*/  MUFU.EX2 R156, R156 ;  /* 0x0000009c009c7308 */ /* 0x000e220000000800 */
[----:B------:R-:W-:Y:S02]  /*99e0*/  WARPGROUP.DEPBAR.LE gsb0, 0x0 ;  /* 0x00008000000079c5 */ /* 0x000fe40000010000 */
[----:B------:R1:W-:Y:S01]  /*99f0*/  @!P5 SYNCS.ARRIVE.TRANS64.RED.A1T0 RZ, [R23+URZ], RZ ;  /* 0x000000ff17ffd9a7 */ /* 0x0003e2000810043f */
[--C-:B------:R-:W-:Y:S01]  /*9a00*/  FFMA.FTZ R184, R169, UR5, -R189.reuse ;  /* 0x00000005a9b87c23 */ /* 0x100fe200080108bd */
[--C-:B------:R-:W-:Y:S01]  /*9a10*/  FFMA.FTZ R169, R172, UR5, -R189.reuse ;  /* 0x00000005aca97c23 */ /* 0x100fe200080108bd */
[--C-:B------:R-:W-:Y:S01]  /*9a20*/  FFMA.FTZ R186, R173, UR5, -R189.reuse ;  /* 0x00000005adba7c23 */ /* 0x100fe200080108bd */
[----:B------:R-:W-:Y:S01]  /*9a30*/  FFMA.FTZ R173, R176, UR5, -R189 ;  /* 0x00000005b0ad7c23 */ /* 0x000fe200080108bd */
[----:B------:R-:W-:Y:S02]  /*9a40*/  F2FP.BF16.F32.PACK_AB R189, R171, R170 ;  /* 0x000000aaabbd723e */ /* 0x000fe400000010ff */
[----:B------:R-:W-:Y:S01]  /*9a50*/  MUFU.EX2 R184, R184 ;  /* 0x000000b800b87308 */ /* 0x000fe20000000800 */
[----:B-1----:R-:W-:Y:S01]  /*9a60*/  FFMA.FTZ R23, R0, R18, R181 ;  /* 0x0000001200177223 */ /* 0x002fe200000100b5 */
[----:B------:R1:W-:Y:S01]  /*9a70*/  @!P5 SYNCS.ARRIVE.TRANS64.RED.A1T0 RZ, [R152+URZ], RZ ;  /* 0x000000ff98ffd9a7 */ /* 0x0003e2000810043f */
[----:B0-----:R-:W-:-:S02]  /*9a80*/  F2FP.BF16.F32.PACK_AB R187, R156, R154 ;  /* 0x0000009a9cbb723e */ /* 0x001fc400000010ff */
[C---:B------:R-:W-:Y:S01]  /*9a90*/  FADD.FTZ R23, R196.reuse, R23 ;  /* 0x00000017c4177221 */ /* 0x040fe20000010000 */
[----:B------:R-:W-:Y:S02]  /*9aa0*/  F2FP.BF16.F32.PACK_AB R196, R196, R181 ;  /* 0x000000b5c4c4723e */ /* 0x000fe400000010ff */
[----:B------:R-:W-:Y:S01]  /*9ab0*/  MUFU.EX2 R169, R169 ;  /* 0x000000a900a97308 */ /* 0x000fe20000000800 */
[----:B------:R-:W-:Y:S01]  /*9ac0*/  FADD.FTZ R18, R198, R23 ;  /* 0x00000017c6127221 */ /* 0x000fe20000010000 */
[----:B------:R-:W-:-:S03]  /*9ad0*/  F2FP.BF16.F32.PACK_AB R198, R155, R198 ;  /* 0x000000c69bc6723e */ /* 0x000fc600000010ff */
[----:B------:R-:W-:-:S03]  /*9ae0*/  FADD.FTZ R23, R155, R18 ;  /* 0x000000129b177221 */ /* 0x000fc60000010000 */
[----:B-1----:R-:W0:Y:S01]  /*9af0*/  MUFU.EX2 R152, R177 ;  /* 0x000000b100987308 */ /* 0x002e220000000800 */
[----:B------:R-:W-:Y:S01]  /*9b00*/  FADD.FTZ R18, R192, R23 ;  /* 0x00000017c0127221 */ /* 0x000fe20000010000 */
[----:B------:R-:W-:-:S03]  /*9b10*/  F2FP.BF16.F32.PACK_AB R192, R157, R192 ;  /* 0x000000c09dc0723e */ /* 0x000fc600000010ff */
[----:B------:R-:W-:-:S03]  /*9b20*/  FADD.FTZ R23, R157, R18 ;  /* 0x000000129d177221 */ /* 0x000fc60000010000 */
[----:B------:R-:W1:Y:S01]  /*9b30*/  MUFU.EX2 R186, R186 ;  /* 0x000000ba00ba7308 */ /* 0x000e620000000800 */
[----:B------:R-:W-:Y:S01]  /*9b40*/  FADD.FTZ R18, R194, R23 ;  /* 0x00000017c2127221 */ /* 0x000fe20000010000 */
[----:B------:R-:W-:-:S03]  /*9b50*/  F2FP.BF16.F32.PACK_AB R194, R159, R194 ;  /* 0x000000c29fc2723e */ /* 0x000fc600000010ff */
[----:B------:R-:W-:-:S03]  /*9b60*/  FADD.FTZ R23, R159, R18 ;  /* 0x000000129f177221 */ /* 0x000fc60000010000 */
[----:B------:R-:W2:Y:S01]  /*9b70*/  MUFU.EX2 R173, R173 ;  /* 0x000000ad00ad7308 */ /* 0x000ea20000000800 */
[----:B------:R-:W-:Y:S01]  /*9b80*/  FADD.FTZ R18, R188, R23 ;  /* 0x00000017bc127221 */ /* 0x000fe20000010000 */
[----:B0-----:R-:W-:Y:S01]  /*9b90*/  FADD.FTZ R9, R152, R9 ;  /* 0x0000000998097221 */ /* 0x001fe20000010000 */
[C---:B------:R-:W-:Y:S02]  /*9ba0*/  F2FP.BF16.F32.PACK_AB R188, R161.reuse, R188 ;  /* 0x000000bca1bc723e */ /* 0x040fe400000010ff */
[----:B------:R-:W-:Y:S01]  /*9bb0*/  FADD.FTZ R23, R161, R18 ;  /* 0x00000012a1177221 */ /* 0x000fe20000010000 */
[C---:B------:R-:W-:Y:S01]  /*9bc0*/  FADD.FTZ R9, R178.reuse, R9 ;  /* 0x00000009b2097221 */ /* 0x040fe20000010000 */
[----:B------:R-:W-:Y:S02]  /*9bd0*/  F2FP.BF16.F32.PACK_AB R185, R178, R152 ;  /* 0x00000098b2b9723e */ /* 0x000fe400000010ff */
[----:B------:R-:W-:Y:S01]  /*9be0*/  FADD.FTZ R18, R190, R23 ;  /* 0x00000017be127221 */ /* 0x000fe20000010000 */
[----:B------:R-:W-:Y:S01]  /*9bf0*/  FADD.FTZ R9, R154, R9 ;  /* 0x000000099a097221 */ /* 0x000fe20000010000 */
[----:B------:R-:W-:-:S02]  /*9c00*/  F2FP.BF16.F32.PACK_AB R190, R165, R190 ;  /* 0x000000bea5be723e */ /* 0x000fc400000010ff */
[----:B------:R-:W-:Y:S01]  /*9c10*/  FADD.FTZ R23, R165, R18 ;  /* 0x00000012a5177221 */ /* 0x000fe20000010000 */
[----:B------:R-:W-:-:S03]  /*9c20*/  FADD.FTZ R9, R156, R9 ;  /* 0x000000099c097221 */ /* 0x000fc60000010000 */
[----:B------:R-:W-:Y:S01]  /*9c30*/  FADD.FTZ R18, R184, R23 ;  /* 0x00000017b8127221 */ /* 0x000fe20000010000 */
[----:B------:R-:W-:-:S03]  /*9c40*/  F2FP.BF16.F32.PACK_AB R184, R169, R184 ;  /* 0x000000b8a9b8723e */ /* 0x000fc600000010ff */
[----:B------:R-:W-:-:S04]  /*9c50*/  FADD.FTZ R23, R169, R18 ;  /* 0x00000012a9177221 */ /* 0x000fc80000010000 */
[----:B-1----:R-:W-:Y:S01]  /*9c60*/  FADD.FTZ R18, R186, R23 ;  /* 0x00000017ba127221 */ /* 0x002fe20000010000 */
[----:B--2---:R-:W-:-:S03]  /*9c70*/  F2FP.BF16.F32.PACK_AB R186, R173, R186 ;  /* 0x000000baadba723e */ /* 0x004fc600000010ff */
[----:B------:R-:W-:Y:S01]  /*9c80*/  FADD.FTZ R18, R173, R18 ;  /* 0x00000012ad127221 */ /* 0x000fe20000010000 */
[----:B------:R-:W-:Y:S06]  /*9c90*/  @P0 BRA `(.L_x_1017) ;  /* 0xffffffdc00d80947 */ /* 0x000fec000383ffff */
[----:B------:R-:W-:-:S05]  /*9ca0*/  UMOV UR6, UR10 ;  /* 0x0000000a00067c82 */ /* 0x000fca0008000000 */
.L_x_1008:
[----:B------:R-:W-:-:S13]  /*9cb0*/  R2UR UR7, R22 ;  /* 0x00000000160772ca */ /* 0x000fda00000e0000 */
[----:B------:R-:W-:-:S06]  /*9cc0*/  UISETP.GE.AND UP1, UPT, UR6, UR7, UPT ;  /* 0x000000070600728c */ /* 0x000fcc000bf26270 */
[----:B------:R-:W-:-:S13]  /*9cd0*/  PLOP3.LUT P0, PT, PT, PT, UP1, 0x80, 0x0 ;  /* 0x000000000000781c */ /* 0x000fda0003f0f018 */
[----:B------:R-:W-:Y:S05]  /*9ce0*/  @!P0 BRA `(.L_x_1018) ;  /* 0x0000002c00248947 */ /* 0x000fea0003800000 */
[----:B------:R-:W-:Y:S01]  /*9cf0*/  R2UR UR5, R8 ;  /* 0x00000000080572ca */ /* 0x000fe200000e0000 */
[----:B------:R-:W-:Y:S01]  /*9d00*/  IMAD.MOV.U32 R200, RZ, RZ, R3 ;  /* 0x000000ffffc87224 */ /* 0x000fe200078e0003 */
[----:B------:R-:W-:Y:S01]  /*9d10*/  MOV R23, R4 ;  /* 0x0000000400177202 */ /* 0x000fe20000000f00 */
[----:B------:R-:W-:Y:S01]  /*9d20*/  UMOV UR60, UR4 ;  /* 0x00000004003c7c82 */ /* 0x000fe20008000000 */
[----:B------:R-:W-:-:S09]  /*9d30*/  ULDC UR7, c[0x0][0x9d8] ;  /* 0x0002760000077ab9 */ /* 0x000fd20000000800 */
[----:B------:R-:W-:-:S07]  /*9d40*/  IMAD.U32 R201, RZ, RZ, UR5 ;  /* 0x00000005ffc97e24 */ /* 0x000fce000f8e00ff */
.L_x_1035:
        /* <DEDUP_REMOVED lines=9> */
.L_x_1019:
        /* <DEDUP_REMOVED lines=8> */
.L_x_1020:
[----:B-1----:R-:W-:Y:S05]  /*9e60*/  @P0 BRA `(.L_x_1021) ;  /* 0x0000000000080947 */ /* 0x002fea0003800000 */
[----:B------:R-:W1:Y:S02]  /*9e70*/  SYNCS.PHASECHK.TRANS64.TRYWAIT P0, [UR61+0x30830], R3 ;  /* 0x03083003ff0075a7 */ /* 0x000e64000800017d */
[----:B-1----:R-:W-:Y:S05]  /*9e80*/  @!P0 BRA `(.L_x_1022) ;  /* 0x000000b4001c8947 */ /* 0x002fea0003800000 */
.L_x_1021:
        /* <DEDUP_REMOVED lines=220> */
.L_x_1023:
[----:B------:R-:W-:Y:S02]  /*ac50*/  R2UR UR10, R16 ;  /* 0x00000000100a72ca */ /* 0x000fe400000e0000 */
[----:B------:R-:W-:-:S11]  /*ac60*/  R2UR UR5, R201 ;  /* 0x00000000c90572ca */ /* 0x000fd600000e0000 */
[----:B------:R-:W-:Y:S02]  /*ac70*/  ULEA UR14, UR60, UR10, 0x3 ;  /* 0x0000000a3c0e7291 */ /* 0x000fe4000f8e183f */
[----:B------:R-:W-:-:S05]  /*ac80*/  IMAD.U32 R0, RZ, RZ, UR5 ;  /* 0x00000005ff007e24 */ /* 0x000fca000f8e00ff */
[----:B------:R-:W-:-:S04]  /*ac90*/  SHF.L.U32 R0, R0, 0x1f, RZ ;  /* 0x0000001f00007819 */ /* 0x000fc800000006ff */
[----:B------:R2:W3:Y:S01]  /*aca0*/  SYNCS.PHASECHK.TRANS64.TRYWAIT P0, [UR14+0x30850], R0 ;  /* 0x03085000ff0075a7 */ /* 0x0004e2000800014e */
[----:B------:R-:W-:Y:S05]  /*acb0*/  @!P4 BRA `(.L_x_1024) ;  /* 0x000000000004c947 */ /* 0x000fea0003800000 */
[----:B------:R-:W-:Y:S01]  /*acc0*/  BPT.TRAP 0x1 ;  /* 0x000000040000795c */ /* 0x000fe20000300000 */
.L_x_1024:
[----:B---3--:R-:W-:Y:S05]  /*acd0*/  @P0 BRA `(.L_x_1025) ;  /* 0x0000000000080947 */ /* 0x008fea0003800000 */
[----:B------:R-:W3:Y:S02]  /*ace0*/  SYNCS.PHASECHK.TRANS64.TRYWAIT P0, [UR14+0x30850], R0 ;  /* 0x03085000ff0075a7 */ /* 0x000ee4000800014e */
[----:B---3--:R-:W-:Y:S05]  /*acf0*/  @!P0 BRA `(.L_x_1026) ;  /* 0x000000a400988947 */ /* 0x008fea0003800000 */
.L_x_1025:
[----:B------:R-:W-:Y:S01]  /*ad00*/  R2UR UR5, R16 ;  /* 0x00000000100572ca */ /* 0x000fe200000e0000 */
[----:B------:R-:W-:Y:S01]  /*ad10*/  WARPGROUP.ARRIVE ;  /* 0x00000000000079c5 */ /* 0x000fe20000000000 */
[----:B------:R-:W-:Y:S01]  /*ad20*/  UMOV UR11, 0x40000040 ;  /* 0x40000040000b7882 */ /* 0x000fe20000000000 */
[----:B------:R-:W-:Y:S01]  /*ad30*/  PLOP3.LUT P0, PT, PT, PT, UP0, 0x80, 0x0 ;  /* 0x000000000000781c */ /* 0x000fe20003f0f008 */
[----:B------:R-:W-:Y:S01]  /*ad40*/  FMUL.FTZ R2, R155, UR7 ;  /* 0x000000079b027c20 */ /* 0x000fe20008410000 */
[----:B------:R-:W-:Y:S01]  /*ad50*/  FMUL.FTZ R155, R166, UR7 ;  /* 0x00000007a69b7c20 */ /* 0x000fe20008410000 */
[----:B-1----:R-:W-:Y:S01]  /*ad60*/  FMUL.FTZ R4, R152, UR7 ;  /* 0x0000000798047c20 */ /* 0x002fe20008410000 */
[----:B------:R-:W-:Y:S01]  /*ad70*/  FMUL.FTZ R152, R159, UR7 ;  /* 0x000000079f987c20 */ /* 0x000fe20008410000 */
[----:B------:R-:W-:Y:S01]  /*ad80*/  FMUL.FTZ R159, R174, UR7 ;  /* 0x00000007ae9f7c20 */ /* 0x000fe20008410000 */
[----:B------:R-:W-:Y:S02]  /*ad90*/  IMAD.MOV.U32 R174, RZ, RZ, R19 ;  /* 0x000000ffffae7224 */ /* 0x000fe400078e0013 */
[----:B------:R-:W-:Y:S01]  /*ada0*/  FMUL.FTZ R176, R176, UR7 ;  /* 0x00000007b0b07c20 */ /* 0x000fe20008410000 */
[----:B------:R-:W-:Y:S01]  /*adb0*/  R2UR UR22, R17 ;  /* 0x00000000111672ca */ /* 0x000fe200000e0000 */
[----:B------:R-:W-:Y:S01]  /*adc0*/  FMUL.FTZ R157, R157, UR7 ;  /* 0x000000079d9d7c20 */ /* 0x000fe20008410000 */
[----:B------:R-:W-:Y:S01]  /*add0*/  UIADD3 UR5, UR5, 0x400, URZ ;  /* 0x0000040005057890 */ /* 0x000fe2000fffe03f */
[----:B0-2---:R-:W-:Y:S01]  /*ade0*/  FMUL.FTZ R0, R154, UR7 ;  /* 0x000000079a007c20 */ /* 0x005fe20008410000 */
[----:B------:R-:W-:Y:S01]  /*adf0*/  ULDC UR18, c[0x0][0x2f0] ;  /* 0x0000bc0000127ab9 */ /* 0x000fe20000000800 */
[----:B------:R-:W-:Y:S01]  /*ae00*/  FMUL.FTZ R3, R158, UR7 ;  /* 0x000000079e037c20 */ /* 0x000fe20008410000 */
[----:B------:R-:W-:Y:S01]  /*ae10*/  USHF.R.U32.HI UR5, URZ, 0x4, UR5 ;  /* 0x000000043f057899 */ /* 0x000fe20008011605 */
[----:B------:R-:W-:Y:S01]  /*ae20*/  FMUL.FTZ R154, R163, UR7 ;  /* 0x00000007a39a7c20 */ /* 0x000fe20008410000 */
[----:B------:R-:W-:Y:S01]  /*ae30*/  R2UR UR15, R21 ;  /* 0x00000000150f72ca */ /* 0x000fe200000e0000 */
[----:B------:R-:W-:Y:S01]  /*ae40*/  FMUL.FTZ R161, R161, UR7 ;  /* 0x00000007a1a17c20 */ /* 0x000fe20008410000 */
[----:B------:R-:W-:Y:S01]  /*ae50*/  ULOP3.LUT UR5, UR5, 0x3fff, URZ, 0xc0, !UPT ;  /* 0x00003fff05057892 */ /* 0x000fe2000f8ec03f */
[----:B------:R-:W-:Y:S01]  /*ae60*/  FMUL.FTZ R164, R164, UR7 ;  /* 0x00000007a4a47c20 */ /* 0x000fe20008410000 */
[----:B------:R-:W-:Y:S01]  /*ae70*/  FMUL.FTZ R165, R165, UR7 ;  /* 0x00000007a5a57c20 */ /* 0x000fe20008410000 */
[----:B------:R-:W-:Y:S01]  /*ae80*/  FMUL.FTZ R158, R171, UR7 ;  /* 0x00000007ab9e7c20 */ /* 0x000fe20008410000 */
[----:B------:R-:W-:Y:S01]  /*ae90*/  ULOP3.LUT UR5, UR5, 0x2000000, URZ, 0xfc, !UPT ;  /* 0x0200000005057892 */ /* 0x000fe2000f8efc3f */
[----:B------:R-:W-:Y:S01]  /*aea0*/  FMUL.FTZ R163, R178, UR7 ;  /* 0x00000007b2a37c20 */ /* 0x000fe20008410000 */
[----:B------:R-:W-:Y:S01]  /*aeb0*/  FMUL.FTZ R181, R181, UR7 ;  /* 0x00000007b5b57c20 */ /* 0x000fe20008410000 */
[----:B------:R-:W-:Y:S01]  /*aec0*/  FMUL.FTZ R177, R177, UR7 ;  /* 0x00000007b1b17c20 */ /* 0x000fe20008410000 */
[----:B------:R-:W-:Y:S01]  /*aed0*/  ULEA UR5, UR60, UR5, 0xb ;  /* 0x000000053c057291 */ /* 0x000fe2000f8e583f */
[----:B------:R-:W-:Y:S01]  /*aee0*/  FMUL.FTZ R182, R182, UR7 ;  /* 0x00000007b6b67c20 */ /* 0x000fe20008410000 */
[----:B------:R-:W0:Y:S01]  /*aef0*/  MUFU.TANH R4, R4 ;  /* 0x0000000400047308 */ /* 0x000e220000002400 */
[----:B------:R-:W-:Y:S01]  /*af00*/  ULDC UR19, c[0x0][0x288] ;  /* 0x0000a20000137ab9 */ /* 0x000fe20000000800 */
[----:B------:R-:W-:-:S03]  /*af10*/  FMUL.FTZ R180, R180, UR7 ;  /* 0x00000007b4b47c20 */ /* 0x000fc60008410000 */
[----:B------:R-:W-:Y:S02]  /*af20*/  UMOV UR10, UR5 ;  /* 0x00000005000a7c82 */ /* 0x000fe40008000000 */
[----:B------:R-:W-:Y:S01]  /*af30*/  HGMMA.64x256x16.F32.BF16 R24, R196, gdesc[UR8].tnspB, R24, gsb0 ;  /* 0x43e00008c4187df0 */ /* 0x000fe20008001818 */
[----:B------:R-:W-:Y:S01]  /*af40*/  UIADD3 UR10, UR5, 0x80, URZ ;  /* 0x00000080050a7890 */ /* 0x000fe2000fffe03f */
[----:B------:R-:W1:Y:S01]  /*af50*/  MUFU.TANH R0, R0 ;  /* 0x0000000000007308 */ /* 0x000e620000002400 */
[----:B------:R-:W-:-:S07]  /*af60*/  UMOV UR11, 0x40000040 ;  /* 0x40000040000b7882 */ /* 0x000fce0000000000 */
        /* <DEDUP_REMOVED lines=18> */
[----:B------:R-:W-:Y:S01]  /*b090*/  WARPGROUP.ARRIVE ;  /* 0x00000000000079c5 */ /* 0x000fe20000000000 */
[----:B------:R-:W-:Y:S01]  /*b0a0*/  IMAD.U32 R195, RZ, RZ, UR18 ;  /* 0x00000012ffc37e24 */ /* 0x000fe2000f8e00ff */
[----:B------:R-:W-:Y:S01]  /*b0b0*/  ULDC UR18, c[0x0][0x9e0] ;  /* 0x0002780000127ab9 */ /* 0x000fe20000000800 */
[----:B------:R-:W0:-:S15]  /*b0c0*/  MUFU.TANH R192, R180 ;  /* 0x000000b400c07308 */ /* 0x000e1e0000002400 */
[----:B------:R-:W-:-:S05]  /*b0d0*/  NOP ;  /* 0x0000000000007918 */ /* 0x000fca0000000000 */
[----:B------:R-:W-:Y:S01]  /*b0e0*/  HGMMA.64x256x16.F32.BF16 R24, R188, gdesc[UR8].tnspB, R24, gsb0 ;  /* 0x43e00008bc187df0 */ /* 0x000fe20008001818 */
[----:B------:R-:W-:Y:S01]  /*b0f0*/  UIADD3 UR10, UR5, 0x180, URZ ;  /* 0x00000180050a7890 */ /* 0x000fe2000fffe03f */
[----:B------:R-:W-:Y:S02]  /*b100*/  UMOV UR11, 0x40000040 ;  /* 0x40000040000b7882 */ /* 0x000fe40000000000 */
[----:B------:R-:W-:Y:S02]  /*b110*/  @UP0 ULDC UR5, c[0x0][0x44c] ;  /* 0x0001130000050ab9 */ /* 0x000fe40000000800 */
[----:B------:R-:W-:Y:S01]  /*b120*/  @P0 IMAD.HI.U32 R166, R19, UR5, RZ ;  /* 0x0000000513a60c27 */ /* 0x000fe2000f8e00ff */
[----:B------:R-:W-:-:S04]  /*b130*/  @UP0 ULDC UR5, c[0x0][0x450] ;  /* 0x0001140000050ab9 */ /* 0x000fc80000000800 */
[----:B------:R-:W-:Y:S02]  /*b140*/  @P0 SHF.R.U32.HI R174, RZ, UR5, R166 ;  /* 0x00000005ffae0c19 */ /* 0x000fe400080116a6 */
[----:B------:R-:W-:-:S05]  /*b150*/  MOV R166, UR61 ;  /* 0x0000003d00a67c02 */ /* 0x000fca0008000f00 */
[----:B------:R-:W-:Y:S01]  /*b160*/  @!P5 VIADD R166, R166, 0x30840 ;  /* 0x00030840a6a6d836 */ /* 0x000fe20000000000 */
[----:B------:R-:W-:Y:S02]  /*b170*/  WARPGROUP.DEPBAR.LE gsb0, 0x0 ;  /* 0x00008000000079c5 */ /* 0x000fe40000010000 */
[----:B------:R-:W-:Y:S01]  /*b180*/  WARPGROUP.ARRIVE ;  /* 0x00000000000079c5 */ /* 0x000fe20000000000 */
[----:B------:R-:W-:Y:S01]  /*b190*/  FMUL.FTZ R189, R156, UR7 ;  /* 0x000000079cbd7c20 */ /* 0x000fe20008410000 */
[----:B------:R5:W0:Y:S01]  /*b1a0*/  MUFU.TANH R190, R176 ;  /* 0x000000b000be7308 */ /* 0x000a220000002400 */
[----:B------:R-:W-:Y:S01]  /*b1b0*/  FMUL.FTZ R156, R167, UR7 ;  /* 0x00000007a79c7c20 */ /* 0x000fe20008410000 */
[----:B------:R-:W-:Y:S01]  /*b1c0*/  @!P5 PRMT R167, RZ, 0x654, R166 ;  /* 0x00000654ffa7d816 */ /* 0x000fe200000000a6 */
[----:B------:R-:W-:Y:S02]  /*b1d0*/  FMUL.FTZ R188, R153, UR7 ;  /* 0x0000000799bc7c20 */ /* 0x000fe40008410000 */
[----:B------:R-:W-:Y:S01]  /*b1e0*/  HGMMA.64x256x16.F32.BF16 R24, R184, gdesc[UR8].tnspB, R24, gsb0 ;  /* 0x43e00008b8187df0 */ /* 0x000fe20008001818 */
[----:B------:R-:W-:Y:S01]  /*b1f0*/  USHF.L.U32 UR10, UR6, 0x6, URZ ;  /* 0x00000006060a7899 */ /* 0x000fe2000800063f */
[----:B------:R-:W-:Y:S01]  /*b200*/  FMUL.FTZ R153, R162, UR7 ;  /* 0x00000007a2997c20 */ /* 0x000fe20008410000 */
[----:B------:R-:W-:Y:S01]  /*b210*/  FMUL.FTZ R162, R179, UR7 ;  /* 0x00000007b3a27c20 */ /* 0x000fe20008410000 */
[----:B------:R-:W0:Y:S01]  /*b220*/  MUFU.TANH R189, R189 ;  /* 0x000000bd00bd7308 */ /* 0x000e220000002400 */
[----:B------:R-:W-:Y:S01]  /*b230*/  UIADD3 UR5, -UR10, 0x1, URZ ;  /* 0x000000010a057890 */ /* 0x000fe2000fffe13f */
[----:B-----5:R-:W5:Y:S06]  /*b240*/  SHFL.IDX PT, R176, R174, RZ, 0x1c1f ;  /* 0x001c1fffaeb07589 */ /* 0x020f6c00000e0000 */
[----:B------:R-:W0:Y:S08]  /*b250*/  MUFU.TANH R188, R188 ;  /* 0x000000bc00bc7308 */ /* 0x000e300000002400 */
[----:B------:R-:W0:Y:S08]  /*b260*/  MUFU.TANH R153, R153 ;  /* 0x0000009900997308 */ /* 0x000e300000002400 */
[----:B------:R-:W0:Y:S08]  /*b270*/  MUFU.TANH R156, R156 ;  /* 0x0000009c009c7308 */ /* 0x000e300000002400 */
[----:B------:R-:W0:Y:S08]  /*b280*/  MUFU.TANH R191, R177 ;  /* 0x000000b100bf7308 */ /* 0x000e300000002400 */
[----:B------:R-:W0:Y:S08]  /*b290*/  MUFU.TANH R162, R162 ;  /* 0x000000a200a27308 */ /* 0x000e300000002400 */
[----:B------:R-:W0:Y:S01]  /*b2a0*/  MUFU.TANH R166, R182 ;  /* 0x000000b600a67308 */ /* 0x000e220000002400 */
[----:B------:R-:W-:-:S02]  /*b2b0*/  WARPGROUP.DEPBAR.LE gsb0, 0x0 ;  /* 0x00008000000079c5 */ /* 0x000fc40000010000 */
[----:B------:R-:W-:Y:S01]  /*b2c0*/  FMUL.FTZ R186, R168, UR7 ;  /* 0x00000007a8ba7c20 */ /* 0x000fe20008410000 */
[----:B------:R-:W-:-:S04]  /*b2d0*/  IMAD.U32 R168, RZ, RZ, UR5 ;  /* 0x00000005ffa87e24 */ /* 0x000fc8000f8e00ff */
[----:B------:R1:W0:Y:S01]  /*b2e0*/  MUFU.TANH R184, R157 ;  /* 0x0000009d00b87308 */ /* 0x0002220000002400 */
[----:B------:R-:W-:Y:S01]  /*b2f0*/  FMUL.FTZ R185, R160, UR7 ;  /* 0x00000007a0b97c20 */ /* 0x000fe20008410000 */
[----:B------:R2:W-:Y:S01]  /*b300*/  @!P5 SYNCS.ARRIVE.TRANS64.RED.A1T0 RZ, [R167+URZ], RZ ;  /* 0x000000ffa7ffd9a7 */ /* 0x0005e2000810043f */
[----:B------:R-:W-:Y:S01]  /*b310*/  FMUL.FTZ R187, R169, UR7 ;  /* 0x00000007a9bb7c20 */ /* 0x000fe20008410000 */
[----:B------:R-:W-:Y:S01]  /*b320*/  FMUL.FTZ R160, R175, UR7 ;  /* 0x00000007afa07c20 */ /* 0x000fe20008410000 */
[----:B------:R-:W-:-:S03]  /*b330*/  IMAD R168, R5, -0x2, R168 ;  /* 0xfffffffe05a87824 */ /* 0x000fc600078e02a8 */
[----:B------:R-:W0:Y:S01]  /*b340*/  MUFU.TANH R185, R185 ;  /* 0x000000b900b97308 */ /* 0x000e220000002400 */
[----:B-1----:R-:W-:Y:S01]  /*b350*/  FMUL.FTZ R157, R170, UR7 ;  /* 0x00000007aa9d7c20 */ /* 0x002fe20008410000 */
[----:B------:R-:W-:Y:S01]  /*b360*/  FMUL.FTZ R170, R172, UR7 ;  /* 0x00000007acaa7c20 */ /* 0x000fe20008410000 */
[----:B------:R-:W-:Y:S01]  /*b370*/  FMUL.FTZ R172, R173, UR7 ;  /* 0x00000007adac7c20 */ /* 0x000fe20008410000 */
[----:B--2---:R-:W-:Y:S01]  /*b380*/  FMUL.FTZ R167, R183, UR7 ;  /* 0x00000007b7a77c20 */ /* 0x004fe20008410000 */
[----:B------:R-:W-:-:S03]  /*b390*/  IMAD R168, R195, UR22, R168 ;  /* 0x00000016c3a87c24 */ /* 0x000fc6000f8e02a8 */
[----:B------:R-:W1:Y:S01]  /*b3a0*/  MUFU.TANH R186, R186 ;  /* 0x000000ba00ba7308 */ /* 0x000e620000002400 */
[----:B------:R-:W-:-:S04]  /*b3b0*/  VIADD R168, R168, -UR19 ;  /* 0x80000013a8a87c36 */ /* 0x000fc80008000000 */
[C---:B------:R-:W-:Y:S01]  /*b3c0*/  VIADD R183, R168.reuse, UR18 ;  /* 0x00000012a8b77c36 */ /* 0x040fe20008000000 */
[----:B------:R-:W-:Y:S02]  /*b3d0*/  IADD3 R193, R168, UR15, RZ ;  /* 0x0000000fa8c17c10 */ /* 0x000fe4000fffe0ff */
[----:B------:R-:W2:Y:S01]  /*b3e0*/  MUFU.TANH R187, R187 ;  /* 0x000000bb00bb7308 */ /* 0x000ea20000002400 */
[--C-:B-----5:R-:W-:Y:S02]  /*b3f0*/  IMAD.IADD R179, R183, 0x1, R176.reuse ;  /* 0x00000001b7b37824 */ /* 0x120fe400078e02b0 */
[----:B------:R-:W-:-:S05]  /*b400*/  IMAD.IADD R180, R193, 0x1, R176 ;  /* 0x00000001c1b47824 */ /* 0x000fca00078e02b0 */
[----:B------:R-:W0:Y:S08]  /*b410*/  MUFU.TANH R157, R157 ;  /* 0x0000009d009d7308 */ /* 0x000e300000002400 */
[----:B------:R-:W0:Y:S08]  /*b420*/  MUFU.TANH R170, R170 ;  /* 0x000000aa00aa7308 */ /* 0x000e300000002400 */
[----:B------:R-:W0:Y:S08]  /*b430*/  MUFU.TANH R172, R172 ;  /* 0x000000ac00ac7308 */ /* 0x000e300000002400 */
[----:B------:R-:W0:Y:S08]  /*b440*/  MUFU.TANH R160, R160 ;  /* 0x000000a000a07308 */ /* 0x000e300000002400 */
[----:B------:R-:W0:Y:S01]  /*b450*/  MUFU.TANH R167, R167 ;  /* 0x000000a700a77308 */ /* 0x000e220000002400 */
[----:B-1234-:R-:W-:Y:S05]  /*b460*/  @!P6 BRA `(.L_x_1027) ;  /* 0x00000000006ce947 */ /* 0x01efea0003800000 */
[----:B------:R-:W-:Y:S01]  /*b470*/  R2UR UR11, R17 ;  /* 0x00000000110b72ca */ /* 0x000fe200000e0000 */
[----:B------:R-:W-:Y:S01]  /*b480*/  ULDC UR5, c[0x0][0x288] ;  /* 0x0000a20000057ab9 */ /* 0x000fe20000000800 */
[----:B------:R-:W-:Y:S11]  /*b490*/  BSSY B0, `(.L_x_1028) ;  /* 0x0000014000007945 */ /* 0x000ff60003800000 */
[----:B------:R-:W-:-:S04]  /*b4a0*/  IMAD R168, R195, UR11, R176 ;  /* 0x0000000bc3a87c24 */ /* 0x000fc8000f8e02b0 */
[----:B------:R-:W-:-:S05]  /*b4b0*/  VIADD R171, R168, -UR5 ;  /* 0x80000005a8ab7c36 */ /* 0x000fca0008000000 */
[----:B------:R-:W-:-:S13]  /*b4c0*/  ISETP.GT.AND P0, PT, R171, -0x1, PT ;  /* 0xffffffffab00780c */ /* 0x000fda0003f04270 */
[----:B------:R-:W-:Y:S05]  /*b4d0*/  @P0 BRA `(.L_x_1029) ;  /* 0x0000000000240947 */ /* 0x000fea0003800000 */
[----:B------:R-:W-:Y:S01]  /*b4e0*/  ULDC UR5, c[0x0][0x9e4] ;  /* 0x0002790000057ab9 */ /* 0x000fe20000000800 */
[----:B------:R-:W-:Y:S01]  /*b4f0*/  LOP3.LUT R171, RZ, R171, RZ, 0x33, !PT ;  /* 0x000000abffab7212 */ /* 0x000fe200078e33ff */
[----:B------:R-:W-:-:S05]  /*b500*/  IMAD.U32 R176, RZ, RZ, UR5 ;  /* 0x00000005ffb07e24 */ /* 0x000fca000f8e00ff */
[----:B------:R-:W-:-:S13]  /*b510*/  ISETP.NE.AND P0, PT, R176, 0x1, PT ;  /* 0x00000001b000780c */ /* 0x000fda0003f05270 */
[----:B------:R-:W1:Y:S02]  /*b520*/  @P0 LDC.64 R168, c[0x0][0x9e8] ;  /* 0x00027a00ffa80b82 */ /* 0x000e640000000a00 */
[----:B-1----:R-:W-:-:S05]  /*b530*/  @P0 IMAD.HI.U32 R168, R171, R168, RZ ;  /* 0x000000a8aba80227 */ /* 0x002fca00078e00ff */
[----:B------:R-:W-:-:S04]  /*b540*/  @P0 SHF.R.U32.HI R171, RZ, R169, R168 ;  /* 0x000000a9ffab0219 */ /* 0x000fc800000116a8 */
[----:B------:R-:W-:Y:S01]  /*b550*/  LOP3.LUT R171, RZ, R171, RZ, 0x33, !PT ;  /* 0x000000abffab7212 */ /* 0x000fe200078e33ff */
[----:B------:R-:W-:Y:S06]  /*b560*/  BRA `(.L_x_1030) ;  /* 0x0000000000187947 */ /* 0x000fec0003800000 */
.L_x_1029:
[----:B------:R-:W-:Y:S02]  /*b570*/  ULDC UR5, c[0x0][0x9e4] ;  /* 0x0002790000057ab9 */ /* 0x000fe40000000800 */
[----:B------:R-:W-:-:S05]  /*b580*/  IMAD.U32 R176, RZ, RZ, UR5 ;  /* 0x00000005ffb07e24 */ /* 0x000fca000f8e00ff */
[----:B------:R-:W-:-:S13]  /*b590*/  ISETP.NE.AND P0, PT, R176, 0x1, PT ;  /* 0x00000001b000780c */ /* 0x000fda0003f05270 */
[----:B------:R-:W1:Y:S02]  /*b5a0*/  @P0 LDC.64 R168, c[0x0][0x9e8] ;  /* 0x00027a00ffa80b82 */ /* 0x000e640000000a00 */
[----:B-1----:R-:W-:-:S05]  /*b5b0*/  @P0 IMAD.HI.U32 R168, R171, R168, RZ ;  /* 0x000000a8aba80227 */ /* 0x002fca00078e00ff */
[----:B------:R-:W-:-:S07]  /*b5c0*/  @P0 SHF.R.U32.HI R171, RZ, R169, R168 ;  /* 0x000000a9ffab0219 */ /* 0x000fce00000116a8 */
.L_x_1030:
[----:B------:R-:W-:Y:S05]  /*b5d0*/  BSYNC B0 ;  /* 0x0000000000007941 */ /* 0x000fea0003800000 */
.L_x_1028:
[----:B------:R-:W-:-:S04]  /*b5e0*/  IMAD R168, R171, R176, -UR10 ;  /* 0x8000000aaba87e24 */ /* 0x000fc8000f8e02b0 */
[----:B------:R-:W-:-:S05]  /*b5f0*/  IMAD R168, R5, -0x2, R168 ;  /* 0xfffffffe05a87824 */ /* 0x000fca00078e02a8 */
[----:B------:R-:W-:Y:S02]  /*b600*/  VIADDMNMX R179, R168, R176, R179, PT ;  /* 0x000000b0a8b37246 */ /* 0x000fe400038001b3 */
[----:B------:R-:W-:-:S07]  /*b610*/  VIMNMX R180, R180, R168, !PT ;  /* 0x000000a8b4b47248 */ /* 0x000fce0007fe0100 */
.L_x_1027:
[----:B------:R-:W-:-:S06]  /*b620*/  UISETP.GT.AND UP1, UPT, UR6, -0x1, UPT ;  /* 0xffffffff0600788c */ /* 0x000fcc000bf24270 */
[----:B------:R-:W-:-:S04]  /*b630*/  PLOP3.LUT P0, PT, PT, PT, UP1, 0x80, 0x0 ;  /* 0x000000000000781c */ /* 0x000fc80003f0f018 */
[C---:B------:R-:W-:Y:S02]  /*b640*/  ISETP.GT.AND P1, PT, R180.reuse, RZ, P0 ;  /* 0x000000ffb400720c */ /* 0x040fe40000724270 */
[C---:B------:R-:W-:Y:S02]  /*b650*/  ISETP.GT.AND P3, PT, R180.reuse, 0x1, P0 ;  /* 0x00000001b400780c */ /* 0x040fe40000764270 */
[C---:B------:R-:W-:Y:S02]  /*b660*/  ISETP.LT.OR P2, PT, R179.reuse, 0x1, P1 ;  /* 0x00000001b300780c */ /* 0x040fe40000f41670 */
[----:B------:R-:W-:Y:S02]  /*b670*/  ISETP.GT.AND P1, PT, R180, 0x8, P0 ;  /* 0x00000008b400780c */ /* 0x000fe40000724270 */
        /* <DEDUP_REMOVED lines=8> */
[----:B------:R-:W-:Y:S02]  /*b700*/  FSEL R184, R184, -INF , !P2 ;  /* 0xff800000b8b87808 */ /* 0x000fe40005000000 */
[----:B------:R-:W-:-:S02]  /*b710*/  ISETP.GT.AND P3, PT, R180, 0x10, P0 ;  /* 0x00000010b400780c */ /* 0x000fc40000764270 */
        /* <DEDUP_REMOVED lines=10> */
[----:B------:R-:W-:Y:S02]  /*b7c0*/  ISETP.GT.AND P2, PT, R180, 0x21, P0 ;  /* 0x00000021b400780c */ /* 0x000fe40000744270 */
        /* <DEDUP_REMOVED lines=21> */
[----:B------:R-:W-:Y:S02]  /*b920*/  ISETP.LT.OR P2, PT, R179, 0x3a, P2 ;  /* 0x0000003ab300780c */ /* 0x000fe40001741670 */
[----:B------:R-:W-:Y:S02]  /*b930*/  IADD3 R179, R183, R4, RZ ;  /* 0x00000004b7b37210 */ /* 0x000fe40007ffe0ff */
[----:B------:R-:W-:Y:S02]  /*b940*/  FSEL R174, R191, -INF , !P3 ;  /* 0xff800000bfae7808 */ /* 0x000fe40005800000 */
[----:B------:R-:W-:Y:S02]  /*b950*/  FSEL R170, R192, -INF , !P1 ;  /* 0xff800000c0aa7808 */ /* 0x000fe40004800000 */
[----:B------:R-:W-:Y:S01]  /*b960*/  FSEL R161, R181, -INF , !P2 ;  /* 0xff800000b5a17808 */ /* 0x000fe20005000000 */
[----:B------:R-:W-:Y:S06]  /*b970*/  @!P6 BRA `(.L_x_1031) ;  /* 0x00000000006ce947 */ /* 0x000fec0003800000 */
        /* <DEDUP_REMOVED lines=11> */
[----:B------:R-:W0:Y:S02]  /*ba30*/  @P1 LDC.64 R164, c[0x0][0x9e8] ;  /* 0x00027a00ffa41b82 */ /* 0x000e240000000a00 */
[----:B0-----:R-:W-:-:S05]  /*ba40*/  @P1 IMAD.HI.U32 R164, R181, R164, RZ ;  /* 0x000000a4b5a41227 */ /* 0x001fca00078e00ff */
[----:B------:R-:W-:-:S04]  /*ba50*/  @P1 SHF.R.U32.HI R181, RZ, R165, R164 ;  /* 0x000000a5ffb51219 */ /* 0x000fc800000116a4 */
[----:B------:R-:W-:Y:S01]  /*ba60*/  LOP3.LUT R181, RZ, R181, RZ, 0x33, !PT ;  /* 0x000000b5ffb57212 */ /* 0x000fe200078e33ff */
[----:B------:R-:W-:Y:S06]  /*ba70*/  BRA `(.L_x_1034) ;  /* 0x0000000000187947 */ /* 0x000fec0003800000 */
.L_x_1033:
[----:B------:R-:W-:Y:S02]  /*ba80*/  ULDC UR5, c[0x0][0x9e4] ;  /* 0x0002790000057ab9 */ /* 0x000fe40000000800 */
[----:B------:R-:W-:-:S05]  /*ba90*/  IMAD.U32 R182, RZ, RZ, UR5 ;  /* 0x00000005ffb67e24 */ /* 0x000fca000f8e00ff */
[----:B------:R-:W-:-:S13]  /*baa0*/  ISETP.NE.AND P1, PT, R182, 0x1, PT ;  /* 0x00000001b600780c */ /* 0x000fda0003f25270 */
[----:B------:R-:W0:Y:S02]  /*bab0*/  @P1 LDC.64 R164, c[0x0][0x9e8] ;  /* 0x00027a00ffa41b82 */ /* 0x000e240000000a00 */
[----:B0-----:R-:W-:-:S05]  /*bac0*/  @P1 IMAD.HI.U32 R164, R181, R164, RZ ;  /* 0x000000a4b5a41227 */ /* 0x001fca00078e00ff */
[----:B------:R-:W-:-:S07]  /*bad0*/  @P1 SHF.R.U32.HI R181, RZ, R165, R164 ;  /* 0x000000a5ffb51219 */ /* 0x000fce00000116a4 */
.L_x_1034:
[----:B------:R-:W-:Y:S05]  /*bae0*/  BSYNC B0 ;  /* 0x0000000000007941 */ /* 0x000fea0003800000 */
.L_x_1032:
[----:B------:R-:W-:-:S04]  /*baf0*/  IMAD R4, R181, R182, -UR10 ;  /* 0x8000000ab5047e24 */ /* 0x000fc8000f8e02b6 */
[----:B------:R-:W-:-:S05]  /*bb00*/  IMAD R4, R5, -0x2, R4 ;  /* 0xfffffffe05047824 */ /* 0x000fca00078e0204 */
[----:B------:R-:W-:Y:S02]  /*bb10*/  VIADDMNMX R179, R4, R182, R179, PT ;  /* 0x000000b604b37246 */ /* 0x000fe400038001b3 */
[----:B------:R-:W-:-:S07]  /*bb20*/  VIMNMX R180, R180, R4, !PT ;  /* 0x00000004b4b47248 */ /* 0x000fce0007fe0100 */
.L_x_1031:
        /* <DEDUP_REMOVED lines=9> */
[C---:B------:R-:W-:Y:S02]  /*bbc0*/  ISETP.GT.AND P1, PT, R180.reuse, RZ, P0 ;  /* 0x000000ffb400720c */ /* 0x040fe40000724270 */
[----:B------:R-:W-:Y:S02]  /*bbd0*/  FMNMX.FTZ R4, R185, R4, !PT ;  /* 0x00000004b9047209 */ /* 0x000fe40007810000 */
[----:B------:R-:W-:Y:S02]  /*bbe0*/  ISETP.GT.AND P2, PT, R180, 0x8, P0 ;  /* 0x00000008b400780c */ /* 0x000fe40000744270 */
[----:B------:R-:W-:Y:S02]  /*bbf0*/  FMNMX.FTZ R165, R171, R4, !PT ;  /* 0x00000004aba57209 */ /* 0x000fe40007810000 */
[----:B------:R-:W-:-:S02]  /*bc00*/  ISETP.LT.OR P1, PT, R179, 0x1, P1 ;  /* 0x00000001b300780c */ /* 0x000fc40000f21670 */
[----:B------:R-:W-:Y:S02]  /*bc10*/  FMNMX.FTZ R4, R168, R165, !PT ;  /* 0x000000a5a8047209 */ /* 0x000fe40007810000 */
[----:B------:R-:W-:Y:S02]  /*bc20*/  ISETP.LT.OR P2, PT, R179, 0x9, P2 ;  /* 0x00000009b300780c */ /* 0x000fe40001741670 */
[----:B------:R-:W-:Y:S02]  /*bc30*/  FMNMX.FTZ R4, R177, R4, !PT ;  /* 0x00000004b1047209 */ /* 0x000fe40007810000 */
[----:B------:R-:W-:Y:S02]  /*bc40*/  ISETP.GT.AND P3, PT, R180, 0x9, P0 ;  /* 0x00000009b400780c */ /* 0x000fe40000764270 */
[----:B------:R-:W-:Y:S02]  /*bc50*/  FMNMX.FTZ R165, R173, R4, !PT ;  /* 0x00000004ada57209 */ /* 0x000fe40007810000 */
[----:B------:R-:W-:-:S02]  /*bc60*/  FSEL R2, R3, -INF , !P2 ;  /* 0xff80000003027808 */ /* 0x000fc40005000000 */
        /* <DEDUP_REMOVED lines=13> */
[C---:B------:R-:W-:Y:S02]  /*bd40*/  ISETP.LT.OR P3, PT, R179.reuse, 0x12, P3 ;  /* 0x00000012b300780c */ /* 0x040fe40001f61670 */
[----:B------:R-:W-:Y:S01]  /*bd50*/  ISETP.GT.AND P2, PT, R180, 0x19, P0 ;  /* 0x00000019b400780c */ /* 0x000fe20000744270 */
[----:B------:R-:W0:Y:S01]  /*bd60*/  SHFL.BFLY PT, R4, R165, 0x2, 0x1f ;  /* 0x0c401f00a5047f89 */ /* 0x000e2200000e0000 */
[----:B------:R-:W-:Y:S02]  /*bd70*/  FSEL R154, R154, -INF , !P3 ;  /* 0xff8000009a9a7808 */ /* 0x000fe40005800000 */
[----:B------:R-:W-:Y:S02]  /*bd80*/  ISETP.GT.AND P3, PT, R180, 0x20, P0 ;  /* 0x00000020b400780c */ /* 0x000fe40000764270 */
[----:B------:R-:W-:-:S02]  /*bd90*/  ISETP.LT.OR P2, PT, R179, 0x1a, P2 ;  /* 0x0000001ab300780c */ /* 0x000fc40001741670 */
[----:B------:R-:W-:Y:S02]  /*bda0*/  ISETP.LT.OR P3, PT, R179, 0x21, P3 ;  /* 0x00000021b300780c */ /* 0x000fe40001f61670 */
[----:B------:R-:W-:Y:S02]  /*bdb0*/  FSEL R156, R156, -INF , !P2 ;  /* 0xff8000009c9c7808 */ /* 0x000fe40005000000 */
[----:B------:R-:W-:Y:S02]  /*bdc0*/  ISETP.GT.AND P2, PT, R180, 0x28, P0 ;  /* 0x00000028b400780c */ /* 0x000fe40000744270 */
[----:B------:R-:W-:Y:S02]  /*bdd0*/  FSEL R157, R157, -INF , !P3 ;  /* 0xff8000009d9d7808 */ /* 0x000fe40005800000 */
[----:B------:R-:W-:Y:S02]  /*bde0*/  ISETP.LT.OR P2, PT, R179, 0x29, P2 ;  /* 0x00000029b300780c */ /* 0x000fe40001741670 */
[----:B------:R-:W-:-:S02]  /*bdf0*/  R2UR UR10, R22 ;  /* 0x00000000160a72ca */ /* 0x000fc400000e0000 */
[----:B------:R-:W-:Y:S02]  /*be00*/  FSEL R159, R159, -INF , !P2 ;  /* 0xff8000009f9f7808 */ /* 0x000fe40005000000 */
[----:B------:R-:W-:Y:S02]  /*be10*/  ISETP.GT.AND P2, PT, R180, 0x30, P0 ;  /* 0x00000030b400780c */ /* 0x000fe40000744270 */
[----:B0-----:R-:W-:Y:S02]  /*be20*/  FMNMX.FTZ R181, R165, R4, !PT ;  /* 0x00000004a5b57209 */ /* 0x001fe40007810000 */
[----:B------:R-:W-:Y:S02]  /*be30*/  FSEL R165, R0, -INF , !P1 ;  /* 0xff80000000a57808 */ /* 0x000fe40004800000 */
[----:B------:R-:W-:Y:S01]  /*be40*/  ISETP.GT.AND P1, PT, R180, 0x18, P0 ;  /* 0x00000018b400780c */ /* 0x000fe20000724270 */
[----:B------:R-:W0:Y:S01]  /*be50*/  SHFL.BFLY PT, R4, R181, 0x1, 0x1f ;  /* 0x0c201f00b5047f89 */ /* 0x000e2200000e0000 */
[----:B------:R-:W-:Y:S01]  /*be60*/  FMNMX.FTZ R3, R165, R200, !PT ;  /* 0x000000c8a5037209 */ /* 0x000fe20007810000 */
[----:B------:R-:W-:Y:S01]  /*be70*/  UISETP.GT.AND UP1, UPT, UR6, UR10, UPT ;  /* 0x0000000a0600728c */ /* 0x000fe2000bf24270 */
[----:B------:R-:W-:Y:S01]  /*be80*/  ISETP.LT.OR P1, PT, R179, 0x19, P1 ;  /* 0x00000019b300780c */ /* 0x000fe20000f21670 */
[----:B------:R-:W-:Y:S01]  /*be90*/  UIADD3 UR6, UR6, -0x1, URZ ;  /* 0xffffffff06067890 */ /* 0x000fe2000fffe03f */
[----:B------:R-:W-:-:S02]  /*bea0*/  FMNMX.FTZ R3, R164, R3, !PT ;  /* 0x00000003a4037209 */ /* 0x000fc40007810000 */
[----:B------:R-:W-:Y:S02]  /*beb0*/  FSEL R155, R155, -INF , !P1 ;  /* 0xff8000009b9b7808 */ /* 0x000fe40004800000 */
[----:B------:R-:W-:Y:S02]  /*bec0*/  FMNMX.FTZ R3, R2, R3, !PT ;  /* 0x0000000302037209 */ /* 0x000fe40007810000 */
[----:B------:R-:W-:Y:S02]  /*bed0*/  ISETP.GT.AND P1, PT, R180, 0x21, P0 ;  /* 0x00000021b400780c */ /* 0x000fe40000724270 */
[----:B------:R-:W-:Y:S02]  /*bee0*/  FMNMX.FTZ R0, R152, R3, !PT ;  /* 0x0000000398007209 */ /* 0x000fe40007810000 */
[----:B------:R-:W-:Y:S02]  /*bef0*/  ISETP.LT.OR P1, PT, R179, 0x22, P1 ;  /* 0x00000022b300780c */ /* 0x000fe40000f21670 */
[----:B------:R-:W-:-:S02]  /*bf00*/  FMNMX.FTZ R3, R153, R0, !PT ;  /* 0x0000000099037209 */ /* 0x000fc40007810000 */
[----:B------:R-:W-:Y:S02]  /*bf10*/  FSEL R158, R158, -INF , !P1 ;  /* 0xff8000009e9e7808 */ /* 0x000fe40004800000 */
[----:B------:R-:W-:Y:S02]  /*bf20*/  FMNMX.FTZ R0, R154, R3, !PT ;  /* 0x000000039a007209 */ /* 0x000fe40007810000 */
[----:B------:R-:W-:Y:S02]  /*bf30*/  ISETP.GT.AND P1, PT, R180, 0x29, P0 ;  /* 0x00000029b400780c */ /* 0x000fe40000724270 */
[----:B------:R-:W-:Y:S02]  /*bf40*/  FMNMX.FTZ R3, R155, R0, !PT ;  /* 0x000000009b037209 */ /* 0x000fe40007810000 */
[----:B------:R-:W-:Y:S02]  /*bf50*/  ISETP.LT.OR P1, PT, R179, 0x2a, P1 ;  /* 0x0000002ab300780c */ /* 0x000fe40000f21670 */
[----:B------:R-:W-:-:S02]  /*bf60*/  FMNMX.FTZ R0, R156, R3, !PT ;  /* 0x000000039c007209 */ /* 0x000fc40007810000 */
[----:B------:R-:W-:Y:S02]  /*bf70*/  ISETP.LT.OR P2, PT, R179, 0x31, P2 ;  /* 0x00000031b300780c */ /* 0x000fe40001741670 */
[----:B------:R-:W-:Y:S02]  /*bf80*/  FMNMX.FTZ R3, R157, R0, !PT ;  /* 0x000000009d037209 */ /* 0x000fe40007810000 */
[----:B------:R-:W-:Y:S02]  /*bf90*/  FSEL R160, R160, -INF , !P1 ;  /* 0xff800000a0a07808 */ /* 0x000fe40004800000 */
[----:B------:R-:W-:Y:S02]  /*bfa0*/  FMNMX.FTZ R0, R158, R3, !PT ;  /* 0x000000039e007209 */ /* 0x000fe40007810000 */
[----:B0-----:R-:W-:Y:S02]  /*bfb0*/  FMNMX.FTZ R4, R181, R4, !PT ;  /* 0x00000004b5047209 */ /* 0x001fe40007810000 */
[----:B------:R-:W-:-:S02]  /*bfc0*/  ISETP.GT.AND P1, PT, R180, 0x31, P0 ;  /* 0x00000031b400780c */ /* 0x000fc40000724270 */
[----:B------:R-:W-:Y:S01]  /*bfd0*/  FMNMX.FTZ R3, R159, R0, !PT ;  /* 0x000000009f037209 */ /* 0x000fe20007810000 */
[----:B------:R-:W-:Y:S01]  /*bfe0*/  FMUL.FTZ R181, R4, UR5 ;  /* 0x0000000504b57c20 */ /* 0x000fe20008410000 */
[----:B------:R-:W-:Y:S02]  /*bff0*/  FSEL R163, R163, -INF , !P2 ;  /* 0xff800000a3a37808 */ /* 0x000fe40005000000 */
[----:B------:R-:W-:Y:S02]  /*c000*/  ISETP.GT.AND P2, PT, R180, 0x38, P0 ;  /* 0x00000038b400780c */ /* 0x000fe40000744270 */
[----:B------:R-:W-:Y:S02]  /*c010*/  ISETP.LT.OR P1, PT, R179, 0x32, P1 ;  /* 0x00000032b300780c */ /* 0x000fe40000f21670 */
[----:B------:R-:W-:Y:S02]  /*c020*/  FMNMX.FTZ R0, R160, R3, !PT ;  /* 0x00000003a0007209 */ /* 0x000fe40007810000 */
[----:B------:R-:W-:-:S02]  /*c030*/  FSETP.NEU.FTZ.AND P3, PT, R4, -INF , PT ;  /* 0xff8000000400780b */ /* 0x000fc40003f7d000 */
[----:B------:R-:W-:Y:S02]  /*c040*/  ISETP.GT.AND P0, PT, R180, 0x39, P0 ;  /* 0x00000039b400780c */ /* 0x000fe40000704270 */
[----:B------:R-:W-:Y:S02]  /*c050*/  ISETP.LT.OR P2, PT, R179, 0x39, P2 ;  /* 0x00000039b300780c */ /* 0x000fe40001741670 */
[----:B------:R-:W-:Y:S02]  /*c060*/  FSEL R162, R162, -INF , !P1 ;  /* 0xff800000a2a27808 */ /* 0x000fe40004800000 */
[----:B------:R-:W-:Y:S02]  /*c070*/  FMNMX.FTZ R3, R163, R0, !PT ;  /* 0x00000000a3037209 */ /* 0x000fe40007810000 */
[----:B------:R-:W-:Y:S02]  /*c080*/  FSEL R182, R181, RZ, P3 ;  /* 0x000000ffb5b67208 */ /* 0x000fe40001800000 */
[----:B------:R-:W-:-:S02]  /*c090*/  ISETP.LT.OR P0, PT, R179, 0x3a, P0 ;  /* 0x0000003ab300780c */ /* 0x000fc40000701670 */
[----:B------:R-:W-:Y:S01]  /*c0a0*/  FSEL R166, R166, -INF , !P2 ;  /* 0xff800000a6a67808 */ /* 0x000fe20005000000 */
[--C-:B------:R-:W-:Y:S01]  /*c0b0*/  FFMA.FTZ R181, R178, UR5, -R182.reuse ;  /* 0x00000005b2b57c23 */ /* 0x100fe200080108b6 */
[----:B------:R-:W-:Y:S01]  /*c0c0*/  FMNMX.FTZ R3, R162, R3, !PT ;  /* 0x00000003a2037209 */ /* 0x000fe20007810000 */
[--C-:B------:R-:W-:Y:S01]  /*c0d0*/  FFMA.FTZ R194, R168, UR5, -R182.reuse ;  /* 0x00000005a8c27c23 */ /* 0x100fe200080108b6 */
[----:B------:R-:W-:Y:S01]  /*c0e0*/  FSEL R178, R167, -INF , !P0 ;  /* 0xff800000a7b27808 */ /* 0x000fe20004000000 */
[--C-:B------:R-:W-:Y:S01]  /*c0f0*/  FFMA.FTZ R196, R188, UR5, -R182.reuse ;  /* 0x00000005bcc47c23 */ /* 0x100fe200080108b6 */
[----:B------:R-:W-:Y:S01]  /*c100*/  FMNMX.FTZ R3, R166, R3, !PT ;  /* 0x00000003a6037209 */ /* 0x000fe20007810000 */
[----:B------:R-:W-:Y:S01]  /*c110*/  MUFU.EX2 R181, R181 ;  /* 0x000000b500b57308 */ /* 0x000fe20000000800 */
[----:B------:R-:W-:Y:S01]  /*c120*/  FSEL R168, R4, RZ, P3 ;  /* 0x000000ff04a87208 */ /* 0x000fe20001800000 */
[--C-:B------:R-:W-:Y:S01]  /*c130*/  FFMA.FTZ R198, R189, UR5, -R182.reuse ;  /* 0x00000005bdc67c23 */ /* 0x100fe200080108b6 */
[----:B------:R-:W-:Y:S01]  /*c140*/  FMNMX.FTZ R3, R178, R3, !PT ;  /* 0x00000003b2037209 */ /* 0x000fe20007810000 */
[--C-:B------:R-:W-:Y:S01]  /*c150*/  FFMA.FTZ R184, R184, UR5, -R182.reuse ;  /* 0x00000005b8b87c23 */ /* 0x100fe200080108b6 */
[--C-:B------:R-:W-:Y:S01]  /*c160*/  FFMA.FTZ R192, R185, UR5, -R182.reuse ;  /* 0x00000005b9c07c23 */ /* 0x100fe200080108b6 */
[----:B------:R-:W-:Y:S01]  /*c170*/  FADD.FTZ R168, -R168, R23 ;  /* 0x00000017a8a87221 */ /* 0x000fe20000010100 */
[--C-:B------:R-:W-:Y:S01]  /*c180*/  FFMA.FTZ R171, R171, UR5, -R182.reuse ;  /* 0x00000005abab7c23 */ /* 0x100fe200080108b6 */
[----:B------:R-:W0:Y:S01]  /*c190*/  SHFL.BFLY PT, R0, R3, 0x2, 0x1f ;  /* 0x0c401f0003007f89 */ /* 0x000e2200000e0000 */
[----:B------:R-:W-:Y:S01]  /*c1a0*/  MUFU.EX2 R196, R196 ;  /* 0x000000c400c47308 */ /* 0x000fe20000000800 */
[----:B------:R-:W-:Y:S01]  /*c1b0*/  FMUL.FTZ R168, R168, UR5 ;  /* 0x00000005a8a87c20 */ /* 0x000fe20008410000 */
[--C-:B------:R-:W-:Y:S01]  /*c1c0*/  FFMA.FTZ R177, R177, UR5, -R182.reuse ;  /* 0x00000005b1b17c23 */ /* 0x100fe200080108b6 */
[--C-:B------:R-:W-:Y:S01]  /*c1d0*/  FFMA.FTZ R188, R173, UR5, -R182.reuse ;  /* 0x00000005adbc7c23 */ /* 0x100fe200080108b6 */
[--C-:B------:R-:W-:Y:S01]  /*c1e0*/  FFMA.FTZ R173, R176, UR5, -R182.reuse ;  /* 0x00000005b0ad7c23 */ /* 0x100fe200080108b6 */
[--C-:B------:R-:W-:Y:S01]  /*c1f0*/  FFMA.FTZ R190, R175, UR5, -R182.reuse ;  /* 0x00000005afbe7c23 */ /* 0x100fe200080108b6 */
[--C-:B------:R-:W-:Y:S01]  /*c200*/  FFMA.FTZ R175, R172, UR5, -R182.reuse ;  /* 0x00000005acaf7c23 */ /* 0x100fe200080108b6 */
[--C-:B------:R-:W-:Y:S01]  /*c210*/  FFMA.FTZ R186, R170, UR5, -R182.reuse ;  /* 0x00000005aaba7c23 */ /* 0x100fe200080108b6 */
[----:B------:R-:W-:Y:S01]  /*c220*/  MUFU.EX2 R198, R198 ;  /* 0x000000c600c67308 */ /* 0x000fe20000000800 */
[----:B------:R-:W-:Y:S01]  /*c230*/  FFMA.FTZ R161, R161, UR5, -R182 ;  /* 0x00000005a1a17c23 */ /* 0x000fe200080108b6 */
[----:B------:R-:W-:-:S06]  /*c240*/  R2UR UR10, R8 ;  /* 0x00000000080a72ca */ /* 0x000fcc00000e0000 */
[----:B------:R1:W-:Y:S01]  /*c250*/  MUFU.EX2 R167, R184 ;  /* 0x000000b800a77308 */ /* 0x0003e20000000800 */
[----:B0-----:R-:W-:-:S07]  /*c260*/  FMNMX.FTZ R0, R3, R0, !PT ;  /* 0x0000000003007209 */ /* 0x001fce0007810000 */
[----:B------:R-:W-:Y:S01]  /*c270*/  MUFU.EX2 R192, R192 ;  /* 0x000000c000c07308 */ /* 0x000fe20000000800 */
[--C-:B-1----:R-:W-:Y:S01]  /*c280*/  FFMA.FTZ R184, R169, UR5, -R182.reuse ;  /* 0x00000005a9b87c23 */ /* 0x102fe200080108b6 */
[----:B------:R-:W-:Y:S01]  /*c290*/  FFMA.FTZ R169, R174, UR5, -R182 ;  /* 0x00000005aea97c23 */ /* 0x000fe200080108b6 */
[----:B------:R-:W-:Y:S01]  /*c2a0*/  IMAD.U32 R201, RZ, RZ, UR10 ;  /* 0x0000000affc97e24 */ /* 0x000fe2000f8e00ff */
[----:B------:R-:W0:Y:S04]  /*c2b0*/  SHFL.BFLY PT, R3, R0, 0x1, 0x1f ;  /* 0x0c201f0000037f89 */ /* 0x000e2800000e0000 */
[----:B------:R-:W-:Y:S08]  /*c2c0*/  MUFU.EX2 R171, R171 ;  /* 0x000000ab00ab7308 */ /* 0x000ff00000000800 */
[----:B------:R-:W-:Y:S08]  /*c2d0*/  MUFU.EX2 R194, R194 ;  /* 0x000000c200c27308 */ /* 0x000ff00000000800 */
[----:B------:R-:W-:Y:S01]  /*c2e0*/  MUFU.EX2 R177, R177 ;  /* 0x000000b100b17308 */ /* 0x000fe20000000800 */
[----:B0-----:R-:W-:-:S04]  /*c2f0*/  FMNMX.FTZ R3, R0, R3, !PT ;  /* 0x0000000300037209 */ /* 0x001fc80007810000 */
[C---:B------:R-:W-:Y:S01]  /*c300*/  FSETP.NEU.FTZ.AND P0, PT, R3.reuse, -INF , PT ;  /* 0xff8000000300780b */ /* 0x040fe20003f1d000 */
[----:B------:R-:W-:Y:S02]  /*c310*/  FMUL.FTZ R0, R3, UR5 ;  /* 0x0000000503007c20 */ /* 0x000fe40008410000 */
[----:B------:R-:W-:Y:S03]  /*c320*/  MUFU.EX2 R188, R188 ;  /* 0x000000bc00bc7308 */ /* 0x000fe60000000800 */
[----:B------:R-:W-:-:S05]  /*c330*/  FSEL R179, R0, RZ, P0 ;  /* 0x000000ff00b37208 */ /* 0x000fca0000000000 */
[----:B------:R-:W0:Y:S01]  /*c340*/  MUFU.EX2 R0, R168 ;  /* 0x000000a800007308 */ /* 0x000e220000000800 */
[--C-:B------:R-:W-:Y:S01]  /*c350*/  FFMA.FTZ R193, R153, UR5, -R179.reuse ;  /* 0x0000000599c17c23 */ /* 0x100fe200080108b3 */
[----:B------:R-:W-:Y:S01]  /*c360*/  FSEL R153, R3, RZ, P0 ;  /* 0x000000ff03997208 */ /* 0x000fe20000000000 */
[--C-:B------:R-:W-:Y:S01]  /*c370*/  FFMA.FTZ R197, R165, UR5, -R179.reuse ;  /* 0x00000005a5c57c23 */ /* 0x100fe200080108b3 */
[--C-:B------:R-:W-:Y:S01]  /*c380*/  FFMA.FTZ R164, R164, UR5, -R179.reuse ;  /* 0x00000005a4a47c23 */ /* 0x100fe200080108b3 */
[--C-:B------:R-:W-:Y:S01]  /*c390*/  FFMA.FTZ R199, R2, UR5, -R179.reuse ;  /* 0x0000000502c77c23 */ /* 0x100fe200080108b3 */
[--C-:B------:R-:W-:Y:S01]  /*c3a0*/  FFMA.FTZ R152, R152, UR5, -R179.reuse ;  /* 0x0000000598987c23 */ /* 0x100fe200080108b3 */
[----:B------:R-:W-:Y:S01]  /*c3b0*/  FADD.FTZ R153, -R153, R200 ;  /* 0x000000c899997221 */ /* 0x000fe20000010100 */
[--C-:B------:R-:W-:Y:S01]  /*c3c0*/  FFMA.FTZ R195, R155, UR5, -R179.reuse ;  /* 0x000000059bc37c23 */ /* 0x100fe200080108b3 */
[----:B------:R-:W-:Y:S01]  /*c3d0*/  MUFU.EX2 R197, R197 ;  /* 0x000000c500c57308 */ /* 0x000fe20000000800 */
[--C-:B------:R-:W-:Y:S01]  /*c3e0*/  FFMA.FTZ R154, R154, UR5, -R179.reuse ;  /* 0x000000059a9a7c23 */ /* 0x100fe200080108b3 */
[----:B------:R-:W-:Y:S01]  /*c3f0*/  FMUL.FTZ R153, R153, UR5 ;  /* 0x0000000599997c20 */ /* 0x000fe20008410000 */
[--C-:B------:R-:W-:Y:S01]  /*c400*/  FFMA.FTZ R156, R156, UR5, -R179.reuse ;  /* 0x000000059c9c7c23 */ /* 0x100fe200080108b3 */
[--C-:B------:R-:W-:Y:S01]  /*c410*/  FFMA.FTZ R189, R157, UR5, -R179.reuse ;  /* 0x000000059dbd7c23 */ /* 0x100fe200080108b3 */
[--C-:B------:R-:W-:Y:S01]  /*c420*/  FFMA.FTZ R158, R158, UR5, -R179.reuse ;  /* 0x000000059e9e7c23 */ /* 0x100fe200080108b3 */
[--C-:B------:R-:W-:Y:S01]  /*c430*/  FFMA.FTZ R159, R159, UR5, -R179.reuse ;  /* 0x000000059f9f7c23 */ /* 0x100fe200080108b3 */
[----:B------:R-:W-:Y:S01]  /*c440*/  FFMA.FTZ R160, R160, UR5, -R179 ;  /* 0x00000005a0a07c23 */ /* 0x000fe200080108b3 */
[----:B------:R-:W1:Y:S01]  /*c450*/  MUFU.EX2 R2, R153 ;  /* 0x0000009900027308 */ /* 0x000e620000000800 */
[----:B0-----:R-:W-:Y:S01]  /*c460*/  FFMA.FTZ R155, R0, R18, R181 ;  /* 0x00000012009b7223 */ /* 0x001fe200000100b5 */
[--C-:B------:R-:W-:Y:S01]  /*c470*/  FFMA.FTZ R163, R163, UR5, -R179.reuse ;  /* 0x00000005a3a37c23 */ /* 0x100fe200080108b3 */
[--C-:B------:R-:W-:Y:S01]  /*c480*/  FFMA.FTZ R162, R162, UR5, -R179.reuse ;  /* 0x00000005a2a27c23 */ /* 0x100fe200080108b3 */
[----:B------:R-:W-:Y:S01]  /*c490*/  FFMA.FTZ R166, R166, UR5, -R179 ;  /* 0x00000005a6a67c23 */ /* 0x000fe200080108b3 */
[----:B------:R-:W-:Y:S01]  /*c4a0*/  FADD.FTZ R155, R196, R155 ;  /* 0x0000009bc49b7221 */ /* 0x000fe20000010000 */
[----:B------:R-:W-:Y:S01]  /*c4b0*/  FFMA.FTZ R178, R178, UR5, -R179 ;  /* 0x00000005b2b27c23 */ /* 0x000fe200080108b3 */
[----:B------:R-:W-:Y:S01]  /*c4c0*/  PLOP3.LUT P0, PT, PT, PT, UP1, 0x80, 0x0 ;  /* 0x000000000000781c */ /* 0x000fe20003f0f018 */
[----:B------:R-:W0:Y:S01]  /*c4d0*/  MUFU.EX2 R164, R164 ;  /* 0x000000a400a47308 */ /* 0x000e220000000800 */
[----:B------:R-:W-:Y:S01]  /*c4e0*/  FADD.FTZ R18, R198, R155 ;  /* 0x0000009bc6127221 */ /* 0x000fe20000010000 */
[----:B------:R-:W-:Y:S01]  /*c4f0*/  F2FP.BF16.F32.PACK_AB R196, R196, R181 ;  /* 0x000000b5c4c4723e */ /* 0x000fe200000010ff */
[----:B------:R-:W-:Y:S01]  /*c500*/  IMAD.MOV.U32 R200, RZ, RZ, R3 ;  /* 0x000000ffffc87224 */ /* 0x000fe200078e0003 */
[C---:B------:R-:W-:Y:S01]  /*c510*/  F2FP.BF16.F32.PACK_AB R198, R167.reuse, R198 ;  /* 0x000000c6a7c6723e */ /* 0x040fe200000010ff */
[----:B------:R-:W-:-:S03]  /*c520*/  FADD.FTZ R155, R167, R18 ;  /* 0x00000012a79b7221 */ /* 0x000fc60000010000 */
[----:B------:R-:W2:Y:S01]  /*c530*/  MUFU.EX2 R199, R199 ;  /* 0x000000c700c77308 */ /* 0x000ea20000000800 */
[----:B-1----:R-:W-:Y:S01]  /*c540*/  FFMA.FTZ R9, R2, R9, R197 ;  /* 0x0000000902097223 */ /* 0x002fe200000100c5 */
[----:B------:R-:W-:Y:S01]  /*c550*/  FADD.FTZ R168, R192, R155 ;  /* 0x0000009bc0a87221 */ /* 0x000fe20000010000 */
[----:B------:R-:W-:Y:S01]  /*c560*/  IMAD.U32 R155, RZ, RZ, UR14 ;  /* 0x0000000eff9b7e24 */ /* 0x000fe2000f8e00ff */
[C---:B------:R-:W-:Y:S02]  /*c570*/  F2FP.BF16.F32.PACK_AB R192, R171.reuse, R192 ;  /* 0x000000c0abc0723e */ /* 0x040fe400000010ff */
[----:B------:R-:W-:Y:S02]  /*c580*/  FADD.FTZ R153, R171, R168 ;  /* 0x000000a8ab997221 */ /* 0x000fe40000010000 */
[----:B------:R-:W1:Y:S01]  /*c590*/  MUFU.EX2 R152, R152 ;  /* 0x0000009800987308 */ /* 0x000e620000000800 */
[----:B0-----:R-:W-:Y:S01]  /*c5a0*/  FADD.FTZ R18, R164, R9 ;  /* 0x00000009a4127221 */ /* 0x001fe20000010000 */
[----:B------:R-:W-:Y:S01]  /*c5b0*/  FADD.FTZ R168, R194, R153 ;  /* 0x00000099c2a87221 */ /* 0x000fe20000010000 */
[----:B------:R-:W-:-:S02]  /*c5c0*/  @!P5 IADD3 R155, R155, 0x30860, RZ ;  /* 0x000308609b9bd810 */ /* 0x000fc40007ffe0ff */
[C---:B------:R-:W-:Y:S01]  /*c5d0*/  F2FP.BF16.F32.PACK_AB R194, R177.reuse, R194 ;  /* 0x000000c2b1c2723e */ /* 0x040fe200000010ff */
[----:B------:R-:W-:Y:S01]  /*c5e0*/  FADD.FTZ R153, R177, R168 ;  /* 0x000000a8b1997221 */ /* 0x000fe20000010000 */
[----:B------:R-:W-:Y:S01]  /*c5f0*/  @!P5 PRMT R155, RZ, 0x654, R155 ;  /* 0x00000654ff9bd816 */ /* 0x000fe2000000009b */
[----:B------:R-:W0:Y:S01]  /*c600*/  MUFU.EX2 R193, R193 ;  /* 0x000000c100c17308 */ /* 0x000e220000000800 */
[----:B--2---:R-:W-:Y:S01]  /*c610*/  FADD.FTZ R9, R199, R18 ;  /* 0x00000012c7097221 */ /* 0x004fe20000010000 */
[----:B------:R-:W-:Y:S01]  /*c620*/  FADD.FTZ R168, R188, R153 ;  /* 0x00000099bca87221 */ /* 0x000fe20000010000 */
[----:B------:R2:W-:Y:S01]  /*c630*/  @!P5 SYNCS.ARRIVE.TRANS64.RED.A1T0 RZ, [R155+URZ], RZ ;  /* 0x000000ff9bffd9a7 */ /* 0x0005e2000810043f */
[----:B------:R-:W-:-:S04]  /*c640*/  F2FP.BF16.F32.PACK_AB R197, R164, R197 ;  /* 0x000000c5a4c5723e */ /* 0x000fc800000010ff */
[----:B------:R-:W3:Y:S01]  /*c650*/  MUFU.EX2 R154, R154 ;  /* 0x0000009a009a7308 */ /* 0x000ee20000000800 */
[C---:B-1----:R-:W-:Y:S01]  /*c660*/  FADD.FTZ R18, R152.reuse, R9 ;  /* 0x0000000998127221 */ /* 0x042fe20000010000 */
[----:B------:R-:W-:-:S06]  /*c670*/  F2FP.BF16.F32.PACK_AB R199, R152, R199 ;  /* 0x000000c798c7723e */ /* 0x000fcc00000010ff */
[----:B------:R-:W1:Y:S01]  /*c680*/  MUFU.EX2 R195, R195 ;  /* 0x000000c300c37308 */ /* 0x000e620000000800 */
[----:B0-----:R-:W-:-:S07]  /*c690*/  FADD.FTZ R9, R193, R18 ;  /* 0x00000012c1097221 */ /* 0x001fce0000010000 */
[----:B------:R-:W0:Y:S01]  /*c6a0*/  MUFU.EX2 R156, R156 ;  /* 0x0000009c009c7308 */ /* 0x000e220000000800 */
[C---:B---3--:R-:W-:Y:S01]  /*c6b0*/  FADD.FTZ R18, R154.reuse, R9 ;  /* 0x000000099a127221 */ /* 0x048fe20000010000 */
[----:B------:R-:W-:-:S06]  /*c6c0*/  F2FP.BF16.F32.PACK_AB R193, R154, R193 ;  /* 0x000000c19ac1723e */ /* 0x000fcc00000010ff */
[----:B------:R-:W3:Y:S01]  /*c6d0*/  MUFU.EX2 R189, R189 ;  /* 0x000000bd00bd7308 */ /* 0x000ee20000000800 */
[----:B-1----:R-:W-:-:S07]  /*c6e0*/  FADD.FTZ R9, R195, R18 ;  /* 0x00000012c3097221 */ /* 0x002fce0000010000 */
[----:B------:R-:W1:Y:S01]  /*c6f0*/  MUFU.EX2 R173, R173 ;  /* 0x000000ad00ad7308 */ /* 0x000e620000000800 */
[C---:B0-----:R-:W-:Y:S01]  /*c700*/  FADD.FTZ R18, R156.reuse, R9 ;  /* 0x000000099c127221 */ /* 0x041fe20000010000 */
[----:B------:R-:W-:-:S06]  /*c710*/  F2FP.BF16.F32.PACK_AB R195, R156, R195 ;  /* 0x000000c39cc3723e */ /* 0x000fcc00000010ff */
[----:B------:R-:W0:Y:S01]  /*c720*/  MUFU.EX2 R158, R158 ;  /* 0x0000009e009e7308 */ /* 0x000e220000000800 */
[----:B---3--:R-:W-:-:S07]  /*c730*/  FADD.FTZ R9, R189, R18 ;  /* 0x00000012bd097221 */ /* 0x008fce0000010000 */
[----:B------:R-:W-:Y:S01]  /*c740*/  MUFU.EX2 R190, R190 ;  /* 0x000000be00be7308 */ /* 0x000fe20000000800 */
[C---:B-1----:R-:W-:Y:S01]  /*c750*/  FADD.FTZ R153, R173.reuse, R168 ;  /* 0x000000a8ad997221 */ /* 0x042fe20000010000 */
[----:B------:R-:W-:-:S06]  /*c760*/  F2FP.BF16.F32.PACK_AB R188, R173, R188 ;  /* 0x000000bcadbc723e */ /* 0x000fcc00000010ff */
[----:B------:R-:W1:Y:S01]  /*c770*/  MUFU.EX2 R170, R159 ;  /* 0x0000009f00aa7308 */ /* 0x000e620000000800 */
[C---:B0-----:R-:W-:Y:S01]  /*c780*/  FADD.FTZ R9, R158.reuse, R9 ;  /* 0x000000099e097221 */ /* 0x041fe20000010000 */
[----:B------:R-:W-:-:S06]  /*c790*/  F2FP.BF16.F32.PACK_AB R189, R158, R189 ;  /* 0x000000bd9ebd723e */ /* 0x000fcc00000010ff */
[----:B------:R-:W0:Y:S08]  /*c7a0*/  MUFU.EX2 R175, R175 ;  /* 0x000000af00af7308 */ /* 0x000e300000000800 */
[----:B------:R3:W4:Y:S01]  /*c7b0*/  MUFU.EX2 R191, R160 ;  /* 0x000000a000bf7308 */ /* 0x0007220000000800 */
[----:B-1----:R-:W-:-:S07]  /*c7c0*/  FADD.FTZ R9, R170, R9 ;  /* 0x00000009aa097221 */ /* 0x002fce0000010000 */
[----:B------:R-:W1:Y:S01]  /*c7d0*/  MUFU.EX2 R184, R184 ;  /* 0x000000b800b87308 */ /* 0x000e620000000800 */
[----:B---3--:R-:W-:Y:S01]  /*c7e0*/  FADD.FTZ R160, R190, R153 ;  /* 0x00000099bea07221 */ /* 0x008fe20000010000 */
[----:B0-----:R-:W-:-:S03]  /*c7f0*/  F2FP.BF16.F32.PACK_AB R190, R175, R190 ;  /* 0x000000beafbe723e */ /* 0x001fc600000010ff */
[----:B------:R-:W-:-:S03]  /*c800*/  FADD.FTZ R153, R175, R160 ;  /* 0x000000a0af997221 */ /* 0x000fc60000010000 */
[----:B------:R-:W0:Y:S01]  /*c810*/  MUFU.EX2 R172, R163 ;  /* 0x000000a300ac7308 */ /* 0x000e220000000800 */
[C---:B----4-:R-:W-:Y:S01]  /*c820*/  FADD.FTZ R9, R191.reuse, R9 ;  /* 0x00000009bf097221 */ /* 0x050fe20000010000 */
[----:B------:R-:W-:-:S06]  /*c830*/  F2FP.BF16.F32.PACK_AB R191, R191, R170 ;  /* 0x000000aabfbf723e */ /* 0x000fcc00000010ff */
[----:B------:R-:W3:Y:S01]  /*c840*/  MUFU.EX2 R169, R169 ;  /* 0x000000a900a97308 */ /* 0x000ee20000000800 */
[----:B-1----:R-:W-:-:S07]  /*c850*/  FADD.FTZ R18, R184, R153 ;  /* 0x00000099b8127221 */ /* 0x002fce0000010000 */
[----:B------:R-:W1:Y:S01]  /*c860*/  MUFU.EX2 R162, R162 ;  /* 0x000000a200a27308 */ /* 0x000e620000000800 */
[----:B0-----:R-:W-:-:S07]  /*c870*/  FADD.FTZ R9, R172, R9 ;  /* 0x00000009ac097221 */ /* 0x001fce0000010000 */
[----:B------:R-:W0:Y:S01]  /*c880*/  MUFU.EX2 R186, R186 ;  /* 0x000000ba00ba7308 */ /* 0x000e220000000800 */
[C---:B---3--:R-:W-:Y:S01]  /*c890*/  FADD.FTZ R153, R169.reuse, R18 ;  /* 0x00000012a9997221 */ /* 0x048fe20000010000 */
[----:B------:R-:W-:-:S06]  /*c8a0*/  F2FP.BF16.F32.PACK_AB R184, R169, R184 ;  /* 0x000000b8a9b8723e */ /* 0x000fcc00000010ff */
[----:B------:R-:W3:Y:S01]  /*c8b0*/  MUFU.EX2 R166, R166 ;  /* 0x000000a600a67308 */ /* 0x000ee20000000800 */
[C---:B-1----:R-:W-:Y:S01]  /*c8c0*/  FADD.FTZ R9, R162.reuse, R9 ;  /* 0x00000009a2097221 */ /* 0x042fe20000010000 */
[----:B------:R-:W-:-:S06]  /*c8d0*/  F2FP.BF16.F32.PACK_AB R185, R162, R172 ;  /* 0x000000aca2b9723e */ /* 0x000fcc00000010ff */
[----:B------:R-:W1:Y:S01]  /*c8e0*/  MUFU.EX2 R23, R161 ;  /* 0x000000a100177308 */ /* 0x000e620000000800 */
[----:B0-----:R-:W-:-:S07]  /*c8f0*/  FADD.FTZ R18, R186, R153 ;  /* 0x00000099ba127221 */ /* 0x001fce0000010000 */
[----:B------:R-:W0:Y:S01]  /*c900*/  MUFU.EX2 R178, R178 ;  /* 0x000000b200b27308 */ /* 0x000e220000000800 */
[----:B---3--:R-:W-:Y:S01]  /*c910*/  FADD.FTZ R9, R166, R9 ;  /* 0x00000009a6097221 */ /* 0x008fe20000010000 */
[C---:B-1----:R-:W-:Y:S01]  /*c920*/  FADD.FTZ R18, R23.reuse, R18 ;  /* 0x0000001217127221 */ /* 0x042fe20000010000 */
[----:B------:R-:W-:Y:S01]  /*c930*/  F2FP.BF16.F32.PACK_AB R186, R23, R186 ;  /* 0x000000ba17ba723e */ /* 0x000fe200000010ff */
[----:B------:R-:W-:Y:S02]  /*c940*/  IMAD.MOV.U32 R23, RZ, RZ, R4 ;  /* 0x000000ffff177224 */ /* 0x000fe400078e0004 */
[C---:B0-----:R-:W-:Y:S01]  /*c950*/  FADD.FTZ R9, R178.reuse, R9 ;  /* 0x00000009b2097221 */ /* 0x041fe20000010000 */
[----:B------:R-:W-:Y:S01]  /*c960*/  F2FP.BF16.F32.PACK_AB R187, R178, R166 ;  /* 0x000000a6b2bb723e */ /* 0x000fe200000010ff */
[----:B--2---:R-:W-:Y:S06]  /*c970*/  @P0 BRA `(.L_x_1035) ;  /* 0xffffffd000f40947 */ /* 0x004fec000383ffff */
.L_x_1018:
        /* <DEDUP_REMOVED lines=131> */
.L_x_1036:
        /* <DEDUP_REMOVED lines=8> */
.L_x_1037:
[----:B-1----:R-:W-:Y:S05]  /*d230*/  @P0 BRA `(.L_x_1038) ;  /* 0x0000000000080947 */ /* 0x002fea0003800000 */
[----:B------:R-:W1:Y:S02]  /*d240*/  SYNCS.PHASECHK.TRANS64.TRYWAIT P0, [UR7+0x30850], R0 ;  /* 0x03085000ff0075a7 */ /* 0x000e640008000147 */
[----:B-1----:R-:W-:Y:S05]  /*d250*/  @!P0 BRA `(.L_x_1039) ;  /* 0x0000008000588947 */ /* 0x002fea0003800000 */
.L_x_1038:
[----:B------:R-:W-:Y:S01]  /*d260*/  R2UR UR6, R16 ;  /* 0x00000000100672ca */ /* 0x000fe200000e0000 */
[----:B------:R-:W-:Y:S01]  /*d270*/  WARPGROUP.ARRIVE ;  /* 0x00000000000079c5 */ /* 0x000fe20000000000 */
[----:B------:R-:W-:Y:S01]  /*d280*/  UMOV UR11, 0x40000040 ;  /* 0x40000040000b7882 */ /* 0x000fe20000000000 */
[----:B-1----:R-:W1:Y:S01]  /*d290*/  SHFL.BFLY PT, R5, R18, 0x2, 0x1f ;  /* 0x0c401f0012057f89 */ /* 0x002e6200000e0000 */
[----:B------:R-:W-:Y:S02]  /*d2a0*/  IMAD.MOV.U32 R6, RZ, RZ, RZ ;  /* 0x000000ffff067224 */ /* 0x000fe400078e00ff */
[----:B------:R-:W-:Y:S01]  /*d2b0*/  IMAD.U32 R13, RZ, RZ, UR5 ;  /* 0x00000005ff0d7e24 */ /* 0x000fe2000f8e00ff */
[----:B0-----:R-:W0:Y:S06]  /*d2c0*/  SHFL.BFLY PT, R0, R9, 0x2, 0x1f ;  /* 0x0c401f0009007f89 */ /* 0x001e2c00000e0000 */
[----:B------:R-:W-:-:S04]  /*d2d0*/  UIADD3 UR6, UR6, 0x400, URZ ;  /* 0x0000040006067890 */ /* 0x000fc8000fffe03f */
[----:B------:R-:W-:-:S04]  /*d2e0*/  USHF.R.U32.HI UR6, URZ, 0x4, UR6 ;  /* 0x000000043f067899 */ /* 0x000fc80008011606 */
[----:B------:R-:W-:-:S04]  /*d2f0*/  ULOP3.LUT UR6, UR6, 0x3fff, URZ, 0xc0, !UPT ;  /* 0x00003fff06067892 */ /* 0x000fc8000f8ec03f */
[----:B------:R-:W-:Y:S01]  /*d300*/  ULOP3.LUT UR6, UR6, 0x2000000, URZ, 0xfc, !UPT ;  /* 0x0200000006067892 */ /* 0x000fe2000f8efc3f */
[----:B-1----:R-:W-:-:S03]  /*d310*/  FADD.FTZ R5, R5, R18 ;  /* 0x0000001205057221 */ /* 0x002fc60000010000 */
[----:B------:R-:W-:Y:S01]  /*d320*/  ULEA UR4, UR4, UR6, 0xb ;  /* 0x0000000604047291 */ /* 0x000fe2000f8e583f */
[----:B0-----:R-:W-:Y:S01]  /*d330*/  FADD.FTZ R2, R0, R9 ;  /* 0x0000000900027221 */ /* 0x001fe20000010000 */
[----:B------:R-:W-:Y:S02]  /*d340*/  IMAD.U32 R9, RZ, RZ, UR7 ;  /* 0x00000007ff097e24 */ /* 0x000fe4000f8e00ff */
[----:B------:R-:W-:Y:S01]  /*d350*/  UIADD3 UR6, UR4, 0x80, URZ ;  /* 0x0000008004067890 */ /* 0x000fe2000fffe03f */
[----:B------:R-:W0:Y:S02]  /*d360*/  SHFL.BFLY PT, R0, R5, 0x1, 0x1f ;  /* 0x0c201f0005007f89 */ /* 0x000e2400000e0000 */
[----:B------:R-:W-:Y:S01]  /*d370*/  UMOV UR10, UR4 ;  /* 0x00000004000a7c82 */ /* 0x000fe20008000000 */
[----:B------:R-:W-:Y:S01]  /*d380*/  @!P5 IADD3 R9, R9, 0x30860, RZ ;  /* 0x000308600909d810 */ /* 0x000fe20007ffe0ff */
[----:B------:R-:W-:Y:S01]  /*d390*/  HGMMA.64x256x16.F32.BF16 R24, R196, gdesc[UR8].tnspB, R24, gsb0 ;  /* 0x43e00008c4187df0 */ /* 0x000fe20008001818 */
[----:B------:R-:W-:Y:S01]  /*d3a0*/  UMOV UR11, 0x40000040 ;  /* 0x40000040000b7882 */ /* 0x000fe20000000000 */
[----:B------:R-:W-:Y:S01]  /*d3b0*/  UMOV UR10, UR6 ;  /* 0x00000006000a7c82 */ /* 0x000fe20008000000 */
[----:B------:R-:W-:Y:S01]  /*d3c0*/  UIADD3 UR6, UR4, 0x100, URZ ;  /* 0x0000010004067890 */ /* 0x000fe2000fffe03f */
[----:B------:R-:W1:Y:S01]  /*d3d0*/  SHFL.BFLY PT, R7, R2, 0x1, 0x1f ;  /* 0x0c201f0002077f89 */ /* 0x000e6200000e0000 */
[----:B------:R-:W-:Y:S01]  /*d3e0*/  UIADD3 UR4, UR4, 0x180, URZ ;  /* 0x0000018004047890 */ /* 0x000fe2000fffe03f */
[----:B------:R-:W-:Y:S01]  /*d3f0*/  @!P5 PRMT R9, RZ, 0x654, R9 ;  /* 0x00000654ff09d816 */ /* 0x000fe20000000009 */
[----:B0-----:R-:W-:Y:S01]  /*d400*/  FADD.FTZ R11, R5, R0 ;  /* 0x00000000050b7221 */ /* 0x001fe20000010000 */
[----:B------:R-:W-:-:S02]  /*d410*/  IMAD.MOV.U32 R5, RZ, RZ, RZ ;  /* 0x000000ffff057224 */ /* 0x000fc400078e00ff */
[----:B------:R-:W-:Y:S02]  /*d420*/  IMAD.MOV.U32 R0, RZ, RZ, -0x800000 ;  /* 0xff800000ff007424 */ /* 0x000fe400078e00ff */
[----:B------:R-:W-:Y:S01]  /*d430*/  FSETP.NE.FTZ.AND P0, PT, R11, RZ, PT ;  /* 0x000000ff0b00720b */ /* 0x000fe20003f15000 */
[----:B-1----:R-:W-:Y:S01]  /*d440*/  FADD.FTZ R12, R2, R7 ;  /* 0x00000007020c7221 */ /* 0x002fe20000010000 */
[----:B------:R-:W-:Y:S01]  /*d450*/  MOV R7, UR5 ;  /* 0x0000000500077c02 */ /* 0x000fe20008000f00 */
[----:B------:R-:W-:-:S03]  /*d460*/  IMAD.MOV.U32 R2, RZ, RZ, -0x800000 ;  /* 0xff800000ff027424 */ /* 0x000fc600078e00ff */
[----:B------:R-:W-:-:S07]  /*d470*/  FSETP.NE.FTZ.AND P1, PT, R12, RZ, PT ;  /* 0x000000ff0c00720b */ /* 0x000fce0003f35000 */
[----:B------:R-:W0:Y:S01]  /*d480*/  @P0 MUFU.LG2 R8, R11 ;  /* 0x0000000b00080308 */ /* 0x000e220000000c00 */
[----:B------:R-:W-:-:S07]  /*d490*/  @P0 FMUL.FTZ R7, R7, 0.69314718246459960938 ;  /* 0x3f31721807070820 */ /* 0x000fce0000410000 */
[----:B------:R-:W1:Y:S01]  /*d4a0*/  @P1 MUFU.LG2 R10, R12 ;  /* 0x0000000c000a1308 */ /* 0x000e620000000c00 */
[----:B------:R-:W-:-:S07]  /*d4b0*/  @P1 FMUL.FTZ R13, R13, 0.69314718246459960938 ;  /* 0x3f3172180d0d1820 */ /* 0x000fce0000410000 */
        /* <DEDUP_REMOVED lines=10> */
[----:B------:R-:W-:Y:S01]  /*d560*/  UMOV UR10, UR6 ;  /* 0x00000006000a7c82 */ /* 0x000fe20008000000 */
[----:B------:R-:W-:Y:S01]  /*d570*/  UMOV UR11, 0x40000040 ;  /* 0x40000040000b7882 */ /* 0x000fe20000000000 */
[----:B------:R-:W-:Y:S02]  /*d580*/  WARPGROUP.DEPBAR.LE gsb0, 0x0 ;  /* 0x00008000000079c5 */ /* 0x000fe40000010000 */
[----:B------:R-:W-:-:S15]  /*d590*/  WARPGROUP.ARRIVE ;  /* 0x00000000000079c5 */ /* 0x000fde0000000000 */
[----:B------:R-:W-:-:S08]  /*d5a0*/  NOP ;  /* 0x0000000000007918 */ /* 0x000fd00000000000 */
        /* <DEDUP_REMOVED lines=137> */
.L_x_969:
[----:B------:R-:W-:Y:S05]  /*de40*/  @P0 BRA `(.L_x_1040) ;  /* 0x0000002000640947 */ /* 0x000fea0003800000 */
[----:B------:R-:W2:Y:S01]  /*de50*/  LDL R3, [R1] ;  /* 0x0000000001037983 */ /* 0x000ea20000100800 */
[----:B------:R-:W0:Y:S01]  /*de60*/  S2UR UR12, SR_CTAID.Z ;  /* 0x00000000000c79c3 */ /* 0x000e220000002700 */
[----:B------:R-:W-:Y:S01]  /*de70*/  ULDC.64 UR8, c[0x0][0xbd0] ;  /* 0x0002f40000087ab9 */ /* 0x000fe20000000a00 */
[----:B------:R-:W-:Y:S01]  /*de80*/  ULDC.64 UR14, c[0x0][0x208] ;  /* 0x00008200000e7ab9 */ /* 0x000fe20000000a00 */
[----:B------:R-:W1:Y:S01]  /*de90*/  S2R R22, SR_CTAID.X ;  /* 0x0000000000167919 */ /* 0x000e620000002500 */
[----:B------:R-:W-:Y:S04]  /*dea0*/  BSSY B0, `(.L_x_1041) ;  /* 0x000014d000007945 */ /* 0x000fe80003800000 */
[----:B------:R-:W3:Y:S08]  /*deb0*/  LDC.64 R18, c[0x0][0xbd8] ;  /* 0x0002f600ff127b82 */ /* 0x000ef00000000a00 */
[----:B------:R-:W4:Y:S08]  /*dec0*/  S2UR UR11, SR_CTAID.Y ;  /* 0x00000000000b79c3 */ /* 0x000f300000002600 */
[----:B------:R-:W4:Y:S01]  /*ded0*/  LDC R23, c[0x0][0xc50] ;  /* 0x00031400ff177b82 */ /* 0x000f220000000800 */
[----:B0-----:R-:W-:-:S07]  /*dee0*/  USHF.R.S32.HI UR10, URZ, 0x1f, UR12 ;  /* 0x0000001f3f0a7899 */ /* 0x001fce000801140c */
[----:B------:R-:W0:Y:S08]  /*def0*/  LDC.64 R20, c[0x0][0xb40] ;  /* 0x0002d000ff147b82 */ /* 0x000e300000000a00 */
[----:B------:R-:W-:Y:S01]  /*df00*/  BAR.SYNC.DEFER_BLOCKING 0x1, 0x100 ;  /* 0x0044000000007b1d */ /* 0x000fe20000010000 */
[----:B--2---:R-:W-:-:S05]  /*df10*/  R2UR UR13, R3 ;  /* 0x00000000030d72ca */ /* 0x004fca00000e0000 */
[----:B------:R-:W2:Y:S08]  /*df20*/  S2R R3, SR_TID.X ;  /* 0x0000000000037919 */ /* 0x000eb00000002100 */
[----:B------:R-:W-:Y:S02]  /*df30*/  USHF.R.S32.HI UR7, URZ, 0x1f, UR13 ;  /* 0x0000001f3f077899 */ /* 0x000fe4000801140d */
[----:B------:R-:W-:-:S02]  /*df40*/  UIMAD.WIDE.U32 UR4, UR13, UR8, URZ ;  /* 0x000000080d0472a5 */ /* 0x000fc4000f8e003f */
[----:B------:R-:W-:-:S04]  /*df50*/  UIMAD UR6, UR7, UR8, URZ ;  /* 0x00000008070672a4 */ /* 0x000fc8000f8e023f */
[----:B------:R-:W-:-:S03]  /*df60*/  UIMAD UR6, UR13, UR9, UR6 ;  /* 0x000000090d0672a4 */ /* 0x000fc6000f8e0206 */
[----:B------:R-:W-:Y:S01]  /*df70*/  ULDC.64 UR8, c[0x0][0xb38] ;  /* 0x0002ce0000087ab9 */ /* 0x000fe20000000a00 */
[----:B------:R-:W-:Y:S02]  /*df80*/  UIADD3 UR6, UR5, UR6, URZ ;  /* 0x0000000605067290 */ /* 0x000fe4000fffe03f */
[----:B------:R-:W-:Y:S01]  /*df90*/  UIMAD UR7, UR7, UR8, URZ ;  /* 0x00000008070772a4 */ /* 0x000fe2000f8e023f */
[----:B--2---:R-:W-:-:S05]  /*dfa0*/  VIADD R5, R3, 0xffffff80 ;  /* 0xffffff8003057836 */ /* 0x004fca0000000000 */
[----:B------:R-:W-:-:S04]  /*dfb0*/  SHF.R.S32.HI R4, RZ, 0x1f, R5 ;  /* 0x0000001fff047819 */ /* 0x000fc80000011405 */
[CC--:B------:R-:W-:Y:S02]  /*dfc0*/  LEA.HI R6, R4.reuse, R5.reuse, RZ, 0x7 ;  /* 0x0000000504067211 */ /* 0x0c0fe400078f38ff */
[----:B------:R-:W-:Y:S02]  /*dfd0*/  LEA.HI R11, R4, R5, RZ, 0x2 ;  /* 0x00000005040b7211 */ /* 0x000fe400078f10ff */
[----:B------:R-:W-:Y:S02]  /*dfe0*/  LOP3.LUT R8, R6, 0xffffff80, RZ, 0xc0, !PT ;  /* 0xffffff8006087812 */ /* 0x000fe400078ec0ff */
[----:B------:R-:W-:-:S03]  /*dff0*/  SHF.R.S32.HI R7, RZ, 0x7, R6 ;  /* 0x00000007ff077819 */ /* 0x000fc60000011406 */
[----:B------:R-:W-:Y:S01]  /*e000*/  IMAD.IADD R3, R5, 0x1, -R8 ;  /* 0x0000000105037824 */ /* 0x000fe200078e0a08 */
[----:B------:R-:W-:Y:S01]  /*e010*/  LEA.HI R4, R6, R7, RZ, 0x1 ;  /* 0x0000000706047211 */ /* 0x000fe200078f08ff */
[----:B------:R-:W2:Y:S01]  /*e020*/  LDC R8, c[0x0][0xbe8] ;  /* 0x0002fa00ff087b82 */ /* 0x000ea20000000800 */
[----:B------:R-:W-:Y:S02]  /*e030*/  LOP3.LUT R6, R11, 0xfffffffc, RZ, 0xc0, !PT ;  /* 0xfffffffc0b067812 */ /* 0x000fe400078ec0ff */
[----:B------:R-:W-:Y:S02]  /*e040*/  SHF.R.S32.HI R12, RZ, 0x1f, R3 ;  /* 0x0000001fff0c7819 */ /* 0x000fe40000011403 */
[----:B------:R-:W-:Y:S01]  /*e050*/  LOP3.LUT R4, R4, 0x3fffffe, RZ, 0xc0, !PT ;  /* 0x03fffffe04047812 */ /* 0x000fe200078ec0ff */
[----:B------:R-:W-:Y:S01]  /*e060*/  IMAD.IADD R5, R5, 0x1, -R6 ;  /* 0x0000000105057824 */ /* 0x000fe200078e0a06 */
[CC--:B------:R-:W-:Y:S02]  /*e070*/  LEA.HI R10, R12.reuse, R3.reuse, RZ, 0x2 ;  /* 0x000000030c0a7211 */ /* 0x0c0fe400078f10ff */
[----:B------:R-:W-:Y:S01]  /*e080*/  LEA.HI R12, R12, R3, RZ, 0x5 ;  /* 0x000000030c0c7211 */ /* 0x000fe200078f28ff */
[----:B------:R-:W-:Y:S01]  /*e090*/  IMAD.IADD R6, R7, 0x1, -R4 ;  /* 0x0000000107067824 */ /* 0x000fe200078e0a04 */
[----:B------:R-:W-:-:S02]  /*e0a0*/  SHF.R.S32.HI R9, RZ, 0x2, R10 ;  /* 0x00000002ff097819 */ /* 0x000fc4000001140a */
[----:B------:R-:W-:Y:S02]  /*e0b0*/  SHF.R.S32.HI R14, RZ, 0x1f, R10 ;  /* 0x0000001fff0e7819 */ /* 0x000fe4000001140a */
[----:B------:R-:W-:Y:S02]  /*e0c0*/  LEA.HI R7, R5, R5, RZ, 0x1 ;  /* 0x0000000505077211 */ /* 0x000fe400078f08ff */
[----:B------:R-:W-:Y:S02]  /*e0d0*/  LEA.HI R14, R14, R9, RZ, 0x3 ;  /* 0x000000090e0e7211 */ /* 0x000fe400078f18ff */
[----:B------:R-:W-:Y:S02]  /*e0e0*/  LOP3.LUT R10, R10, 0x7ffffffc, RZ, 0xc0, !PT ;  /* 0x7ffffffc0a0a7812 */ /* 0x000fe400078ec0ff */
[----:B------:R-:W-:Y:S02]  /*e0f0*/  LOP3.LUT R14, R14, 0xfffffff8, RZ, 0xc0, !PT ;  /* 0xfffffff80e0e7812 */ /* 0x000fe400078ec0ff */
[----:B--2---:R-:W-:-:S03]  /*e100*/  ISETP.NE.AND P0, PT, R8, 0x1, PT ;  /* 0x000000010800780c */ /* 0x004fc60003f05270 */
[----:B------:R-:W-:Y:S01]  /*e110*/  IMAD.IADD R4, R9, 0x1, -R14 ;  /* 0x0000000109047824 */ /* 0x000fe200078e0a0e */
[----:B------:R-:W-:Y:S02]  /*e120*/  LOP3.LUT R14, R7, 0x1ffffffe, RZ, 0xc0, !PT ;  /* 0x1ffffffe070e7812 */ /* 0x000fe400078ec0ff */
[----:B------:R-:W-:Y:S01]  /*e130*/  SHF.R.S32.HI R7, RZ, 0x5, R12 ;  /* 0x00000005ff077819 */ /* 0x000fe2000001140c */
[----:B---3--:R-:W-:Y:S01]  /*e140*/  IMAD R12, R18, UR10, RZ ;  /* 0x0000000a120c7c24 */ /* 0x008fe2000f8e02ff */
[----:B------:R-:W-:Y:S01]  /*e150*/  IADD3 R16, R5, -R14, RZ ;  /* 0x8000000e05107210 */ /* 0x000fe20007ffe0ff */
[----:B------:R-:W-:Y:S02]  /*e160*/  IMAD.U32 R5, RZ, RZ, UR5 ;  /* 0x00000005ff057e24 */ /* 0x000fe4000f8e00ff */
[----:B------:R-:W-:Y:S02]  /*e170*/  IMAD R7, R7, 0x10, R4 ;  /* 0x0000001007077824 */ /* 0x000fe400078e0204 */
[----:B------:R-:W-:Y:S01]  /*e180*/  IMAD.U32 R4, RZ, RZ, UR4 ;  /* 0x00000004ff047e24 */ /* 0x000fe2000f8e00ff */
[----:B------:R-:W2:Y:S01]  /*e190*/  @P0 LDC R14, c[0x0][0xbec] ;  /* 0x0002fb00ff0e0b82 */ /* 0x000ea20000000800 */
[----:B------:R-:W-:Y:S01]  /*e1a0*/  IMAD R9, R6, 0x40, R7 ;  /* 0x0000004006097824 */ /* 0x000fe200078e0207 */
[----:B------:R-:W-:Y:S01]  /*e1b0*/  UIMAD.WIDE.U32 UR4, UR13, UR8, URZ ;  /* 0x000000080d0472a5 */ /* 0x000fe2000f8e003f */
[----:B------:R-:W-:Y:S01]  /*e1c0*/  IMAD.U32 R5, RZ, RZ, UR6 ;  /* 0x00000006ff057e24 */ /* 0x000fe2000f8e00ff */
[----:B------:R-:W-:Y:S01]  /*e1d0*/  UIMAD UR6, UR13, UR9, UR7 ;  /* 0x000000090d0672a4 */ /* 0x000fe2000f8e0207 */
[----:B------:R-:W-:Y:S01]  /*e1e0*/  IMAD R15, R19, UR12, R12 ;  /* 0x0000000c130f7c24 */ /* 0x000fe2000f8e020c */
[----:B------:R-:W-:Y:S01]  /*e1f0*/  LEA R6, R16, R9, 0x3 ;  /* 0x0000000910067211 */ /* 0x000fe200078e18ff */
[----:B------:R-:W-:Y:S01]  /*e200*/  IMAD R16, RZ, RZ, -UR13 ;  /* 0x8000000dff107e24 */ /* 0x000fe2000f8e02ff */
[----:B------:R-:W3:Y:S01]  /*e210*/  @P0 LDC R152, c[0x0][0xbec] ;  /* 0x0002fb00ff980b82 */ /* 0x000ee20000000800 */
[----:B------:R-:W-:Y:S01]  /*e220*/  UIADD3 UR6, UR5, UR6, URZ ;  /* 0x0000000605067290 */ /* 0x000fe2000fffe03f */
[----:B------:R-:W-:Y:S01]  /*e230*/  IMAD.WIDE.U32 R4, R18, UR12, R4 ;  /* 0x0000000c12047c25 */ /* 0x000fe2000f8e0004 */
[----:B------:R-:W-:-:S03]  /*e240*/  ULDC.64 UR8, c[0x0][0xb28] ;  /* 0x0002ca0000087ab9 */ /* 0x000fc60000000a00 */
[----:B-1----:R-:W-:Y:S02]  /*e250*/  IMAD R11, R22, 0x80, R6 ;  /* 0x00000080160b7824 */ /* 0x002fe400078e0206 */
[----:B------:R-:W1:Y:S01]  /*e260*/  @P0 LDC R17, c[0x0][0xbf0] ;  /* 0x0002fc00ff110b82 */ /* 0x000e620000000800 */
[----:B----4-:R-:W-:Y:S02]  /*e270*/  IMAD R23, R23, R16, UR11 ;  /* 0x0000000b17177e24 */ /* 0x010fe4000f8e0210 */
[----:B------:R-:W-:Y:S01]  /*e280*/  IMAD.U32 R7, RZ, RZ, UR5 ;  /* 0x00000005ff077e24 */ /* 0x000fe2000f8e00ff */
[----:B------:R-:W-:Y:S01]  /*e290*/  MOV R13, R11 ;  /* 0x0000000b000d7202 */ /* 0x000fe20000000f00 */
[----:B------:R-:W-:Y:S01]  /*e2a0*/  IMAD.U32 R6, RZ, RZ, UR4 ;  /* 0x00000004ff067e24 */ /* 0x000fe2000f8e00ff */
[----:B------:R-:W-:Y:S01]  /*e2b0*/  SHF.R.S32.HI R16, RZ, 0x1f, R23 ;  /* 0x0000001fff107819 */ /* 0x000fe20000011417 */
[----:B------:R-:W-:Y:S01]  /*e2c0*/  IMAD.U32 R7, RZ, RZ, UR6 ;  /* 0x00000006ff077e24 */ /* 0x000fe2000f8e00ff */
[----:B------:R-:W4:Y:S01]  /*e2d0*/  @P0 LDC R153, c[0x0][0xbf0] ;  /* 0x0002fc00ff990b82 */ /* 0x000f220000000800 */
[----:B--2---:R-:W-:Y:S01]  /*e2e0*/  @P0 IMAD.HI.U32 R12, R11, R14, RZ ;  /* 0x0000000e0b0c0227 */ /* 0x004fe200078e00ff */
[----:B------:R-:W-:Y:S01]  /*e2f0*/  ULDC.64 UR4, c[0x0][0xbe0] ;  /* 0x0002f80000047ab9 */ /* 0x000fe20000000a00 */
[----:B------:R-:W-:-:S02]  /*e300*/  ULDC.64 UR6, c[0x0][0xb48] ;  /* 0x0002d20000067ab9 */ /* 0x000fc40000000a00 */
[----:B------:R-:W-:Y:S02]  /*e310*/  IMAD.IADD R5, R5, 0x1, R15 ;  /* 0x0000000105057824 */ /* 0x000fe400078e020f */
[----:B0-----:R-:W-:Y:S02]  /*e320*/  IMAD R14, R20, UR10, RZ ;  /* 0x0000000a140e7c24 */ /* 0x001fe4000f8e02ff */
[----:B---3--:R-:W-:-:S04]  /*e330*/  @P0 IMAD.HI.U32 R152, R11, R152, RZ ;  /* 0x000000980b980227 */ /* 0x008fc800078e00ff */
[----:B------:R-:W-:Y:S01]  /*e340*/  IMAD.WIDE.U32 R6, R20, UR12, R6 ;  /* 0x0000000c14067c25 */ /* 0x000fe2000f8e0006 */
[----:B-1----:R-:W-:-:S03]  /*e350*/  @P0 SHF.R.U32.HI R13, RZ, R17, R12 ;  /* 0x00000011ff0d0219 */ /* 0x002fc6000001160c */
[----:B------:R-:W-:Y:S02]  /*e360*/  IMAD R17, R21, UR12, R14 ;  /* 0x0000000c15117c24 */ /* 0x000fe4000f8e020e */
[----:B------:R-:W-:Y:S02]  /*e370*/  IMAD.MOV.U32 R15, RZ, RZ, R11 ;  /* 0x000000ffff0f7224 */ /* 0x000fe400078e000b */
[----:B------:R-:W-:Y:S02]  /*e380*/  IMAD R12, R16, UR4, RZ ;  /* 0x00000004100c7c24 */ /* 0x000fe4000f8e02ff */
[----:B------:R-:W-:Y:S01]  /*e390*/  IMAD.WIDE.U32 R4, R23, UR4, R4 ;  /* 0x0000000417047c25 */ /* 0x000fe2000f8e0004 */
[----:B----4-:R-:W-:-:S03]  /*e3a0*/  @P0 SHF.R.U32.HI R15, RZ, R153, R152 ;  /* 0x00000099ff0f0219 */ /* 0x010fc60000011698 */
[----:B------:R-:W-:Y:S01]  /*e3b0*/  IMAD.IADD R7, R7, 0x1, R17 ;  /* 0x0000000107077824 */ /* 0x000fe200078e0211 */
[----:B------:R-:W-:Y:S01]  /*e3c0*/  SHF.R.S32.HI R17, RZ, 0x1f, R13 ;  /* 0x0000001fff117819 */ /* 0x000fe2000001140d */
[----:B------:R-:W-:Y:S01]  /*e3d0*/  IMAD R14, R23, UR5, R12 ;  /* 0x00000005170e7c24 */ /* 0x000fe2000f8e020c */
[----:B------:R-:W-:Y:S01]  /*e3e0*/  IADD3 R4, P0, R13, R4, RZ ;  /* 0x000000040d047210 */ /* 0x000fe20007f1e0ff */
[----:B------:R-:W-:Y:S01]  /*e3f0*/  IMAD R16, R16, UR6, RZ ;  /* 0x0000000610107c24 */ /* 0x000fe2000f8e02ff */
[----:B------:R-:W-:Y:S01]  /*e400*/  SHF.R.S32.HI R12, RZ, 0x1f, R15 ;  /* 0x0000001fff0c7819 */ /* 0x000fe2000001140f */
[----:B------:R-:W-:Y:S01]  /*e410*/  IMAD.MOV R13, RZ, RZ, -R13 ;  /* 0x000000ffff0d7224 */ /* 0x000fe200078e0a0d */
[----:B------:R-:W-:Y:S01]  /*e420*/  ULDC.64 UR4, c[0x0][0xb30] ;  /* 0x0002cc0000047ab9 */ /* 0x000fe20000000a00 */
[----:B------:R-:W-:Y:S01]  /*e430*/  IMAD R19, R23, UR7, R16 ;  /* 0x0000000717137c24 */ /* 0x000fe2000f8e0210 */
[----:B------:R-:W-:Y:S01]  /*e440*/  IADD3.X R5, R17, R5, R14, P0, !PT ;  /* 0x0000000511057210 */ /* 0x000fe200007fe40e */
[----:B------:R-:W-:Y:S01]  /*e450*/  IMAD.WIDE.U32 R6, R23, UR6, R6 ;  /* 0x0000000617067c25 */ /* 0x000fe2000f8e0006 */
[----:B------:R-:W-:-:S03]  /*e460*/  ULDC.64 UR6, c[0x0][0xbc8] ;  /* 0x0002f20000067ab9 */ /* 0x000fc60000000a00 */
[----:B------:R-:W-:Y:S01]  /*e470*/  IMAD.MOV R16, RZ, RZ, -R15 ;  /* 0x000000ffff107224 */ /* 0x000fe200078e0a0f */
[----:B------:R-:W-:Y:S01]  /*e480*/  IADD3 R7, R7, R19, RZ ;  /* 0x0000001307077210 */ /* 0x000fe20007ffe0ff */
[----:B------:R-:W-:Y:S02]  /*e490*/  IMAD R12, R12, UR4, RZ ;  /* 0x000000040c0c7c24 */ /* 0x000fe4000f8e02ff */
        /* <DEDUP_REMOVED lines=18> */
[----:B------:R-:W-:Y:S02]  /*e5c0*/  ULDC UR6, c[0x0][0xa88] ;  /* 0x0002a20000067ab9 */ /* 0x000fe40000000800 */
[----:B------:R-:W-:Y:S01]  /*e5d0*/  IMAD.IADD R5, R5, 0x1, R15 ;  /* 0x0000000105057824 */ /* 0x000fe200078e020f */
[----:B------:R-:W-:Y:S01]  /*e5e0*/  LEA R6, P1, R12, UR8, 0x2 ;  /* 0x000000080c067c11 */ /* 0x000fe2000f8210ff */
[----:B------:R-:W-:Y:S01]  /*e5f0*/  IMAD.IADD R7, R13, 0x1, R17 ;  /* 0x000000010d077824 */ /* 0x000fe200078e0211 */
[----:B------:R-:W-:Y:S01]  /*e600*/  SHFL.IDX PT, R14, R16, 0x1, 0x1c1f ;  /* 0x003c1f00100e7f89 */ /* 0x000fe200000e0000 */
[----:B------:R-:W-:Y:S01]  /*e610*/  IMAD R11, R22, 0x80, R9 ;  /* 0x00000080160b7824 */ /* 0x000fe200078e0209 */
[----:B------:R-:W-:Y:S01]  /*e620*/  LEA.HI.X R17, R4, UR7, R5, 0x2, P0 ;  /* 0x0000000704117c11 */ /* 0x000fe200080f1405 */
[----:B0-----:R-:W-:Y:S01]  /*e630*/  ULEA UR4, UR5, UR4, 0x18 ;  /* 0x0000000405047291 */ /* 0x001fe2000f8ec03f */
[----:B------:R-:W-:Y:S01]  /*e640*/  LEA.HI.X R7, R12, UR9, R7, 0x2, P1 ;  /* 0x000000090c077c11 */ /* 0x000fe200088f1407 */
[----:B------:R-:W-:Y:S01]  /*e650*/  IMAD R8, R8, UR6, RZ ;  /* 0x0000000608087c24 */ /* 0x000fe2000f8e02ff */
[----:B------:R-:W-:Y:S01]  /*e660*/  SHFL.IDX PT, R12, R16, RZ, 0x1c1f ;  /* 0x001c1fff100c7589 */ /* 0x000fe200000e0000 */
[----:B------:R-:W-:Y:S01]  /*e670*/  LOP3.LUT P0, RZ, R3, 0x3, RZ, 0xc0, !PT ;  /* 0x0000000303ff7812 */ /* 0x000fe2000780c0ff */
[C---:B------:R-:W-:Y:S01]  /*e680*/  VIADD R9, R11.reuse, 0x8 ;  /* 0x000000080b097836 */ /* 0x040fe20000000000 */
[----:B------:R-:W-:Y:S01]  /*e690*/  UIADD3 UR4, UR4, 0x30820, URZ ;  /* 0x0003082004047890 */ /* 0x000fe2000fffe03f */
[----:B------:R-:W0:Y:S01]  /*e6a0*/  SHFL.IDX PT, R13, R17, RZ, 0x1c1f ;  /* 0x001c1fff110d7589 */ /* 0x000e2200000e0000 */
[----:B------:R-:W-:-:S02]  /*e6b0*/  ISETP.GE.OR P1, PT, R11, R8, P0 ;  /* 0x000000080b00720c */ /* 0x000fc40000726670 */
[-C--:B------:R-:W-:Y:S01]  /*e6c0*/  ISETP.GE.OR P0, PT, R9, R8.reuse, P0 ;  /* 0x000000080900720c */ /* 0x080fe20000706670 */
[----:B------:R-:W1:Y:S01]  /*e6d0*/  SHFL.IDX PT, R15, R17, 0x1, 0x1c1f ;  /* 0x003c1f00110f7f89 */ /* 0x000e6200000e0000 */
[----:B------:R-:W-:Y:S01]  /*e6e0*/  ISETP.GE.AND P2, PT, R11, R8, PT ;  /* 0x000000080b00720c */ /* 0x000fe20003f46270 */
[----:B------:R-:W-:Y:S01]  /*e6f0*/  UPRMT UR4, URZ, 0x654, UR4 ;  /* 0x000006543f047896 */ /* 0x000fe20008000004 */
[----:B------:R-:W-:Y:S01]  /*e700*/  IADD3 R3, R3, -R10, RZ ;  /* 0x8000000a03037210 */ /* 0x000fe20007ffe0ff */
[----:B------:R2:W3:Y:S04]  /*e710*/  SHFL.IDX PT, R4, R6, RZ, 0x1c1f ;  /* 0x001c1fff06047589 */ /* 0x0004e800000e0000 */
[----:B------:R2:W4:Y:S01]  /*e720*/  SHFL.IDX PT, R5, R7, RZ, 0x1c1f ;  /* 0x001c1fff07057589 */ /* 0x00052200000e0000 */
[----:B------:R-:W-:-:S02]  /*e730*/  IMAD.SHL.U32 R3, R3, 0x2, RZ ;  /* 0x0000000203037824 */ /* 0x000fc400078e00ff */
[----:B------:R-:W-:Y:S01]  /*e740*/  SYNCS.ARRIVE.TRANS64.RED.A1T0 RZ, [UR4], RZ ;  /* 0x000000ffffff79a7 */ /* 0x000fe20008100404 */
[----:B0-----:R2:W-:Y:S04]  /*e750*/  @!P1 ST.E desc[UR14][R12.64], R0 ;  /* 0x000000000c009985 */ /* 0x0015e8000c10190e */
[----:B-1----:R2:W-:Y:S01]  /*e760*/  @!P0 ST.E desc[UR14][R14.64], R2 ;  /* 0x000000020e008985 */ /* 0x0025e2000c10190e */
[----:B------:R-:W-:Y:S05]  /*e770*/  @P2 BRA `(.L_x_1042) ;  /* 0x0000000800fc2947 */ /* 0x000fea0003800000 */
[C---:B--2---:R-:W-:Y:S01]  /*e780*/  VIADD R0, R3.reuse, 0x8 ;  /* 0x0000000803007836 */ /* 0x044fe20000000000 */
[----:B------:R-:W-:Y:S01]  /*e790*/  ULDC UR4, c[0x0][0xac8] ;  /* 0x0002b20000047ab9 */ /* 0x000fe20000000800 */
[C---:B------:R-:W-:Y:S01]  /*e7a0*/  VIADD R2, R3.reuse, 0x10 ;  /* 0x0000001003027836 */ /* 0x040fe20000000000 */
[C---:B------:R-:W-:Y:S01]  /*e7b0*/  ISETP.GE.AND P2, PT, R3.reuse, UR4, PT ;  /* 0x0000000403007c0c */ /* 0x040fe2000bf46270 */
[C---:B------:R-:W-:Y:S01]  /*e7c0*/  VIADD R10, R3.reuse, 0x18 ;  /* 0x00000018030a7836 */ /* 0x040fe20000000000 */
[----:B------:R-:W-:Y:S01]  /*e7d0*/  ISETP.GE.AND P3, PT, R0, UR4, PT ;  /* 0x0000000400007c0c */ /* 0x000fe2000bf66270 */
[C---:B------:R-:W-:Y:S01]  /*e7e0*/  VIADD R18, R3.reuse, 0x20 ;  /* 0x0000002003127836 */ /* 0x040fe20000000000 */
[----:B------:R-:W-:Y:S01]  /*e7f0*/  ISETP.GE.AND P4, PT, R2, UR4, PT ;  /* 0x0000000402007c0c */ /* 0x000fe2000bf86270 */
[----:B------:R-:W-:Y:S01]  /*e800*/  ULDC.64 UR6, c[0x0][0x208] ;  /* 0x0000820000067ab9 */ /* 0x000fe20000000a00 */
[----:B------:R-:W-:Y:S01]  /*e810*/  ISETP.GE.AND P5, PT, R10, UR4, PT ;  /* 0x000000040a007c0c */ /* 0x000fe2000bfa6270 */
[C---:B------:R-:W-:Y:S01]  /*e820*/  VIADD R20, R3.reuse, 0x40 ;  /* 0x0000004003147836 */ /* 0x040fe20000000000 */
[C---:B------:R-:W-:Y:S01]  /*e830*/  IADD3 R19, R3.reuse, 0x28, RZ ;  /* 0x0000002803137810 */ /* 0x040fe20007ffe0ff */
[C---:B------:R-:W-:Y:S01]  /*e840*/  VIADD R21, R3.reuse, 0x48 ;  /* 0x0000004803157836 */ /* 0x040fe20000000000 */
[----:B------:R-:W-:Y:S01]  /*e850*/  ISETP.GE.AND P0, PT, R18, UR4, PT ;  /* 0x0000000412007c0c */ /* 0x000fe2000bf06270 */
[----:B------:R-:W-:Y:S01]  /*e860*/  VIADD R22, R3, 0x50 ;  /* 0x0000005003167836 */ /* 0x000fe20000000000 */
[----:B------:R-:W-:-:S03]  /*e870*/  ISETP.GE.AND P1, PT, R19, UR4, PT ;  /* 0x0000000413007c0c */ /* 0x000fc6000bf26270 */
[----:B------:R-:W-:Y:S02]  /*e880*/  @!P3 LEA.HI R0, R0, R0, RZ, 0x1 ;  /* 0x000000000000b211 */ /* 0x000fe400078f08ff */
[----:B------:R-:W-:Y:S02]  /*e890*/  @!P4 LEA.HI R2, R2, R2, RZ, 0x1 ;  /* 0x000000020202c211 */ /* 0x000fe400078f08ff */
[----:B------:R-:W-:Y:S02]  /*e8a0*/  @!P5 LEA.HI R10, R10, R10, RZ, 0x1 ;  /* 0x0000000a0a0ad211 */ /* 0x000fe400078f08ff */
[----:B------:R-:W-:Y:S01]  /*e8b0*/  @!P3 LOP3.LUT R13, R0, 0xfffffffe, RZ, 0xc0, !PT ;  /* 0xfffffffe000db812 */ /* 0x000fe200078ec0ff */
[C---:B------:R-:W-:Y:S01]  /*e8c0*/  VIADD R0, R3.reuse, 0x30 ;  /* 0x0000003003007836 */ /* 0x040fe20000000000 */
[----:B------:R-:W-:Y:S01]  /*e8d0*/  @!P4 LOP3.LUT R15, R2, 0xfffffffe, RZ, 0xc0, !PT ;  /* 0xfffffffe020fc812 */ /* 0x000fe200078ec0ff */
[C---:B------:R-:W-:Y:S01]  /*e8e0*/  VIADD R2, R3.reuse, 0x38 ;  /* 0x0000003803027836 */ /* 0x040fe20000000000 */
[----:B------:R-:W-:Y:S01]  /*e8f0*/  @!P5 LOP3.LUT R17, R10, 0xfffffffe, RZ, 0xc0, !PT ;  /* 0xfffffffe0a11d812 */ /* 0x000fe200078ec0ff */
[----:B---34-:R-:W-:Y:S01]  /*e900*/  @!P2 IMAD.WIDE R10, R3, 0x4, R4 ;  /* 0x00000004030aa825 */ /* 0x018fe200078e0204 */
[----:B------:R-:W-:-:S02]  /*e910*/  ISETP.GE.AND P6, PT, R22, UR4, PT ;  /* 0x0000000416007c0c */ /* 0x000fc4000bfc6270 */
[----:B------:R-:W-:Y:S01]  /*e920*/  @!P0 LEA.HI R18, R18, R18, RZ, 0x1 ;  /* 0x0000001212128211 */ /* 0x000fe200078f08ff */
[--C-:B------:R-:W-:Y:S01]  /*e930*/  @!P3 IMAD.WIDE R12, R13, 0x4, R4.reuse ;  /* 0x000000040d0cb825 */ /* 0x100fe200078e0204 */
[----:B------:R0:W-:Y:S01]  /*e940*/  @!P2 ST.E.64 desc[UR6][R10.64], R24 ;  /* 0x000000180a00a985 */ /* 0x0001e2000c101b06 */
[----:B------:R-:W-:Y:S02]  /*e950*/  ISETP.GE.AND P2, PT, R0, UR4, PT ;  /* 0x0000000400007c0c */ /* 0x000fe4000bf46270 */
[--C-:B------:R-:W-:Y:S01]  /*e960*/  @!P4 IMAD.WIDE R14, R15, 0x4, R4.reuse ;  /* 0x000000040f0ec825 */ /* 0x100fe200078e0204 */
[----:B------:R1:W-:Y:S01]  /*e970*/  @!P3 ST.E.64 desc[UR6][R12.64], R28 ;  /* 0x0000001c0c00b985 */ /* 0x0003e2000c101b06 */
[----:B------:R-:W-:Y:S02]  /*e980*/  ISETP.GE.AND P3, PT, R2, UR4, PT ;  /* 0x0000000402007c0c */ /* 0x000fe4000bf66270 */
[----:B------:R-:W-:Y:S01]  /*e990*/  @!P5 IMAD.WIDE R16, R17, 0x4, R4 ;  /* 0x000000041110d825 */ /* 0x000fe200078e0204 */
[----:B------:R2:W-:Y:S01]  /*e9a0*/  @!P4 ST.E.64 desc[UR6][R14.64], R32 ;  /* 0x000000200e00c985 */ /* 0x0005e2000c101b06 */
[----:B------:R-:W-:-:S02]  /*e9b0*/  ISETP.GE.AND P4, PT, R20, UR4, PT ;  /* 0x0000000414007c0c */ /* 0x000fc4000bf86270 */
[----:B------:R-:W-:Y:S01]  /*e9c0*/  @!P1 LEA.HI R19, R19, R19, RZ, 0x1 ;  /* 0x0000001313139211 */ /* 0x000fe200078f08ff */
[----:B------:R3:W-:Y:S01]  /*e9d0*/  @!P5 ST.E.64 desc[UR6][R16.64], R36 ;  /* 0x000000241000d985 */ /* 0x0007e2000c101b06 */
[----:B------:R-:W-:Y:S01]  /*e9e0*/  ISETP.GE.AND P5, PT, R21, UR4, PT ;  /* 0x0000000415007c0c */ /* 0x000fe2000bfa6270 */
[----:B0-----:R-:W-:Y:S01]  /*e9f0*/  VIADD R25, R3, 0x60 ;  /* 0x0000006003197836 */ /* 0x001fe20000000000 */
[----:B------:R-:W-:Y:S02]  /*ea00*/  @!P0 LOP3.LUT R11, R18, 0xfffffffe, RZ, 0xc0, !PT ;  /* 0xfffffffe120b8812 */ /* 0x000fe400078ec0ff */
[----:B------:R-:W-:Y:S02]  /*ea10*/  @!P2 LEA.HI R0, R0, R0, RZ, 0x1 ;  /* 0x000000000000a211 */ /* 0x000fe400078f08ff */
[----:B-1----:R-:W-:Y:S01]  /*ea20*/  @!P1 LOP3.LUT R13, R19, 0xfffffffe, RZ, 0xc0, !PT ;  /* 0xfffffffe130d9812 */ /* 0x002fe200078ec0ff */
[----:B------:R-:W-:Y:S01]  /*ea30*/  @!P0 IMAD.WIDE R10, R11, 0x4, R4 ;  /* 0x000000040b0a8825 */ /* 0x000fe200078e0204 */
[----:B------:R-:W-:-:S02]  /*ea40*/  @!P3 LEA.HI R2, R2, R2, RZ, 0x1 ;  /* 0x000000020202b211 */ /* 0x000fc400078f08ff */
[----:B------:R-:W-:Y:S01]  /*ea50*/  @!P4 LEA.HI R20, R20, R20, RZ, 0x1 ;  /* 0x000000141414c211 */ /* 0x000fe200078f08ff */
[----:B------:R-:W-:Y:S01]  /*ea60*/  @!P1 IMAD.WIDE R12, R13, 0x4, R4 ;  /* 0x000000040d0c9825 */ /* 0x000fe200078e0204 */
[----:B------:R-:W-:Y:S01]  /*ea70*/  @!P6 LEA.HI R22, R22, R22, RZ, 0x1 ;  /* 0x000000161616e211 */ /* 0x000fe200078f08ff */
[----:B------:R0:W-:Y:S01]  /*ea80*/  @!P0 ST.E.64 desc[UR6][R10.64], R40 ;  /* 0x000000280a008985 */ /* 0x0001e2000c101b06 */
[----:B------:R-:W-:Y:S02]  /*ea90*/  @!P5 LEA.HI R21, R21, R21, RZ, 0x1 ;  /* 0x000000151515d211 */ /* 0x000fe400078f08ff */
[----:B--2---:R-:W-:Y:S01]  /*eaa0*/  @!P2 LOP3.LUT R15, R0, 0xfffffffe, RZ, 0xc0, !PT ;  /* 0xfffffffe000fa812 */ /* 0x004fe200078ec0ff */
[----:B------:R1:W-:Y:S01]  /*eab0*/  @!P1 ST.E.64 desc[UR6][R12.64], R44 ;  /* 0x0000002c0c009985 */ /* 0x0003e2000c101b06 */
[----:B---3--:R-:W-:Y:S01]  /*eac0*/  @!P3 LOP3.LUT R17, R2, 0xfffffffe, RZ, 0xc0, !PT ;  /* 0xfffffffe0211b812 */ /* 0x008fe200078ec0ff */
[C---:B------:R-:W-:Y:S01]  /*ead0*/  VIADD R0, R3.reuse, 0x68 ;  /* 0x0000006803007836 */ /* 0x040fe20000000000 */
[----:B------:R-:W-:Y:S01]  /*eae0*/  @!P4 LOP3.LUT R19, R20, 0xfffffffe, RZ, 0xc0, !PT ;  /* 0xfffffffe1413c812 */ /* 0x000fe200078ec0ff */
[----:B------:R-:W-:Y:S01]  /*eaf0*/  VIADD R2, R3, 0x70 ;  /* 0x0000007003027836 */ /* 0x000fe20000000000 */
[----:B------:R-:W-:Y:S01]  /*eb00*/  @!P5 LOP3.LUT R21, R21, 0xfffffffe, RZ, 0xc0, !PT ;  /* 0xfffffffe1515d812 */ /* 0x000fe200078ec0ff */
[C---:B------:R-:W-:Y:S01]  /*eb10*/  VIADD R20, R3.reuse, 0x78 ;  /* 0x0000007803147836 */ /* 0x040fe20000000000 */
[----:B------:R-:W-:-:S02]  /*eb20*/  IADD3 R24, R3, 0x58, RZ ;  /* 0x0000005803187810 */ /* 0x000fc40007ffe0ff */
[----:B------:R-:W-:Y:S01]  /*eb30*/  @!P6 LOP3.LUT R23, R22, 0xfffffffe, RZ, 0xc0, !PT ;  /* 0xfffffffe1617e812 */ /* 0x000fe200078ec0ff */
[--C-:B0-----:R-:W-:Y:S01]  /*eb40*/  @!P2 IMAD.WIDE R10, R15, 0x4, R4.reuse ;  /* 0x000000040f0aa825 */ /* 0x101fe200078e0204 */
[----:B------:R-:W-:Y:S02]  /*eb50*/  ISETP.GE.AND P1, PT, R24, UR4, PT ;  /* 0x0000000418007c0c */ /* 0x000fe4000bf26270 */
[----:B------:R-:W-:Y:S01]  /*eb60*/  ISETP.GE.AND P0, PT, R25, UR4, PT ;  /* 0x0000000419007c0c */ /* 0x000fe2000bf06270 */
[--C-:B-1----:R-:W-:Y:S01]  /*eb70*/  @!P3 IMAD.WIDE R12, R17, 0x4, R4.reuse ;  /* 0x00000004110cb825 */ /* 0x102fe200078e0204 */
[----:B------:R0:W-:Y:S01]  /*eb80*/  @!P2 ST.E.64 desc[UR6][R10.64], R48 ;  /* 0x000000300a00a985 */ /* 0x0001e2000c101b06 */
[----:B------:R-:W-:Y:S02]  /*eb90*/  IADD3 R22, R3, 0x88, RZ ;  /* 0x0000008803167810 */ /* 0x000fe40007ffe0ff */
[----:B------:R-:W-:Y:S01]  /*eba0*/  @!P4 IMAD.WIDE R14, R19, 0x4, R4 ;  /* 0x00000004130ec825 */ /* 0x000fe200078e0204 */
[----:B------:R1:W-:Y:S01]  /*ebb0*/  @!P3 ST.E.64 desc[UR6][R12.64], R52 ;  /* 0x000000340c00b985 */ /* 0x0003e2000c101b06 */
[----:B------:R-:W-:-:S02]  /*ebc0*/  ISETP.GE.AND P2, PT, R0, UR4, PT ;  /* 0x0000000400007c0c */ /* 0x000fc4000bf46270 */
[--C-:B------:R-:W-:Y:S01]  /*ebd0*/  @!P5 IMAD.WIDE R16, R21, 0x4, R4.reuse ;  /* 0x000000041510d825 */ /* 0x100fe200078e0204 */
[----:B------:R2:W-:Y:S01]  /*ebe0*/  @!P4 ST.E.64 desc[UR6][R14.64], R56 ;  /* 0x000000380e00c985 */ /* 0x0005e2000c101b06 */
[----:B------:R-:W-:Y:S02]  /*ebf0*/  ISETP.GE.AND P3, PT, R22, UR4, PT ;  /* 0x0000000416007c0c */ /* 0x000fe4000bf66270 */
[----:B------:R-:W-:Y:S01]  /*ec00*/  @!P6 IMAD.WIDE R18, R23, 0x4, R4 ;  /* 0x000000041712e825 */ /* 0x000fe200078e0204 */
[----:B------:R3:W-:Y:S01]  /*ec10*/  @!P5 ST.E.64 desc[UR6][R16.64], R60 ;  /* 0x0000003c1000d985 */ /* 0x0007e2000c101b06 */
[----:B------:R-:W-:Y:S02]  /*ec20*/  ISETP.GE.AND P5, PT, R20, UR4, PT ;  /* 0x0000000414007c0c */ /* 0x000fe4000bfa6270 */
[----:B------:R-:W-:Y:S01]  /*ec30*/  VIADD R21, R3, 0x80 ;  /* 0x0000008003157836 */ /* 0x000fe20000000000 */
[----:B------:R4:W-:Y:S01]  /*ec40*/  @!P6 ST.E.64 desc[UR6][R18.64], R64 ;  /* 0x000000401200e985 */ /* 0x0009e2000c101b06 */
[----:B------:R-:W-:-:S02]  /*ec50*/  ISETP.GE.AND P6, PT, R2, UR4, PT ;  /* 0x0000000402007c0c */ /* 0x000fc4000bfc6270 */
[----:B------:R-:W-:Y:S02]  /*ec60*/  @!P1 LEA.HI R24, R24, R24, RZ, 0x1 ;  /* 0x0000001818189211 */ /* 0x000fe400078f08ff */
[----:B------:R-:W-:Y:S02]  /*ec70*/  ISETP.GE.AND P4, PT, R21, UR4, PT ;  /* 0x0000000415007c0c */ /* 0x000fe4000bf86270 */
[----:B------:R-:W-:Y:S02]  /*ec80*/  @!P0 LEA.HI R25, R25, R25, RZ, 0x1 ;  /* 0x0000001919198211 */ /* 0x000fe400078f08ff */
[----:B0-----:R-:W-:Y:S01]  /*ec90*/  @!P1 LOP3.LUT R11, R24, 0xfffffffe, RZ, 0xc0, !PT ;  /* 0xfffffffe180b9812 */ /* 0x001fe200078ec0ff */
[----:B------:R-:W-:Y:S01]  /*eca0*/  VIADD R24, R3, 0x90 ;  /* 0x0000009003187836 */ /* 0x000fe20000000000 */
[----:B-1----:R-:W-:Y:S01]  /*ecb0*/  @!P0 LOP3.LUT R13, R25, 0xfffffffe, RZ, 0xc0, !PT ;  /* 0xfffffffe190d8812 */ /* 0x002fe200078ec0ff */
[----:B------:R-:W-:Y:S01]  /*ecc0*/  VIADD R25, R3, 0x98 ;  /* 0x0000009803197836 */ /* 0x000fe20000000000 */
[----:B------:R-:W-:Y:S01]  /*ecd0*/  @!P2 LEA.HI R0, R0, R0, RZ, 0x1 ;  /* 0x000000000000a211 */ /* 0x000fe200078f08ff */
[----:B------:R-:W-:Y:S01]  /*ece0*/  @!P1 IMAD.WIDE R10, R11, 0x4, R4 ;  /* 0x000000040b0a9825 */ /* 0x000fe200078e0204 */
[----:B------:R-:W-:-:S02]  /*ecf0*/  @!P6 LEA.HI R2, R2, R2, RZ, 0x1 ;  /* 0x000000020202e211 */ /* 0x000fc400078f08ff */
[----:B------:R-:W-:Y:S01]  /*ed00*/  @!P5 LEA.HI R20, R20, R20, RZ, 0x1 ;  /* 0x000000141414d211 */ /* 0x000fe200078f08ff */
[--C-:B------:R-:W-:Y:S01]  /*ed10*/  @!P0 IMAD.WIDE R12, R13, 0x4, R4.reuse ;  /* 0x000000040d0c8825 */ /* 0x100fe200078e0204 */
[----:B------:R-:W-:Y:S01]  /*ed20*/  @!P4 LEA.HI R21, R21, R21, RZ, 0x1 ;  /* 0x000000151515c211 */ /* 0x000fe200078f08ff */
[----:B------:R0:W-:Y:S01]  /*ed30*/  @!P1 ST.E.64 desc[UR6][R10.64], R68 ;  /* 0x000000440a009985 */ /* 0x0001e2000c101b06 */
[----:B------:R-:W-:Y:S02]  /*ed40*/  @!P3 LEA.HI R22, R22, R22, RZ, 0x1 ;  /* 0x000000161616b211 */ /* 0x000fe400078f08ff */
[----:B--2---:R-:W-:Y:S01]  /*ed50*/  @!P2 LOP3.LUT R15, R0, 0xfffffffe, RZ, 0xc0, !PT ;  /* 0xfffffffe000fa812 */ /* 0x004fe200078ec0ff */
[----:B------:R1:W-:Y:S01]  /*ed60*/  @!P0 ST.E.64 desc[UR6][R12.64], R72 ;  /* 0x000000480c008985 */ /* 0x0003e2000c101b06 */
[----:B---3--:R-:W-:Y:S01]  /*ed70*/  @!P6 LOP3.LUT R17, R2, 0xfffffffe, RZ, 0xc0, !PT ;  /* 0xfffffffe0211e812 */ /* 0x008fe200078ec0ff */
[C---:B------:R-:W-:Y:S01]  /*ed80*/  VIADD R0, R3.reuse, 0xa0 ;  /* 0x000000a003007836 */ /* 0x040fe20000000000 */
[----:B----4-:R-:W-:Y:S01]  /*ed90*/  @!P5 LOP3.LUT R19, R20, 0xfffffffe, RZ, 0xc0, !PT ;  /* 0xfffffffe1413d812 */ /* 0x010fe200078ec0ff */
[----:B------:R-:W-:Y:S01]  /*eda0*/  VIADD R2, R3, 0xa8 ;  /* 0x000000a803027836 */ /* 0x000fe20000000000 */
[----:B------:R-:W-:Y:S01]  /*edb0*/  @!P4 LOP3.LUT R21, R21, 0xfffffffe, RZ, 0xc0, !PT ;  /* 0xfffffffe1515c812 */ /* 0x000fe200078ec0ff */
[C---:B------:R-:W-:Y:S01]  /*edc0*/  VIADD R20, R3.reuse, 0xb0 ;  /* 0x000000b003147836 */ /* 0x040fe20000000000 */
[----:B------:R-:W-:Y:S01]  /*edd0*/  @!P3 LOP3.LUT R23, R22, 0xfffffffe, RZ, 0xc0, !PT ;  /* 0xfffffffe1617b812 */ /* 0x000fe200078ec0ff */
[----:B------:R-:W-:Y:S01]  /*ede0*/  VIADD R22, R3, 0xc0 ;  /* 0x000000c003167836 */ /* 0x000fe20000000000 */
[----:B------:R-:W-:Y:S01]  /*edf0*/  ISETP.GE.AND P0, PT, R24, UR4, PT ;  /* 0x0000000418007c0c */ /* 0x000fe2000bf06270 */
[----:B0-----:R-:W-:Y:S01]  /*ee00*/  @!P2 IMAD.WIDE R10, R15, 0x4, R4 ;  /* 0x000000040f0aa825 */ /* 0x001fe200078e0204 */
[----:B------:R-:W-:-:S03]  /*ee10*/  ISETP.GE.AND P1, PT, R25, UR4, PT ;  /* 0x0000000419007c0c */ /* 0x000fc6000bf26270 */
        /* <DEDUP_REMOVED lines=8> */
[----:B------:R-:W-:-:S02]  /*eea0*/  IADD3 R21, R3, 0xb8, RZ ;  /* 0x000000b803157810 */ /* 0x000fc40007ffe0ff */
[----:B------:R-:W-:Y:S01]  /*eeb0*/  @!P3 IMAD.WIDE R18, R23, 0x4, R4 ;  /* 0x000000041712b825 */ /* 0x000fe200078e0204 */
[----:B------:R3:W-:Y:S01]  /*eec0*/  @!P4 ST.E.64 desc[UR6][R16.64], R88 ;  /* 0x000000581000c985 */ /* 0x0007e2000c101b06 */
[----:B------:R-:W-:Y:S02]  /*eed0*/  ISETP.GE.AND P4, PT, R20, UR4, PT ;  /* 0x0000000414007c0c */ /* 0x000fe4000bf86270 */
[----:B------:R-:W-:Y:S01]  /*eee0*/  ISETP.GE.AND P5, PT, R21, UR4, PT ;  /* 0x0000000415007c0c */ /* 0x000fe2000bfa6270 */
[----:B------:R4:W-:Y:S01]  /*eef0*/  @!P3 ST.E.64 desc[UR6][R18.64], R92 ;  /* 0x0000005c1200b985 */ /* 0x0009e2000c101b06 */
[----:B------:R-:W-:Y:S02]  /*ef00*/  ISETP.GE.AND P3, PT, R2, UR4, PT ;  /* 0x0000000402007c0c */ /* 0x000fe4000bf66270 */
[----:B------:R-:W-:Y:S02]  /*ef10*/  @!P0 LEA.HI R24, R24, R24, RZ, 0x1 ;  /* 0x0000001818188211 */ /* 0x000fe400078f08ff */
[----:B------:R-:W-:-:S02]  /*ef20*/  @!P1 LEA.HI R25, R25, R25, RZ, 0x1 ;  /* 0x0000001919199211 */ /* 0x000fc400078f08ff */
[----:B0-----:R-:W-:Y:S02]  /*ef30*/  @!P0 LOP3.LUT R11, R24, 0xfffffffe, RZ, 0xc0, !PT ;  /* 0xfffffffe180b8812 */ /* 0x001fe400078ec0ff */
[----:B------:R-:W-:Y:S02]  /*ef40*/  @!P2 LEA.HI R0, R0, R0, RZ, 0x1 ;  /* 0x000000000000a211 */ /* 0x000fe400078f08ff */
[----:B-1----:R-:W-:Y:S01]  /*ef50*/  @!P1 LOP3.LUT R13, R25, 0xfffffffe, RZ, 0xc0, !PT ;  /* 0xfffffffe190d9812 */ /* 0x002fe200078ec0ff */
[--C-:B------:R-:W-:Y:S01]  /*ef60*/  @!P0 IMAD.WIDE R10, R11, 0x4, R4.reuse ;  /* 0x000000040b0a8825 */ /* 0x100fe200078e0204 */
[----:B------:R-:W-:Y:S02]  /*ef70*/  @!P4 LEA.HI R20, R20, R20, RZ, 0x1 ;  /* 0x000000141414c211 */ /* 0x000fe400078f08ff */
[----:B------:R-:W-:Y:S01]  /*ef80*/  @!P3 LEA.HI R2, R2, R2, RZ, 0x1 ;  /* 0x000000020202b211 */ /* 0x000fe200078f08ff */
[--C-:B------:R-:W-:Y:S01]  /*ef90*/  @!P1 IMAD.WIDE R12, R13, 0x4, R4.reuse ;  /* 0x000000040d0c9825 */ /* 0x100fe200078e0204 */
[----:B--2---:R-:W-:Y:S01]  /*efa0*/  @!P2 LOP3.LUT R15, R0, 0xfffffffe, RZ, 0xc0, !PT ;  /* 0xfffffffe000fa812 */ /* 0x004fe200078ec0ff */
[----:B------:R0:W-:Y:S01]  /*efb0*/  @!P0 ST.E.64 desc[UR6][R10.64], R96 ;  /* 0x000000600a008985 */ /* 0x0001e2000c101b06 */
[----:B------:R-:W-:Y:S01]  /*efc0*/  @!P5 LEA.HI R21, R21, R21, RZ, 0x1 ;  /* 0x000000151515d211 */ /* 0x000fe200078f08ff */
[----:B------:R-:W-:Y:S01]  /*efd0*/  VIADD R0, R3, 0xc8 ;  /* 0x000000c803007836 */ /* 0x000fe20000000000 */
[----:B---3--:R-:W-:Y:S01]  /*efe0*/  @!P3 LOP3.LUT R17, R2, 0xfffffffe, RZ, 0xc0, !PT ;  /* 0xfffffffe0211b812 */ /* 0x008fe200078ec0ff */
[--C-:B------:R-:W-:Y:S01]  /*eff0*/  @!P2 IMAD.WIDE R14, R15, 0x4, R4.reuse ;  /* 0x000000040f0ea825 */ /* 0x100fe200078e0204 */
[----:B------:R-:W-:Y:S01]  /*f000*/  @!P6 LEA.HI R22, R22, R22, RZ, 0x1 ;  /* 0x000000161616e211 */ /* 0x000fe200078f08ff */
[----:B------:R1:W-:Y:S01]  /*f010*/  @!P1 ST.E.64 desc[UR6][R12.64], R100 ;  /* 0x000000640c009985 */ /* 0x0003e2000c101b06 */
[----:B----4-:R-:W-:Y:S01]  /*f020*/  @!P4 LOP3.LUT R19, R20, 0xfffffffe, RZ, 0xc0, !PT ;  /* 0xfffffffe1413c812 */ /* 0x010fe200078ec0ff */
[----:B------:R-:W-:Y:S01]  /*f030*/  VIADD R2, R3, 0xd0 ;  /* 0x000000d003027836 */ /* 0x000fe20000000000 */
[----:B------:R-:W-:Y:S01]  /*f040*/  @!P5 LOP3.LUT R21, R21, 0xfffffffe, RZ, 0xc0, !PT ;  /* 0xfffffffe1515d812 */ /* 0x000fe200078ec0ff */
[----:B------:R2:W-:Y:S01]  /*f050*/  @!P2 ST.E.64 desc[UR6][R14.64], R104 ;  /* 0x000000680e00a985 */ /* 0x0005e2000c101b06 */
[----:B------:R-:W-:Y:S01]  /*f060*/  @!P6 LOP3.LUT R23, R22, 0xfffffffe, RZ, 0xc0, !PT ;  /* 0xfffffffe1617e812 */ /* 0x000fe200078ec0ff */
[----:B------:R-:W-:Y:S01]  /*f070*/  VIADD R20, R3, 0xd8 ;  /* 0x000000d803147836 */ /* 0x000fe20000000000 */
[----:B------:R-:W-:Y:S01]  /*f080*/  ISETP.GE.AND P0, PT, R0, UR4, PT ;  /* 0x0000000400007c0c */ /* 0x000fe2000bf06270 */
[----:B0-----:R-:W-:Y:S01]  /*f090*/  @!P3 IMAD.WIDE R10, R17, 0x4, R4 ;  /* 0x00000004110ab825 */ /* 0x001fe200078e0204 */
[----:B------:R-:W-:-:S02]  /*f0a0*/  ISETP.GE.AND P1, PT, R2, UR4, PT ;  /* 0x0000000402007c0c */ /* 0x000fc4000bf26270 */
[----:B------:R-:W-:Y:S01]  /*f0b0*/  ISETP.GE.AND P2, PT, R20, UR4, PT ;  /* 0x0000000414007c0c */ /* 0x000fe2000bf46270 */
[--C-:B------:R-:W-:Y:S01]  /*f0c0*/  @!P5 IMAD.WIDE R16, R21, 0x4, R4.reuse ;  /* 0x000000041510d825 */ /* 0x100fe200078e0204 */
[----:B------:R0:W-:Y:S03]  /*f0d0*/  @!P3 ST.E.64 desc[UR6][R10.64], R108 ;  /* 0x0000006c0a00b985 */ /* 0x0001e6000c101b06 */
[----:B-1----:R-:W-:Y:S01]  /*f0e0*/  @!P4 IMAD.WIDE R12, R19, 0x4, R4 ;  /* 0x00000004130cc825 */ /* 0x002fe200078e0204 */
[----:B--2---:R-:W-:-:S03]  /*f0f0*/  IADD3 R14, R3, 0xe8, RZ ;  /* 0x000000e8030e7810 */ /* 0x004fc60007ffe0ff */
[----:B------:R-:W-:Y:S01]  /*f100*/  @!P6 IMAD.WIDE R18, R23, 0x4, R4 ;  /* 0x000000041712e825 */ /* 0x000fe200078e0204 */
[----:B------:R1:W-:Y:S01]  /*f110*/  @!P4 ST.E.64 desc[UR6][R12.64], R112 ;  /* 0x000000700c00c985 */ /* 0x0003e2000c101b06 */
[----:B------:R-:W-:Y:S02]  /*f120*/  ISETP.GE.AND P4, PT, R14, UR4, PT ;  /* 0x000000040e007c0c */ /* 0x000fe4000bf86270 */
[C---:B------:R-:W-:Y:S01]  /*f130*/  VIADD R21, R3.reuse, 0xe0 ;  /* 0x000000e003157836 */ /* 0x040fe20000000000 */
[----:B------:R2:W-:Y:S01]  /*f140*/  @!P5 ST.E.64 desc[UR6][R16.64], R116 ;  /* 0x000000741000d985 */ /* 0x0005e2000c101b06 */
[C---:B------:R-:W-:Y:S01]  /*f150*/  VIADD R15, R3.reuse, 0xf0 ;  /* 0x000000f0030f7836 */ /* 0x040fe20000000000 */
[----:B------:R-:W-:Y:S01]  /*f160*/  @!P0 LEA.HI R0, R0, R0, RZ, 0x1 ;  /* 0x0000000000008211 */ /* 0x000fe200078f08ff */
[----:B0-----:R-:W-:Y:S01]  /*f170*/  VIADD R11, R3, 0xf8 ;  /* 0x000000f8030b7836 */ /* 0x001fe20000000000 */
[----:B------:R0:W-:Y:S01]  /*f180*/  @!P6 ST.E.64 desc[UR6][R18.64], R120 ;  /* 0x000000781200e985 */ /* 0x0001e2000c101b06 */
[----:B------:R-:W-:-:S02]  /*f190*/  ISETP.GE.AND P3, PT, R21, UR4, PT ;  /* 0x0000000415007c0c */ /* 0x000fc4000bf66270 */
[----:B------:R-:W-:Y:S02]  /*f1a0*/  ISETP.GE.AND P5, PT, R15, UR4, PT ;  /* 0x000000040f007c0c */ /* 0x000fe4000bfa6270 */
[----:B------:R-:W-:Y:S02]  /*f1b0*/  ISETP.GE.AND P6, PT, R11, UR4, PT ;  /* 0x000000040b007c0c */ /* 0x000fe4000bfc6270 */
[----:B------:R-:W-:Y:S02]  /*f1c0*/  @!P1 LEA.HI R2, R2, R2, RZ, 0x1 ;  /* 0x0000000202029211 */ /* 0x000fe400078f08ff */
[----:B------:R-:W-:Y:S02]  /*f1d0*/  @!P2 LEA.HI R20, R20, R20, RZ, 0x1 ;  /* 0x000000141414a211 */ /* 0x000fe400078f08ff */
[----:B------:R-:W-:Y:S02]  /*f1e0*/  @!P4 LEA.HI R14, R14, R14, RZ, 0x1 ;  /* 0x0000000e0e0ec211 */ /* 0x000fe400078f08ff */
[----:B-1----:R-:W-:-:S02]  /*f1f0*/  @!P1 LOP3.LUT R13, R2, 0xfffffffe, RZ, 0xc0, !PT ;  /* 0xfffffffe020d9812 */ /* 0x002fc400078ec0ff */
[----:B------:R-:W-:Y:S02]  /*f200*/  @!P3 LEA.HI R21, R21, R21, RZ, 0x1 ;  /* 0x000000151515b211 */ /* 0x000fe400078f08ff */
[----:B------:R-:W-:Y:S02]  /*f210*/  @!P5 LEA.HI R10, R15, R15, RZ, 0x1 ;  /* 0x0000000f0f0ad211 */ /* 0x000fe400078f08ff */
[----:B------:R-:W-:Y:S02]  /*f220*/  @!P6 LEA.HI R12, R11, R11, RZ, 0x1 ;  /* 0x0000000b0b0ce211 */ /* 0x000fe400078f08ff */
[----:B------:R-:W-:Y:S02]  /*f230*/  @!P0 LOP3.LUT R11, R0, 0xfffffffe, RZ, 0xc0, !PT ;  /* 0xfffffffe000b8812 */ /* 0x000fe400078ec0ff */
[----:B------:R-:W-:Y:S02]  /*f240*/  @!P2 LOP3.LUT R15, R20, 0xfffffffe, RZ, 0xc0, !PT ;  /* 0xfffffffe140fa812 */ /* 0x000fe400078ec0ff */
[----:B--2---:R-:W-:-:S02]  /*f250*/  @!P3 LOP3.LUT R17, R21, 0xfffffffe, RZ, 0xc0, !PT ;  /* 0xfffffffe1511b812 */ /* 0x004fc400078ec0ff */
[----:B0-----:R-:W-:Y:S01]  /*f260*/  @!P4 LOP3.LUT R19, R14, 0xfffffffe, RZ, 0xc0, !PT ;  /* 0xfffffffe0e13c812 */ /* 0x001fe200078ec0ff */
        /* <DEDUP_REMOVED lines=16> */
.L_x_1042:
[----:B------:R-:W-:Y:S05]  /*f370*/  BSYNC B0 ;  /* 0x0000000000007941 */ /* 0x000fea0003800000 */
.L_x_1041:
[----:B------:R-:W-:Y:S01]  /*f380*/  ISETP.GE.AND P0, PT, R9, R8, PT ;  /* 0x000000080900720c */ /* 0x000fe20003f06270 */
[----:B0---4-:R0:W1:Y:S04]  /*f390*/  SHFL.IDX PT, R5, R7, 0x1, 0x1c1f ;  /* 0x003c1f0007057f89 */ /* 0x01106800000e0000 */
[----:B---3--:R0:W3:Y:S08]  /*f3a0*/  SHFL.IDX PT, R4, R6, 0x1, 0x1c1f ;  /* 0x003c1f0006047f89 */ /* 0x0080f000000e0000 */
[----:B0-----:R-:W-:Y:S05]  /*f3b0*/  @P0 BRA `(.L_x_961) ;  /* 0x0000005c00300947 */ /* 0x001fea0003800000 */
[C---:B--2---:R-:W-:Y:S01]  /*f3c0*/  VIADD R0, R3.reuse, 0x8 ;  /* 0x0000000803007836 */ /* 0x044fe20000000000 */
[----:B------:R-:W-:Y:S01]  /*f3d0*/  ULDC UR4, c[0x0][0xac8] ;  /* 0x0002b20000047ab9 */ /* 0x000fe20000000800 */
[C---:B------:R-:W-:Y:S01]  /*f3e0*/  VIADD R2, R3.reuse, 0x10 ;  /* 0x0000001003027836 */ /* 0x040fe20000000000 */
[C---:B------:R-:W-:Y:S01]  /*f3f0*/  ISETP.GE.AND P0, PT, R3.reuse, UR4, PT ;  /* 0x0000000403007c0c */ /* 0x040fe2000bf06270 */
        /* <DEDUP_REMOVED lines=9> */
[----:B------:R-:W-:Y:S01]  /*f490*/  ISETP.GE.AND P6, PT, R13, UR4, PT ;  /* 0x000000040d007c0c */ /* 0x000fe2000bfc6270 */
[----:B------:R-:W-:Y:S01]  /*f4a0*/  VIADD R20, R3, 0x58 ;  /* 0x0000005803147836 */ /* 0x000fe20000000000 */
[----:B------:R-:W-:Y:S01]  /*f4b0*/  ISETP.GE.AND P3, PT, R15, UR4, PT ;  /* 0x000000040f007c0c */ /* 0x000fe2000bf66270 */
[----:B-1-3--:R-:W-:Y:S01]  /*f4c0*/  @!P0 IMAD.WIDE R6, R3, 0x4, R4 ;  /* 0x0000000403068825 */ /* 0x00afe200078e0204 */
[----:B------:R-:W-:-:S02]  /*f4d0*/  ISETP.GE.AND P4, PT, R16, UR4, PT ;  /* 0x0000000410007c0c */ /* 0x000fc4000bf86270 */
[----:B------:R-:W-:Y:S02]  /*f4e0*/  @!P1 LEA.HI R0, R0, R0, RZ, 0x1 ;  /* 0x0000000000009211 */ /* 0x000fe400078f08ff */
[----:B------:R-:W-:Y:S01]  /*f4f0*/  @!P2 LEA.HI R2, R2, R2, RZ, 0x1 ;  /* 0x000000020202a211 */ /* 0x000fe200078f08ff */
[----:B------:R0:W-:Y:S01]  /*f500*/  @!P0 ST.E.64 desc[UR6][R6.64], R26 ;  /* 0x0000001a06008985 */ /* 0x0001e2000c101b06 */
[----:B------:R-:W-:Y:S01]  /*f510*/  @!P1 LOP3.LUT R9, R0, 0xfffffffe, RZ, 0xc0, !PT ;  /* 0xfffffffe00099812 */ /* 0x000fe200078ec0ff */
[C---:B------:R-:W-:Y:S01]  /*f520*/  VIADD R0, R3.reuse, 0x28 ;  /* 0x0000002803007836 */ /* 0x040fe20000000000 */
[----:B------:R-:W-:Y:S01]  /*f530*/  @!P2 LOP3.LUT R11, R2, 0xfffffffe, RZ, 0xc0, !PT ;  /* 0xfffffffe020ba812 */ /* 0x000fe200078ec0ff */
[----:B------:R-:W-:Y:S01]  /*f540*/  VIADD R2, R3, 0x30 ;  /* 0x0000003003027836 */ /* 0x000fe20000000000 */
[----:B------:R-:W-:Y:S01]  /*f550*/  @!P5 LEA.HI R12, R12, R12, RZ, 0x1 ;  /* 0x0000000c0c0cd211 */ /* 0x000fe200078f08ff */
[----:B------:R-:W-:Y:S01]  /*f560*/  @!P1 IMAD.WIDE R8, R9, 0x4, R4 ;  /* 0x0000000409089825 */ /* 0x000fe200078e0204 */
[----:B------:R-:W-:-:S02]  /*f570*/  ISETP.GE.AND P0, PT, R0, UR4, PT ;  /* 0x0000000400007c0c */ /* 0x000fc4000bf06270 */
[----:B------:R-:W-:Y:S01]  /*f580*/  @!P6 LEA.HI R13, R13, R13, RZ, 0x1 ;  /* 0x0000000d0d0de211 */ /* 0x000fe200078f08ff */
[--C-:B------:R-:W-:Y:S01]  /*f590*/  @!P2 IMAD.WIDE R10, R11, 0x4, R4.reuse ;  /* 0x000000040b0aa825 */ /* 0x100fe200078e0204 */
[----:B------:R1:W-:Y:S01]  /*f5a0*/  @!P1 ST.E.64 desc[UR6][R8.64], R30 ;  /* 0x0000001e08009985 */ /* 0x0003e2000c101b06 */
[----:B------:R-:W-:Y:S02]  /*f5b0*/  ISETP.GE.AND P1, PT, R2, UR4, PT ;  /* 0x0000000402007c0c */ /* 0x000fe4000bf26270 */
[----:B0-----:R-:W-:Y:S01]  /*f5c0*/  @!P5 LOP3.LUT R7, R12, 0xfffffffe, RZ, 0xc0, !PT ;  /* 0xfffffffe0c07d812 */ /* 0x001fe200078ec0ff */
[----:B------:R0:W-:Y:S01]  /*f5d0*/  @!P2 ST.E.64 desc[UR6][R10.64], R34 ;  /* 0x000000220a00a985 */ /* 0x0001e2000c101b06 */
[----:B------:R-:W-:Y:S02]  /*f5e0*/  ISETP.GE.AND P2, PT, R14, UR4, PT ;  /* 0x000000040e007c0c */ /* 0x000fe4000bf46270 */
[----:B------:R-:W-:Y:S01]  /*f5f0*/  @!P4 LEA.HI R16, R16, R16, RZ, 0x1 ;  /* 0x000000101010c211 */ /* 0x000fe200078f08ff */
[----:B------:R-:W-:Y:S01]  /*f600*/  @!P5 IMAD.WIDE R6, R7, 0x4, R4 ;  /* 0x000000040706d825 */ /* 0x000fe200078e0204 */
[----:B------:R-:W-:-:S02]  /*f610*/  @!P0 LEA.HI R0, R0, R0, RZ, 0x1 ;  /* 0x0000000000008211 */ /* 0x000fc400078f08ff */
[----:B------:R-:W-:Y:S01]  /*f620*/  @!P4 LOP3.LUT R19, R16, 0xfffffffe, RZ, 0xc0, !PT ;  /* 0xfffffffe1013c812 */ /* 0x000fe200078ec0ff */
[----:B------:R-:W-:Y:S01]  /*f630*/  VIADD R16, R3, 0x70 ;  /* 0x0000007003107836 */ /* 0x000fe20000000000 */
[----:B------:R2:W-:Y:S01]  /*f640*/  @!P5 ST.E.64 desc[UR6][R6.64], R38 ;  /* 0x000000260600d985 */ /* 0x0005e2000c101b06 */
[----:B-1----:R-:W-:Y:S02]  /*f650*/  @!P6 LOP3.LUT R9, R13, 0xfffffffe, RZ, 0xc0, !PT ;  /* 0xfffffffe0d09e812 */ /* 0x002fe400078ec0ff */
[----:B------:R-:W-:Y:S02]  /*f660*/  @!P1 LEA.HI R2, R2, R2, RZ, 0x1 ;  /* 0x0000000202029211 */ /* 0x000fe400078f08ff */
[----:B------:R-:W-:Y:S01]  /*f670*/  @!P2 LEA.HI R14, R14, R14, RZ, 0x1 ;  /* 0x0000000e0e0ea211 */ /* 0x000fe200078f08ff */
[--C-:B------:R-:W-:Y:S01]  /*f680*/  @!P6 IMAD.WIDE R8, R9, 0x4, R4.reuse ;  /* 0x000000040908e825 */ /* 0x100fe200078e0204 */
[----:B0-----:R-:W-:Y:S02]  /*f690*/  @!P3 LEA.HI R10, R15, R15, RZ, 0x1 ;  /* 0x0000000f0f0ab211 */ /* 0x001fe400078f08ff */
[----:B------:R-:W-:Y:S01]  /*f6a0*/  @!P0 LOP3.LUT R11, R0, 0xfffffffe, RZ, 0xc0, !PT ;  /* 0xfffffffe000b8812 */ /* 0x000fe200078ec0ff */
[----:B------:R-:W-:Y:S01]  /*f6b0*/  VIADD R0, R3, 0x60 ;  /* 0x0000006003007836 */ /* 0x000fe20000000000 */
[----:B------:R-:W-:Y:S01]  /*f6c0*/  @!P1 LOP3.LUT R13, R2, 0xfffffffe, RZ, 0xc0, !PT ;  /* 0xfffffffe020d9812 */ /* 0x000fe200078ec0ff */
[----:B------:R0:W-:Y:S01]  /*f6d0*/  @!P6 ST.E.64 desc[UR6][R8.64], R42 ;  /* 0x0000002a0800e985 */ /* 0x0001e2000c101b06 */
[----:B------:R-:W-:Y:S01]  /*f6e0*/  @!P2 LOP3.LUT R15, R14, 0xfffffffe, RZ, 0xc0, !PT ;  /* 0xfffffffe0e0fa812 */ /* 0x000fe200078ec0ff */
[----:B--2---:R-:W-:Y:S01]  /*f6f0*/  @!P0 IMAD.WIDE R6, R11, 0x4, R4 ;  /* 0x000000040b068825 */ /* 0x004fe200078e0204 */
[----:B------:R-:W-:-:S02]  /*f700*/  @!P3 LOP3.LUT R17, R10, 0xfffffffe, RZ, 0xc0, !PT ;  /* 0xfffffffe0a11b812 */ /* 0x000fc400078ec0ff */
[----:B------:R-:W-:Y:S01]  /*f710*/  IADD3 R18, R3, 0x50, RZ ;  /* 0x0000005003127810 */ /* 0x000fe20007ffe0ff */
[--C-:B------:R-:W-:Y:S01]  /*f720*/  @!P2 IMAD.WIDE R10, R15, 0x4, R4.reuse ;  /* 0x000000040f0aa825 */ /* 0x100fe200078e0204 */
[----:B------:R-:W-:Y:S01]  /*f730*/  ISETP.GE.AND P6, PT, R20, UR4, PT ;  /* 0x0000000414007c0c */ /* 0x000fe2000bfc6270 */
[----:B------:R-:W-:Y:S01]  /*f740*/  @!P0 ST.E.64 desc[UR6][R6.64], R46 ;  /* 0x0000002e06008985 */ /* 0x000fe2000c101b06 */
[----:B------:R-:W-:Y:S01]  /*f750*/  ISETP.GE.AND P5, PT, R18, UR4, PT ;  /* 0x0000000412007c0c */ /* 0x000fe2000bfa6270 */
[----:B------:R-:W-:Y:S01]  /*f760*/  @!P4 IMAD.WIDE R14, R19, 0x4, R4 ;  /* 0x00000004130ec825 */ /* 0x000fe200078e0204 */
[----:B------:R-:W-:-:S03]  /*f770*/  IADD3 R19, R3, 0x80, RZ ;  /* 0x0000008003137810 */ /* 0x000fc60007ffe0ff */
[----:B0-----:R-:W-:Y:S01]  /*f780*/  @!P1 IMAD.WIDE R8, R13, 0x4, R4 ;  /* 0x000000040d089825 */ /* 0x001fe200078e0204 */
[----:B------:R-:W-:-:S03]  /*f790*/  ISETP.GE.AND P0, PT, R19, UR4, PT ;  /* 0x0000000413007c0c */ /* 0x000fc6000bf06270 */
[----:B------:R-:W-:Y:S01]  /*f7a0*/  @!P3 IMAD.WIDE R12, R17, 0x4, R4 ;  /* 0x00000004110cb825 */ /* 0x000fe200078e0204 */
[----:B------:R0:W-:Y:S01]  /*f7b0*/  @!P1 ST.E.64 desc[UR6][R8.64], R50 ;  /* 0x0000003208009985 */ /* 0x0001e2000c101b06 */
[----:B------:R-:W-:Y:S02]  /*f7c0*/  @!P6 LEA.HI R20, R20, R20, RZ, 0x1 ;  /* 0x000000141414e211 */ /* 0x000fe400078f08ff */
[C---:B------:R-:W-:Y:S01]  /*f7d0*/  VIADD R2, R3.reuse, 0x68 ;  /* 0x0000006803027836 */ /* 0x040fe20000000000 */
[----:B------:R1:W-:Y:S01]  /*f7e0*/  @!P2 ST.E.64 desc[UR6][R10.64], R54 ;  /* 0x000000360a00a985 */ /* 0x0003e2000c101b06 */
[----:B------:R-:W-:Y:S01]  /*f7f0*/  VIADD R17, R3, 0x78 ;  /* 0x0000007803117836 */ /* 0x000fe20000000000 */
[----:B------:R-:W-:Y:S02]  /*f800*/  ISETP.GE.AND P2, PT, R16, UR4, PT ;  /* 0x0000000410007c0c */ /* 0x000fe4000bf46270 */
[----:B------:R2:W-:Y:S01]  /*f810*/  @!P3 ST.E.64 desc[UR6][R12.64], R58 ;  /* 0x0000003a0c00b985 */ /* 0x0005e2000c101b06 */
[----:B------:R-:W-:-:S02]  /*f820*/  ISETP.GE.AND P3, PT, R2, UR4, PT ;  /* 0x0000000402007c0c */ /* 0x000fc4000bf66270 */
[----:B------:R-:W-:Y:S01]  /*f830*/  ISETP.GE.AND P1, PT, R17, UR4, PT ;  /* 0x0000000411007c0c */ /* 0x000fe2000bf26270 */
[----:B------:R3:W-:Y:S01]  /*f840*/  @!P4 ST.E.64 desc[UR6][R14.64], R62 ;  /* 0x0000003e0e00c985 */ /* 0x0007e2000c101b06 */
[----:B------:R-:W-:Y:S02]  /*f850*/  ISETP.GE.AND P4, PT, R0, UR4, PT ;  /* 0x0000000400007c0c */ /* 0x000fe4000bf86270 */
[----:B------:R-:W-:Y:S02]  /*f860*/  @!P5 LEA.HI R18, R18, R18, RZ, 0x1 ;  /* 0x000000121212d211 */ /* 0x000fe400078f08ff */
[----:B0-----:R-:W-:Y:S01]  /*f870*/  @!P6 LOP3.LUT R9, R20, 0xfffffffe, RZ, 0xc0, !PT ;  /* 0xfffffffe1409e812 */ /* 0x001fe200078ec0ff */
[C---:B------:R-:W-:Y:S01]  /*f880*/  VIADD R20, R3.reuse, 0x90 ;  /* 0x0000009003147836 */ /* 0x040fe20000000000 */
[----:B------:R-:W-:Y:S01]  /*f890*/  @!P5 LOP3.LUT R7, R18, 0xfffffffe, RZ, 0xc0, !PT ;  /* 0xfffffffe1207d812 */ /* 0x000fe200078ec0ff */
[----:B------:R-:W-:Y:S01]  /*f8a0*/  VIADD R18, R3, 0x88 ;  /* 0x0000008803127836 */ /* 0x000fe20000000000 */
[----:B------:R-:W-:Y:S01]  /*f8b0*/  @!P2 LEA.HI R16, R16, R16, RZ, 0x1 ;  /* 0x000000101010a211 */ /* 0x000fe200078f08ff */
[----:B------:R-:W-:Y:S01]  /*f8c0*/  @!P6 IMAD.WIDE R8, R9, 0x4, R4 ;  /* 0x000000040908e825 */ /* 0x000fe200078e0204 */
[----:B------:R-:W-:-:S02]  /*f8d0*/  @!P3 LEA.HI R2, R2, R2, RZ, 0x1 ;  /* 0x000000020202b211 */ /* 0x000fc400078f08ff */
[----:B------:R-:W-:Y:S01]  /*f8e0*/  @!P1 LEA.HI R17, R17, R17, RZ, 0x1 ;  /* 0x0000001111119211 */ /* 0x000fe200078f08ff */
[----:B------:R-:W-:Y:S01]  /*f8f0*/  @!P5 IMAD.WIDE R6, R7, 0x4, R4 ;  /* 0x000000040706d825 */ /* 0x000fe200078e0204 */
[----:B------:R-:W-:Y:S02]  /*f900*/  @!P4 LEA.HI R0, R0, R0, RZ, 0x1 ;  /* 0x000000000000c211 */ /* 0x000fe400078f08ff */
[----:B------:R-:W-:Y:S02]  /*f910*/  @!P0 LEA.HI R19, R19, R19, RZ, 0x1 ;  /* 0x0000001313138211 */ /* 0x000fe400078f08ff */
[----:B-1----:R-:W-:Y:S01]  /*f920*/  @!P4 LOP3.LUT R11, R0, 0xfffffffe, RZ, 0xc0, !PT ;  /* 0xfffffffe000bc812 */ /* 0x002fe200078ec0ff */
[----:B------:R0:W-:Y:S01]  /*f930*/  @!P5 ST.E.64 desc[UR6][R6.64], R66 ;  /* 0x000000420600d985 */ /* 0x0001e2000c101b06 */
[----:B--2---:R-:W-:Y:S01]  /*f940*/  @!P3 LOP3.LUT R13, R2, 0xfffffffe, RZ, 0xc0, !PT ;  /* 0xfffffffe020db812 */ /* 0x004fe200078ec0ff */
[----:B------:R-:W-:Y:S01]  /*f950*/  VIADD R0, R3, 0x98 ;  /* 0x0000009803007836 */ /* 0x000fe20000000000 */
[----:B---3--:R-:W-:Y:S01]  /*f960*/  @!P2 LOP3.LUT R15, R16, 0xfffffffe, RZ, 0xc0, !PT ;  /* 0xfffffffe100fa812 */ /* 0x008fe200078ec0ff */
[----:B------:R1:W-:Y:S01]  /*f970*/  @!P6 ST.E.64 desc[UR6][R8.64], R70 ;  /* 0x000000460800e985 */ /* 0x0003e2000c101b06 */
[----:B------:R-:W-:Y:S01]  /*f980*/  @!P1 LOP3.LUT R17, R17, 0xfffffffe, RZ, 0xc0, !PT ;  /* 0xfffffffe11119812 */ /* 0x000fe200078ec0ff */
[----:B------:R-:W-:Y:S01]  /*f990*/  VIADD R2, R3, 0xa0 ;  /* 0x000000a003027836 */ /* 0x000fe20000000000 */
[----:B------:R-:W-:Y:S01]  /*f9a0*/  @!P0 LOP3.LUT R19, R19, 0xfffffffe, RZ, 0xc0, !PT ;  /* 0xfffffffe13138812 */ /* 0x000fe200078ec0ff */
[----:B------:R-:W-:Y:S01]  /*f9b0*/  VIADD R16, R3, 0xa8 ;  /* 0x000000a803107836 */ /* 0x000fe20000000000 */
[----:B------:R-:W-:-:S02]  /*f9c0*/  ISETP.GE.AND P6, PT, R18, UR4, PT ;  /* 0x0000000412007c0c */ /* 0x000fc4000bfc6270 */
[----:B------:R-:W-:Y:S01]  /*f9d0*/  ISETP.GE.AND P5, PT, R20, UR4, PT ;  /* 0x0000000414007c0c */ /* 0x000fe2000bfa6270 */
[----:B0-----:R-:W-:-:S04]  /*f9e0*/  @!P4 IMAD.WIDE R6, R11, 0x4, R4 ;  /* 0x000000040b06c825 */ /* 0x001fc800078e0204 */
[--C-:B-1----:R-:W-:Y:S01]  /*f9f0*/  @!P3 IMAD.WIDE R8, R13, 0x4, R4.reuse ;  /* 0x000000040d08b825 */ /* 0x102fe200078e0204 */
[----:B------:R0:W-:Y:S01]  /*fa00*/  @!P4 ST.E.64 desc[UR6][R6.64], R74 ;  /* 0x0000004a0600c985 */ /* 0x0001e2000c101b06 */
[----:B------:R-:W-:Y:S02]  /*fa10*/  ISETP.GE.AND P4, PT, R2, UR4, PT ;  /* 0x0000000402007c0c */ /* 0x000fe4000bf86270 */
[--C-:B------:R-:W-:Y:S01]  /*fa20*/  @!P2 IMAD.WIDE R10, R15, 0x4, R4.reuse ;  /* 0x000000040f0aa825 */ /* 0x100fe200078e0204 */
[----:B------:R1:W-:Y:S01]  /*fa30*/  @!P3 ST.E.64 desc[UR6][R8.64], R78 ;  /* 0x0000004e0800b985 */ /* 0x0003e2000c101b06 */
[----:B------:R-:W-:Y:S02]  /*fa40*/  @!P6 LEA.HI R18, R18, R18, RZ, 0x1 ;  /* 0x000000121212e211 */ /* 0x000fe400078f08ff */
[----:B------:R-:W-:Y:S01]  /*fa50*/  @!P1 IMAD.WIDE R12, R17, 0x4, R4 ;  /* 0x00000004110c9825 */ /* 0x000fe200078e0204 */
[----:B------:R2:W-:Y:S01]  /*fa60*/  @!P2 ST.E.64 desc[UR6][R10.64], R82 ;  /* 0x000000520a00a985 */ /* 0x0005e2000c101b06 */
[----:B------:R-:W-:-:S02]  /*fa70*/  IADD3 R17, R3, 0xb0, RZ ;  /* 0x000000b003117810 */ /* 0x000fc40007ffe0ff */
[----:B------:R-:W-:Y:S01]  /*fa80*/  @!P0 IMAD.WIDE R14, R19, 0x4, R4 ;  /* 0x00000004130e8825 */ /* 0x000fe200078e0204 */
[----:B------:R3:W-:Y:S01]  /*fa90*/  @!P1 ST.E.64 desc[UR6][R12.64], R86 ;  /* 0x000000560c009985 */ /* 0x0007e2000c101b06 */
[----:B------:R-:W-:Y:S02]  /*faa0*/  @!P5 LEA.HI R20, R20, R20, RZ, 0x1 ;  /* 0x000000141414d211 */ /* 0x000fe400078f08ff */
[----:B------:R-:W-:Y:S01]  /*fab0*/  VIADD R19, R3, 0xb8 ;  /* 0x000000b803137836 */ /* 0x000fe20000000000 */
[----:B------:R4:W-:Y:S01]  /*fac0*/  @!P0 ST.E.64 desc[UR6][R14.64], R90 ;  /* 0x0000005a0e008985 */ /* 0x0009e2000c101b06 */
[----:B------:R-:W-:Y:S02]  /*fad0*/  ISETP.GE.AND P0, PT, R0, UR4, PT ;  /* 0x0000000400007c0c */ /* 0x000fe4000bf06270 */
[----:B------:R-:W-:Y:S02]  /*fae0*/  ISETP.GE.AND P3, PT, R16, UR4, PT ;  /* 0x0000000410007c0c */ /* 0x000fe4000bf66270 */
[----:B------:R-:W-:-:S02]  /*faf0*/  ISETP.GE.AND P2, PT, R17, UR4, PT ;  /* 0x0000000411007c0c */ /* 0x000fc4000bf46270 */
[----:B0-----:R-:W-:Y:S01]  /*fb00*/  @!P6 LOP3.LUT R7, R18, 0xfffffffe, RZ, 0xc0, !PT ;  /* 0xfffffffe1207e812 */ /* 0x001fe200078ec0ff */
[----:B------:R-:W-:Y:S01]  /*fb10*/  VIADD R18, R3, 0xc0 ;  /* 0x000000c003127836 */ /* 0x000fe20000000000 */
[----:B------:R-:W-:Y:S02]  /*fb20*/  ISETP.GE.AND P1, PT, R19, UR4, PT ;  /* 0x0000000413007c0c */ /* 0x000fe4000bf26270 */
[----:B-1----:R-:W-:Y:S01]  /*fb30*/  @!P5 LOP3.LUT R9, R20, 0xfffffffe, RZ, 0xc0, !PT ;  /* 0xfffffffe1409d812 */ /* 0x002fe200078ec0ff */
[--C-:B------:R-:W-:Y:S01]  /*fb40*/  @!P6 IMAD.WIDE R6, R7, 0x4, R4.reuse ;  /* 0x000000040706e825 */ /* 0x100fe200078e0204 */
[----:B------:R-:W-:Y:S02]  /*fb50*/  @!P4 LEA.HI R2, R2, R2, RZ, 0x1 ;  /* 0x000000020202c211 */ /* 0x000fe400078f08ff */
[----:B------:R-:W-:Y:S01]  /*fb60*/  @!P0 LEA.HI R0, R0, R0, RZ, 0x1 ;  /* 0x0000000000008211 */ /* 0x000fe200078f08ff */
[----:B------:R-:W-:Y:S01]  /*fb70*/  @!P5 IMAD.WIDE R8, R9, 0x4, R4 ;  /* 0x000000040908d825 */ /* 0x000fe200078e0204 */
[----:B------:R0:W-:Y:S01]  /*fb80*/  @!P6 ST.E.64 desc[UR6][R6.64], R94 ;  /* 0x0000005e0600e985 */ /* 0x0001e2000c101b06 */
[----:B------:R-:W-:-:S02]  /*fb90*/  @!P3 LEA.HI R16, R16, R16, RZ, 0x1 ;  /* 0x000000101010b211 */ /* 0x000fc400078f08ff */
[----:B--2---:R-:W-:Y:S01]  /*fba0*/  @!P0 LOP3.LUT R11, R0, 0xfffffffe, RZ, 0xc0, !PT ;  /* 0xfffffffe000b8812 */ /* 0x004fe200078ec0ff */
[----:B------:R1:W-:Y:S01]  /*fbb0*/  @!P5 ST.E.64 desc[UR6][R8.64], R98 ;  /* 0x000000620800d985 */ /* 0x0003e2000c101b06 */
[C---:B------:R-:W-:Y:S01]  /*fbc0*/  VIADD R20, R3.reuse, 0xc8 ;  /* 0x000000c803147836 */ /* 0x040fe20000000000 */
[----:B------:R-:W-:Y:S01]  /*fbd0*/  ISETP.GE.AND P5, PT, R18, UR4, PT ;  /* 0x0000000412007c0c */ /* 0x000fe2000bfa6270 */
[----:B------:R-:W-:Y:S01]  /*fbe0*/  VIADD R0, R3, 0xd0 ;  /* 0x000000d003007836 */ /* 0x000fe20000000000 */
[----:B------:R-:W-:Y:S02]  /*fbf0*/  @!P2 LEA.HI R17, R17, R17, RZ, 0x1 ;  /* 0x000000111111a211 */ /* 0x000fe400078f08ff */
[----:B------:R-:W-:Y:S02]  /*fc00*/  @!P1 LEA.HI R19, R19, R19, RZ, 0x1 ;  /* 0x0000001313139211 */ /* 0x000fe400078f08ff */
[----:B---3--:R-:W-:Y:S01]  /*fc10*/  @!P4 LOP3.LUT R13, R2, 0xfffffffe, RZ, 0xc0, !PT ;  /* 0xfffffffe020dc812 */ /* 0x008fe200078ec0ff */
[----:B------:R-:W-:Y:S01]  /*fc20*/  VIADD R2, R3, 0xd8 ;  /* 0x000000d803027836 */ /* 0x000fe20000000000 */
[----:B----4-:R-:W-:Y:S01]  /*fc30*/  @!P3 LOP3.LUT R15, R16, 0xfffffffe, RZ, 0xc0, !PT ;  /* 0xfffffffe100fb812 */ /* 0x010fe200078ec0ff */
[----:B0-----:R-:W-:Y:S01]  /*fc40*/  @!P0 IMAD.WIDE R6, R11, 0x4, R4 ;  /* 0x000000040b068825 */ /* 0x001fe200078e0204 */
[----:B------:R-:W-:-:S02]  /*fc50*/  @!P2 LOP3.LUT R17, R17, 0xfffffffe, RZ, 0xc0, !PT ;  /* 0xfffffffe1111a812 */ /* 0x000fc400078ec0ff */
[----:B------:R-:W-:Y:S01]  /*fc60*/  ISETP.GE.AND P6, PT, R20, UR4, PT ;  /* 0x0000000414007c0c */ /* 0x000fe2000bfc6270 */
[--C-:B-1----:R-:W-:Y:S01]  /*fc70*/  @!P4 IMAD.WIDE R8, R13, 0x4, R4.reuse ;  /* 0x000000040d08c825 */ /* 0x102fe200078e0204 */
[----:B------:R-:W-:Y:S01]  /*fc80*/  @!P1 LOP3.LUT R19, R19, 0xfffffffe, RZ, 0xc0, !PT ;  /* 0xfffffffe13139812 */ /* 0x000fe200078ec0ff */
[----:B------:R0:W-:Y:S01]  /*fc90*/  @!P0 ST.E.64 desc[UR6][R6.64], R102 ;  /* 0x0000006606008985 */ /* 0x0001e2000c101b06 */
[----:B------:R-:W-:Y:S01]  /*fca0*/  ISETP.GE.AND P0, PT, R0, UR4, PT ;  /* 0x0000000400007c0c */ /* 0x000fe2000bf06270 */
[--C-:B------:R-:W-:Y:S01]  /*fcb0*/  @!P3 IMAD.WIDE R10, R15, 0x4, R4.reuse ;  /* 0x000000040f0ab825 */ /* 0x100fe200078e0204 */
[----:B------:R-:W-:Y:S01]  /*fcc0*/  IADD3 R16, R3, 0xe0, RZ ;  /* 0x000000e003107810 */ /* 0x000fe20007ffe0ff */
[----:B------:R1:W-:Y:S01]  /*fcd0*/  @!P4 ST.E.64 desc[UR6][R8.64], R106 ;  /* 0x0000006a0800c985 */ /* 0x0003e2000c101b06 */
[----:B------:R-:W-:Y:S01]  /*fce0*/  @!P5 LEA.HI R18, R18, R18, RZ, 0x1 ;  /* 0x000000121212d211 */ /* 0x000fe200078f08ff */
[--C-:B------:R-:W-:Y:S02]  /*fcf0*/  @!P2 IMAD.WIDE R12, R17, 0x4, R4.reuse ;  /* 0x00000004110ca825 */ /* 0x100fe400078e0204 */
[----:B------:R2:W-:Y:S02]  /*fd00*/  @!P3 ST.E.64 desc[UR6][R10.64], R110 ;  /* 0x0000006e0a00b985 */ /* 0x0005e4000c101b06 */
[--C-:B------:R-:W-:Y:S01]  /*fd10*/  @!P1 IMAD.WIDE R14, R19, 0x4, R4.reuse ;  /* 0x00000004130e9825 */ /* 0x100fe200078e0204 */
[----:B------:R-:W-:Y:S01]  /*fd20*/  @!P6 LEA.HI R20, R20, R20, RZ, 0x1 ;  /* 0x000000141414e211 */ /* 0x000fe200078f08ff */
[----:B------:R3:W-:Y:S01]  /*fd30*/  @!P2 ST.E.64 desc[UR6][R12.64], R114 ;  /* 0x000000720c00a985 */ /* 0x0007e2000c101b06 */
[----:B------:R-:W-:Y:S01]  /*fd40*/  ISETP.GE.AND P2, PT, R16, UR4, PT ;  /* 0x0000000410007c0c */ /* 0x000fe2000bf46270 */
[C---:B------:R-:W-:Y:S01]  /*fd50*/  VIADD R17, R3.reuse, 0xe8 ;  /* 0x000000e803117836 */ /* 0x040fe20000000000 */
[----:B0-----:R-:W-:Y:S01]  /*fd60*/  @!P5 LOP3.LUT R7, R18, 0xfffffffe, RZ, 0xc0, !PT ;  /* 0xfffffffe1207d812 */ /* 0x001fe200078ec0ff */
[C---:B------:R-:W-:Y:S01]  /*fd70*/  VIADD R19, R3.reuse, 0xf0 ;  /* 0x000000f003137836 */ /* 0x040fe20000000000 */
[----:B------:R-:W-:Y:S01]  /*fd80*/  @!P1 ST.E.64 desc[UR6][R14.64], R118 ;  /* 0x000000760e009985 */ /* 0x000fe2000c101b06 */
[----:B------:R-:W-:Y:S01]  /*fd90*/  ISETP.GE.AND P1, PT, R2, UR4, PT ;  /* 0x0000000402007c0c */ /* 0x000fe2000bf26270 */
[----:B------:R-:W-:Y:S01]  /*fda0*/  VIADD R3, R3, 0xf8 ;  /* 0x000000f803037836 */ /* 0x000fe20000000000 */
[----:B------:R-:W-:Y:S01]  /*fdb0*/  ISETP.GE.AND P3, PT, R17, UR4, PT ;  /* 0x0000000411007c0c */ /* 0x000fe2000bf66270 */
[----:B------:R-:W-:Y:S01]  /*fdc0*/  @!P5 IMAD.WIDE R6, R7, 0x4, R4 ;  /* 0x000000040706d825 */ /* 0x000fe200078e0204 */
[----:B------:R-:W-:-:S02]  /*fdd0*/  ISETP.GE.AND P4, PT, R19, UR4, PT ;  /* 0x0000000413007c0c */ /* 0x000fc4000bf86270 */
[----:B------:R-:W-:Y:S02]  /*fde0*/  @!P0 LEA.HI R0, R0, R0, RZ, 0x1 ;  /* 0x0000000000008211 */ /* 0x000fe400078f08ff */
[----:B-1----:R-:W-:Y:S01]  /*fdf0*/  @!P6 LOP3.LUT R9, R20, 0xfffffffe, RZ, 0xc0, !PT ;  /* 0xfffffffe1409e812 */ /* 0x002fe200078ec0ff */
[----:B------:R0:W-:Y:S01]  /*fe00*/  @!P5 ST.E.64 desc[UR6][R6.64], R122 ;  /* 0x0000007a0600d985 */ /* 0x0001e2000c101b06 */
[----:B--2---:R-:W-:Y:S02]  /*fe10*/  @!P0 LOP3.LUT R11, R0, 0xfffffffe, RZ, 0xc0, !PT ;  /* 0xfffffffe000b8812 */ /* 0x004fe400078ec0ff */
[----:B------:R-:W-:Y:S01]  /*fe20*/  @!P2 LEA.HI R16, R16, R16, RZ, 0x1 ;  /* 0x000000101010a211 */ /* 0x000fe200078f08ff */
[----:B------:R-:W-:Y:S01]  /*fe30*/  @!P6 IMAD.WIDE R8, R9, 0x4, R4 ;  /* 0x000000040908e825 */ /* 0x000fe200078e0204 */
[----:B------:R-:W-:Y:S02]  /*fe40*/  @!P1 LEA.HI R2, R2, R2, RZ, 0x1 ;  /* 0x0000000202029211 */ /* 0x000fe400078f08ff */
[----:B------:R-:W-:-:S02]  /*fe50*/  @!P3 LEA.HI R17, R17, R17, RZ, 0x1 ;  /* 0x000000111111b211 */ /* 0x000fc400078f08ff */
[----:B------:R1:W-:Y:S01]  /*fe60*/  @!P6 ST.E.64 desc[UR6][R8.64], R126 ;  /* 0x0000007e0800e985 */ /* 0x0003e2000c101b06 */
[----:B------:R-:W-:Y:S02]  /*fe70*/  @!P4 LEA.HI R19, R19, R19, RZ, 0x1 ;  /* 0x000000131313c211 */ /* 0x000fe400078f08ff */
[----:B---3--:R-:W-:Y:S01]  /*fe80*/  @!P1 LOP3.LUT R13, R2, 0xfffffffe, RZ, 0xc0, !PT ;  /* 0xfffffffe020d9812 */ /* 0x008fe200078ec0ff */
[--C-:B0-----:R-:W-:Y:S01]  /*fe90*/  @!P0 IMAD.WIDE R6, R11, 0x4, R4.reuse ;  /* 0x000000040b068825 */ /* 0x101fe200078e0204 */
[----:B------:R-:W-:Y:S02]  /*fea0*/  @!P2 LOP3.LUT R15, R16, 0xfffffffe, RZ, 0xc0, !PT ;  /* 0xfffffffe100fa812 */ /* 0x000fe400078ec0ff */
[----:B------:R-:W-:Y:S02]  /*feb0*/  @!P3 LOP3.LUT R17, R17, 0xfffffffe, RZ, 0xc0, !PT ;  /* 0xfffffffe1111b812 */ /* 0x000fe400078ec0ff */
[----:B------:R0:W-:Y:S01]  /*fec0*/  @!P0 ST.E.64 desc[UR6][R6.64], R130 ;  /* 0x0000008206008985 */ /* 0x0001e2000c101b06 */
[----:B------:R-:W-:Y:S01]  /*fed0*/  ISETP.GE.AND P0, PT, R3, UR4, PT ;  /* 0x0000000403007c0c */ /* 0x000fe2000bf06270 */
[----:B------:R-:W-:Y:S01]  /*fee0*/  @!P2 IMAD.WIDE R10, R15, 0x4, R4 ;  /* 0x000000040f0aa825 */ /* 0x000fe200078e0204 */
[----:B------:R-:W-:-:S03]  /*fef0*/  @!P4 LOP3.LUT R19, R19, 0xfffffffe, RZ, 0xc0, !PT ;  /* 0xfffffffe1313c812 */ /* 0x000fc600078ec0ff */
[----:B-1----:R-:W-:-:S04]  /*ff00*/  @!P1 IMAD.WIDE R8, R13, 0x4, R4 ;  /* 0x000000040d089825 */ /* 0x002fc800078e0204 */
[--C-:B------:R-:W-:Y:S01]  /*ff10*/  @!P3 IMAD.WIDE R12, R17, 0x4, R4.reuse ;  /* 0x00000004110cb825 */ /* 0x100fe200078e0204 */
[----:B------:R0:W-:Y:S03]  /*ff20*/  @!P1 ST.E.64 desc[UR6][R8.64], R134 ;  /* 0x0000008608009985 */ /* 0x0001e6000c101b06 */
[----:B------:R-:W-:Y:S01]  /*ff30*/  @!P4 IMAD.WIDE R14, R19, 0x4, R4 ;  /* 0x00000004130ec825 */ /* 0x000fe200078e0204 */
[----:B------:R0:W-:Y:S04]  /*ff40*/  @!P2 ST.E.64 desc[UR6][R10.64], R138 ;  /* 0x0000008a0a00a985 */ /* 0x0001e8000c101b06 */
        /* <DEDUP_REMOVED lines=9> */
.L_x_1040:
        /* <DEDUP_REMOVED lines=12> */
[----:B------:R-:W2:Y:S01]  /*100a0*/  LDL R4, [R1] ;  /* 0x0000000001047983 */ /* 0x000ea20000100800 */
[----:B------:R-:W-:Y:S01]  /*100b0*/  ISETP.NE.AND P0, PT, R6, 0x1, PT ;  /* 0x000000010600780c */ /* 0x000fe20003f05270 */
[----:B------:R-:W-:Y:S01]  /*100c0*/  S2UR UR7, SR_CTAID.Z ;  /* 0x00000000000779c3 */ /* 0x000fe20000002700 */
[----:B------:R-:W-:Y:S01]  /*100d0*/  ULDC.64 UR8, c[0x0][0xbd0] ;  /* 0x0002f40000087ab9 */ /* 0x000fe20000000a00 */
[----:B------:R-:W-:Y:S01]  /*100e0*/  IMAD.MOV.U32 R5, RZ, RZ, R0 ;  /* 0x000000ffff057224 */ /* 0x000fe200078e0000 */
[----:B------:R-:W-:-:S05]  /*100f0*/  ULDC.64 UR12, c[0x0][0x208] ;  /* 0x00008200000c7ab9 */ /* 0x000fca0000000a00 */
[----:B------:R-:W0:Y:S08]  /*10100*/  LDC.64 R10, c[0x0][0xbd8] ;  /* 0x0002f600ff0a7b82 */ /* 0x000e300000000a00 */
[----:B------:R-:W1:Y:S08]  /*10110*/  @P0 LDC R7, c[0x0][0xbec] ;  /* 0x0002fb00ff070b82 */ /* 0x000e700000000800 */
[----:B------:R-:W3:Y:S08]  /*10120*/  @P0 LDC R9, c[0x0][0xbf0] ;  /* 0x0002fc00ff090b82 */ /* 0x000ef00000000800 */
[----:B------:R-:W4:Y:S08]  /*10130*/  S2UR UR10, SR_CTAID.Y ;  /* 0x00000000000a79c3 */ /* 0x000f300000002600 */
[----:B------:R-:W4:Y:S01]  /*10140*/  LDC R8, c[0x0][0xc50] ;  /* 0x00031400ff087b82 */ /* 0x000f220000000800 */
[----:B--2---:R-:W-:Y:S01]  /*10150*/  R2UR UR11, R4 ;  /* 0x00000000040b72ca */ /* 0x004fe200000e0000 */
[----:B-1----:R-:W-:-:S05]  /*10160*/  @P0 IMAD.HI.U32 R4, R0, R7, RZ ;  /* 0x0000000700040227 */ /* 0x002fca00078e00ff */
[----:B---3--:R-:W-:-:S07]  /*10170*/  @P0 SHF.R.U32.HI R5, RZ, R9, R4 ;  /* 0x00000009ff050219 */ /* 0x008fce0000011604 */
[----:B------:R-:W-:Y:S02]  /*10180*/  USHF.R.S32.HI UR6, URZ, 0x1f, UR11 ;  /* 0x0000001f3f067899 */ /* 0x000fe4000801140b */
[----:B------:R-:W-:Y:S01]  /*10190*/  IMAD R7, RZ, RZ, -UR11 ;  /* 0x8000000bff077e24 */ /* 0x000fe2000f8e02ff */
[----:B------:R-:W-:Y:S02]  /*101a0*/  UIMAD.WIDE.U32 UR4, UR11, UR8, URZ ;  /* 0x000000080b0472a5 */ /* 0x000fe4000f8e003f */
[----:B------:R-:W-:Y:S01]  /*101b0*/  UIMAD UR6, UR6, UR8, URZ ;  /* 0x00000008060672a4 */ /* 0x000fe2000f8e023f */
[----:B----4-:R-:W-:Y:S01]  /*101c0*/  IMAD R9, R8, R7, UR10 ;  /* 0x0000000a08097e24 */ /* 0x010fe2000f8e0207 */
[----:B------:R-:W-:Y:S01]  /*101d0*/  USHF.R.S32.HI UR8, URZ, 0x1f, UR7 ;  /* 0x0000001f3f087899 */ /* 0x000fe20008011407 */
[----:B------:R-:W-:Y:S01]  /*101e0*/  IADD3 R7, -R5, RZ, RZ ;  /* 0x000000ff05077210 */ /* 0x000fe20007ffe1ff */
[----:B------:R-:W-:Y:S01]  /*101f0*/  UIMAD UR6, UR11, UR9, UR6 ;  /* 0x000000090b0672a4 */ /* 0x000fe2000f8e0206 */
[----:B------:R-:W-:Y:S01]  /*10200*/  IMAD.U32 R3, RZ, RZ, UR5 ;  /* 0x00000005ff037e24 */ /* 0x000fe2000f8e00ff */
[----:B------:R-:W-:Y:S01]  /*10210*/  SHF.R.S32.HI R4, RZ, 0x1f, R9 ;  /* 0x0000001fff047819 */ /* 0x000fe20000011409 */
[----:B------:R-:W-:Y:S01]  /*10220*/  IMAD.U32 R2, RZ, RZ, UR4 ;  /* 0x00000004ff027e24 */ /* 0x000fe2000f8e00ff */
[----:B------:R-:W-:Y:S01]  /*10230*/  UIADD3 UR6, UR5, UR6, URZ ;  /* 0x0000000605067290 */ /* 0x000fe2000fffe03f */
[----:B0-----:R-:W-:-:S02]  /*10240*/  IMAD R12, R10, UR8, RZ ;  /* 0x000000080a0c7c24 */ /* 0x001fc4000f8e02ff */
[----:B------:R-:W-:Y:S01]  /*10250*/  ULDC.64 UR4, c[0x0][0xbe0] ;  /* 0x0002f80000047ab9 */ /* 0x000fe20000000a00 */
[----:B------:R-:W-:Y:S02]  /*10260*/  IMAD R7, R6, R7, R0 ;  /* 0x0000000706077224 */ /* 0x000fe400078e0200 */
[----:B------:R-:W-:Y:S02]  /*10270*/  IMAD.U32 R3, RZ, RZ, UR6 ;  /* 0x00000006ff037e24 */ /* 0x000fe4000f8e00ff */
[----:B------:R-:W-:Y:S01]  /*10280*/  IMAD R11, R11, UR7, R12 ;  /* 0x000000070b0b7c24 */ /* 0x000fe2000f8e020c */
[----:B------:R-:W-:Y:S01]  /*10290*/  SHF.R.S32.HI R0, RZ, 0x1f, R7 ;  /* 0x0000001fff007819 */ /* 0x000fe20000011407 */
[----:B------:R-:W-:-:S04]  /*102a0*/  IMAD.WIDE.U32 R2, R10, UR7, R2 ;  /* 0x000000070a027c25 */ /* 0x000fc8000f8e0002 */
[----:B------:R-:W-:Y:S02]  /*102b0*/  IMAD.IADD R3, R11, 0x1, R3 ;  /* 0x000000010b037824 */ /* 0x000fe400078e0203 */
[----:B------:R-:W-:Y:S02]  /*102c0*/  IMAD R4, R4, UR4, RZ ;  /* 0x0000000404047c24 */ /* 0x000fe4000f8e02ff */
[----:B------:R-:W-:-:S04]  /*102d0*/  IMAD.WIDE.U32 R2, R9, UR4, R2 ;  /* 0x0000000409027c25 */ /* 0x000fc8000f8e0002 */
[----:B------:R-:W-:Y:S01]  /*102e0*/  IMAD R4, R9, UR5, R4 ;  /* 0x0000000509047c24 */ /* 0x000fe2000f8e0204 */
[----:B------:R-:W-:Y:S01]  /*102f0*/  SHF.R.S32.HI R9, RZ, 0x1f, R5 ;  /* 0x0000001fff097819 */ /* 0x000fe20000011405 */
[----:B------:R-:W-:Y:S01]  /*10300*/  ULDC.64 UR4, c[0x0][0xbc8] ;  /* 0x0002f20000047ab9 */ /* 0x000fe20000000a00 */
[----:B------:R-:W-:Y:S01]  /*10310*/  IADD3 R2, P0, R5, R2, RZ ;  /* 0x0000000205027210 */ /* 0x000fe20007f1e0ff */
[----:B------:R-:W-:-:S03]  /*10320*/  IMAD R0, R0, UR4, RZ ;  /* 0x0000000400007c24 */ /* 0x000fc6000f8e02ff */
[----:B------:R-:W-:Y:S01]  /*10330*/  IADD3.X R3, R9, R3, R4, P0, !PT ;  /* 0x0000000309037210 */ /* 0x000fe200007fe404 */
[C---:B------:R-:W-:Y:S02]  /*10340*/  IMAD R5, R7.reuse, UR5, R0 ;  /* 0x0000000507057c24 */ /* 0x040fe4000f8e0200 */
[----:B------:R-:W-:Y:S01]  /*10350*/  IMAD.WIDE.U32 R2, R7, UR4, R2 ;  /* 0x0000000407027c25 */ /* 0x000fe2000f8e0002 */
[----:B------:R-:W-:-:S03]  /*10360*/  ULDC.64 UR4, c[0x0][0xba8] ;  /* 0x0002ea0000047ab9 */ /* 0x000fc60000000a00 */
[----:B------:R-:W-:Y:S01]  /*10370*/  IMAD.IADD R3, R3, 0x1, R5 ;  /* 0x0000000103037824 */ /* 0x000fe200078e0205 */
[----:B------:R-:W-:-:S04]  /*10380*/  LEA R4, P0, R2, UR4, 0x2 ;  /* 0x0000000402047c11 */ /* 0x000fc8000f8010ff */
[----:B------:R-:W-:Y:S01]  /*10390*/  LEA.HI.X R5, R2, UR5, R3, 0x2, P0 ;  /* 0x0000000502057c11 */ /* 0x000fe200080f1403 */
[----:B------:R-:W-:-:S05]  /*103a0*/  IMAD.MOV.U32 R3, RZ, RZ, -0x800000 ;  /* 0xff800000ff037424 */ /* 0x000fca00078e00ff */
[----:B------:R4:W-:Y:S01]  /*103b0*/  STG.E desc[UR12][R4.64], R3 ;  /* 0x0000000304007986 */ /* 0x0009e2000c10190c */
[----:B------:R-:W-:Y:S05]  /*103c0*/  BRA `(.L_x_961) ;  /* 0x0000004c002c7947 */ /* 0x000fea0003800000 */
.L_x_959:
        /* <DEDUP_REMOVED lines=18> */
.L_x_1043:
[----:B------:R-:W-:Y:S01]  /*104f0*/  ULDC UR7, c[0x0][0xc50] ;  /* 0x0003140000077ab9 */ /* 0x000fe20000000800 */
[----:B------:R-:W-:Y:S01]  /*10500*/  UMOV UR36, UR6 ;  /* 0x0000000600247c82 */ /* 0x000fe20008000000 */
[----:B------:R-:W-:-:S11]  /*10510*/  UISETP.NE.AND UP0, UPT, UR7, 0x1, UPT ;  /* 0x000000010700788c */ /* 0x000fd6000bf05270 */
[----:B------:R-:W-:Y:S01]  /*10520*/  @UP0 ULDC UR4, c[0x0][0xc54] ;  /* 0x0003150000040ab9 */ /* 0x000fe20000000800 */
[----:B------:R-:W-:Y:S01]  /*10530*/  @UP0 ULDC UR8, c[0x0][0xc58] ;  /* 0x0003160000080ab9 */ /* 0x000fe20000000800 */
[----:B------:R-:W-:-:S04]  /*10540*/  UIMAD.WIDE.U32 UR4, UR6, UR4, URZ ;  /* 0x00000004060472a5 */ /* 0x000fc8000f8e003f */
[----:B------:R-:W-:-:S12]  /*10550*/  @UP0 USHF.R.U32.HI UR36, URZ, UR8, UR5 ;  /* 0x000000083f240299 */ /* 0x000fd80008011605 */
.L_x_1044:
[----:B------:R-:W-:Y:S01]  /*10560*/  ISETP.GE.AND P0, PT, R18, RZ, PT ;  /* 0x000000ff1200720c */ /* 0x000fe20003f06270 */
[----:B------:R-:W-:Y:S01]  /*10570*/  UIADD3 UR44, -UR36, URZ, URZ ;  /* 0x0000003f242c7290 */ /* 0x000fe2000fffe13f */
[----:B------:R-:W-:Y:S01]  /*10580*/  IMAD.MOV.U32 R9, RZ, RZ, 0x1 ;  /* 0x00000001ff097424 */ /* 0x000fe200078e00ff */
[----:B------:R-:W-:Y:S01]  /*10590*/  MOV R3, 0x1 ;  /* 0x0000000100037802 */ /* 0x000fe20000000f00 */
[----:B------:R-:W-:Y:S01]  /*105a0*/  IMAD.MOV.U32 R0, RZ, RZ, RZ ;  /* 0x000000ffff007224 */ /* 0x000fe200078e00ff */
[----:B------:R-:W-:-:S08]  /*105b0*/  UIMAD UR44, UR7, UR44, UR6 ;  /* 0x0000002c072c72a4 */ /* 0x000fd0000f8e0206 */
[----:B------:R-:W-:Y:S05]  /*105c0*/  @!P0 BRA `(.L_x_1045) ;  /* 0x0000004400e48947 */ /* 0x000fea0003800000 */
[----:B------:R-:W0:Y:S01]  /*105d0*/  S2UR UR45, SR_CTAID.X ;  /* 0x00000000002d79c3 */ /* 0x000e220000002500 */
[----:B------:R-:W-:Y:S01]  /*105e0*/  ULDC.64 UR4, c[0x0][0x418] ;  /* 0x0001060000047ab9 */ /* 0x000fe20000000a00 */
[----:B------:R-:W-:Y:S01]  /*105f0*/  ULDC UR6, c[0x0][0x448] ;  /* 0x0001120000067ab9 */ /* 0x000fe20000000800 */
[----:B------:R-:W-:Y:S02]  /*10600*/  UISETP.NE.U32.AND UP0, UPT, UR4, URZ, UPT ;  /* 0x0000003f0400728c */ /* 0x000fe4000bf05070 */
[----:B------:R-:W-:Y:S02]  /*10610*/  UISETP.NE.AND UP1, UPT, UR6, 0x1, UPT ;  /* 0x000000010600788c */ /* 0x000fe4000bf25270 */
[----:B------:R-:W-:Y:S01]  /*10620*/  UISETP.NE.AND.EX UP0, UPT, UR5, URZ, UPT, UP0 ;  /* 0x0000003f0500728c */ /* 0x000fe2000bf05300 */
[----:B------:R-:W-:Y:S02]  /*10630*/  ULDC UR6, c[0x0][0x424] ;  /* 0x0001090000067ab9 */ /* 0x000fe40000000800 */
[----:B------:R-:W-:Y:S01]  /*10640*/  ULDC.64 UR4, c[0x0][0x9e0] ;  /* 0x0002780000047ab9 */ /* 0x000fe20000000a00 */
[----:B------:R-:W-:-:S02]  /*10650*/  USEL UR9, UR6, 0x1, UP0 ;  /* 0x0000000106097887 */ /* 0x000fc40008000000 */
[----:B------:R-:W-:Y:S01]  /*10660*/  UISETP.GE.AND UP0, UPT, UR5, 0x1, UPT ;  /* 0x000000010500788c */ /* 0x000fe2000bf06270 */
[----:B------:R-:W-:Y:S02]  /*10670*/  ULDC UR10, c[0x0][0x288] ;  /* 0x0000a200000a7ab9 */ /* 0x000fe40000000800 */
[----:B------:R-:W-:Y:S01]  /*10680*/  @UP1 ULDC UR7, c[0x0][0x44c] ;  /* 0x0001130000071ab9 */ /* 0x000fe20000000800 */
[----:B------:R-:W-:Y:S01]  /*10690*/  ULDC UR12, c[0x0][0x2f0] ;  /* 0x0000bc00000c7ab9 */ /* 0x000fe20000000800 */
[----:B------:R-:W-:Y:S01]  /*106a0*/  UIADD3 UR11, -UR10, 0x1, URZ ;  /* 0x000000010a0b7890 */ /* 0x000fe2000fffe13f */
[----:B------:R-:W-:Y:S01]  /*106b0*/  PLOP3.LUT P1, PT, PT, PT, UP0, 0x80, 0x0 ;  /* 0x000000000000781c */ /* 0x000fe20003f2f008 */
[----:B------:R-:W-:Y:S01]  /*106c0*/  UIMAD UR13, UR9, UR12, 0x3f ;  /* 0x0000003f090d74a4 */ /* 0x000fe2000f8e020c */
[----:B------:R-:W-:Y:S01]  /*106d0*/  @UP1 ULDC UR14, c[0x0][0x450] ;  /* 0x00011400000e1ab9 */ /* 0x000fe20000000800 */
[----:B------:R-:W-:Y:S02]  /*106e0*/  UIMAD UR11, UR9, UR12, UR11 ;  /* 0x0000000c090b72a4 */ /* 0x000fe4000f8e020b */
[----:B0-----:R-:W-:-:S04]  /*106f0*/  USHF.L.U32 UR45, UR45, 0x7, URZ ;  /* 0x000000072d2d7899 */ /* 0x001fc8000800063f */
[----:B------:R-:W-:-:S04]  /*10700*/  UIADD3 UR8, UR45, 0x7f, URZ ;  /* 0x0000007f2d087890 */ /* 0x000fc8000fffe03f */
[----:B------:R-:W-:-:S04]  /*10710*/  UIMAD.WIDE.U32 UR6, UR8, UR7, URZ ;  /* 0x00000007080672a5 */ /* 0x000fc8000f8e003f */
[----:B------:R-:W-:Y:S02]  /*10720*/  @UP1 USHF.R.U32.HI UR8, URZ, UR14, UR7 ;  /* 0x0000000e3f081299 */ /* 0x000fe40008011607 */
[----:B------:R-:W-:Y:S02]  /*10730*/  USHF.R.S32.HI UR7, URZ, 0x1f, UR13 ;  /* 0x0000001f3f077899 */ /* 0x000fe4000801140d */
[----:B------:R-:W-:Y:S02]  /*10740*/  UIADD3 UR6, UR11, UR8, URZ ;  /* 0x000000080b067290 */ /* 0x000fe4000fffe03f */
[----:B------:R-:W-:Y:S02]  /*10750*/  ULEA.HI UR7, UR7, UR13, URZ, 0x6 ;  /* 0x0000000d07077291 */ /* 0x000fe4000f8f303f */
[----:B------:R-:W-:Y:S02]  /*10760*/  UIADD3 UR4, UR6, UR4, URZ ;  /* 0x0000000406047290 */ /* 0x000fe4000fffe03f */
[----:B------:R-:W-:Y:S01]  /*10770*/  USHF.R.S32.HI UR43, URZ, 0x6, UR7 ;  /* 0x000000063f2b7899 */ /* 0x000fe20008011407 */
        /* <DEDUP_REMOVED lines=11> */
.L_x_1047:
[----:B------:R-:W-:-:S11]  /*10830*/  UISETP.NE.AND UP0, UPT, UR5, 0x1, UPT ;  /* 0x000000010500788c */ /* 0x000fd6000bf05270 */
[----:B------:R-:W-:Y:S02]  /*10840*/  @UP0 ULDC.64 UR14, c[0x0][0x9e8] ;  /* 0x00027a00000e0ab9 */ /* 0x000fe40000000a00 */
[----:B------:R-:W-:-:S04]  /*10850*/  UIMAD.WIDE.U32 UR6, UR8, UR14, URZ ;  /* 0x0000000e080672a5 */ /* 0x000fc8000f8e003f */
[----:B------:R-:W-:-:S12]  /*10860*/  @UP0 USHF.R.U32.HI UR8, URZ, UR15, UR7 ;  /* 0x0000000f3f080299 */ /* 0x000fd80008011607 */
.L_x_1048:
[----:B------:R-:W-:-:S04]  /*10870*/  UIMAD UR8, UR8, UR5, UR5 ;  /* 0x00000005080872a4 */ /* 0x000fc8000f8e0205 */
[----:B------:R-:W-:-:S04]  /*10880*/  UISETP.LT.AND UP0, UPT, UR4, UR8, UPT ;  /* 0x000000080400728c */ /* 0x000fc8000bf01270 */
[----:B------:R-:W-:-:S12]  /*10890*/  USEL UR4, UR4, UR8, UP0 ;  /* 0x0000000804047287 */ /* 0x000fd80008000000 */
.L_x_1046:
[----:B------:R-:W-:Y:S01]  /*108a0*/  UIADD3 UR4, UR4, 0x3f, URZ ;  /* 0x0000003f04047890 */ /* 0x000fe2000fffe03f */
[----:B------:R-:W-:Y:S01]  /*108b0*/  @UP1 ULDC UR6, c[0x0][0x44c] ;  /* 0x0001130000061ab9 */ /* 0x000fe20000000800 */
[----:B------:R-:W-:Y:S02]  /*108c0*/  @UP1 ULDC UR11, c[0x0][0x450] ;  /* 0x00011400000b1ab9 */ /* 0x000fe40000000800 */
[----:B------:R-:W-:Y:S02]  /*108d0*/  USHF.R.S32.HI UR8, URZ, 0x1f, UR4 ;  /* 0x0000001f3f087899 */ /* 0x000fe40008011404 */
[----:B------:R-:W-:Y:S02]  /*108e0*/  UIMAD.WIDE.U32 UR6, UR45, UR6, URZ ;  /* 0x000000062d0672a5 */ /* 0x000fe4000f8e003f */
[----:B------:R-:W-:Y:S02]  /*108f0*/  ULEA.HI UR8, UR8, UR4, URZ, 0x6 ;  /* 0x0000000408087291 */ /* 0x000fe4000f8f303f */
[----:B------:R-:W-:Y:S01]  /*10900*/  UIMAD UR9, UR9, UR12, -UR10 ;  /* 0x0000000c090972a4 */ /* 0x000fe2000f8e0a0a */
[----:B------:R-:W-:Y:S01]  /*10910*/  UMOV UR4, UR45 ;  /* 0x0000002d00047c82 */ /* 0x000fe20008000000 */
[----:B------:R-:W-:-:S02]  /*10920*/  USHF.R.S32.HI UR42, URZ, 0x6, UR8 ;  /* 0x000000063f2a7899 */ /* 0x000fc40008011408 */
[----:B------:R-:W-:Y:S02]  /*10930*/  @UP1 USHF.R.U32.HI UR4, URZ, UR11, UR7 ;  /* 0x0000000b3f041299 */ /* 0x000fe40008011607 */
[----:B------:R-:W-:Y:S02]  /*10940*/  UISETP.LT.AND UP0, UPT, UR43, UR42, UPT ;  /* 0x0000002a2b00728c */ /* 0x000fe4000bf01270 */
[----:B------:R-:W-:Y:S01]  /*10950*/  UIADD3 UR4, UR9, UR4, URZ ;  /* 0x0000000409047290 */ /* 0x000fe2000fffe03f */
[----:B------:R-:W-:Y:S01]  /*10960*/  ULDC UR8, c[0x0][0x9dc] ;  /* 0x0002770000087ab9 */ /* 0x000fe20000000800 */
        /* <DEDUP_REMOVED lines=13> */
.L_x_1050:
[----:B------:R-:W-:-:S11]  /*10a40*/  UISETP.NE.AND UP0, UPT, UR5, 0x1, UPT ;  /* 0x000000010500788c */ /* 0x000fd6000bf05270 */
[----:B------:R-:W-:Y:S02]  /*10a50*/  @UP0 ULDC.64 UR10, c[0x0][0x9e8] ;  /* 0x00027a00000a0ab9 */ /* 0x000fe40000000a00 */
[----:B------:R-:W-:-:S04]  /*10a60*/  UIMAD.WIDE.U32 UR6, UR4, UR10, URZ ;  /* 0x0000000a040672a5 */ /* 0x000fc8000f8e003f */
[----:B------:R-:W-:-:S12]  /*10a70*/  @UP0 USHF.R.U32.HI UR4, URZ, UR11, UR7 ;  /* 0x0000000b3f040299 */ /* 0x000fd80008011607 */
.L_x_1051:
[----:B------:R-:W-:-:S04]  /*10a80*/  UIMAD UR4, UR4, UR5, URZ ;  /* 0x00000005040472a4 */ /* 0x000fc8000f8e023f */
[----:B------:R-:W-:-:S04]  /*10a90*/  UISETP.LT.AND UP0, UPT, UR8, UR4, UPT ;  /* 0x000000040800728c */ /* 0x000fc8000bf01270 */
[----:B------:R-:W-:-:S12]  /*10aa0*/  USEL UR8, UR8, UR4, !UP0 ;  /* 0x0000000408087287 */ /* 0x000fd8000c000000 */
.L_x_1049:
        /* <DEDUP_REMOVED lines=13> */
[----:B------:R-:W-:Y:S01]  /*10b80*/  IMAD.U32 R3, RZ, RZ, UR10 ;  /* 0x0000000aff037e24 */ /* 0x000fe2000f8e00ff */
[----:B------:R-:W-:-:S04]  /*10b90*/  UIADD3 UR4, UR10, -0x1, UR12 ;  /* 0xffffffff0a047890 */ /* 0x000fc8000fffe00c */
[-C--:B------:R-:W-:Y:S01]  /*10ba0*/  IABS R0, R3.reuse ;  /* 0x0000000300007213 */ /* 0x080fe20000000000 */
[----:B------:R-:W-:Y:S01]  /*10bb0*/  UIADD3 UR6, -UR40, UR4, URZ ;  /* 0x0000000428067290 */ /* 0x000fe2000fffe13f */
[----:B------:R-:W-:Y:S02]  /*10bc0*/  IABS R3, R3 ;  /* 0x0000000300037213 */ /* 0x000fe40000000000 */
[----:B------:R-:W-:Y:S01]  /*10bd0*/  R2UR UR11, R0 ;  /* 0x00000000000b72ca */ /* 0x000fe200000e0000 */
[----:B------:R-:W-:Y:S02]  /*10be0*/  UMOV UR4, URZ ;  /* 0x0000003f00047c82 */ /* 0x000fe40008000000 */
[----:B------:R-:W-:-:S05]  /*10bf0*/  IMAD.MOV R3, RZ, RZ, -R3 ;  /* 0x000000ffff037224 */ /* 0x000fca00078e0a03 */
[----:B------:R-:W-:-:S05]  /*10c00*/  R2UR UR9, R3 ;  /* 0x00000000030972ca */ /* 0x000fca00000e0000 */
[----:B------:R-:W0:Y:S08]  /*10c10*/  I2F.RP R0, UR11 ;  /* 0x0000000b00007d06 */ /* 0x000e300008209400 */
[----:B0-----:R-:W0:Y:S02]  /*10c20*/  MUFU.RCP R0, R0 ;  /* 0x0000000000007308 */ /* 0x001e240000001000 */
[----:B0-----:R-:W-:Y:S01]  /*10c30*/  VIADD R2, R0, 0xffffffe ;  /* 0x0ffffffe00027836 */ /* 0x001fe20000000000 */
[----:B------:R-:W-:Y:S01]  /*10c40*/  IABS R0, UR6 ;  /* 0x0000000600007c13 */ /* 0x000fe20008000000 */
[----:B------:R-:W-:-:S03]  /*10c50*/  ULOP3.LUT UR6, UR6, UR10, URZ, 0x3c, !UPT ;  /* 0x0000000a06067292 */ /* 0x000fc6000f8e3c3f */
[----:B------:R-:W-:Y:S01]  /*10c60*/  R2UR UR8, R0 ;  /* 0x00000000000872ca */ /* 0x000fe200000e0000 */
[----:B------:R-:W0:Y:S02]  /*10c70*/  F2I.FTZ.U32.TRUNC.NTZ R2, R2 ;  /* 0x0000000200027305 */ /* 0x000e24000021f000 */
[----:B0-----:R-:W-:-:S13]  /*10c80*/  R2UR UR5, R2 ;  /* 0x00000000020572ca */ /* 0x001fda00000e0000 */
[----:B------:R-:W-:-:S04]  /*10c90*/  UIADD3 UR7, URZ, -UR5, URZ ;  /* 0x800000053f077290 */ /* 0x000fc8000fffe03f */
[----:B------:R-:W-:-:S04]  /*10ca0*/  UIMAD UR7, UR7, UR11, URZ ;  /* 0x0000000b070772a4 */ /* 0x000fc8000f8e023f */
[----:B------:R-:W-:-:S04]  /*10cb0*/  UIMAD.WIDE.U32 UR4, UR5, UR7, UR4 ;  /* 0x00000007050472a5 */ /* 0x000fc8000f8e0004 */
[----:B------:R-:W-:-:S04]  /*10cc0*/  UIMAD.WIDE.U32 UR4, UR5, UR8, URZ ;  /* 0x00000008050472a5 */ /* 0x000fc8000f8e003f */
[----:B------:R-:W-:-:S04]  /*10cd0*/  UIMAD UR4, UR5, UR9, UR8 ;  /* 0x00000009050472a4 */ /* 0x000fc8000f8e0208 */
[----:B------:R-:W-:-:S11]  /*10ce0*/  UISETP.GT.U32.AND UP1, UPT, UR11, UR4, UPT ;  /* 0x000000040b00728c */ /* 0x000fd6000bf24070 */
[----:B------:R-:W-:Y:S02]  /*10cf0*/  @!UP1 UIADD3 UR4, UR4, -UR11, URZ ;  /* 0x8000000b04049290 */ /* 0x000fe4000fffe03f */
[----:B------:R-:W-:Y:S02]  /*10d00*/  @!UP1 UIADD3 UR5, UR5, 0x1, URZ ;  /* 0x0000000105059890 */ /* 0x000fe4000fffe03f */
[----:B------:R-:W-:Y:S02]  /*10d10*/  UISETP.GE.U32.AND UP0, UPT, UR4, UR11, UPT ;  /* 0x0000000b0400728c */ /* 0x000fe4000bf06070 */
[----:B------:R-:W-:-:S09]  /*10d20*/  UISETP.GE.AND UP1, UPT, UR6, URZ, UPT ;  /* 0x0000003f0600728c */ /* 0x000fd2000bf26270 */
[----:B------:R-:W-:Y:S02]  /*10d30*/  @UP0 UIADD3 UR5, UR5, 0x1, URZ ;  /* 0x0000000105050890 */ /* 0x000fe4000fffe03f */
[----:B------:R-:W-:Y:S02]  /*10d40*/  UISETP.NE.AND UP0, UPT, UR10, URZ, UPT ;  /* 0x0000003f0a00728c */ /* 0x000fe4000bf05270 */
[----:B------:R-:W-:-:S09]  /*10d50*/  @!UP1 UIADD3 UR5, -UR5, URZ, URZ ;  /* 0x0000003f05059290 */ /* 0x000fd2000fffe13f */
[----:B------:R-:W-:-:S07]  /*10d60*/  @!UP0 ULOP3.LUT UR5, URZ, UR10, URZ, 0x33, !UPT ;  /* 0x0000000a3f058292 */ /* 0x000fce000f8e333f */
[----:B------:R-:W-:-:S05]  /*10d70*/  UMOV UR41, UR5 ;  /* 0x0000000500297c82 */ /* 0x000fca0008000000 */
.L_x_1052:
[----:B------:R-:W-:Y:S01]  /*10d80*/  UIMAD UR39, UR44, UR41, UR40 ;  /* 0x000000292c2772a4 */ /* 0x000fe2000f8e0228 */
[----:B------:R-:W-:Y:S02]  /*10d90*/  IMAD.U32 R0, RZ, RZ, UR12 ;  /* 0x0000000cff007e24 */ /* 0x000fe4000f8e00ff */
[----:B------:R-:W-:-:S03]  /*10da0*/  IMAD.MOV.U32 R9, RZ, RZ, 0x1 ;  /* 0x00000001ff097424 */ /* 0x000fc600078e00ff */
[----:B------:R-:W-:-:S05]  /*10db0*/  IMAD.U32 R3, RZ, RZ, UR39 ;  /* 0x00000027ff037e24 */ /* 0x000fca000f8e00ff */
[----:B------:R-:W-:Y:S01]  /*10dc0*/  VIADDMNMX R17, R3, UR41, R0, PT ;  /* 0x0000002903117c46 */ /* 0x000fe2000b800100 */
[----:B------:R-:W-:Y:S01]  /*10dd0*/  IMAD.MOV.U32 R3, RZ, RZ, 0x1 ;  /* 0x00000001ff037424 */ /* 0x000fe200078e00ff */
[----:B------:R-:W-:Y:S02]  /*10de0*/  MOV R0, RZ ;  /* 0x000000ff00007202 */ /* 0x000fe40000000f00 */
[----:B------:R-:W-:Y:S01]  /*10df0*/  ISETP.GT.AND P0, PT, R17, UR39, PT ;  /* 0x0000002711007c0c */ /* 0x000fe2000bf04270 */
[----:B------:R0:W-:-:S12]  /*10e00*/  STL [R1+0x8], R17 ;  /* 0x0000081101007387 */ /* 0x0001d80000100800 */
[----:B0-----:R-:W-:Y:S05]  /*10e10*/  @!P0 BRA `(.L_x_1045) ;  /* 0x0000003c00d08947 */ /* 0x001fea0003800000 */
        /* <DEDUP_REMOVED lines=14> */
[----:B------:R-:W-:Y:S02]  /*10f00*/  IMAD.U32 R5, RZ, RZ, UR7 ;  /* 0x00000007ff057e24 */ /* 0x000fe4000f8e00ff */
[----:B------:R-:W-:Y:S02]  /*10f10*/  IMAD.U32 R6, RZ, RZ, UR8 ;  /* 0x00000008ff067e24 */ /* 0x000fe4000f8e00ff */
[----:B------:R-:W-:-:S02]  /*10f20*/  IMAD.U32 R10, RZ, RZ, UR4 ;  /* 0x00000004ff0a7e24 */ /* 0x000fc4000f8e00ff */
[----:B------:R-:W-:Y:S02]  /*10f30*/  IMAD.U32 R11, RZ, RZ, UR5 ;  /* 0x00000005ff0b7e24 */ /* 0x000fe4000f8e00ff */
[----:B------:R-:W-:Y:S02]  /*10f40*/  IMAD.MOV.U32 R8, RZ, RZ, 0x70 ;  /* 0x00000070ff087424 */ /* 0x000fe400078e00ff */
[----:B------:R-:W-:Y:S02]  /*10f50*/  IMAD.MOV.U32 R12, RZ, RZ, 0x1 ;  /* 0x00000001ff0c7424 */ /* 0x000fe400078e00ff */
[----:B------:R-:W-:-:S07]  /*10f60*/  IMAD.MOV.U32 R13, RZ, RZ, RZ ;  /* 0x000000ffff0d7224 */ /* 0x000fce00078e00ff */
[----:B------:R-:W-:-:S07]  /*10f70*/  LEPC R20, `(.L_x_1053) ;  /* 0x000000001014794e */ /* 0x000fce0000000000 */
[----:B0-----:R-:W-:Y:S05]  /*10f80*/  CALL.ABS.NOINC R2 ;  /* 0x0000000002007343 */ /* 0x001fea0003c00000 */
.L_x_1053:
        /* <DEDUP_REMOVED lines=11> */
[----:B------:R-:W-:Y:S01]  /*11040*/  MOV R8, 0x70 ;  /* 0x0000007000087802 */ /* 0x000fe20000000f00 */
[----:B------:R-:W-:Y:S02]  /*11050*/  IMAD.U32 R6, RZ, RZ, UR8 ;  /* 0x00000008ff067e24 */ /* 0x000fe4000f8e00ff */
[----:B------:R-:W-:-:S02]  /*11060*/  IMAD.U32 R7, RZ, RZ, UR9 ;  /* 0x00000009ff077e24 */ /* 0x000fc4000f8e00ff */
[----:B------:R-:W-:Y:S02]  /*11070*/  IMAD.U32 R10, RZ, RZ, UR4 ;  /* 0x00000004ff0a7e24 */ /* 0x000fe4000f8e00ff */
[----:B------:R-:W-:Y:S02]  /*11080*/  IMAD.U32 R11, RZ, RZ, UR5 ;  /* 0x00000005ff0b7e24 */ /* 0x000fe4000f8e00ff */
[----:B------:R-:W-:Y:S02]  /*11090*/  IMAD.MOV.U32 R12, RZ, RZ, 0x1 ;  /* 0x00000001ff0c7424 */ /* 0x000fe400078e00ff */
[----:B0-----:R-:W-:-:S07]  /*110a0*/  IMAD.MOV.U32 R13, RZ, RZ, RZ ;  /* 0x000000ffff0d7224 */ /* 0x001fce00078e00ff */
[----:B------:R-:W-:-:S07]  /*110b0*/  LEPC R20, `(.L_x_1055) ;  /* 0x000000001014794e */ /* 0x000fce0000000000 */
[----:B-1----:R-:W-:Y:S05]  /*110c0*/  CALL.ABS.NOINC R2 ;  /* 0x0000000002007343 */ /* 0x002fea0003c00000 */
.L_x_1055:
[----:B------:R0:W1:Y:S01]  /*110d0*/  LDC.64 R2, c[0x4][R16] ;  /* 0x0100000010027b82 */ /* 0x0000620000000a00 */
[----:B------:R-:W-:Y:S01]  /*110e0*/  ULDC.64 UR6, c[0x4][0xa8] ;  /* 0x01002a0000067ab9 */ /* 0x000fe20000000a00 */
[----:B------:R-:W-:Y:S01]  /*110f0*/  ULDC.64 UR8, c[0x4][0xb0] ;  /* 0x01002c0000087ab9 */ /* 0x000fe20000000a00 */
[----:B------:R-:W-:Y:S01]  /*11100*/  ULDC.64 UR4, c[0x4][0x40] ;  /* 0x0100100000047ab9 */ /* 0x000fe20000000a00 */
[----:B------:R-:W-:Y:S01]  /*11110*/  IMAD.U32 R4, RZ, RZ, UR6 ;  /* 0x00000006ff047e24 */ /* 0x000fe2000f8e00ff */
[----:B------:R-:W-:Y:S01]  /*11120*/  MOV R7, UR9 ;  /* 0x0000000900077c02 */ /* 0x000fe20008000f00 */
        /* <DEDUP_REMOVED lines=9> */
.L_x_1054:
        /* <DEDUP_REMOVED lines=8> */
[----:B------:R-:W-:Y:S01]  /*11240*/  IADD3 R17, R17, -0x1, RZ ;  /* 0xffffffff11117810 */ /* 0x000fe20007ffe0ff */
        /* <DEDUP_REMOVED lines=12> */
.L_x_1147:
        /* <DEDUP_REMOVED lines=8> */
.L_x_1150:
[----:B------:R-:W-:Y:S05]  /*11390*/  @!P6 BRA `(.L_x_1057) ;  /* 0x000000040020e947 */ /* 0x000fea0003800000 */
[----:B------:R-:W-:Y:S01]  /*113a0*/  IMAD.MOV.U32 R16, RZ, RZ, R18 ;  /* 0x000000ffff107224 */ /* 0x000fe200078e0012 */
[----:B------:R-:W-:Y:S06]  /*113b0*/  @!P1 BRA `(.L_x_1059) ;  /* 0x00000000004c9947 */ /* 0x000fec0003800000 */
[----:B------:R-:W1:Y:S01]  /*113c0*/  LDC R6, c[0x0][0x43c] ;  /* 0x00010f00ff067b82 */ /* 0x000e620000000800 */
[----:B0-----:R-:W-:Y:S01]  /*113d0*/  IMAD.MOV.U32 R0, RZ, RZ, R17 ;  /* 0x000000ffff007224 */ /* 0x001fe200078e0011 */
[----:B------:R-:W-:Y:S01]  /*113e0*/  ULDC.64 UR4, c[0x0][0x428] ;  /* 0x00010a0000047ab9 */ /* 0x000fe20000000a00 */
[----:B------:R-:W-:Y:S01]  /*113f0*/  ULDC.64 UR6, c[0x0][0x208] ;  /* 0x0000820000067ab9 */ /* 0x000fe20000000a00 */
[----:B------:R-:W-:-:S04]  /*11400*/  IMAD R7, R19, UR4, RZ ;  /* 0x0000000413077c24 */ /* 0x000fc8000f8e02ff */
[----:B------:R-:W-:Y:S01]  /*11410*/  IMAD R7, R18, UR5, R7 ;  /* 0x0000000512077c24 */ /* 0x000fe2000f8e0207 */
[----:B-1----:R-:W-:-:S13]  /*11420*/  ISETP.NE.AND P0, PT, R6, 0x1, PT ;  /* 0x000000010600780c */ /* 0x002fda0003f05270 */
[----:B------:R-:W0:Y:S02]  /*11430*/  @P0 LDC.64 R4, c[0x0][0x440] ;  /* 0x00011000ff040b82 */ /* 0x000e240000000a00 */
[----:B0-----:R-:W-:-:S05]  /*11440*/  @P0 IMAD.HI.U32 R4, R17, R4, RZ ;  /* 0x0000000411040227 */ /* 0x001fca00078e00ff */
[----:B------:R-:W-:-:S04]  /*11450*/  @P0 SHF.R.U32.HI R0, RZ, R5, R4 ;  /* 0x00000005ff000219 */ /* 0x000fc80000011604 */
[--C-:B------:R-:W-:Y:S01]  /*11460*/  SHF.R.S32.HI R5, RZ, 0x1f, R0.reuse ;  /* 0x0000001fff057819 */ /* 0x100fe20000011400 */
[----:B------:R-:W-:-:S04]  /*11470*/  IMAD.MOV.U32 R4, RZ, RZ, R0 ;  /* 0x000000ffff047224 */ /* 0x000fc800078e0000 */
[----:B------:R-:W-:-:S04]  /*11480*/  IMAD.WIDE.U32 R4, R18, UR4, R4 ;  /* 0x0000000412047c25 */ /* 0x000fc8000f8e0004 */
[----:B------:R-:W-:Y:S01]  /*11490*/  IMAD.IADD R5, R5, 0x1, R7 ;  /* 0x0000000105057824 */ /* 0x000fe200078e0207 */
[----:B------:R-:W-:-:S04]  /*114a0*/  LEA R2, P0, R4, R2, 0x2 ;  /* 0x0000000204027211 */ /* 0x000fc800078010ff */
[----:B------:R-:W-:-:S05]  /*114b0*/  LEA.HI.X R3, R4, R3, R5, 0x2, P0 ;  /* 0x0000000304037211 */ /* 0x000fca00000f1405 */
[----:B------:R1:W5:Y:S01]  /*114c0*/  LDG.E R16, desc[UR6][R2.64] ;  /* 0x0000000602107981 */ /* 0x000362000c1e1900 */
[----:B------:R-:W-:-:S04]  /*114d0*/  IMAD.MOV R0, RZ, RZ, -R0 ;  /* 0x000000ffff007224 */ /* 0x000fc800078e0a00 */
[----:B------:R-:W-:-:S07]  /*114e0*/  IMAD R17, R6, R0, R17 ;  /* 0x0000000006117224 */ /* 0x000fce00078e0211 */
.L_x_1059:
[----:B0-----:R-:W-:Y:S01]  /*114f0*/  MOV R0, 0x1 ;  /* 0x0000000100007802 */ /* 0x001fe20000000f00 */
[----:B------:R-:W1:Y:S03]  /*11500*/  S2R R8, SR_TID.X ;  /* 0x0000000000087919 */ /* 0x000e660000002100 */
[----:B------:R-:W-:-:S04]  /*11510*/  SHF.L.U32 R0, R0, 0x1f, RZ ;  /* 0x0000001f00007819 */ /* 0x000fc800000006ff */
[----:B------:R-:W0:Y:S01]  /*11520*/  SYNCS.PHASECHK.TRANS64.TRYWAIT P0, [UR38+0x30840], R0 ;  /* 0x03084000ff0075a7 */ /* 0x000e220008000166 */
[----:B-1----:R-:W-:-:S04]  /*11530*/  LOP3.LUT R2, R8, 0x7f, RZ, 0xc0, !PT ;  /* 0x0000007f08027812 */ /* 0x002fc800078ec0ff */
[----:B------:R-:W-:Y:S01]  /*11540*/  ISETP.NE.AND P1, PT, R2, RZ, PT ;  /* 0x000000ff0200720c */ /* 0x000fe20003f25270 */
[----:B0-----:R-:W-:-:S12]  /*11550*/  @!P0 BRA `(.L_x_1060) ;  /* 0x0000003c00f08947 */ /* 0x001fd80003800000 */
.L_x_1151:
[----:B------:R-:W-:Y:S05]  /*11560*/  @P1 BRA `(.L_x_1061) ;  /* 0x0000000000181947 */ /* 0x000fea0003800000 */
[----:B------:R-:W1:Y:S01]  /*11570*/  S2R R2, SR_TID.X ;  /* 0x0000000000027919 */ /* 0x000e620000002100 */
[----:B0-----:R-:W-:-:S04]  /*11580*/  IMAD.MOV.U32 R0, RZ, RZ, 0x8000 ;  /* 0x00008000ff007424 */ /* 0x001fc800078e00ff */
[----:B------:R2:W-:Y:S01]  /*11590*/  SYNCS.ARRIVE.TRANS64 RZ, [UR38+0x30830], R0 ;  /* 0x03083000ffff79a7 */ /* 0x0005e20008000026 */
[----:B-1----:R-:W-:-:S13]  /*115a0*/  LOP3.LUT P0, RZ, R2, 0x1f, RZ, 0xc0, !PT ;  /* 0x0000001f02ff7812 */ /* 0x002fda000780c0ff */
[----:B--2---:R-:W-:Y:S05]  /*115b0*/  @!P0 BRA `(.L_x_1061) ;  /* 0x0000000000048947 */ /* 0x004fea0003800000 */
[----:B------:R-:W-:Y:S01]  /*115c0*/  BPT.TRAP 0x1 ;  /* 0x000000040000795c */ /* 0x000fe20000300000 */
.L_x_1061:
        /* <DEDUP_REMOVED lines=10> */
[----:B------:R-:W-:Y:S01]  /*11670*/  USHF.L.U32 UR11, UR11, 0x6, URZ ;  /* 0x000000060b0b7899 */ /* 0x000fe2000800063f */
        /* <DEDUP_REMOVED lines=26> */
.L_x_1057:
        /* <DEDUP_REMOVED lines=21> */
[----:B01----:R-:W-:Y:S05]  /*11970*/  CALL.ABS.NOINC R2 ;  /* 0x0000000002007343 */ /* 0x003fea0003c00000 */
.L_x_1062:
[----:B------:R-:W1:Y:S01]  /*11980*/  LDC R6, c[0x0][0x448] ;  /* 0x00011200ff067b82 */ /* 0x000e620000000800 */
[----:B------:R-:W2:Y:S01]  /*11990*/  S2R R11, SR_TID.X ;  /* 0x00000000000b7919 */ /* 0x000ea20000002100 */
[----:B------:R-:W-:Y:S01]  /*119a0*/  USHF.R.S32.HI UR4, URZ, 0x1f, UR36 ;  /* 0x0000001f3f047899 */ /* 0x000fe20008011424 */
[----:B------:R-:W-:Y:S01]  /*119b0*/  ULDC.64 UR8, c[0x0][0x2d8] ;  /* 0x0000b60000087ab9 */ /* 0x000fe20000000a00 */
[----:B------:R-:W3:Y:S02]  /*119c0*/  S2R R10, SR_CTAID.Z ;  /* 0x00000000000a7919 */ /* 0x000ee40000002700 */
[----:B------:R-:W-:Y:S02]  /*119d0*/  UIMAD UR6, UR4, UR8, URZ ;  /* 0x00000008040672a4 */ /* 0x000fe4000f8e023f */
[----:B------:R-:W-:Y:S02]  /*119e0*/  UIMAD.WIDE.U32 UR4, UR36, UR8, URZ ;  /* 0x00000008240472a5 */ /* 0x000fe4000f8e003f */
[----:B------:R-:W-:-:S04]  /*119f0*/  UIMAD UR6, UR36, UR9, UR6 ;  /* 0x00000009240672a4 */ /* 0x000fc8000f8e0206 */
[----:B------:R-:W-:Y:S01]  /*11a00*/  UIADD3 UR5, UR5, UR6, URZ ;  /* 0x0000000605057290 */ /* 0x000fe2000fffe03f */
[----:B-1----:R-:W-:Y:S02]  /*11a10*/  ISETP.NE.AND P0, PT, R6, 0x1, PT ;  /* 0x000000010600780c */ /* 0x002fe40003f05270 */
[C---:B--2---:R-:W-:Y:S02]  /*11a20*/  LOP3.LUT R9, R11.reuse, 0x7f, RZ, 0xc0, !PT ;  /* 0x0000007f0b097812 */ /* 0x044fe400078ec0ff */
[----:B------:R-:W-:-:S09]  /*11a30*/  SHF.L.U32 R3, R11, 0x4, RZ ;  /* 0x000000040b037819 */ /* 0x000fd200000006ff */
[----:B------:R-:W1:Y:S01]  /*11a40*/  @P0 LDC R5, c[0x0][0x44c] ;  /* 0x00011300ff050b82 */ /* 0x000e620000000800 */
[----:B0-----:R-:W-:Y:S01]  /*11a50*/  SHF.R.U32.HI R0, RZ, 0x3, R9 ;  /* 0x00000003ff007819 */ /* 0x001fe20000011609 */
[----:B------:R-:W-:-:S03]  /*11a60*/  IMAD.SHL.U32 R9, R9, 0x8, RZ ;  /* 0x0000000809097824 */ /* 0x000fc600078e00ff */
[----:B------:R-:W-:-:S03]  /*11a70*/  LOP3.LUT R3, R0, 0x70, R3, 0xf8, !PT ;  /* 0x0000007000037812 */ /* 0x000fc600078ef803 */
[----:B------:R-:W0:Y:S02]  /*11a80*/  @P0 LDC R7, c[0x0][0x450] ;  /* 0x00011400ff070b82 */ /* 0x000e240000000800 */
[----:B------:R-:W-:-:S06]  /*11a90*/  VIADD R4, R3, UR45 ;  /* 0x0000002d03047c36 */ /* 0x000fcc0008000000 */
[----:B------:R-:W2:Y:S01]  /*11aa0*/  LDC.64 R2, c[0x0][0x2e0] ;  /* 0x0000b800ff027b82 */ /* 0x000ea20000000a00 */
[----:B-1----:R-:W-:-:S04]  /*11ab0*/  @P0 IMAD.HI.U32 R8, R4, R5, RZ ;  /* 0x0000000504080227 */ /* 0x002fc800078e00ff */
[----:B------:R-:W-:Y:S01]  /*11ac0*/  IMAD.MOV.U32 R5, RZ, RZ, R4 ;  /* 0x000000ffff057224 */ /* 0x000fe200078e0004 */
[----:B0-----:R-:W-:Y:S02]  /*11ad0*/  @P0 SHF.R.U32.HI R5, RZ, R7, R8 ;  /* 0x00000007ff050219 */ /* 0x001fe40000011608 */
[----:B---3--:R-:W-:-:S05]  /*11ae0*/  SHF.R.S32.HI R7, RZ, 0x1f, R10 ;  /* 0x0000001fff077819 */ /* 0x008fca000001140a */
[----:B--2---:R-:W-:-:S04]  /*11af0*/  IMAD R8, R7, R2, RZ ;  /* 0x0000000207087224 */ /* 0x004fc800078e02ff */
[C---:B------:R-:W-:Y:S01]  /*11b00*/  IMAD R7, R10.reuse, R3, R8 ;  /* 0x000000030a077224 */ /* 0x040fe200078e0208 */
[----:B------:R-:W-:Y:S01]  /*11b10*/  SHF.R.S32.HI R8, RZ, 0x1f, R5 ;  /* 0x0000001fff087819 */ /* 0x000fe20000011405 */
[----:B------:R-:W-:Y:S01]  /*11b20*/  IMAD.WIDE.U32 R2, R10, R2, UR4 ;  /* 0x000000040a027e25 */ /* 0x000fe2000f8e0002 */
[----:B------:R-:W-:-:S03]  /*11b30*/  ULDC.64 UR4, c[0x0][0x2d0] ;  /* 0x0000b40000047ab9 */ /* 0x000fc60000000a00 */
[----:B------:R-:W-:Y:S02]  /*11b40*/  IMAD.IADD R3, R3, 0x1, R7 ;  /* 0x0000000103037824 */ /* 0x000fe400078e0207 */
[----:B------:R-:W-:Y:S02]  /*11b50*/  IMAD.MOV R7, RZ, RZ, -R5 ;  /* 0x000000ffff077224 */ /* 0x000fe400078e0a05 */
[----:B------:R-:W-:Y:S02]  /*11b60*/  IMAD R8, R8, UR4, RZ ;  /* 0x0000000408087c24 */ /* 0x000fe4000f8e02ff */
[----:B------:R-:W-:Y:S02]  /*11b70*/  IMAD R4, R6, R7, R4 ;  /* 0x0000000706047224 */ /* 0x000fe400078e0204 */
[C---:B------:R-:W-:Y:S02]  /*11b80*/  IMAD R7, R5.reuse, UR5, R8 ;  /* 0x0000000505077c24 */ /* 0x040fe4000f8e0208 */
[----:B------:R-:W-:Y:S01]  /*11b90*/  IMAD.WIDE.U32 R2, R5, UR4, R2 ;  /* 0x0000000405027c25 */ /* 0x000fe2000f8e0002 */
[----:B------:R-:W-:Y:S01]  /*11ba0*/  SHF.R.S32.HI R5, RZ, 0x1f, R4 ;  /* 0x0000001fff057819 */ /* 0x000fe20000011404 */
[----:B------:R-:W-:-:S03]  /*11bb0*/  ULDC.64 UR4, c[0x0][0x2c8] ;  /* 0x0000b20000047ab9 */ /* 0x000fc60000000a00 */
[----:B------:R-:W-:Y:S01]  /*11bc0*/  IADD3 R3, R3, R7, RZ ;  /* 0x0000000703037210 */ /* 0x000fe20007ffe0ff */
[----:B------:R-:W-:-:S04]  /*11bd0*/  IMAD R5, R5, UR4, RZ ;  /* 0x0000000405057c24 */ /* 0x000fc8000f8e02ff */
[C---:B------:R-:W-:Y:S02]  /*11be0*/  IMAD R5, R4.reuse, UR5, R5 ;  /* 0x0000000504057c24 */ /* 0x040fe4000f8e0205 */
[----:B------:R-:W-:Y:S01]  /*11bf0*/  IMAD.WIDE.U32 R2, R4, UR4, R2 ;  /* 0x0000000404027c25 */ /* 0x000fe2000f8e0002 */
[----:B------:R-:W-:-:S03]  /*11c00*/  ULDC.64 UR4, c[0x0][0x280] ;  /* 0x0000a00000047ab9 */ /* 0x000fc60000000a00 */
[----:B------:R-:W-:Y:S01]  /*11c10*/  IMAD.IADD R7, R3, 0x1, R5 ;  /* 0x0000000103077824 */ /* 0x000fe200078e0205 */
[----:B------:R-:W-:Y:S01]  /*11c20*/  LEA R8, P0, R2, UR4, 0x1 ;  /* 0x0000000402087c11 */ /* 0x000fe2000f8008ff */
[----:B------:R-:W-:-:S03]  /*11c30*/  ULDC UR4, c[0x0][0x2b8] ;  /* 0x0000ae0000047ab9 */ /* 0x000fc60000000800 */
[----:B------:R-:W-:Y:S01]  /*11c40*/  LEA.HI.X R7, R2, UR5, R7, 0x1, P0 ;  /* 0x0000000502077c11 */ /* 0x000fe200080f0c07 */
[----:B------:R-:W-:-:S05]  /*11c50*/  IMAD.SHL.U32 R2, R11, 0x8, RZ ;  /* 0x000000080b027824 */ /* 0x000fca00078e00ff */
[C---:B------:R-:W-:Y:S02]  /*11c60*/  LOP3.LUT R3, R2.reuse, 0x1c0, RZ, 0xc0, !PT ;  /* 0x000001c002037812 */ /* 0x040fe400078ec0ff */
[----:B------:R-:W-:Y:S02]  /*11c70*/  LOP3.LUT R10, R2, 0x38, RZ, 0xc0, !PT ;  /* 0x00000038020a7812 */ /* 0x000fe400078ec0ff */
[----:B------:R-:W-:Y:S02]  /*11c80*/  LOP3.LUT R3, R3, 0x38, R2, 0xf8, !PT ;  /* 0x0000003803037812 */ /* 0x000fe400078ef802 */
[C---:B------:R-:W-:Y:S02]  /*11c90*/  LOP3.LUT R2, R10.reuse, 0x40, RZ, 0xfc, !PT ;  /* 0x000000400a027812 */ /* 0x040fe400078efcff */
[----:B------:R-:W-:Y:S02]  /*11ca0*/  ISETP.GE.AND P4, PT, R10, UR4, PT ;  /* 0x000000040a007c0c */ /* 0x000fe4000bf86270 */
[----:B------:R-:W-:-:S02]  /*11cb0*/  ISETP.GE.AND P2, PT, R2, UR4, PT ;  /* 0x0000000402007c0c */ /* 0x000fc4000bf46270 */
[----:B------:R-:W-:-:S04]  /*11cc0*/  LOP3.LUT R2, R10, 0x80, RZ, 0xfc, !PT ;  /* 0x000000800a027812 */ /* 0x000fc800078efcff */
[----:B------:R-:W-:Y:S02]  /*11cd0*/  ISETP.GE.AND P1, PT, R2, UR4, PT ;  /* 0x0000000402007c0c */ /* 0x000fe4000bf26270 */
[----:B------:R-:W-:-:S04]  /*11ce0*/  LOP3.LUT R2, R10, 0xc0, RZ, 0xfc, !PT ;  /* 0x000000c00a027812 */ /* 0x000fc800078efcff */
[----:B------:R-:W-:Y:S01]  /*11cf0*/  ISETP.GE.AND P0, PT, R2, UR4, PT ;  /* 0x0000000402007c0c */ /* 0x000fe2000bf06270 */
[----:B------:R-:W-:Y:S01]  /*11d00*/  UMOV UR4, 0xffffffff ;  /* 0xffffffff00047882 */ /* 0x000fe20000000000 */
[----:B------:R-:W-:-:S04]  /*11d10*/  LOP3.LUT R2, R3, 0x38, R11, 0x78, !PT ;  /* 0x0000003803027812 */ /* 0x000fc800078e780b */
[----:B------:R-:W-:Y:S01]  /*11d20*/  LOP3.LUT R9, R2, 0x200, R9, 0xf8, !PT ;  /* 0x0000020002097812 */ /* 0x000fe200078ef809 */
[----:B------:R-:W-:Y:S06]  /*11d30*/  BRA.DIV UR4, `(.L_x_1063) ;  /* 0x0000003a04107947 */ /* 0x000fec000b800000 */
[----:B------:R-:W0:Y:S01]  /*11d40*/  SHFL.IDX PT, R2, R7, RZ, 0x181f ;  /* 0x00181fff07027589 */ /* 0x000e2200000e0000 */
[----:B------:R-:W-:Y:S01]  /*11d50*/  ULDC UR4, c[0x0][0x288] ;  /* 0x0000a20000047ab9 */ /* 0x000fe20000000800 */
[----:B------:R-:W-:Y:S01]  /*11d60*/  VIADD R0, R0, UR45 ;  /* 0x0000002d00007c36 */ /* 0x000fe20008000000 */
[----:B------:R-:W-:Y:S01]  /*11d70*/  ULDC.64 UR6, c[0x0][0x208] ;  /* 0x0000820000067ab9 */ /* 0x000fe20000000a00 */
[----:B------:R-:W1:Y:S01]  /*11d80*/  SHFL.IDX PT, R14, R8, RZ, 0x181f ;  /* 0x00181fff080e7589 */ /* 0x000e6200000e0000 */
[----:B------:R-:W-:Y:S02]  /*11d90*/  IMAD R6, R6, UR4, RZ ;  /* 0x0000000406067c24 */ /* 0x000fe4000f8e02ff */
[C---:B------:R-:W-:Y:S01]  /*11da0*/  VIADD R11, R0.reuse, 0x10 ;  /* 0x00000010000b7836 */ /* 0x040fe20000000000 */
[----:B------:R-:W-:Y:S02]  /*11db0*/  SHFL.IDX PT, R5, R7, 0x1, 0x181f ;  /* 0x00381f0007057f89 */ /* 0x000fe400000e0000 */
[----:B------:R-:W-:-:S02]  /*11dc0*/  ISETP.GE.AND P3, PT, R0, R6, PT ;  /* 0x000000060000720c */ /* 0x000fc40003f66270 */
[----:B------:R-:W2:Y:S11]  /*11dd0*/  SHFL.IDX PT, R4, R8, 0x1, 0x181f ;  /* 0x00381f0008047f89 */ /* 0x000eb600000e0000 */
[----:B------:R-:W-:-:S02]  /*11de0*/  @!P3 LEA R21, R9, UR38, 0x1 ;  /* 0x000000260915bc11 */ /* 0x000fc4000f8e08ff */
[----:B0-----:R-:W-:Y:S01]  /*11df0*/  MOV R3, R2 ;  /* 0x0000000200037202 */ /* 0x001fe20000000f00 */
[----:B-1----:R-:W-:Y:S02]  /*11e00*/  IMAD.MOV.U32 R2, RZ, RZ, R14 ;  /* 0x000000ffff027224 */ /* 0x002fe400078e000e */
[----:B------:R-:W-:Y:S02]  /*11e10*/  SHFL.IDX PT, R14, R8, 0x7, 0x181f ;  /* 0x00f81f00080e7f89 */ /* 0x000fe400000e0000 */
[----:B------:R-:W-:-:S05]  /*11e20*/  @!P3 IMAD.WIDE.U32 R2, R10, 0x2, R2 ;  /* 0x000000020a02b825 */ /* 0x000fca00078e0002 */
[----:B------:R-:W-:Y:S04]  /*11e30*/  @!P3 LDGSTS.E.BYPASS.LTC128B.128 [R21+0x10400], desc[UR6][R2.64], !P4 ;  /* 0x104000000215bfae */ /* 0x000fe8000e101d46 */
[----:B------:R-:W-:Y:S04]  /*11e40*/  @!P3 LDGSTS.E.BYPASS.LTC128B.128 [R21+0x14400], desc[UR6][R2.64+0x80], !P2 ;  /* 0x144000800215bfae */ /* 0x000fe8000d101d46 */
[----:B------:R-:W-:Y:S04]  /*11e50*/  @!P3 LDGSTS.E.BYPASS.LTC128B.128 [R21+0x18400], desc[UR6][R2.64+0x100], !P1 ;  /* 0x184001000215bfae */ /* 0x000fe8000c901d46 */
[----:B------:R0:W-:Y:S01]  /*11e60*/  @!P3 LDGSTS.E.BYPASS.LTC128B.128 [R21+0x1c400], desc[UR6][R2.64+0x180], !P0 ;  /* 0x1c4001800215bfae */ /* 0x0001e2000c101d46 */
[----:B------:R-:W-:Y:S01]  /*11e70*/  ISETP.GE.AND P3, PT, R11, R6, PT ;  /* 0x000000060b00720c */ /* 0x000fe20003f66270 */
[----:B------:R-:W-:-:S02]  /*11e80*/  VIADD R11, R0, 0x20 ;  /* 0x00000020000b7836 */ /* 0x000fc40000000000 */
[----:B0-----:R-:W-:Y:S10]  /*11e90*/  SHFL.IDX PT, R3, R7, 0x2, 0x181f ;  /* 0x00581f0007037f89 */ /* 0x001ff400000e0000 */
[----:B--2---:R-:W-:Y:S01]  /*11ea0*/  @!P3 IMAD.WIDE.U32 R4, R10, 0x2, R4 ;  /* 0x000000020a04b825 */ /* 0x004fe200078e0004 */
[----:B------:R-:W-:Y:S01]  /*11eb0*/  @!P3 LEA R20, R9, UR38, 0x1 ;  /* 0x000000260914bc11 */ /* 0x000fe2000f8e08ff */
[----:B------:R-:W0:Y:S04]  /*11ec0*/  SHFL.IDX PT, R2, R8, 0x2, 0x181f ;  /* 0x00581f0008027f89 */ /* 0x000e2800000e0000 */
[----:B------:R-:W-:Y:S04]  /*11ed0*/  @!P3 LDGSTS.E.BYPASS.LTC128B.128 [R20+0x10c00], desc[UR6][R4.64], !P4 ;  /* 0x10c000000414bfae */ /* 0x000fe8000e101d46 */
[----:B------:R-:W-:Y:S04]  /*11ee0*/  @!P3 LDGSTS.E.BYPASS.LTC128B.128 [R20+0x14c00], desc[UR6][R4.64+0x80], !P2 ;  /* 0x14c000800414bfae */ /* 0x000fe8000d101d46 */
[----:B------:R-:W-:Y:S04]  /*11ef0*/  @!P3 LDGSTS.E.BYPASS.LTC128B.128 [R20+0x18c00], desc[UR6][R4.64+0x100], !P1 ;  /* 0x18c001000414bfae */ /* 0x000fe8000c901d46 */
[----:B------:R1:W-:Y:S01]  /*11f00*/  @!P3 LDGSTS.E.BYPASS.LTC128B.128 [R20+0x1cc00], desc[UR6][R4.64+0x180], !P0 ;  /* 0x1cc001800414bfae */ /* 0x0003e2000c101d46 */
[----:B------:R-:W-:Y:S01]  /*11f10*/  ISETP.GE.AND P3, PT, R11, R6, PT ;  /* 0x000000060b00720c */ /* 0x000fe20003f66270 */
[----:B------:R-:W-:-:S02]  /*11f20*/  VIADD R11, R0, 0x30 ;  /* 0x00000030000b7836 */ /* 0x000fc40000000000 */
[----:B-1----:R-:W-:Y:S10]  /*11f30*/  SHFL.IDX PT, R5, R7, 0x3, 0x181f ;  /* 0x00781f0007057f89 */ /* 0x002ff400000e0000 */
[----:B0-----:R-:W-:Y:S01]  /*11f40*/  @!P3 IMAD.WIDE.U32 R2, R10, 0x2, R2 ;  /* 0x000000020a02b825 */ /* 0x001fe200078e0002 */
[----:B------:R-:W-:Y:S01]  /*11f50*/  @!P3 LEA R21, R9, UR38, 0x1 ;  /* 0x000000260915bc11 */ /* 0x000fe2000f8e08ff */
[----:B------:R-:W0:Y:S04]  /*11f60*/  SHFL.IDX PT, R4, R8, 0x3, 0x181f ;  /* 0x00781f0008047f89 */ /* 0x000e2800000e0000 */
[----:B------:R-:W-:Y:S04]  /*11f70*/  @!P3 LDGSTS.E.BYPASS.LTC128B.128 [R21+0x11400], desc[UR6][R2.64], !P4 ;  /* 0x114000000215bfae */ /* 0x000fe8000e101d46 */
[----:B------:R-:W-:Y:S04]  /*11f80*/  @!P3 LDGSTS.E.BYPASS.LTC128B.128 [R21+0x15400], desc[UR6][R2.64+0x80], !P2 ;  /* 0x154000800215bfae */ /* 0x000fe8000d101d46 */
[----:B------:R-:W-:Y:S04]  /*11f90*/  @!P3 LDGSTS.E.BYPASS.LTC128B.128 [R21+0x19400], desc[UR6][R2.64+0x100], !P1 ;  /* 0x194001000215bfae */ /* 0x000fe8000c901d46 */
[----:B------:R1:W-:Y:S01]  /*11fa0*/  @!P3 LDGSTS.E.BYPASS.LTC128B.128 [R21+0x1d400], desc[UR6][R2.64+0x180], !P0 ;  /* 0x1d4001800215bfae */ /* 0x0003e2000c101d46 */
[----:B------:R-:W-:-:S02]  /*11fb0*/  ISETP.GE.AND P3, PT, R11, R6, PT ;  /* 0x000000060b00720c */ /* 0x000fc40003f66270 */
[----:B------:R-:W-:Y:S01]  /*11fc0*/  IADD3 R11, R0, 0x40, RZ ;  /* 0x00000040000b7810 */ /* 0x000fe20007ffe0ff */
        /* <DEDUP_REMOVED lines=24> */
[----:B------:R1:W-:Y:S04]  /*12150*/  @!P3 LDGSTS.E.BYPASS.LTC128B.128 [R20+0x12c00], desc[UR6][R4.64], !P4 ;  /* 0x12c000000414bfae */ /* 0x0003e8000e101d46 */
[----:B------:R1:W-:Y:S04]  /*12160*/  @!P3 LDGSTS.E.BYPASS.LTC128B.128 [R20+0x16c00], desc[UR6][R4.64+0x80], !P2 ;  /* 0x16c000800414bfae */ /* 0x0003e8000d101d46 */
[----:B------:R1:W-:Y:S04]  /*12170*/  @!P3 LDGSTS.E.BYPASS.LTC128B.128 [R20+0x1ac00], desc[UR6][R4.64+0x100], !P1 ;  /* 0x1ac001000414bfae */ /* 0x0003e8000c901d46 */
[----:B------:R1:W-:Y:S01]  /*12180*/  @!P3 LDGSTS.E.BYPASS.LTC128B.128 [R20+0x1ec00], desc[UR6][R4.64+0x180], !P0 ;  /* 0x1ec001800414bfae */ /* 0x0003e2000c101d46 */
[----:B------:R-:W-:-:S03]  /*12190*/  ISETP.GE.AND P3, PT, R11, R6, PT ;  /* 0x000000060b00720c */ /* 0x000fc60003f66270 */
[----:B------:R-:W2:Y:S10]  /*121a0*/  SHFL.IDX PT, R7, R7, 0x7, 0x181f ;  /* 0x00f81f0007077f89 */ /* 0x000eb400000e0000 */
[----:B0-----:R-:W-:Y:S01]  /*121b0*/  @!P3 IMAD.WIDE.U32 R2, R10, 0x2, R2 ;  /* 0x000000020a02b825 */ /* 0x001fe200078e0002 */
[----:B------:R-:W-:-:S05]  /*121c0*/  @!P3 LEA R21, R9, UR38, 0x1 ;  /* 0x000000260915bc11 */ /* 0x000fca000f8e08ff */
[----:B------:R1:W-:Y:S04]  /*121d0*/  @!P3 LDGSTS.E.BYPASS.LTC128B.128 [R21+0x13400], desc[UR6][R2.64], !P4 ;  /* 0x134000000215bfae */ /* 0x0003e8000e101d46 */
[----:B------:R1:W-:Y:S04]  /*121e0*/  @!P3 LDGSTS.E.BYPASS.LTC128B.128 [R21+0x17400], desc[UR6][R2.64+0x80], !P2 ;  /* 0x174000800215bfae */ /* 0x0003e8000d101d46 */
[----:B------:R1:W-:Y:S04]  /*121f0*/  @!P3 LDGSTS.E.BYPASS.LTC128B.128 [R21+0x1b400], desc[UR6][R2.64+0x100], !P1 ;  /* 0x1b4001000215bfae */ /* 0x0003e8000c901d46 */
[----:B--2---:R1:W-:Y:S02]  /*12200*/  @!P3 LDGSTS.E.BYPASS.LTC128B.128 [R21+0x1f400], desc[UR6][R2.64+0x180], !P0 ;  /* 0x1f4001800215bfae */ /* 0x0043e4000c101d46 */
.L_x_1168:
[----:B-1----:R-:W-:Y:S01]  /*12210*/  VIADD R3, R0, 0x70 ;  /* 0x0000007000037836 */ /* 0x002fe20000000000 */
        /* <DEDUP_REMOVED lines=15> */
.L_x_1065:
[----:B------:R-:W-:Y:S05]  /*12310*/  BSYNC B0 ;  /* 0x0000000000007941 */ /* 0x000fea0003800000 */
.L_x_1064:
[----:B------:R-:W-:Y:S01]  /*12320*/  NOP ;  /* 0x0000000000007918 */ /* 0x000fe20000000000 */
[----:B------:R-:W-:Y:S01]  /*12330*/  SYNCS.ARRIVE.TRANS64.RED.A0T1 RZ, [UR38+0x30800], RZ ;  /* 0x030800ffffff79a7 */ /* 0x000fe20008200426 */
[----:B------:R-:W-:Y:S01]  /*12340*/  IMAD.MOV.U32 R2, RZ, RZ, 0x1 ;  /* 0x00000001ff027424 */ /* 0x000fe200078e00ff */
[----:B------:R-:W-:Y:S04]  /*12350*/  ARRIVES.LDGSTSBAR.64.TRANSCNT [UR38+0x30800] ;  /* 0x03080000ff0079b0 */ /* 0x000fe80008000aa6 */
[----:B------:R-:W-:Y:S01]  /*12360*/  SHF.L.U32 R2, R2, 0x1f, RZ ;  /* 0x0000001f02027819 */ /* 0x000fe200000006ff */
[----:B------:R-:W-:Y:S01]  /*12370*/  NOP ;  /* 0x0000000000007918 */ /* 0x000fe20000000000 */
[----:B------:R-:W2:Y:S01]  /*12380*/  LDL.LU R3, [R1+0x8] ;  /* 0x0000080001037983 */ /* 0x000ea20000300800 */
[----:B------:R-:W-:Y:S01]  /*12390*/  SYNCS.ARRIVE.TRANS64.A1T0 RZ, [UR38+0x30800], RZ ;  /* 0x030800ffffff79a7 */ /* 0x000fe20008100026 */
[----:B------:R-:W1:Y:S01]  /*123a0*/  SYNCS.PHASECHK.TRANS64.TRYWAIT P0, [UR38+0x30820], R2 ;  /* 0x03082002ff0075a7 */ /* 0x000e620008000166 */
[----:B--2---:R-:W-:-:S05]  /*123b0*/  VIADD R0, R3, 0xfffffffe ;  /* 0xfffffffe03007836 */ /* 0x004fca0000000000 */
[----:B------:R-:W-:Y:S01]  /*123c0*/  ISETP.GE.AND P1, PT, R0, UR39, PT ;  /* 0x0000002700007c0c */ /* 0x000fe2000bf26270 */
[----:B-1----:R-:W-:-:S12]  /*123d0*/  @!P0 BRA `(.L_x_1066) ;  /* 0x0000003c002c8947 */ /* 0x002fd80003800000 */
.L_x_1169:
[----:B0-----:R-:W-:Y:S02]  /*123e0*/  IMAD.MOV.U32 R9, RZ, RZ, 0x1 ;  /* 0x00000001ff097424 */ /* 0x001fe400078e00ff */
[----:B------:R-:W-:Y:S01]  /*123f0*/  IMAD.MOV.U32 R8, RZ, RZ, RZ ;  /* 0x000000ffff087224 */ /* 0x000fe200078e00ff */
[----:B------:R-:W-:Y:S06]  /*12400*/  @!P1 BRA `(.L_x_1067) ;  /* 0x0000002000f09947 */ /* 0x000fec0003800000 */
[----:B------:R-:W-:Y:S01]  /*12410*/  UIADD3 UR4, UR44, 0x1, URZ ;  /* 0x000000012c047890 */ /* 0x000fe2000fffe03f */
[----:B------:R-:W0:Y:S01]  /*12420*/  S2R R4, SR_TID.X ;  /* 0x0000000000047919 */ /* 0x000e220000002100 */
[----:B------:R-:W-:Y:S01]  /*12430*/  ULOP3.LUT UR5, URZ, UR42, URZ, 0x33, !UPT ;  /* 0x0000002a3f057292 */ /* 0x000fe2000f8e333f */
[----:B------:R-:W-:Y:S01]  /*12440*/  IMAD.MOV.U32 R9, RZ, RZ, 0x1 ;  /* 0x00000001ff097424 */ /* 0x000fe200078e00ff */
[----:B------:R-:W-:-:S04]  /*12450*/  UIMAD UR4, UR4, UR41, URZ ;  /* 0x00000029040472a4 */ /* 0x000fc8000f8e023f */
[----:B-1----:R-:W-:Y:S01]  /*12460*/  MOV R3, UR5 ;  /* 0x0000000500037c02 */ /* 0x002fe20008000f00 */
[----:B------:R-:W-:Y:S01]  /*12470*/  ULOP3.LUT UR5, URZ, UR39, URZ, 0x33, !UPT ;  /* 0x000000273f057292 */ /* 0x000fe2000f8e333f */
[----:B------:R-:W-:Y:S01]  /*12480*/  LOP3.LUT R2, RZ, UR4, RZ, 0x33, !PT ;  /* 0x00000004ff027c12 */ /* 0x000fe2000f8e33ff */
[----:B------:R-:W-:-:S03]  /*12490*/  ULOP3.LUT UR4, URZ, UR43, URZ, 0x33, !UPT ;  /* 0x0000002b3f047292 */ /* 0x000fc6000f8e333f */
[----:B------:R-:W-:Y:S01]  /*124a0*/  VIADDMNMX R2, R2, -UR40, R3, !PT ;  /* 0x8000002802027c46 */ /* 0x000fe2000f800103 */
[----:B------:R-:W-:-:S03]  /*124b0*/  IMAD.MOV.U32 R3, RZ, RZ, 0x2 ;  /* 0x00000002ff037424 */ /* 0x000fc600078e00ff */
[----:B------:R-:W-:-:S04]  /*124c0*/  VIMNMX R2, R2, UR4, !PT ;  /* 0x0000000402027c48 */ /* 0x000fc8000ffe0100 */
[----:B------:R-:W-:-:S05]  /*124d0*/  VIADDMNMX R3, R2, R3, UR5, !PT ;  /* 0x0000000502037e46 */ /* 0x000fca000f800103 */
[----:B------:R-:W-:-:S05]  /*124e0*/  VIADD R5, R3, 0xfffffffe ;  /* 0xfffffffe03057836 */ /* 0x000fca0000000000 */
[-C--:B------:R-:W-:Y:S02]  /*124f0*/  ISETP.NE.AND P0, PT, R5, R2.reuse, PT ;  /* 0x000000020500720c */ /* 0x080fe40003f05270 */
[----:B------:R-:W-:Y:S02]  /*12500*/  LOP3.LUT R2, RZ, R2, RZ, 0x33, !PT ;  /* 0x00000002ff027212 */ /* 0x000fe400078e33ff */
[----:B0-----:R-:W-:Y:S02]  /*12510*/  LOP3.LUT R10, R4, 0x1f, RZ, 0xc0, !PT ;  /* 0x0000001f040a7812 */ /* 0x001fe400078ec0ff */
[----:B------:R-:W-:Y:S01]  /*12520*/  MOV R4, R16 ;  /* 0x0000001000047202 */ /* 0x000fe20000000f00 */
[----:B------:R-:W-:-:S05]  /*12530*/  IMAD.IADD R3, R3, 0x1, R2 ;  /* 0x0000000103037824 */ /* 0x000fca00078e0202 */
[----:B------:R-:W-:Y:S01]  /*12540*/  LOP3.LUT R12, R3, 0x1, RZ, 0xc0, !PT ;  /* 0x00000001030c7812 */ /* 0x000fe200078ec0ff */
[----:B------:R-:W-:Y:S06]  /*12550*/  @!P0 BRA `(.L_x_1068) ;  /* 0x0000001400c88947 */ /* 0x000fec0003800000 */
[----:B------:R-:W-:Y:S01]  /*12560*/  BSSY B0, `(.L_x_1068) ;  /* 0x0000171000007945 */ /* 0x000fe20003800000 */
[----:B------:R-:W-:Y:S02]  /*12570*/  IMAD.IADD R6, R3, 0x1, -R12 ;  /* 0x0000000103067824 */ /* 0x000fe400078e0a0c */
[----:B------:R-:W-:Y:S02]  /*12580*/  IMAD.MOV.U32 R7, RZ, RZ, 0x1 ;  /* 0x00000001ff077424 */ /* 0x000fe400078e00ff */
[----:B------:R-:W-:-:S07]  /*12590*/  IMAD.MOV.U32 R4, RZ, RZ, R16 ;  /* 0x000000ffff047224 */ /* 0x000fce00078e0010 */
.L_x_1107:
[----:B------:R-:W2:Y:S01]  /*125a0*/  LDL R2, [R1] ;  /* 0x0000000001027983 */ /* 0x000ea20000100800 */
[----:B------:R-:W-:Y:S01]  /*125b0*/  VIADD R6, R6, 0xfffffffe ;  /* 0xfffffffe06067836 */ /* 0x000fe20000000000 */
[----:B------:R-:W-:Y:S04]  /*125c0*/  BSSY B1, `(.L_x_1069) ;  /* 0x00000b3000017945 */ /* 0x000fe80003800000 */
[----:B------:R-:W-:Y:S02]  /*125d0*/  ISETP.NE.AND P2, PT, R6, RZ, PT ;  /* 0x000000ff0600720c */ /* 0x000fe40003f45270 */
[----:B--2---:R-:W-:-:S13]  /*125e0*/  ISETP.NE.AND P0, PT, R2, RZ, PT ;  /* 0x000000ff0200720c */ /* 0x004fda0003f05270 */
[----:B------:R-:W-:Y:S05]  /*125f0*/  @!P0 BRA `(.L_x_1070) ;  /* 0x0000000800bc8947 */ /* 0x000fea0003800000 */
[----:B------:R-:W2:Y:S01]  /*12600*/  LDL R2, [R1+0x4] ;  /* 0x0000040001027983 */ /* 0x000ea20000100800 */
[----:B------:R-:W-:Y:S02]  /*12610*/  MOV R9, R0 ;  /* 0x0000000000097202 */ /* 0x000fe40000000f00 */
        /* <DEDUP_REMOVED lines=12> */
[--C-:B------:R-:W-:Y:S01]  /*126e0*/  SHF.R.S32.HI R3, RZ, 0x1f, R2.reuse ;  /* 0x0000001fff037819 */ /* 0x100fe20000011402 */
[--C-:B------:R-:W-:Y:S02]  /*126f0*/  IMAD.MOV R5, RZ, RZ, -R2.reuse ;  /* 0x000000ffff057224 */ /* 0x100fe400078e0a02 */
[----:B------:R-:W-:Y:S01]  /*12700*/  IMAD.WIDE.U32 R2, R18, UR4, R2 ;  /* 0x0000000412027c25 */ /* 0x000fe2000f8e0002 */
[----:B------:R-:W-:-:S03]  /*12710*/  ULDC.64 UR4, c[0x0][0x418] ;  /* 0x0001060000047ab9 */ /* 0x000fc60000000a00 */
[----:B------:R-:W-:Y:S01]  /*12720*/  IMAD.IADD R3, R4, 0x1, R3 ;  /* 0x0000000104037824 */ /* 0x000fe200078e0203 */
[----:B------:R-:W-:Y:S01]  /*12730*/  LEA R4, P0, R2, UR4, 0x2 ;  /* 0x0000000402047c11 */ /* 0x000fe2000f8010ff */
[----:B------:R-:W-:-:S03]  /*12740*/  IMAD R9, R9, R5, R0 ;  /* 0x0000000509097224 */ /* 0x000fc600078e0200 */
[----:B------:R-:W-:-:S05]  /*12750*/  LEA.HI.X R5, R2, UR5, R3, 0x2, P0 ;  /* 0x0000000502057c11 */ /* 0x000fca00080f1403 */
[----:B------:R0:W5:Y:S04]  /*12760*/  LDG.E R4, desc[UR6][R4.64] ;  /* 0x0000000604047981 */ /* 0x000168000c1e1900 */
.L_x_1071:
[----:B------:R-:W1:Y:S01]  /*12770*/  S2R R2, SR_TID.X ;  /* 0x0000000000027919 */ /* 0x000e620000002100 */
[----:B------:R-:W-:Y:S01]  /*12780*/  BSSY B2, `(.L_x_1072) ;  /* 0x0000006000027945 */ /* 0x000fe20003800000 */
[----:B-1----:R-:W-:Y:S02]  /*12790*/  LOP3.LUT R3, R2, 0x7f, RZ, 0xc0, !PT ;  /* 0x0000007f02037812 */ /* 0x002fe400078ec0ff */
[----:B------:R-:W-:Y:S02]  /*127a0*/  SHF.L.U32 R2, R7, 0x1f, RZ ;  /* 0x0000001f07027819 */ /* 0x000fe400000006ff */
[----:B------:R-:W-:Y:S02]  /*127b0*/  ISETP.NE.AND P1, PT, R3, RZ, PT ;  /* 0x000000ff0300720c */ /* 0x000fe40003f25270 */
[----:B------:R-:W1:Y:S02]  /*127c0*/  SYNCS.PHASECHK.TRANS64.TRYWAIT P0, [UR38+0x30848], R2 ;  /* 0x03084802ff0075a7 */ /* 0x000e640008000166 */
[----:B-1----:R-:W-:Y:S09]  /*127d0*/  @!P0 BRA `(.L_x_1073) ;  /* 0x0000003800448947 */ /* 0x002ff20003800000 */
.L_x_1170:
[----:B------:R-:W-:Y:S05]  /*127e0*/  BSYNC B2 ;  /* 0x0000000000027941 */ /* 0x000fea0003800000 */
.L_x_1072:
[----:B------:R-:W-:Y:S04]  /*127f0*/  BSSY B2, `(.L_x_1074) ;  /* 0x0000007000027945 */ /* 0x000fe80003800000 */
[----:B------:R-:W-:Y:S05]  /*12800*/  @P1 BRA `(.L_x_1075) ;  /* 0x0000000000141947 */ /* 0x000fea0003800000 */
[----:B------:R-:W-:Y:S01]  /*12810*/  ISETP.NE.AND P0, PT, R10, RZ, PT ;  /* 0x000000ff0a00720c */ /* 0x000fe20003f05270 */
[----:B-1----:R-:W-:-:S04]  /*12820*/  IMAD.MOV.U32 R3, RZ, RZ, 0x8000 ;  /* 0x00008000ff037424 */ /* 0x002fc800078e00ff */
[----:B------:R2:W-:Y:S08]  /*12830*/  SYNCS.ARRIVE.TRANS64 RZ, [UR38+0x30838], R3 ;  /* 0x03083803ffff79a7 */ /* 0x0005f00008000026 */
[----:B--2---:R-:W-:Y:S05]  /*12840*/  @!P0 BRA `(.L_x_1075) ;  /* 0x0000000000048947 */ /* 0x004fea0003800000 */
[----:B------:R-:W-:Y:S01]  /*12850*/  BPT.TRAP 0x1 ;  /* 0x000000040000795c */ /* 0x000fe20000300000 */
.L_x_1075:
[----:B------:R-:W-:Y:S05]  /*12860*/  BSYNC B2 ;  /* 0x0000000000027941 */ /* 0x000fea0003800000 */
.L_x_1074:
[----:B------:R-:W-:Y:S01]  /*12870*/  MOV R14, RZ ;  /* 0x000000ff000e7202 */ /* 0x000fe20000000f00 */
[----:B------:R-:W-:Y:S01]  /*12880*/  ULDC.64 UR4, c[0x0][0x198] ;  /* 0x0000660000047ab9 */ /* 0x000fe20000000a00 */
[----:B------:R-:W-:Y:S01]  /*12890*/  PLOP3.LUT P0, PT, PT, PT, PT, 0x80, 0x0 ;  /* 0x000000000000781c */ /* 0x000fe20003f0f070 */
[----:B------:R-:W-:Y:S01]  /*128a0*/  UIADD3 UR4, UP0, UR4, 0x370, URZ ;  /* 0x0000037004047890 */ /* 0x000fe2000ff1e03f */
[----:B------:R-:W-:Y:S01]  /*128b0*/  R2UR UR34, R14 ;  /* 0x000000000e2272ca */ /* 0x000fe200000e0000 */
[----:B-1----:R-:W-:Y:S01]  /*128c0*/  IMAD.SHL.U32 R3, R9, 0x40, RZ ;  /* 0x0000004009037824 */ /* 0x002fe200078e00ff */
[----:B------:R-:W-:Y:S02]  /*128d0*/  UIADD3 UR32, UR38, 0x28400, URZ ;  /* 0x0002840026207890 */ /* 0x000fe4000fffe03f */
[----:B------:R-:W-:Y:S02]  /*128e0*/  UIADD3 UR33, UR38, 0x30838, URZ ;  /* 0x0003083826217890 */ /* 0x000fe4000fffe03f */
[----:B------:R-:W-:Y:S01]  /*128f0*/  UIADD3.X UR5, URZ, UR5, URZ, UP0, !UPT ;  /* 0x000000053f057290 */ /* 0x000fe200087fe43f */
[----:B------:R-:W-:Y:S01]  /*12900*/  UMOV UR6, 0x0 ;  /* 0x0000000000067882 */ /* 0x000fe20000000000 */
[----:B------:R-:W-:-:S10]  /*12910*/  UMOV UR7, 0x14f00000 ;  /* 0x14f0000000077882 */ /* 0x000fd40000000000 */
.L_x_1076:
[----:B------:R-:W-:-:S13]  /*12920*/  @P0 ELECT P3, URZ, PT ;  /* 0x00000000003f082f */ /* 0x000fda0003860000 */
[----:B-----5:R-:W-:Y:S02]  /*12930*/  @P3 R2UR UR37, R4 ;  /* 0x00000000042532ca */ /* 0x020fe400000e0000 */
        /* <DEDUP_REMOVED lines=11> */
.L_x_1077:
        /* <DEDUP_REMOVED lines=15> */
.L_x_1078:
        /* <DEDUP_REMOVED lines=15> */
.L_x_1079:
        /* <DEDUP_REMOVED lines=12> */
.L_x_1171:
[----:B------:R-:W-:Y:S05]  /*12c90*/  BSYNC B2 ;  /* 0x0000000000027941 */ /* 0x000fea0003800000 */
.L_x_1080:
[----:B------:R-:W-:Y:S01]  /*12ca0*/  BSSY B2, `(.L_x_1082) ;  /* 0x0000009000027945 */ /* 0x000fe20003800000 */
[----:B0-----:R-:W-:Y:S01]  /*12cb0*/  MOV R2, 0x0 ;  /* 0x0000000000027802 */ /* 0x001fe20000000f00 */
[----:B------:R-:W-:Y:S02]  /*12cc0*/  IMAD.MOV.U32 R3, RZ, RZ, 0x14f00000 ;  /* 0x14f00000ff037424 */ /* 0x000fe400078e00ff */
[----:B------:R-:W-:Y:S05]  /*12cd0*/  @P1 BRA `(.L_x_1083) ;  /* 0x0000000000141947 */ /* 0x000fea0003800000 */
[----:B------:R-:W-:Y:S01]  /*12ce0*/  ISETP.NE.AND P0, PT, R10, RZ, PT ;  /* 0x000000ff0a00720c */ /* 0x000fe20003f05270 */
[----:B------:R-:W-:-:S04]  /*12cf0*/  IMAD.MOV.U32 R15, RZ, RZ, 0x8000 ;  /* 0x00008000ff0f7424 */ /* 0x000fc800078e00ff */
[----:B------:R0:W-:Y:S08]  /*12d00*/  SYNCS.ARRIVE.TRANS64 RZ, [UR38+0x30850], R15 ;  /* 0x0308500fffff79a7 */ /* 0x0001f00008000026 */
[----:B0-----:R-:W-:Y:S05]  /*12d10*/  @!P0 BRA `(.L_x_1083) ;  /* 0x0000000000048947 */ /* 0x001fea0003800000 */
[----:B------:R-:W-:Y:S01]  /*12d20*/  BPT.TRAP 0x1 ;  /* 0x000000040000795c */ /* 0x000fe20000300000 */
.L_x_1083:
[----:B------:R-:W-:Y:S05]  /*12d30*/  BSYNC B2 ;  /* 0x0000000000027941 */ /* 0x000fea0003800000 */
.L_x_1082:
[----:B------:R-:W-:Y:S01]  /*12d40*/  R2UR UR6, R2 ;  /* 0x00000000020672ca */ /* 0x000fe200000e0000 */
[----:B------:R-:W-:Y:S01]  /*12d50*/  ULDC.64 UR4, c[0x0][0x198] ;  /* 0x0000660000047ab9 */ /* 0x000fe20000000a00 */
[----:B------:R-:W-:Y:S01]  /*12d60*/  R2UR UR7, R3 ;  /* 0x00000000030772ca */ /* 0x000fe200000e0000 */
[----:B------:R-:W-:Y:S01]  /*12d70*/  UIADD3 UR4, UP0, UR4, 0x470, URZ ;  /* 0x0000047004047890 */ /* 0x000fe2000ff1e03f */
[----:B------:R-:W-:Y:S01]  /*12d80*/  R2UR UR10, R14 ;  /* 0x000000000e0a72ca */ /* 0x000fe200000e0000 */
[----:B------:R-:W-:Y:S01]  /*12d90*/  IMAD.SHL.U32 R14, R17, 0x40, RZ ;  /* 0x00000040110e7824 */ /* 0x000fe200078e00ff */
[----:B------:R-:W-:Y:S01]  /*12da0*/  PLOP3.LUT P0, PT, PT, PT, PT, 0x80, 0x0 ;  /* 0x000000000000781c */ /* 0x000fe20003f0f070 */
[----:B------:R-:W-:Y:S02]  /*12db0*/  UIADD3 UR8, UR38, 0x400, URZ ;  /* 0x0000040026087890 */ /* 0x000fe4000fffe03f */
[----:B------:R-:W-:Y:S02]  /*12dc0*/  UIADD3 UR9, UR38, 0x30850, URZ ;  /* 0x0003085026097890 */ /* 0x000fe4000fffe03f */
[----:B------:R-:W-:-:S12]  /*12dd0*/  UIADD3.X UR5, URZ, UR5, URZ, UP0, !UPT ;  /* 0x000000053f057290 */ /* 0x000fd800087fe43f */
.L_x_1084:
        /* <DEDUP_REMOVED lines=13> */
.L_x_1085:
        /* <DEDUP_REMOVED lines=13> */
.L_x_1086:
        /* <DEDUP_REMOVED lines=13> */
.L_x_1087:
        /* <DEDUP_REMOVED lines=8> */
[----:B------:R-:W-:Y:S01]  /*130d0*/  IMAD.MOV.U32 R17, RZ, RZ, R9 ;  /* 0x000000ffff117224 */ /* 0x000fe200078e0009 */
[----:B------:R-:W-:-:S07]  /*130e0*/  MOV R16, R4 ;  /* 0x0000000400107202 */ /* 0x000fce0000000f00 */
.L_x_1070:
[----:B------:R-:W-:Y:S05]  /*130f0*/  BSYNC B1 ;  /* 0x0000000000017941 */ /* 0x000fea0003800000 */
.L_x_1069:
[----:B------:R-:W2:Y:S01]  /*13100*/  LDL R2, [R1] ;  /* 0x0000000001027983 */ /* 0x000ea20000100800 */
[----:B------:R-:W-:Y:S01]  /*13110*/  BSSY B1, `(.L_x_1088) ;  /* 0x00000b2000017945 */ /* 0x000fe20003800000 */
[----:B------:R-:W-:Y:S02]  /*13120*/  LOP3.LUT R9, R7, 0x1, RZ, 0x3c, !PT ;  /* 0x0000000107097812 */ /* 0x000fe400078e3cff */
[----:B--2---:R-:W-:-:S13]  /*13130*/  ISETP.NE.AND P0, PT, R2, RZ, PT ;  /* 0x000000ff0200720c */ /* 0x004fda0003f05270 */
[----:B------:R-:W-:Y:S05]  /*13140*/  @!P0 BRA `(.L_x_1089) ;  /* 0x0000000800b88947 */ /* 0x000fea0003800000 */
[----:B------:R-:W2:Y:S01]  /*13150*/  LDL R2, [R1+0x4] ;  /* 0x0000040001027983 */ /* 0x000ea20000100800 */
[----:B------:R-:W-:Y:S01]  /*13160*/  VIADD R11, R0, 0xffffffff ;  /* 0xffffffff000b7836 */ /* 0x000fe20000000000 */
        /* <DEDUP_REMOVED lines=21> */
.L_x_1090:
[----:B------:R-:W1:Y:S01]  /*132c0*/  S2R R2, SR_TID.X ;  /* 0x0000000000027919 */ /* 0x000e620000002100 */
[----:B------:R-:W-:Y:S01]  /*132d0*/  BSSY B2, `(.L_x_1091) ;  /* 0x0000006000027945 */ /* 0x000fe20003800000 */
[----:B-1----:R-:W-:Y:S02]  /*132e0*/  LOP3.LUT R3, R2, 0x7f, RZ, 0xc0, !PT ;  /* 0x0000007f02037812 */ /* 0x002fe400078ec0ff */
[----:B------:R-:W-:Y:S02]  /*132f0*/  SHF.L.U32 R2, R9, 0x1f, RZ ;  /* 0x0000001f09027819 */ /* 0x000fe400000006ff */
[----:B------:R-:W-:Y:S02]  /*13300*/  ISETP.NE.AND P1, PT, R3, RZ, PT ;  /* 0x000000ff0300720c */ /* 0x000fe40003f25270 */
[----:B------:R-:W1:Y:S02]  /*13310*/  SYNCS.PHASECHK.TRANS64.TRYWAIT P0, [UR38+0x30840], R2 ;  /* 0x03084002ff0075a7 */ /* 0x000e640008000166 */
[----:B-1----:R-:W-:Y:S09]  /*13320*/  @!P0 BRA `(.L_x_1092) ;  /* 0x0000002c00a08947 */ /* 0x002ff20003800000 */
.L_x_1172:
[----:B------:R-:W-:Y:S05]  /*13330*/  BSYNC B2 ;  /* 0x0000000000027941 */ /* 0x000fea0003800000 */
.L_x_1091:
[----:B------:R-:W-:Y:S04]  /*13340*/  BSSY B2, `(.L_x_1093) ;  /* 0x0000007000027945 */ /* 0x000fe80003800000 */
[----:B------:R-:W-:Y:S05]  /*13350*/  @P1 BRA `(.L_x_1094) ;  /* 0x0000000000141947 */ /* 0x000fea0003800000 */
[----:B------:R-:W-:Y:S02]  /*13360*/  ISETP.NE.AND P0, PT, R10, RZ, PT ;  /* 0x000000ff0a00720c */ /* 0x000fe40003f05270 */
[----:B-1----:R-:W-:-:S04]  /*13370*/  MOV R2, 0x8000 ;  /* 0x0000800000027802 */ /* 0x002fc80000000f00 */
[----:B------:R2:W-:Y:S07]  /*13380*/  SYNCS.ARRIVE.TRANS64 RZ, [UR38+0x30830], R2 ;  /* 0x03083002ffff79a7 */ /* 0x0005ee0008000026 */
[----:B------:R-:W-:Y:S05]  /*13390*/  @!P0 BRA `(.L_x_1094) ;  /* 0x0000000000048947 */ /* 0x000fea0003800000 */
[----:B------:R-:W-:Y:S01]  /*133a0*/  BPT.TRAP 0x1 ;  /* 0x000000040000795c */ /* 0x000fe20000300000 */
.L_x_1094:
[----:B------:R-:W-:Y:S05]  /*133b0*/  BSYNC B2 ;  /* 0x0000000000027941 */ /* 0x000fea0003800000 */
.L_x_1093:
[----:B------:R-:W-:Y:S01]  /*133c0*/  IMAD.MOV.U32 R15, RZ, RZ, RZ ;  /* 0x000000ffff0f7224 */ /* 0x000fe200078e00ff */
[----:B------:R-:W-:Y:S01]  /*133d0*/  ULDC.64 UR4, c[0x0][0x198] ;  /* 0x0000660000047ab9 */ /* 0x000fe20000000a00 */
[----:B------:R-:W-:Y:S01]  /*133e0*/  PLOP3.LUT P0, PT, PT, PT, PT, 0x80, 0x0 ;  /* 0x000000000000781c */ /* 0x000fe20003f0f070 */
[----:B------:R-:W-:Y:S01]  /*133f0*/  UIADD3 UR4, UP0, UR4, 0x370, URZ ;  /* 0x0000037004047890 */ /* 0x000fe2000ff1e03f */
[----:B-12---:R-:W-:Y:S01]  /*13400*/  IMAD.SHL.U32 R2, R11, 0x40, RZ ;  /* 0x000000400b027824 */ /* 0x006fe200078e00ff */
[----:B------:R-:W-:Y:S01]  /*13410*/  R2UR UR10, R15 ;  /* 0x000000000f0a72ca */ /* 0x000fe200000e0000 */
[----:B------:R-:W-:Y:S02]  /*13420*/  UIADD3 UR8, UR38, 0x20400, URZ ;  /* 0x0002040026087890 */ /* 0x000fe4000fffe03f */
[----:B------:R-:W-:Y:S02]  /*13430*/  UIADD3 UR9, UR38, 0x30830, URZ ;  /* 0x0003083026097890 */ /* 0x000fe4000fffe03f */
[----:B------:R-:W-:Y:S01]  /*13440*/  UIADD3.X UR5, URZ, UR5, URZ, UP0, !UPT ;  /* 0x000000053f057290 */ /* 0x000fe200087fe43f */
[----:B------:R-:W-:Y:S01]  /*13450*/  UMOV UR6, 0x0 ;  /* 0x0000000000067882 */ /* 0x000fe20000000000 */
[----:B------:R-:W-:-:S10]  /*13460*/  UMOV UR7, 0x14f00000 ;  /* 0x14f0000000077882 */ /* 0x000fd40000000000 */
.L_x_1095:
        /* <DEDUP_REMOVED lines=14> */
.L_x_1096:
        /* <DEDUP_REMOVED lines=14> */
.L_x_1097:
        /* <DEDUP_REMOVED lines=14> */
.L_x_1098:
        /* <DEDUP_REMOVED lines=12> */
.L_x_1173:
[----:B------:R-:W-:Y:S05]  /*137d0*/  BSYNC B2 ;  /* 0x0000000000027941 */ /* 0x000fea0003800000 */
.L_x_1099:
        /* <DEDUP_REMOVED lines=9> */
.L_x_1102:
[----:B------:R-:W-:Y:S05]  /*13870*/  BSYNC B2 ;  /* 0x0000000000027941 */ /* 0x000fea0003800000 */
.L_x_1101:
        /* <DEDUP_REMOVED lines=10> */
.L_x_1103:
        /* <DEDUP_REMOVED lines=13> */
.L_x_1104:
        /* <DEDUP_REMOVED lines=13> */
.L_x_1105:
        /* <DEDUP_REMOVED lines=13> */
.L_x_1106:
        /* <DEDUP_REMOVED lines=10> */
.L_x_1089:
[----:B------:R-:W-:Y:S05]  /*13c30*/  BSYNC B1 ;  /* 0x0000000000017941 */ /* 0x000fea0003800000 */
.L_x_1088:
[----:B------:R-:W-:Y:S02]  /*13c40*/  VIADD R0, R0, 0xfffffffe ;  /* 0xfffffffe00007836 */ /* 0x000fe40000000000 */
[----:B------:R-:W-:Y:S01]  /*13c50*/  IMAD.MOV.U32 R7, RZ, RZ, R9 ;  /* 0x000000ffff077224 */ /* 0x000fe200078e0009 */
[----:B------:R-:W-:Y:S06]  /*13c60*/  @P2 BRA `(.L_x_1107) ;  /* 0xffffffe8004c2947 */ /* 0x000fec000383ffff */
[----:B------:R-:W-:Y:S05]  /*13c70*/  BSYNC B0 ;  /* 0x0000000000007941 */ /* 0x000fea0003800000 */
.L_x_1068:
[----:B------:R-:W-:Y:S01]  /*13c80*/  ISETP.NE.AND P0, PT, R12, RZ, PT ;  /* 0x000000ff0c00720c */ /* 0x000fe20003f05270 */
[----:B------:R-:W-:-:S12]  /*13c90*/  BSSY B0, `(.L_x_1067) ;  /* 0x00000b3000007945 */ /* 0x000fd80003800000 */
[----:B------:R-:W-:Y:S05]  /*13ca0*/  @!P0 BRA `(.L_x_1108) ;  /* 0x0000000800c48947 */ /* 0x000fea0003800000 */
[----:B------:R-:W2:Y:S01]  /*13cb0*/  LDL R2, [R1] ;  /* 0x0000000001027983 */ /* 0x000ea20000100800 */
[----:B------:R-:W-:Y:S01]  /*13cc0*/  IMAD.MOV.U32 R8, RZ, RZ, 0x1 ;  /* 0x00000001ff087424 */ /* 0x000fe200078e00ff */
[----:B--2---:R-:W-:-:S13]  /*13cd0*/  ISETP.NE.AND P1, PT, R2, RZ, PT ;  /* 0x000000ff0200720c */ /* 0x004fda0003f25270 */
[----:B------:R-:W-:Y:S05]  /*13ce0*/  @!P1 BRA `(.L_x_1108) ;  /* 0x0000000800b49947 */ /* 0x000fea0003800000 */
[----:B------:R-:W2:Y:S02]  /*13cf0*/  LDL.LU R2, [R1+0x4] ;  /* 0x0000040001027983 */ /* 0x000ea40000300800 */
[----:B--2---:R-:W-:-:S13]  /*13d00*/  ISETP.NE.AND P1, PT, R2, RZ, PT ;  /* 0x000000ff0200720c */ /* 0x004fda0003f25270 */
[----:B------:R-:W-:Y:S05]  /*13d10*/  @!P1 BRA `(.L_x_1109) ;  /* 0x0000000000509947 */ /* 0x000fea0003800000 */
[----:B------:R-:W0:Y:S01]  /*13d20*/  LDC R7, c[0x0][0x43c] ;  /* 0x00010f00ff077b82 */ /* 0x000e220000000800 */
[----:B------:R-:W-:Y:S01]  /*13d30*/  MOV R6, R0 ;  /* 0x0000000000067202 */ /* 0x000fe20000000f00 */
        /* <DEDUP_REMOVED lines=16> */
[----:B------:R-:W-:-:S04]  /*13e40*/  IMAD.MOV R2, RZ, RZ, -R6 ;  /* 0x000000ffff027224 */ /* 0x000fc800078e0a06 */
[----:B------:R-:W-:-:S07]  /*13e50*/  IMAD R0, R7, R2, R0 ;  /* 0x0000000207007224 */ /* 0x000fce00078e0200 */
.L_x_1109:
[----:B------:R-:W1:Y:S01]  /*13e60*/  S2R R2, SR_TID.X ;  /* 0x0000000000027919 */ /* 0x000e620000002100 */
[----:B------:R-:W-:Y:S01]  /*13e70*/  BSSY B1, `(.L_x_1110) ;  /* 0x0000006000017945 */ /* 0x000fe20003800000 */
[----:B-1----:R-:W-:Y:S02]  /*13e80*/  LOP3.LUT R3, R2, 0x7f, RZ, 0xc0, !PT ;  /* 0x0000007f02037812 */ /* 0x002fe400078ec0ff */
[----:B------:R-:W-:Y:S02]  /*13e90*/  SHF.L.U32 R2, R9, 0x1f, RZ ;  /* 0x0000001f09027819 */ /* 0x000fe400000006ff */
[----:B------:R-:W-:Y:S02]  /*13ea0*/  ISETP.NE.AND P1, PT, R3, RZ, PT ;  /* 0x000000ff0300720c */ /* 0x000fe40003f25270 */
[----:B------:R-:W1:Y:S02]  /*13eb0*/  SYNCS.PHASECHK.TRANS64.TRYWAIT P0, [UR38+0x30848], R2 ;  /* 0x03084802ff0075a7 */ /* 0x000e640008000166 */
[----:B-1----:R-:W-:Y:S09]  /*13ec0*/  @!P0 BRA `(.L_x_1111) ;  /* 0x0000002000e88947 */ /* 0x002ff20003800000 */
.L_x_1174:
[----:B------:R-:W-:Y:S05]  /*13ed0*/  BSYNC B1 ;  /* 0x0000000000017941 */ /* 0x000fea0003800000 */
.L_x_1110:
[----:B------:R-:W-:Y:S04]  /*13ee0*/  BSSY B1, `(.L_x_1112) ;  /* 0x0000007000017945 */ /* 0x000fe80003800000 */
[----:B------:R-:W-:Y:S05]  /*13ef0*/  @P1 BRA `(.L_x_1113) ;  /* 0x0000000000141947 */ /* 0x000fea0003800000 */
[----:B------:R-:W-:Y:S01]  /*13f00*/  ISETP.NE.AND P0, PT, R10, RZ, PT ;  /* 0x000000ff0a00720c */ /* 0x000fe20003f05270 */
[----:B-1----:R-:W-:-:S04]  /*13f10*/  IMAD.MOV.U32 R3, RZ, RZ, 0x8000 ;  /* 0x00008000ff037424 */ /* 0x002fc800078e00ff */
[----:B------:R2:W-:Y:S08]  /*13f20*/  SYNCS.ARRIVE.TRANS64 RZ, [UR38+0x30838], R3 ;  /* 0x03083803ffff79a7 */ /* 0x0005f00008000026 */
[----:B--2---:R-:W-:Y:S05]  /*13f30*/  @!P0 BRA `(.L_x_1113) ;  /* 0x0000000000048947 */ /* 0x004fea0003800000 */
[----:B------:R-:W-:Y:S01]  /*13f40*/  BPT.TRAP 0x1 ;  /* 0x000000040000795c */ /* 0x000fe20000300000 */
.L_x_1113:
[----:B------:R-:W-:Y:S05]  /*13f50*/  BSYNC B1 ;  /* 0x0000000000017941 */ /* 0x000fea0003800000 */
.L_x_1112:
[----:B0-----:R-:W-:Y:S01]  /*13f60*/  MOV R5, RZ ;  /* 0x000000ff00057202 */ /* 0x001fe20000000f00 */
        /* <DEDUP_REMOVED lines=10> */
.L_x_1114:
        /* <DEDUP_REMOVED lines=14> */
.L_x_1115:
        /* <DEDUP_REMOVED lines=14> */
.L_x_1116:
        /* <DEDUP_REMOVED lines=14> */
.L_x_1117:
        /* <DEDUP_REMOVED lines=11> */
.L_x_1175:
[----:B------:R-:W-:Y:S05]  /*14360*/  BSYNC B1 ;  /* 0x0000000000017941 */ /* 0x000fea0003800000 */
.L_x_1118:
        /* <DEDUP_REMOVED lines=9> */
.L_x_1121:
[----:B------:R-:W-:Y:S05]  /*14400*/  BSYNC B1 ;  /* 0x0000000000017941 */ /* 0x000fea0003800000 */
.L_x_1120:
        /* <DEDUP_REMOVED lines=10> */
.L_x_1122:
        /* <DEDUP_REMOVED lines=13> */
.L_x_1123:
        /* <DEDUP_REMOVED lines=13> */
.L_x_1124:
        /* <DEDUP_REMOVED lines=13> */
.L_x_1125:
        /* <DEDUP_REMOVED lines=10> */
.L_x_1108:
[----:B------:R-:W-:Y:S05]  /*147c0*/  BSYNC B0 ;  /* 0x0000000000007941 */ /* 0x000fea0003800000 */
.L_x_1067:
[----:B------:R-:W2:Y:S01]  /*147d0*/  LDL.LU R0, [R1] ;  /* 0x0000000001007983 */ /* 0x000ea20000300800 */
[----:B------:R-:W-:Y:S01]  /*147e0*/  BSSY B0, `(.L_x_1126) ;  /* 0x0000051000007945 */ /* 0x000fe20003800000 */
[----:B--2---:R-:W-:-:S13]  /*147f0*/  ISETP.NE.AND P0, PT, R0, RZ, PT ;  /* 0x000000ff0000720c */ /* 0x004fda0003f05270 */
[----:B------:R-:W-:Y:S05]  /*14800*/  @!P0 BRA `(.L_x_1127) ;  /* 0x0000000400388947 */ /* 0x000fea0003800000 */
[----:B------:R-:W0:Y:S01]  /*14810*/  S2R R0, SR_TID.X ;  /* 0x0000000000007919 */ /* 0x000e220000002100 */
[----:B-1----:R-:W-:Y:S01]  /*14820*/  LEA R3, R8, UR38, 0x3 ;  /* 0x0000002608037c11 */ /* 0x002fe2000f8e18ff */
[----:B------:R-:W-:Y:S01]  /*14830*/  BSSY B1, `(.L_x_1128) ;  /* 0x0000006000017945 */ /* 0x000fe20003800000 */
[----:B0-----:R-:W-:Y:S02]  /*14840*/  LOP3.LUT R2, R0, 0x7f, RZ, 0xc0, !PT ;  /* 0x0000007f00027812 */ /* 0x001fe400078ec0ff */
[----:B------:R-:W-:Y:S02]  /*14850*/  SHF.L.U32 R0, R9, 0x1f, RZ ;  /* 0x0000001f09007819 */ /* 0x000fe400000006ff */
[----:B------:R-:W-:Y:S02]  /*14860*/  ISETP.NE.AND P1, PT, R2, RZ, PT ;  /* 0x000000ff0200720c */ /* 0x000fe40003f25270 */
[----:B------:R-:W0:Y:S02]  /*14870*/  SYNCS.PHASECHK.TRANS64.TRYWAIT P0, [R3+URZ+0x30860], R0 ;  /* 0x03086000030075a7 */ /* 0x000e24000800017f */
[----:B0-----:R-:W-:Y:S09]  /*14880*/  @!P0 BRA `(.L_x_1129) ;  /* 0x0000001800a88947 */ /* 0x001ff20003800000 */
.L_x_1176:
[----:B------:R-:W-:Y:S05]  /*14890*/  BSYNC B1 ;  /* 0x0000000000017941 */ /* 0x000fea0003800000 */
.L_x_1128:
[----:B------:R-:W-:Y:S04]  /*148a0*/  BSSY B1, `(.L_x_1130) ;  /* 0x0000008000017945 */ /* 0x000fe80003800000 */
[----:B------:R-:W-:Y:S05]  /*148b0*/  @P1 BRA `(.L_x_1131) ;  /* 0x0000000000181947 */ /* 0x000fea0003800000 */
[----:B------:R-:W1:Y:S01]  /*148c0*/  S2R R2, SR_TID.X ;  /* 0x0000000000027919 */ /* 0x000e620000002100 */
[----:B0-----:R-:W-:-:S04]  /*148d0*/  IMAD.MOV.U32 R0, RZ, RZ, 0x8000 ;  /* 0x00008000ff007424 */ /* 0x001fc800078e00ff */
[----:B------:R2:W-:Y:S01]  /*148e0*/  SYNCS.ARRIVE.TRANS64 RZ, [R3+URZ+0x30850], R0 ;  /* 0x0308500003ff79a7 */ /* 0x0005e2000800003f */
[----:B-1----:R-:W-:-:S13]  /*148f0*/  LOP3.LUT P0, RZ, R2, 0x1f, RZ, 0xc0, !PT ;  /* 0x0000001f02ff7812 */ /* 0x002fda000780c0ff */
[----:B--2---:R-:W-:Y:S05]  /*14900*/  @!P0 BRA `(.L_x_1131) ;  /* 0x0000000000048947 */ /* 0x004fea0003800000 */
[----:B------:R-:W-:Y:S01]  /*14910*/  BPT.TRAP 0x1 ;  /* 0x000000040000795c */ /* 0x000fe20000300000 */
.L_x_1131:
[----:B------:R-:W-:Y:S05]  /*14920*/  BSYNC B1 ;  /* 0x0000000000017941 */ /* 0x000fea0003800000 */
.L_x_1130:
[----:B------:R-:W-:Y:S01]  /*14930*/  R2UR UR4, R8 ;  /* 0x00000000080472ca */ /* 0x000fe200000e0000 */
[----:B------:R-:W-:Y:S01]  /*14940*/  ULDC.64 UR6, c[0x0][0x198] ;  /* 0x0000660000067ab9 */ /* 0x000fe20000000a00 */
[----:B------:R-:W-:Y:S01]  /*14950*/  R2UR UR9, R3 ;  /* 0x00000000030972ca */ /* 0x000fe200000e0000 */
[----:B------:R-:W-:Y:S01]  /*14960*/  UIADD3 UR6, UP0, UR6, 0x470, URZ ;  /* 0x0000047006067890 */ /* 0x000fe2000ff1e03f */
[----:B------:R-:W-:Y:S01]  /*14970*/  PLOP3.LUT P0, PT, PT, PT, PT, 0x80, 0x0 ;  /* 0x000000000000781c */ /* 0x000fe20003f0f070 */
[----:B------:R-:W-:Y:S01]  /*14980*/  IMAD.SHL.U32 R17, R17, 0x40, RZ ;  /* 0x0000004011117824 */ /* 0x000fe200078e00ff */
[----:B------:R-:W-:Y:S01]  /*14990*/  UMOV UR14, 0x0 ;  /* 0x00000000000e7882 */ /* 0x000fe20000000000 */
[----:B------:R-:W-:Y:S01]  /*149a0*/  UIADD3.X UR7, URZ, UR7, URZ, UP0, !UPT ;  /* 0x000000073f077290 */ /* 0x000fe200087fe43f */
[----:B------:R-:W-:Y:S01]  /*149b0*/  UMOV UR15, 0x14f00000 ;  /* 0x14f00000000f7882 */ /* 0x000fe20000000000 */
[----:B------:R-:W-:-:S04]  /*149c0*/  UMOV UR10, URZ ;  /* 0x0000003f000a7c82 */ /* 0x000fc80008000000 */
[----:B------:R-:W-:Y:S02]  /*149d0*/  ULEA UR4, UR4, UR38, 0xf ;  /* 0x0000002604047291 */ /* 0x000fe4000f8e783f */
[----:B------:R-:W-:Y:S02]  /*149e0*/  UIADD3 UR9, UR9, 0x30850, URZ ;  /* 0x0003085009097890 */ /* 0x000fe4000fffe03f */
[----:B------:R-:W-:-:S12]  /*149f0*/  UIADD3 UR8, UR4, 0x400, URZ ;  /* 0x0000040004087890 */ /* 0x000fd8000fffe03f */
.L_x_1132:
        /* <DEDUP_REMOVED lines=8> */
[----:B------:R-:W-:Y:S01]  /*14a80*/  PLOP3.LUT P0, PT, PT, PT, PT, 0x80, 0x0 ;  /* 0x000000000000781c */ /* 0x000fe20003f0f070 */
[----:B------:R-:W-:Y:S01]  /*14a90*/  UIADD3 UR8, UR4, 0x2400, URZ ;  /* 0x0000240004087890 */ /* 0x000fe2000fffe03f */
[----:B------:R-:W-:Y:S01]  /*14aa0*/  UMOV UR14, 0x0 ;  /* 0x00000000000e7882 */ /* 0x000fe20000000000 */
[----:B------:R-:W-:Y:S01]  /*14ab0*/  UMOV UR15, 0x14f00000 ;  /* 0x14f00000000f7882 */ /* 0x000fe20000000000 */
[----:B------:R-:W-:-:S09]  /*14ac0*/  UMOV UR10, 0x40 ;  /* 0x00000040000a7882 */ /* 0x000fd20000000000 */
.L_x_1133:
        /* <DEDUP_REMOVED lines=13> */
.L_x_1134:
        /* <DEDUP_REMOVED lines=10> */
[----:B------:R-:W-:Y:S02]  /*14c40*/  UMOV UR5, 0x14f00000 ;  /* 0x14f0000000057882 */ /* 0x000fe40000000000 */
[----:B------:R-:W-:Y:S01]  /*14c50*/  UMOV UR4, 0x0 ;  /* 0x0000000000047882 */ /* 0x000fe20000000000 */
[----:B------:R-:W-:-:S08]  /*14c60*/  UMOV UR10, 0xc0 ;  /* 0x000000c0000a7882 */ /* 0x000fd00000000000 */
.L_x_1135:
        /* <DEDUP_REMOVED lines=8> */
.L_x_1127:
[----:B------:R-:W-:Y:S05]  /*14cf0*/  BSYNC B0 ;  /* 0x0000000000007941 */ /* 0x000fea0003800000 */
.L_x_1126:
[----:B0-----:R-:W-:Y:S02]  /*14d00*/  VIADD R0, R8, 0x1 ;  /* 0x0000000108007836 */ /* 0x001fe40000000000 */
[----:B-1----:R-:W-:-:S03]  /*14d10*/  IMAD.MOV.U32 R3, RZ, RZ, RZ ;  /* 0x000000ffff037224 */ /* 0x002fc600078e00ff */
[----:B------:R-:W-:-:S04]  /*14d20*/  ISETP.NE.AND P0, PT, R0, 0x2, PT ;  /* 0x000000020000780c */ /* 0x000fc80003f05270 */
[----:B------:R-:W-:Y:S02]  /*14d30*/  SEL R2, RZ, 0x1, P0 ;  /* 0x00000001ff027807 */ /* 0x000fe40000000000 */
[----:B------:R-:W-:Y:S02]  /*14d40*/  SEL R0, R0, RZ, P0 ;  /* 0x000000ff00007207 */ /* 0x000fe40000000000 */
[----:B------:R-:W-:-:S07]  /*14d50*/  LOP3.LUT R9, R9, R2, RZ, 0x3c, !PT ;  /* 0x0000000209097212 */ /* 0x000fce00078e3cff */
.L_x_1045:
[----:B------:R-:W0:Y:S01]  /*14d60*/  S2R R5, SR_CgaCtaId ;  /* 0x0000000000057919 */ /* 0x000e220000008800 */
[----:B------:R-:W-:Y:S02]  /*14d70*/  MOV R2, 0x400 ;  /* 0x0000040000027802 */ /* 0x000fe40000000f00 */
[----:B------:R-:W-:Y:S02]  /*14d80*/  SHF.L.U32 R3, R3, 0x1f, RZ ;  /* 0x0000001f03037819 */ /* 0x000fe400000006ff */
[----:B0-----:R-:W-:-:S04]  /*14d90*/  LEA R2, R5, R2, 0x18 ;  /* 0x0000000205027211 */ /* 0x001fc800078ec0ff */
[----:B------:R-:W0:Y:S02]  /*14da0*/  SYNCS.PHASECHK.TRANS64.TRYWAIT P0, [R2+URZ+0x30820], R3 ;  /* 0x03082003020075a7 */ /* 0x000e24000800017f */
[----:B0-----:R-:W-:Y:S05]  /*14db0*/  @!P0 BRA `(.L_x_1136) ;  /* 0x0000001400708947 */ /* 0x001fea0003800000 */
.L_x_1177:
[----:B------:R-:W-:-:S03]  /*14dc0*/  UMOV UR4, 0xffffffff ;  /* 0xffffffff00047882 */ /* 0x000fc60000000000 */
[----:B------:R-:W-:Y:S05]  /*14dd0*/  BRA.DIV UR4, `(.L_x_1137) ;  /* 0x00000016047c7947 */ /* 0x000fea000b800000 */
[----:B0-----:R-:W0:Y:S02]  /*14de0*/  S2R R3, SR_TID.X ;  /* 0x0000000000037919 */ /* 0x001e240000002100 */
[----:B0-----:R-:W-:-:S04]  /*14df0*/  SHF.R.U32.HI R3, RZ, 0x5, R3 ;  /* 0x00000005ff037819 */ /* 0x001fc80000011603 */
[----:B------:R-:W-:-:S05]  /*14e00*/  LOP3.LUT R3, R3, 0x3, RZ, 0xc0, !PT ;  /* 0x0000000303037812 */ /* 0x000fca00078ec0ff */
[----:B------:R0:W1:Y:S02]  /*14e10*/  SHFL.IDX PT, R14, R3, RZ, 0x1f ;  /* 0x00001fff030e7589 */ /* 0x00006400000e0000 */
.L_x_1180:
[----:B-1----:R-:W-:-:S13]  /*14e20*/  ISETP.NE.AND P0, PT, R14, RZ, PT ;  /* 0x000000ff0e00720c */ /* 0x002fda0003f05270 */
[----:B------:R-:W-:Y:S05]  /*14e30*/  @P0 BRA `(.L_x_961) ;  /* 0x0000000000900947 */ /* 0x000fea0003800000 */
[----:B------:R-:W-:-:S03]  /*14e40*/  UMOV UR4, 0xffffffff ;  /* 0xffffffff00047882 */ /* 0x000fc60000000000 */
[----:B------:R-:W-:Y:S05]  /*14e50*/  BRA.DIV UR4, `(.L_x_1138) ;  /* 0x0000001604907947 */ /* 0x000fea000b800000 */
[----:B------:R-:W-:-:S13]  /*14e60*/  ELECT P6, URZ, PT ;  /* 0x00000000003f782f */ /* 0x000fda00038c0000 */
.L_x_1183:
[----:B------:R-:W-:Y:S05]  /*14e70*/  @!P6 BRA `(.L_x_961) ;  /* 0x000000000080e947 */ /* 0x000fea0003800000 */
[----:B0-----:R-:W2:Y:S02]  /*14e80*/  LDL R3, [R1+0xc] ;  /* 0x00000c0001037983 */ /* 0x001ea40000100800 */
[----:B--2---:R-:W-:-:S13]  /*14e90*/  R2UR UR4, R3 ;  /* 0x00000000030472ca */ /* 0x004fda00000e0000 */
[----:B------:R-:W-:-:S06]  /*14ea0*/  ULOP3.LUT UR4, UR4, 0x2, URZ, 0xfc, !UPT ;  /* 0x0000000204047892 */ /* 0x000fcc000f8efc3f */
[----:B------:R-:W-:-:S04]  /*14eb0*/  MOV R3, UR4 ;  /* 0x0000000400037c02 */ /* 0x000fc80008000f00 */
[----:B------:R-:W-:-:S13]  /*14ec0*/  ISETP.NE.AND P2, PT, R3, 0x3, PT ;  /* 0x000000030300780c */ /* 0x000fda0003f45270 */
[----:B------:R-:W-:Y:S05]  /*14ed0*/  @!P2 BRA `(.L_x_1139) ;  /* 0x000000000004a947 */ /* 0x000fea0003800000 */
[----:B------:R-:W-:Y:S01]  /*14ee0*/  BPT.TRAP 0x1 ;  /* 0x000000040000795c */ /* 0x000fe20000300000 */
.L_x_1139:
[----:B------:R-:W-:Y:S01]  /*14ef0*/  VIADD R7, R2, 0x30840 ;  /* 0x0003084002077836 */ /* 0x000fe20000000000 */
[----:B------:R-:W-:Y:S01]  /*14f00*/  SHF.L.U32 R5, R9, 0x1f, RZ ;  /* 0x0000001f09057819 */ /* 0x000fe200000006ff */
[C---:B------:R-:W-:Y:S02]  /*14f10*/  VIADD R3, R0.reuse, 0x1 ;  /* 0x0000000100037836 */ /* 0x040fe40000000000 */
[----:B------:R-:W-:-:S03]  /*14f20*/  IMAD R6, R0, 0x8, R7 ;  /* 0x0000000800067824 */ /* 0x000fc600078e0207 */
[C---:B------:R-:W-:Y:S01]  /*14f30*/  ISETP.NE.AND P1, PT, R3.reuse, 0x2, PT ;  /* 0x000000020300780c */ /* 0x040fe20003f25270 */
[----:B------:R-:W0:Y:S03]  /*14f40*/  SYNCS.PHASECHK.TRANS64.TRYWAIT P0, [R6+URZ], R5 ;  /* 0x00000005060075a7 */ /* 0x000e26000800017f */
[----:B------:R-:W-:Y:S02]  /*14f50*/  SEL R4, RZ, 0x1, P1 ;  /* 0x00000001ff047807 */ /* 0x000fe40000800000 */
[----:B------:R-:W-:Y:S02]  /*14f60*/  SEL R8, R3, RZ, P1 ;  /* 0x000000ff03087207 */ /* 0x000fe40000800000 */
[----:B------:R-:W-:-:S03]  /*14f70*/  LOP3.LUT R4, R9, R4, RZ, 0x3c, !PT ;  /* 0x0000000409047212 */ /* 0x000fc600078e3cff */
[----:B------:R-:W-:Y:S01]  /*14f80*/  IMAD R3, R8, 0x8, R7 ;  /* 0x0000000808037824 */ /* 0x000fe200078e0207 */
[----:B------:R-:W-:Y:S01]  /*14f90*/  SHF.L.U32 R4, R4, 0x1f, RZ ;  /* 0x0000001f04047819 */ /* 0x000fe200000006ff */
[----:B0-----:R-:W-:Y:S06]  /*14fa0*/  @!P0 BRA `(.L_x_1140) ;  /* 0x00000014005c8947 */ /* 0x001fec0003800000 */
.L_x_1184:
[----:B------:R-:W1:Y:S02]  /*14fb0*/  SYNCS.PHASECHK.TRANS64.TRYWAIT P0, [R3+URZ], R4 ;  /* 0x00000004030075a7 */ /* 0x000e64000800017f */
[----:B-1----:R-:W-:Y:S05]  /*14fc0*/  @!P0 BRA `(.L_x_1141) ;  /* 0x0000001400688947 */ /* 0x002fea0003800000 */
.L_x_1185:
[----:B------:R-:W-:Y:S05]  /*14fd0*/  @!P2 BRA `(.L_x_1142) ;  /* 0x000000000004a947 */ /* 0x000fea0003800000 */
[----:B------:R-:W-:Y:S01]  /*14fe0*/  BPT.TRAP 0x1 ;  /* 0x000000040000795c */ /* 0x000fe20000300000 */
.L_x_1142:
[----:B-1----:R-:W-:-:S05]  /*14ff0*/  IADD3 R3, R2, 0x30860, RZ ;  /* 0x0003086002037810 */ /* 0x002fca0007ffe0ff */
[----:B------:R-:W-:-:S04]  /*15000*/  IMAD R0, R0, 0x8, R3 ;  /* 0x0000000800007824 */ /* 0x000fc800078e0203 */
[----:B------:R-:W1:Y:S02]  /*15010*/  SYNCS.PHASECHK.TRANS64.TRYWAIT P0, [R0+URZ], R5 ;  /* 0x00000005000075a7 */ /* 0x000e64000800017f */
[----:B-1----:R-:W-:Y:S05]  /*15020*/  @!P0 BRA `(.L_x_1143) ;  /* 0x0000001400648947 */ /* 0x002fea0003800000 */
.L_x_1186:
[----:B------:R-:W-:-:S07]  /*15030*/  IMAD R3, R8, 0x8, R3 ;  /* 0x0000000808037824 */ /* 0x000fce00078e0203 */
.L_x_1144:
[----:B--2---:R2:W3:Y:S02]  /*15040*/  SYNCS.PHASECHK.TRANS64.TRYWAIT P0, [R3+URZ], R4 ;  /* 0x00000004030075a7 */ /* 0x0044e4000800017f */
[----:B---3--:R-:W-:Y:S05]  /*15050*/  @!P0 NANOSLEEP.SYNCS 0x989680 ;  /* 0x009896800000895d */ /* 0x008fea0003900000 */
[----:B------:R-:W3:Y:S02]  /*15060*/  @!P0 SYNCS.PHASECHK.TRANS64 P0, [R3+URZ], R4 ;  /* 0x00000004030085a7 */ /* 0x000ee4000800007f */
[----:B---3--:R-:W-:Y:S05]  /*15070*/  @!P0 BRA `(.L_x_1144) ;  /* 0xfffffffc00f08947 */ /* 0x008fea000383ffff */
.L_x_961:
[----:B------:R-:W-:Y:S05]  /*15080*/  BSYNC B6 ;  /* 0x0000000000067941 */ /* 0x000fea0003800000 */
.L_x_958:
[----:B------:R-:W-:Y:S05]  /*15090*/  EXIT ;  /* 0x000000000000794d */ /* 0x000fea0003800000 */
.L_x_971:
[----:B------:R-:W-:-:S13]  /*150a0*/  R2UR UR4, R16 ;  /* 0x00000000100472ca */ /* 0x000fda00000e0000 */
[----:B0-----:R-:W-:-:S04]  /*150b0*/  IMAD.U32 R3, RZ, RZ, UR4 ;  /* 0x00000004ff037e24 */ /* 0x001fc8000f8e00ff */
[----:B------:R0:W1:Y:S03]  /*150c0*/  SYNCS.PHASECHK.TRANS64.TRYWAIT P0, [R3+URZ+0x30800], R0 ;  /* 0x03080000030075a7 */ /* 0x000066000800017f */
[----:B-1----:R-:W-:Y:S05]  /*150d0*/  @!P0 NANOSLEEP.SYNCS 0x989680 ;  /* 0x009896800000895d */ /* 0x002fea0003900000 */
[----:B------:R-:W1:Y:S02]  /*150e0*/  @!P0 SYNCS.PHASECHK.TRANS64 P0, [R3+URZ+0x30800], R0 ;  /* 0x03080000030085a7 */ /* 0x000e64000800007f */
[----:B-1----:R-:W-:Y:S05]  /*150f0*/  @!P0 BRA `(.L_x_971) ;  /* 0xfffffffc00e88947 */ /* 0x002fea000383ffff */
[----:B------:R-:W-:Y:S05]  /*15100*/  BRA `(.L_x_1145) ;  /* 0xfffffec800447947 */ /* 0x000fea000383ffff */
.L_x_975:
[----:B------:R-:W-:-:S13]  /*15110*/  R2UR UR4, R16 ;  /* 0x00000000100472ca */ /* 0x000fda00000e0000 */
[----:B0-----:R-:W-:-:S04]  /*15120*/  IMAD.U32 R3, RZ, RZ, UR4 ;  /* 0x00000004ff037e24 */ /* 0x001fc8000f8e00ff */
[----:B------:R0:W2:Y:S03]  /*15130*/  SYNCS.PHASECHK.TRANS64.TRYWAIT P0, [R3+URZ+0x30830], R0 ;  /* 0x03083000030075a7 */ /* 0x0000a6000800017f */
[----:B--2---:R-:W-:Y:S05]  /*15140*/  @!P0 NANOSLEEP.SYNCS 0x989680 ;  /* 0x009896800000895d */ /* 0x004fea0003900000 */
[----:B------:R-:W2:Y:S02]  /*15150*/  @!P0 SYNCS.PHASECHK.TRANS64 P0, [R3+URZ+0x30830], R0 ;  /* 0x03083000030085a7 */ /* 0x000ea4000800007f */
[----:B--2---:R-:W-:Y:S05]  /*15160*/  @!P0 BRA `(.L_x_975) ;  /* 0xfffffffc00e88947 */ /* 0x004fea000383ffff */
[----:B------:R-:W-:Y:S05]  /*15170*/  BRA `(.L_x_974) ;  /* 0xfffffec800787947 */ /* 0x000fea000383ffff */
.L_x_991:
[----:B-1----:R-:W-:-:S04]  /*15180*/  MOV R153, UR61 ;  /* 0x0000003d00997c02 */ /* 0x002fc80008000f00 */
[----:B------:R1:W2:Y:S03]  /*15190*/  SYNCS.PHASECHK.TRANS64.TRYWAIT P0, [R153+URZ+0x30830], R152 ;  /* 0x03083098990075a7 */ /* 0x0002a6000800017f */
[----:B--2---:R-:W-:Y:S05]  /*151a0*/  @!P0 NANOSLEEP.SYNCS 0x989680 ;  /* 0x009896800000895d */ /* 0x004fea0003900000 */
[----:B------:R-:W2:Y:S02]  /*151b0*/  @!P0 SYNCS.PHASECHK.TRANS64 P0, [R153+URZ+0x30830], R152 ;  /* 0x03083098990085a7 */ /* 0x000ea4000800007f */
[----:B--2---:R-:W-:Y:S05]  /*151c0*/  @!P0 BRA `(.L_x_991) ;  /* 0xfffffffc00ec8947 */ /* 0x004fea000383ffff */
[----:B------:R-:W-:Y:S05]  /*151d0*/  BRA `(.L_x_990) ;  /* 0xfffffef800c87947 */ /* 0x000fea000383ffff */
.L_x_995:
[----:B-1----:R-:W-:-:S04]  /*151e0*/  IMAD.U32 R201, RZ, RZ, UR14 ;  /* 0x0000000effc97e24 */ /* 0x002fc8000f8e00ff */
[----:B------:R1:W2:Y:S03]  /*151f0*/  SYNCS.PHASECHK.TRANS64.TRYWAIT P0, [R201+URZ+0x30850], R0 ;  /* 0x03085000c90075a7 */ /* 0x0002a6000800017f */
[----:B--2---:R-:W-:Y:S05]  /*15200*/  @!P0 NANOSLEEP.SYNCS 0x989680 ;  /* 0x009896800000895d */ /* 0x004fea0003900000 */
[----:B------:R-:W2:Y:S02]  /*15210*/  @!P0 SYNCS.PHASECHK.TRANS64 P0, [R201+URZ+0x30850], R0 ;  /* 0x03085000c90085a7 */ /* 0x000ea4000800007f */
[----:B--2---:R-:W-:Y:S05]  /*15220*/  @!P0 BRA `(.L_x_995) ;  /* 0xfffffffc00ec8947 */ /* 0x004fea000383ffff */
[----:B------:R-:W-:Y:S05]  /*15230*/  BRA `(.L_x_994) ;  /* 0xffffff0800687947 */ /* 0x000fea000383ffff */
.L_x_1012:
[----:B-1----:R-:W-:-:S04]  /*15240*/  IMAD.U32 R4, RZ, RZ, UR60 ;  /* 0x0000003cff047e24 */ /* 0x002fc8000f8e00ff */
[----:B------:R1:W2:Y:S03]  /*15250*/  SYNCS.PHASECHK.TRANS64.TRYWAIT P0, [R4+URZ+0x30830], R3 ;  /* 0x03083003040075a7 */ /* 0x0002a6000800017f */
[----:B--2---:R-:W-:Y:S05]  /*15260*/  @!P0 NANOSLEEP.SYNCS 0x989680 ;  /* 0x009896800000895d */ /* 0x004fea0003900000 */
[----:B------:R-:W2:Y:S02]  /*15270*/  @!P0 SYNCS.PHASECHK.TRANS64 P0, [R4+URZ+0x30830], R3 ;  /* 0x03083003040085a7 */ /* 0x000ea4000800007f */
[----:B--2---:R-:W-:Y:S05]  /*15280*/  @!P0 BRA `(.L_x_1012) ;  /* 0xfffffffc00ec8947 */ /* 0x004fea000383ffff */
[----:B------:R-:W-:Y:S05]  /*15290*/  BRA `(.L_x_1011) ;  /* 0xffffff2800a47947 */ /* 0x000fea000383ffff */
.L_x_1016:
[----:B01----:R-:W-:-:S04]  /*152a0*/  IMAD.U32 R3, RZ, RZ, UR14 ;  /* 0x0000000eff037e24 */ /* 0x003fc8000f8e00ff */
[----:B------:R0:W1:Y:S03]  /*152b0*/  SYNCS.PHASECHK.TRANS64.TRYWAIT P0, [R3+URZ+0x30850], R0 ;  /* 0x03085000030075a7 */ /* 0x000066000800017f */
[----:B-1----:R-:W-:Y:S05]  /*152c0*/  @!P0 NANOSLEEP.SYNCS 0x989680 ;  /* 0x009896800000895d */ /* 0x002fea0003900000 */
[----:B------:R-:W1:Y:S02]  /*152d0*/  @!P0 SYNCS.PHASECHK.TRANS64 P0, [R3+URZ+0x30850], R0 ;  /* 0x03085000030085a7 */ /* 0x000e64000800007f */
[----:B-1----:R-:W-:Y:S05]  /*152e0*/  @!P0 BRA `(.L_x_1016) ;  /* 0xfffffffc00ec8947 */ /* 0x002fea000383ffff */
[----:B------:R-:W-:Y:S05]  /*152f0*/  BRA `(.L_x_1015) ;  /* 0xffffff3800247947 */ /* 0x000fea000383ffff */
.L_x_1022:
[----:B-1----:R-:W-:-:S04]  /*15300*/  IMAD.U32 R4, RZ, RZ, UR61 ;  /* 0x0000003dff047e24 */ /* 0x002fc8000f8e00ff */
[----:B------:R1:W2:Y:S03]  /*15310*/  SYNCS.PHASECHK.TRANS64.TRYWAIT P0, [R4+URZ+0x30830], R3 ;  /* 0x03083003040075a7 */ /* 0x0002a6000800017f */
[----:B--2---:R-:W-:Y:S05]  /*15320*/  @!P0 NANOSLEEP.SYNCS 0x989680 ;  /* 0x009896800000895d */ /* 0x004fea0003900000 */
[----:B------:R-:W2:Y:S02]  /*15330*/  @!P0 SYNCS.PHASECHK.TRANS64 P0, [R4+URZ+0x30830], R3 ;  /* 0x03083003040085a7 */ /* 0x000ea4000800007f */
[----:B--2---:R-:W-:Y:S05]  /*15340*/  @!P0 BRA `(.L_x_1022) ;  /* 0xfffffffc00ec8947 */ /* 0x004fea000383ffff */
[----:B------:R-:W-:Y:S05]  /*15350*/  BRA `(.L_x_1021) ;  /* 0xffffff4800cc7947 */ /* 0x000fea000383ffff */
.L_x_1026:
[----:B01----:R-:W-:-:S04]  /*15360*/  MOV R3, UR14 ;  /* 0x0000000e00037c02 */ /* 0x003fc80008000f00 */
[----:B------:R0:W1:Y:S03]  /*15370*/  SYNCS.PHASECHK.TRANS64.TRYWAIT P0, [R3+URZ+0x30850], R0 ;  /* 0x03085000030075a7 */ /* 0x000066000800017f */
[----:B-1----:R-:W-:Y:S05]  /*15380*/  @!P0 NANOSLEEP.SYNCS 0x989680 ;  /* 0x009896800000895d */ /* 0x002fea0003900000 */
[----:B------:R-:W1:Y:S02]  /*15390*/  @!P0 SYNCS.PHASECHK.TRANS64 P0, [R3+URZ+0x30850], R0 ;  /* 0x03085000030085a7 */ /* 0x000e64000800007f */
[----:B-1----:R-:W-:Y:S05]  /*153a0*/  @!P0 BRA `(.L_x_1026) ;  /* 0xfffffffc00ec8947 */ /* 0x002fea000383ffff */
[----:B------:R-:W-:Y:S05]  /*153b0*/  BRA `(.L_x_1025) ;  /* 0xffffff5800507947 */ /* 0x000fea000383ffff */
.L_x_1039:
[----:B-1----:R-:W-:-:S04]  /*153c0*/  IMAD.U32 R5, RZ, RZ, UR7 ;  /* 0x00000007ff057e24 */ /* 0x002fc8000f8e00ff */
[----:B------:R1:W2:Y:S03]  /*153d0*/  SYNCS.PHASECHK.TRANS64.TRYWAIT P0, [R5+URZ+0x30850], R0 ;  /* 0x03085000050075a7 */ /* 0x0002a6000800017f */
[----:B--2---:R-:W-:Y:S05]  /*153e0*/  @!P0 NANOSLEEP.SYNCS 0x989680 ;  /* 0x009896800000895d */ /* 0x004fea0003900000 */
[----:B------:R-:W2:Y:S02]  /*153f0*/  @!P0 SYNCS.PHASECHK.TRANS64 P0, [R5+URZ+0x30850], R0 ;  /* 0x03085000050085a7 */ /* 0x000ea4000800007f */
[----:B--2---:R-:W-:Y:S05]  /*15400*/  @!P0 BRA `(.L_x_1039) ;  /* 0xfffffffc00ec8947 */ /* 0x004fea000383ffff */
[----:B------:R-:W-:Y:S05]  /*15410*/  BRA `(.L_x_1038) ;  /* 0xffffff7c00907947 */ /* 0x000fea000383ffff */
.L_x_1056:
[----:B------:R-:W-:Y:S01]  /*15420*/  IMAD.MOV.U32 R13, RZ, RZ, R0 ;  /* 0x000000ffff0d7224 */ /* 0x000fe200078e0000 */
[----:B------:R-:W-:Y:S01]  /*15430*/  MOV R15, 0xffffffff ;  /* 0xffffffff000f7802 */ /* 0x000fe20000000f00 */
[----:B------:R-:W-:Y:S02]  /*15440*/  IMAD.MOV.U32 R12, RZ, RZ, RZ ;  /* 0x000000ffff0c7224 */ /* 0x000fe400078e00ff */
[----:B------:R-:W-:-:S07]  /*15450*/  IMAD.MOV.U32 R11, RZ, RZ, 0x1f ;  /* 0x0000001fff0b7424 */ /* 0x000fce00078e00ff */
[----:B------:R-:W-:Y:S05]  /*15460*/  WARPSYNC.COLLECTIVE R15, `(.L_x_1146) ;  /* 0x000000000f087348 */ /* 0x000fea0003c00000 */
[----:B------:R0:W1:Y:S02]  /*15470*/  SHFL.IDX P6, R14, R13, R12, R11 ;  /* 0x0000000c0d0e7389 */ /* 0x00006400000c000b */
[----:B01----:R-:W-:Y:S01]  /*15480*/  ENDCOLLECTIVE ;  /* 0x000000000000791b */ /* 0x003fe20003800000 */
.L_x_1146:
[----:B------:R-:W-:Y:S05]  /*15490*/  BRA `(.L_x_1147) ;  /* 0xffffffbc009c7947 */ /* 0x000fea000383ffff */
.L_x_1058:
[----:B------:R-:W-:Y:S01]  /*154a0*/  BSSY B0, `(.L_x_1148) ;  /* 0x0000006000007945 */ /* 0x000fe20003800000 */
[----:B------:R-:W-:-:S07]  /*154b0*/  IMAD.MOV.U32 R15, RZ, RZ, -0x1 ;  /* 0xffffffffff0f7424 */ /* 0x000fce00078e00ff */
[----:B0-----:R-:W-:Y:S05]  /*154c0*/  WARPSYNC.COLLECTIVE R15, `(.L_x_1149) ;  /* 0x000000000f0c7348 */ /* 0x001fea0003c00000 */
[----:B------:R-:W-:Y:S02]  /*154d0*/  ELECT P6, UR62, PT ;  /* 0x00000000003e782f */ /* 0x000fe400038c0000 */
[----:B------:R-:W-:Y:S01]  /*154e0*/  MOV R14, UR62 ;  /* 0x0000003e000e7c02 */ /* 0x000fe20008000f00 */
[----:B0-----:R-:W-:Y:S10]  /*154f0*/  ENDCOLLECTIVE ;  /* 0x000000000000791b */ /* 0x001ff40003800000 */
.L_x_1149:
[----:B------:R-:W-:Y:S05]  /*15500*/  BSYNC B0 ;  /* 0x0000000000007941 */ /* 0x000fea0003800000 */
.L_x_1148:
[----:B------:R-:W-:Y:S05]  /*15510*/  BRA `(.L_x_1150) ;  /* 0xffffffbc009c7947 */ /* 0x000fea000383ffff */
.L_x_1060:
[----:B0-----:R-:W-:-:S04]  /*15520*/  IMAD.U32 R3, RZ, RZ, UR38 ;  /* 0x00000026ff037e24 */ /* 0x001fc8000f8e00ff */
[----:B------:R0:W1:Y:S03]  /*15530*/  SYNCS.PHASECHK.TRANS64.TRYWAIT P0, [R3+URZ+0x30840], R0 ;  /* 0x03084000030075a7 */ /* 0x000066000800017f */
[----:B-1----:R-:W-:Y:S05]  /*15540*/  @!P0 NANOSLEEP.SYNCS 0x989680 ;  /* 0x009896800000895d */ /* 0x002fea0003900000 */
[----:B------:R-:W1:Y:S02]  /*15550*/  @!P0 SYNCS.PHASECHK.TRANS64 P0, [R3+URZ+0x30840], R0 ;  /* 0x03084000030085a7 */ /* 0x000e64000800007f */
[----:B-1----:R-:W-:Y:S05]  /*15560*/  @!P0 BRA `(.L_x_1060) ;  /* 0xfffffffc00ec8947 */ /* 0x002fea000383ffff */
[----:B------:R-:W-:Y:S05]  /*15570*/  BRA `(.L_x_1151) ;  /* 0xffffffbc00f87947 */ /* 0x000fea000383ffff */
.L_x_1063:
[----:B------:R-:W-:Y:S01]  /*15580*/  IMAD.MOV.U32 R13, RZ, RZ, R7 ;  /* 0x000000ffff0d7224 */ /* 0x000fe200078e0007 */
[----:B------:R-:W-:Y:S01]  /*15590*/  MOV R11, 0x181f ;  /* 0x0000181f000b7802 */ /* 0x000fe20000000f00 */
[----:B------:R-:W-:Y:S02]  /*155a0*/  IMAD.MOV.U32 R12, RZ, RZ, RZ ;  /* 0x000000ffff0c7224 */ /* 0x000fe400078e00ff */
[----:B------:R-:W-:Y:S02]  /*155b0*/  IMAD.MOV.U32 R15, RZ, RZ, -0x1 ;  /* 0xffffffffff0f7424 */ /* 0x000fe400078e00ff */
[----:B------:R-:W-:-:S07]  /*155c0*/  VIADD R0, R0, UR45 ;  /* 0x0000002d00007c36 */ /* 0x000fce0008000000 */
[----:B------:R-:W-:Y:S05]  /*155d0*/  WARPSYNC.COLLECTIVE R15, `(.L_x_1152) ;  /* 0x000000000f087348 */ /* 0x000fea0003c00000 */
[----:B------:R0:W1:Y:S02]  /*155e0*/  SHFL.IDX P6, R14, R13, R12, R11 ;  /* 0x0000000c0d0e7389 */ /* 0x00006400000c000b */
[----:B01----:R-:W-:Y:S01]  /*155f0*/  ENDCOLLECTIVE ;  /* 0x000000000000791b */ /* 0x003fe20003800000 */
.L_x_1152:
[----:B------:R-:W-:Y:S02]  /*15600*/  VIADD R5, R0, 0x10 ;  /* 0x0000001000057836 */ /* 0x000fe40000000000 */
[----:B------:R-:W-:Y:S02]  /*15610*/  IMAD.MOV.U32 R13, RZ, RZ, R8 ;  /* 0x000000ffff0d7224 */ /* 0x000fe400078e0008 */
[----:B------:R-:W-:-:S07]  /*15620*/  IMAD.MOV.U32 R2, RZ, RZ, R14 ;  /* 0x000000ffff027224 */ /* 0x000fce00078e000e */
[----:B------:R-:W-:Y:S05]  /*15630*/  WARPSYNC.COLLECTIVE R15, `(.L_x_1153) ;  /* 0x000000000f087348 */ /* 0x000fea0003c00000 */
[----:B------:R0:W1:Y:S02]  /*15640*/  SHFL.IDX P6, R14, R13, R12, R11 ;  /* 0x0000000c0d0e7389 */ /* 0x00006400000c000b */
[----:B01----:R-:W-:Y:S01]  /*15650*/  ENDCOLLECTIVE ;  /* 0x000000000000791b */ /* 0x003fe20003800000 */
.L_x_1153:
[----:B------:R-:W-:Y:S01]  /*15660*/  ULDC UR4, c[0x0][0x288] ;  /* 0x0000a20000047ab9 */ /* 0x000fe20000000800 */
[----:B------:R-:W-:Y:S01]  /*15670*/  ULDC.64 UR6, c[0x0][0x208] ;  /* 0x0000820000067ab9 */ /* 0x000fe20000000a00 */
[----:B------:R-:W-:Y:S01]  /*15680*/  IMAD R6, R6, UR4, RZ ;  /* 0x0000000406067c24 */ /* 0x000fe2000f8e02ff */
[----:B------:R-:W-:-:S04]  /*15690*/  MOV R3, R2 ;  /* 0x0000000200037202 */ /* 0x000fc80000000f00 */
[----:B------:R-:W-:Y:S01]  /*156a0*/  ISETP.GE.AND P3, PT, R0, R6, PT ;  /* 0x000000060000720c */ /* 0x000fe20003f66270 */
[----:B------:R-:W-:Y:S02]  /*156b0*/  IMAD.MOV.U32 R13, RZ, RZ, R7 ;  /* 0x000000ffff0d7224 */ /* 0x000fe400078e0007 */
[----:B------:R-:W-:-:S10]  /*156c0*/  IMAD.MOV.U32 R12, RZ, RZ, 0x1 ;  /* 0x00000001ff0c7424 */ /* 0x000fd400078e00ff */
[----:B------:R-:W-:Y:S01]  /*156d0*/  @!P3 LEA R21, R9, UR38, 0x1 ;  /* 0x000000260915bc11 */ /* 0x000fe2000f8e08ff */
        /* <DEDUP_REMOVED lines=13> */
.L_x_1154:
[----:B------:R-:W-:Y:S01]  /*157b0*/  VIADD R3, R0, 0x20 ;  /* 0x0000002000037836 */ /* 0x000fe20000000000 */
[----:B------:R-:W-:Y:S01]  /*157c0*/  @!P3 LEA R20, R9, UR38, 0x1 ;  /* 0x000000260914bc11 */ /* 0x000fe2000f8e08ff */
[----:B------:R-:W-:Y:S01]  /*157d0*/  IMAD.MOV.U32 R13, RZ, RZ, R8 ;  /* 0x000000ffff0d7224 */ /* 0x000fe200078e0008 */
[----:B------:R-:W-:-:S07]  /*157e0*/  MOV R5, R14 ;  /* 0x0000000e00057202 */ /* 0x000fce0000000f00 */
[----:B------:R-:W-:Y:S05]  /*157f0*/  WARPSYNC.COLLECTIVE R15, `(.L_x_1155) ;  /* 0x000000000f087348 */ /* 0x000fea0003c00000 */
[----:B------:R0:W1:Y:S02]  /*15800*/  SHFL.IDX P6, R14, R13, R12, R11 ;  /* 0x0000000c0d0e7389 */ /* 0x00006400000c000b */
[----:B01----:R-:W-:Y:S01]  /*15810*/  ENDCOLLECTIVE ;  /* 0x000000000000791b */ /* 0x003fe20003800000 */
.L_x_1155:
        /* <DEDUP_REMOVED lines=16> */
.L_x_1156:
[----:B------:R-:W-:Y:S01]  /*15920*/  VIADD R5, R0, 0x30 ;  /* 0x0000003000057836 */ /* 0x000fe20000000000 */
[----:B------:R-:W-:Y:S01]  /*15930*/  @!P3 LEA R21, R9, UR38, 0x1 ;  /* 0x000000260915bc11 */ /* 0x000fe2000f8e08ff */
[----:B------:R-:W-:Y:S02]  /*15940*/  IMAD.MOV.U32 R13, RZ, RZ, R8 ;  /* 0x000000ffff0d7224 */ /* 0x000fe400078e0008 */
[----:B------:R-:W-:-:S07]  /*15950*/  IMAD.MOV.U32 R3, RZ, RZ, R14 ;  /* 0x000000ffff037224 */ /* 0x000fce00078e000e */
[----:B------:R-:W-:Y:S05]  /*15960*/  WARPSYNC.COLLECTIVE R15, `(.L_x_1157) ;  /* 0x000000000f087348 */ /* 0x000fea0003c00000 */
[----:B------:R0:W1:Y:S02]  /*15970*/  SHFL.IDX P6, R14, R13, R12, R11 ;  /* 0x0000000c0d0e7389 */ /* 0x00006400000c000b */
[----:B01----:R-:W-:Y:S01]  /*15980*/  ENDCOLLECTIVE ;  /* 0x000000000000791b */ /* 0x003fe20003800000 */
.L_x_1157:
        /* <DEDUP_REMOVED lines=16> */
.L_x_1158:
[----:B------:R-:W-:Y:S02]  /*15a90*/  IADD3 R3, R0, 0x40, RZ ;  /* 0x0000004000037810 */ /* 0x000fe40007ffe0ff */
[----:B------:R-:W-:Y:S01]  /*15aa0*/  @!P3 LEA R20, R9, UR38, 0x1 ;  /* 0x000000260914bc11 */ /* 0x000fe2000f8e08ff */
[----:B------:R-:W-:Y:S02]  /*15ab0*/  IMAD.MOV.U32 R13, RZ, RZ, R8 ;  /* 0x000000ffff0d7224 */ /* 0x000fe400078e0008 */
[----:B------:R-:W-:-:S07]  /*15ac0*/  IMAD.MOV.U32 R5, RZ, RZ, R14 ;  /* 0x000000ffff057224 */ /* 0x000fce00078e000e */
[----:B------:R-:W-:Y:S05]  /*15ad0*/  WARPSYNC.COLLECTIVE R15, `(.L_x_1159) ;  /* 0x000000000f087348 */ /* 0x000fea0003c00000 */
[----:B------:R0:W1:Y:S02]  /*15ae0*/  SHFL.IDX P6, R14, R13, R12, R11 ;  /* 0x0000000c0d0e7389 */ /* 0x00006400000c000b */
[----:B01----:R-:W-:Y:S01]  /*15af0*/  ENDCOLLECTIVE ;  /* 0x000000000000791b */ /* 0x003fe20003800000 */
.L_x_1159:
[----:B------:R-:W-:Y:S01]  /*15b00*/  ULDC.64 UR4, c[0x0][0x208] ;  /* 0x0000820000047ab9 */ /* 0x000fe20000000a00 */
[----:B------:R-:W-:Y:S02]  /*15b10*/  IMAD.MOV.U32 R13, RZ, RZ, R7 ;  /* 0x000000ffff0d7224 */ /* 0x000fe400078e0007 */
        /* <DEDUP_REMOVED lines=14> */
.L_x_1160:
[----:B------:R-:W-:Y:S01]  /*15c00*/  VIADD R5, R0, 0x50 ;  /* 0x0000005000057836 */ /* 0x000fe20000000000 */
[----:B------:R-:W-:Y:S01]  /*15c10*/  @!P3 LEA R21, R9, UR38, 0x1 ;  /* 0x000000260915bc11 */ /* 0x000fe2000f8e08ff */
[----:B------:R-:W-:Y:S02]  /*15c20*/  IMAD.MOV.U32 R13, RZ, RZ, R8 ;  /* 0x000000ffff0d7224 */ /* 0x000fe400078e0008 */
[----:B------:R-:W-:-:S07]  /*15c30*/  IMAD.MOV.U32 R3, RZ, RZ, R14 ;  /* 0x000000ffff037224 */ /* 0x000fce00078e000e */
[----:B------:R-:W-:Y:S05]  /*15c40*/  WARPSYNC.COLLECTIVE R15, `(.L_x_1161) ;  /* 0x000000000f087348 */ /* 0x000fea0003c00000 */
[----:B------:R0:W1:Y:S02]  /*15c50*/  SHFL.IDX P6, R14, R13, R12, R11 ;  /* 0x0000000c0d0e7389 */ /* 0x00006400000c000b */
[----:B01----:R-:W-:Y:S01]  /*15c60*/  ENDCOLLECTIVE ;  /* 0x000000000000791b */ /* 0x003fe20003800000 */
.L_x_1161:
        /* <DEDUP_REMOVED lines=16> */
.L_x_1162:
[----:B------:R-:W-:Y:S01]  /*15d70*/  VIADD R3, R0, 0x60 ;  /* 0x0000006000037836 */ /* 0x000fe20000000000 */
[----:B------:R-:W-:Y:S02]  /*15d80*/  @!P3 LEA R20, R9, UR38, 0x1 ;  /* 0x000000260914bc11 */ /* 0x000fe4000f8e08ff */
[----:B------:R-:W-:Y:S01]  /*15d90*/  MOV R13, R8 ;  /* 0x00000008000d7202 */ /* 0x000fe20000000f00 */
[----:B------:R-:W-:-:S07]  /*15da0*/  IMAD.MOV.U32 R5, RZ, RZ, R14 ;  /* 0x000000ffff057224 */ /* 0x000fce00078e000e */
[----:B------:R-:W-:Y:S05]  /*15db0*/  WARPSYNC.COLLECTIVE R15, `(.L_x_1163) ;  /* 0x000000000f087348 */ /* 0x000fea0003c00000 */
[----:B------:R0:W1:Y:S02]  /*15dc0*/  SHFL.IDX P6, R14, R13, R12, R11 ;  /* 0x0000000c0d0e7389 */ /* 0x00006400000c000b */
[----:B01----:R-:W-:Y:S01]  /*15dd0*/  ENDCOLLECTIVE ;  /* 0x000000000000791b */ /* 0x003fe20003800000 */
.L_x_1163:
        /* <DEDUP_REMOVED lines=16> */
.L_x_1164:
[----:B------:R-:W-:Y:S01]  /*15ee0*/  @!P3 LEA R21, R9, UR38, 0x1 ;  /* 0x000000260915bc11 */ /* 0x000fe2000f8e08ff */
[----:B------:R-:W-:Y:S01]  /*15ef0*/  IMAD.MOV.U32 R13, RZ, RZ, R8 ;  /* 0x000000ffff0d7224 */ /* 0x000fe200078e0008 */
[----:B------:R-:W-:-:S07]  /*15f00*/  MOV R3, R14 ;  /* 0x0000000e00037202 */ /* 0x000fce0000000f00 */
[----:B------:R-:W-:Y:S05]  /*15f10*/  WARPSYNC.COLLECTIVE R15, `(.L_x_1165) ;  /* 0x000000000f087348 */ /* 0x000fea0003c00000 */
[----:B------:R0:W1:Y:S02]  /*15f20*/  SHFL.IDX P6, R14, R13, R12, R11 ;  /* 0x0000000c0d0e7389 */ /* 0x00006400000c000b */
[----:B01----:R-:W-:Y:S01]  /*15f30*/  ENDCOLLECTIVE ;  /* 0x000000000000791b */ /* 0x003fe20003800000 */
.L_x_1165:
        /* <DEDUP_REMOVED lines=15> */
.L_x_1166:
[----:B------:R-:W-:Y:S01]  /*16030*/  IMAD.MOV.U32 R13, RZ, RZ, R8 ;  /* 0x000000ffff0d7224 */ /* 0x000fe200078e0008 */
[----:B------:R-:W-:-:S07]  /*16040*/  MOV R7, R14 ;  /* 0x0000000e00077202 */ /* 0x000fce0000000f00 */
[----:B------:R-:W-:Y:S05]  /*16050*/  WARPSYNC.COLLECTIVE R15, `(.L_x_1167) ;  /* 0x000000000f087348 */ /* 0x000fea0003c00000 */
[----:B------:R0:W1:Y:S02]  /*16060*/  SHFL.IDX P6, R14, R13, R12, R11 ;  /* 0x0000000c0d0e7389 */ /* 0x00006400000c000b */
[----:B01----:R-:W-:Y:S01]  /*16070*/  ENDCOLLECTIVE ;  /* 0x000000000000791b */ /* 0x003fe20003800000 */
.L_x_1167:
[----:B------:R-:W-:Y:S05]  /*16080*/  BRA `(.L_x_1168) ;  /* 0xffffffc000607947 */ /* 0x000fea000383ffff */
.L_x_1066:
[----:B-1----:R-:W-:-:S04]  /*16090*/  IMAD.U32 R3, RZ, RZ, UR38 ;  /* 0x00000026ff037e24 */ /* 0x002fc8000f8e00ff */
[----:B------:R1:W2:Y:S03]  /*160a0*/  SYNCS.PHASECHK.TRANS64.TRYWAIT P0, [R3+URZ+0x30820], R2 ;  /* 0x03082002030075a7 */ /* 0x0002a6000800017f */
[----:B--2---:R-:W-:Y:S05]  /*160b0*/  @!P0 NANOSLEEP.SYNCS 0x989680 ;  /* 0x009896800000895d */ /* 0x004fea0003900000 */
[----:B------:R-:W2:Y:S02]  /*160c0*/  @!P0 SYNCS.PHASECHK.TRANS64 P0, [R3+URZ+0x30820], R2 ;  /* 0x03082002030085a7 */ /* 0x000ea4000800007f */
[----:B--2---:R-:W-:Y:S05]  /*160d0*/  @!P0 BRA `(.L_x_1066) ;  /* 0xfffffffc00ec8947 */ /* 0x004fea000383ffff */
[----:B------:R-:W-:Y:S05]  /*160e0*/  BRA `(.L_x_1169) ;  /* 0xffffffc000bc7947 */ /* 0x000fea000383ffff */
.L_x_1073:
[----:B-1----:R-:W-:-:S04]  /*160f0*/  IMAD.U32 R3, RZ, RZ, UR38 ;  /* 0x00000026ff037e24 */ /* 0x002fc8000f8e00ff */
[----:B------:R1:W2:Y:S03]  /*16100*/  SYNCS.PHASECHK.TRANS64.TRYWAIT P0, [R3+URZ+0x30848], R2 ;  /* 0x03084802030075a7 */ /* 0x0002a6000800017f */
[----:B--2---:R-:W-:Y:S05]  /*16110*/  @!P0 NANOSLEEP.SYNCS 0x989680 ;  /* 0x009896800000895d */ /* 0x004fea0003900000 */
[----:B------:R-:W2:Y:S02]  /*16120*/  @!P0 SYNCS.PHASECHK.TRANS64 P0, [R3+URZ+0x30848], R2 ;  /* 0x03084802030085a7 */ /* 0x000ea4000800007f */
[----:B--2---:R-:W-:Y:S05]  /*16130*/  @!P0 BRA `(.L_x_1073) ;  /* 0xfffffffc00ec8947 */ /* 0x004fea000383ffff */
[----:B------:R-:W-:Y:S05]  /*16140*/  BRA `(.L_x_1170) ;  /* 0xffffffc400a47947 */ /* 0x000fea000383ffff */
.L_x_1081:
[----:B0-----:R-:W-:-:S04]  /*16150*/  IMAD.U32 R3, RZ, RZ, UR38 ;  /* 0x00000026ff037e24 */ /* 0x001fc8000f8e00ff */
[----:B------:R0:W1:Y:S03]  /*16160*/  SYNCS.PHASECHK.TRANS64.TRYWAIT P0, [R3+URZ+0x30860], R2 ;  /* 0x03086002030075a7 */ /* 0x000066000800017f */
[----:B-1----:R-:W-:Y:S05]  /*16170*/  @!P0 NANOSLEEP.SYNCS 0x989680 ;  /* 0x009896800000895d */ /* 0x002fea0003900000 */
[----:B------:R-:W1:Y:S02]  /*16180*/  @!P0 SYNCS.PHASECHK.TRANS64 P0, [R3+URZ+0x30860], R2 ;  /* 0x03086002030085a7 */ /* 0x000e64000800007f */
[----:B-1----:R-:W-:Y:S05]  /*16190*/  @!P0 BRA `(.L_x_1081) ;  /* 0xfffffffc00ec8947 */ /* 0x002fea000383ffff */
[----:B------:R-:W-:Y:S05]  /*161a0*/  BRA `(.L_x_1171) ;  /* 0xffffffc800b87947 */ /* 0x000fea000383ffff */
.L_x_1092:
[----:B-1----:R-:W-:-:S04]  /*161b0*/  MOV R3, UR38 ;  /* 0x0000002600037c02 */ /* 0x002fc80008000f00 */
[----:B------:R1:W2:Y:S03]  /*161c0*/  SYNCS.PHASECHK.TRANS64.TRYWAIT P0, [R3+URZ+0x30840], R2 ;  /* 0x03084002030075a7 */ /* 0x0002a6000800017f */
[----:B--2---:R-:W-:Y:S05]  /*161d0*/  @!P0 NANOSLEEP.SYNCS 0x989680 ;  /* 0x009896800000895d */ /* 0x004fea0003900000 */
[----:B------:R-:W2:Y:S02]  /*161e0*/  @!P0 SYNCS.PHASECHK.TRANS64 P0, [R3+URZ+0x30840], R2 ;  /* 0x03084002030085a7 */ /* 0x000ea4000800007f */
[----:B--2---:R-:W-:Y:S05]  /*161f0*/  @!P0 BRA `(.L_x_1092) ;  /* 0xfffffffc00ec8947 */ /* 0x004fea000383ffff */
[----:B------:R-:W-:Y:S05]  /*16200*/  BRA `(.L_x_1172) ;  /* 0xffffffd000487947 */ /* 0x000fea000383ffff */
.L_x_1100:
[----:B0-----:R-:W-:-:S04]  /*16210*/  IMAD.U32 R3, RZ, RZ, UR38 ;  /* 0x00000026ff037e24 */ /* 0x001fc8000f8e00ff */
[----:B------:R0:W1:Y:S03]  /*16220*/  SYNCS.PHASECHK.TRANS64.TRYWAIT P0, [R3+URZ+0x30868], R2 ;  /* 0x03086802030075a7 */ /* 0x000066000800017f */
[----:B-1----:R-:W-:Y:S05]  /*16230*/  @!P0 NANOSLEEP.SYNCS 0x989680 ;  /* 0x009896800000895d */ /* 0x002fea0003900000 */
[----:B------:R-:W1:Y:S02]  /*16240*/  @!P0 SYNCS.PHASECHK.TRANS64 P0, [R3+URZ+0x30868], R2 ;  /* 0x03086802030085a7 */ /* 0x000e64000800007f */
[----:B-1----:R-:W-:Y:S05]  /*16250*/  @!P0 BRA `(.L_x_1100) ;  /* 0xfffffffc00ec8947 */ /* 0x002fea000383ffff */
[----:B------:R-:W-:Y:S05]  /*16260*/  BRA `(.L_x_1173) ;  /* 0xffffffd400587947 */ /* 0x000fea000383ffff */
.L_x_1111:
[----:B-1----:R-:W-:-:S04]  /*16270*/  IMAD.U32 R3, RZ, RZ, UR38 ;  /* 0x00000026ff037e24 */ /* 0x002fc8000f8e00ff */
[----:B------:R1:W2:Y:S03]  /*16280*/  SYNCS.PHASECHK.TRANS64.TRYWAIT P0, [R3+URZ+0x30848], R2 ;  /* 0x03084802030075a7 */ /* 0x0002a6000800017f */
[----:B--2---:R-:W-:Y:S05]  /*16290*/  @!P0 NANOSLEEP.SYNCS 0x989680 ;  /* 0x009896800000895d */ /* 0x004fea0003900000 */
[----:B------:R-:W2:Y:S02]  /*162a0*/  @!P0 SYNCS.PHASECHK.TRANS64 P0, [R3+URZ+0x30848], R2 ;  /* 0x03084802030085a7 */ /* 0x000ea4000800007f */
[----:B--2---:R-:W-:Y:S05]  /*162b0*/  @!P0 BRA `(.L_x_1111) ;  /* 0xfffffffc00ec8947 */ /* 0x004fea000383ffff */
[----:B------:R-:W-:Y:S05]  /*162c0*/  BRA `(.L_x_1174) ;  /* 0xffffffdc00007947 */ /* 0x000fea000383ffff */
.L_x_1119:
[----:B0-----:R-:W-:-:S04]  /*162d0*/  IMAD.U32 R3, RZ, RZ, UR38 ;  /* 0x00000026ff037e24 */ /* 0x001fc8000f8e00ff */
[----:B------:R0:W1:Y:S03]  /*162e0*/  SYNCS.PHASECHK.TRANS64.TRYWAIT P0, [R3+URZ+0x30860], R2 ;  /* 0x03086002030075a7 */ /* 0x000066000800017f */
[----:B-1----:R-:W-:Y:S05]  /*162f0*/  @!P0 NANOSLEEP.SYNCS 0x989680 ;  /* 0x009896800000895d */ /* 0x002fea0003900000 */
[----:B------:R-:W1:Y:S02]  /*16300*/  @!P0 SYNCS.PHASECHK.TRANS64 P0, [R3+URZ+0x30860], R2 ;  /* 0x03086002030085a7 */ /* 0x000e64000800007f */
[----:B-1----:R-:W-:Y:S05]  /*16310*/  @!P0 BRA `(.L_x_1119) ;  /* 0xfffffffc00ec8947 */ /* 0x002fea000383ffff */
[----:B------:R-:W-:Y:S05]  /*16320*/  BRA `(.L_x_1175) ;  /* 0xffffffe0000c7947 */ /* 0x000fea000383ffff */
.L_x_1129:
[----:B0-----:R0:W1:Y:S02]  /*16330*/  SYNCS.PHASECHK.TRANS64.TRYWAIT P0, [R3+URZ+0x30860], R0 ;  /* 0x03086000030075a7 */ /* 0x001064000800017f */
[----:B-1----:R-:W-:Y:S05]  /*16340*/  @!P0 NANOSLEEP.SYNCS 0x989680 ;  /* 0x009896800000895d */ /* 0x002fea0003900000 */
[----:B------:R-:W1:Y:S02]  /*16350*/  @!P0 SYNCS.PHASECHK.TRANS64 P0, [R3+URZ+0x30860], R0 ;  /* 0x03086000030085a7 */ /* 0x000e64000800007f */
[----:B-1----:R-:W-:Y:S05]  /*16360*/  @!P0 BRA `(.L_x_1129) ;  /* 0xfffffffc00f08947 */ /* 0x002fea000383ffff */
[----:B------:R-:W-:Y:S05]  /*16370*/  BRA `(.L_x_1176) ;  /* 0xffffffe400447947 */ /* 0x000fea000383ffff */
.L_x_1136:
[----:B0-----:R0:W1:Y:S02]  /*16380*/  SYNCS.PHASECHK.TRANS64.TRYWAIT P0, [R2+URZ+0x30820], R3 ;  /* 0x03082003020075a7 */ /* 0x001064000800017f */
[----:B-1----:R-:W-:Y:S05]  /*16390*/  @!P0 NANOSLEEP.SYNCS 0x989680 ;  /* 0x009896800000895d */ /* 0x002fea0003900000 */
[----:B------:R-:W1:Y:S02]  /*163a0*/  @!P0 SYNCS.PHASECHK.TRANS64 P0, [R2+URZ+0x30820], R3 ;  /* 0x03082003020085a7 */ /* 0x000e64000800007f */
[----:B-1----:R-:W-:Y:S05]  /*163b0*/  @!P0 BRA `(.L_x_1136) ;  /* 0xfffffffc00f08947 */ /* 0x002fea000383ffff */
[----:B------:R-:W-:Y:S05]  /*163c0*/  BRA `(.L_x_1177) ;  /* 0xffffffe8007c7947 */ /* 0x000fea000383ffff */
.L_x_1137:
[----:B------:R-:W1:Y:S01]  /*163d0*/  S2R R4, SR_TID.X ;  /* 0x0000000000047919 */ /* 0x000e620000002100 */
[----:B------:R-:W-:Y:S01]  /*163e0*/  BSSY B0, `(.L_x_1178) ;  /* 0x000000a000007945 */ /* 0x000fe20003800000 */
[----:B------:R-:W-:Y:S01]  /*163f0*/  MOV R12, RZ ;  /* 0x000000ff000c7202 */ /* 0x000fe20000000f00 */
        /* <DEDUP_REMOVED lines=8> */
.L_x_1179:
[----:B------:R-:W-:Y:S05]  /*16480*/  BSYNC B0 ;  /* 0x0000000000007941 */ /* 0x000fea0003800000 */
.L_x_1178:
[----:B------:R-:W-:Y:S05]  /*16490*/  BRA `(.L_x_1180) ;  /* 0xffffffe800607947 */ /* 0x000fea000383ffff */
.L_x_1138:
[----:B------:R-:W-:Y:S01]  /*164a0*/  BSSY B0, `(.L_x_1181) ;  /* 0x0000006000007945 */ /* 0x000fe20003800000 */
[----:B------:R-:W-:-:S07]  /*164b0*/  IMAD.MOV.U32 R15, RZ, RZ, -0x1 ;  /* 0xffffffffff0f7424 */ /* 0x000fce00078e00ff */
[----:B0-----:R-:W-:Y:S05]  /*164c0*/  WARPSYNC.COLLECTIVE R15, `(.L_x_1182) ;  /* 0x000000000f0c7348 */ /* 0x001fea0003c00000 */
[----:B------:R-:W-:Y:S02]  /*164d0*/  ELECT P6, UR62, PT ;  /* 0x00000000003e782f */ /* 0x000fe400038c0000 */
[----:B------:R-:W-:Y:S01]  /*164e0*/  MOV R14, UR62 ;  /* 0x0000003e000e7c02 */ /* 0x000fe20008000f00 */
[----:B0-----:R-:W-:Y:S10]  /*164f0*/  ENDCOLLECTIVE ;  /* 0x000000000000791b */ /* 0x001ff40003800000 */
.L_x_1182:
[----:B------:R-:W-:Y:S05]  /*16500*/  BSYNC B0 ;  /* 0x0000000000007941 */ /* 0x000fea0003800000 */
.L_x_1181:
[----:B------:R-:W-:Y:S05]  /*16510*/  BRA `(.L_x_1183) ;  /* 0xffffffe800547947 */ /* 0x000fea000383ffff */
.L_x_1140:
[----:B0-----:R0:W1:Y:S02]  /*16520*/  SYNCS.PHASECHK.TRANS64.TRYWAIT P0, [R6+URZ], R5 ;  /* 0x00000005060075a7 */ /* 0x001064000800017f */
[----:B-1----:R-:W-:Y:S05]  /*16530*/  @!P0 NANOSLEEP.SYNCS 0x989680 ;  /* 0x009896800000895d */ /* 0x002fea0003900000 */
[----:B------:R-:W1:Y:S02]  /*16540*/  @!P0 SYNCS.PHASECHK.TRANS64 P0, [R6+URZ], R5 ;  /* 0x00000005060085a7 */ /* 0x000e64000800007f */
[----:B-1----:R-:W-:Y:S05]  /*16550*/  @!P0 BRA `(.L_x_1140) ;  /* 0xfffffffc00f08947 */ /* 0x002fea000383ffff */
[----:B------:R-:W-:Y:S05]  /*16560*/  BRA `(.L_x_1184) ;  /* 0xffffffe800907947 */ /* 0x000fea000383ffff */
.L_x_1141:
[----:B-1----:R1:W2:Y:S02]  /*16570*/  SYNCS.PHASECHK.TRANS64.TRYWAIT P0, [R3+URZ], R4 ;  /* 0x00000004030075a7 */ /* 0x0022a4000800017f */
[----:B--2---:R-:W-:Y:S05]  /*16580*/  @!P0 NANOSLEEP.SYNCS 0x989680 ;  /* 0x009896800000895d */ /* 0x004fea0003900000 */
[----:B------:R-:W2:Y:S02]  /*16590*/  @!P0 SYNCS.PHASECHK.TRANS64 P0, [R3+URZ], R4 ;  /* 0x00000004030085a7 */ /* 0x000ea4000800007f */
[----:B--2---:R-:W-:Y:S05]  /*165a0*/  @!P0 BRA `(.L_x_1141) ;  /* 0xfffffffc00f08947 */ /* 0x004fea000383ffff */
[----:B------:R-:W-:Y:S05]  /*165b0*/  BRA `(.L_x_1185) ;  /* 0xffffffe800847947 */ /* 0x000fea000383ffff */
.L_x_1143:
[----:B-1----:R1:W2:Y:S02]  /*165c0*/  SYNCS.PHASECHK.TRANS64.TRYWAIT P0, [R0+URZ], R5 ;  /* 0x00000005000075a7 */ /* 0x0022a4000800017f */
[----:B--2---:R-:W-:Y:S05]  /*165d0*/  @!P0 NANOSLEEP.SYNCS 0x989680 ;  /* 0x009896800000895d */ /* 0x004fea0003900000 */
[----:B------:R-:W2:Y:S02]  /*165e0*/  @!P0 SYNCS.PHASECHK.TRANS64 P0, [R0+URZ], R5 ;  /* 0x00000005000085a7 */ /* 0x000ea4000800007f */
[----:B--2---:R-:W-:Y:S05]  /*165f0*/  @!P0 BRA `(.L_x_1143) ;  /* 0xfffffffc00f08947 */ /* 0x004fea000383ffff */
[----:B------:R-:W-:Y:S05]  /*16600*/  BRA `(.L_x_1186) ;  /* 0xffffffe800887947 */ /* 0x000fea000383ffff */
.L_x_1187:
        /* <DEDUP_REMOVED lines=15> */
.L_x_3203:


//--------------------- .text._ZN7cutlass13device_kernelIN5flash11enable_sm90INS1_16FlashAttnFwdSm90INS1_25CollectiveMainloopFwdSm90ILi2EN4cute5tupleIJNS5_1CILi1EEES8_S8_EEENS6_IJNS7_ILi128EEENS7_ILi64EEENS7_ILi256EEEEEELi256ENS_10bfloat16_tEfNS_4arch4Sm90ELb0ELb1ELb1ELb1ELb0ELb0ELb0ELb1ELb1ELb1ELb1ELb0EEENS1_21CollectiveEpilogueFwdINS6_IJSA_SC_SB_EEES9_SE_SG_Li256ELb1ELb1ELb1ELb0EEENS1_36VarlenDynamicPersistentTileSchedulerILi128ELi64ELi256ELi128ELb1ELb1ELb1ELb1ELb0ELb1EEEEEEEEEvNT_6ParamsE --------------------------
	.section	.text._ZN7cutlass13device_kernelIN5flash11enable_sm90INS1_16FlashAttnFwdSm90INS1_25CollectiveMainloopFwdSm90ILi2EN4cute5tupleIJNS5_1CILi1EEES8_S8_EEENS6_IJNS7_ILi128EEENS7_ILi64EEENS7_ILi256EEEEEELi256ENS_10bfloat16_tEfNS_4arch4Sm90ELb0ELb1ELb1ELb1ELb0ELb0ELb0ELb1ELb1ELb1ELb1ELb0EEENS1_21CollectiveEpilogueFwdINS6_IJSA_SC_SB_EEES9_SE_SG_Li256ELb1ELb1ELb1ELb0EEENS1_36VarlenDynamicPersistentTileSchedulerILi128ELi64ELi256ELi128ELb1ELb1ELb1ELb1ELb0ELb1EEEEEEEEEvNT_6ParamsE,"ax",@progbits
	.align	128
.text._ZN7cutlass13device_kernelIN5flash11enable_sm90INS1_16FlashAttnFwdSm90INS1_25CollectiveMainloopFwdSm90ILi2EN4cute5tupleIJNS5_1CILi1EEES8_S8_EEENS6_IJNS7_ILi128EEENS7_ILi64EEENS7_ILi256EEEEEELi256ENS_10bfloat16_tEfNS_4arch4Sm90ELb0ELb1ELb1ELb1ELb0ELb0ELb0ELb1ELb1ELb1ELb1ELb0EEENS1_21CollectiveEpilogueFwdINS6_IJSA_SC_SB_EEES9_SE_SG_Li256ELb1ELb1ELb1ELb0EEENS1_36VarlenDynamicPersistentTileSchedulerILi128ELi64ELi256ELi128ELb1ELb1ELb1ELb1ELb0ELb1EEEEEEEEEvNT_6ParamsE:
        .type           _ZN7cutlass13device_kernelIN5flash11enable_sm90INS1_16FlashAttnFwdSm90INS1_25CollectiveMainloopFwdSm90ILi2EN4cute5tupleIJNS5_1CILi1EEES8_S8_EEENS6_IJNS7_ILi128EEENS7_ILi64EEENS7_ILi256EEEEEELi256ENS_10bfloat16_tEfNS_4arch4Sm90ELb0ELb1ELb1ELb1ELb0ELb0ELb0ELb1ELb1ELb1ELb1ELb0EEENS1_21CollectiveEpilogueFwdINS6_IJSA_SC_SB_EEES9_SE_SG_Li256ELb1ELb1ELb1ELb0EEENS1_36VarlenDynamicPersistentTileSchedulerILi128ELi64ELi256ELi128ELb1ELb1ELb1ELb1ELb0ELb1EEEEEEEEEvNT_6ParamsE,@function
        .size           _ZN7cutlass13device_kernelIN5flash11enable_sm90INS1_16FlashAttnFwdSm90INS1_25CollectiveMainloopFwdSm90ILi2EN4cute5tupleIJNS5_1CILi1EEES8_S8_EEENS6_IJNS7_ILi128EEENS7_ILi64EEENS7_ILi256EEEEEELi256ENS_10bfloat16_tEfNS_4arch4Sm90ELb0ELb1ELb1ELb1ELb0ELb0ELb0ELb1ELb1ELb1ELb1ELb0EEENS1_21CollectiveEpilogueFwdINS6_IJSA_SC_SB_EEES9_SE_SG_Li256ELb1ELb1ELb1ELb0EEENS1_36VarlenDynamicPersistentTileSchedulerILi128ELi64ELi256ELi128ELb1ELb1ELb1ELb1ELb0ELb1EEEEEEEEEvNT_6ParamsE,(.L_x_3204 - _ZN7cutlass13device_kernelIN5flash11enable_sm90INS1_16FlashAttnFwdSm90INS1_25CollectiveMainloopFwdSm90ILi2EN4cute5tupleIJNS5_1CILi1EEES8_S8_EEENS6_IJNS7_ILi128EEENS7_ILi64EEENS7_ILi256EEEEEELi256ENS_10bfloat16_tEfNS_4arch4Sm90ELb0ELb1ELb1ELb1ELb0ELb0ELb0ELb1ELb1ELb1ELb1ELb0EEENS1_21CollectiveEpilogueFwdINS6_IJSA_SC_SB_EEES9_SE_SG_Li256ELb1ELb1ELb1ELb0EEENS1_36VarlenDynamicPersistentTileSchedulerILi128ELi64ELi256ELi128ELb1ELb1ELb1ELb1ELb0ELb1EEEEEEEEEvNT_6ParamsE)
        .other          _ZN7cutlass13device_kernelIN5flash11enable_sm90INS1_16FlashAttnFwdSm90INS1_25CollectiveMainloopFwdSm90ILi2EN4cute5tupleIJNS5_1CILi1EEES8_S8_EEENS6_IJNS7_ILi128EEENS7_ILi64EEENS7_ILi256EEEEEELi256ENS_10bfloat16_tEfNS_4arch4Sm90ELb0ELb1ELb1ELb1ELb0ELb0ELb0ELb1ELb1ELb1ELb1ELb0EEENS1_21CollectiveEpilogueFwdINS6_IJSA_SC_SB_EEES9_SE_SG_Li256ELb1ELb1ELb1ELb0EEENS1_36VarlenDynamicPersistentTileSchedulerILi128ELi64ELi256ELi128ELb1ELb1ELb1ELb1ELb0ELb1EEEEEEEEEvNT_6ParamsE,@"STO_CUDA_ENTRY STV_DEFAULT"
_ZN7cutlass13device_kernelIN5flash11enable_sm90INS1_16FlashAttnFwdSm90INS1_25CollectiveMainloopFwdSm90ILi2EN4cute5tupleIJNS5_1CILi1EEES8_S8_EEENS6_IJNS7_ILi128EEENS7_ILi64EEENS7_ILi256EEEEEELi256ENS_10bfloat16_tEfNS_4arch4Sm90ELb0ELb1ELb1ELb1ELb0ELb0ELb0ELb1ELb1ELb1ELb1ELb0EEENS1_21CollectiveEpilogueFwdINS6_IJSA_SC_SB_EEES9_SE_SG_Li256ELb1ELb1ELb1ELb0EEENS1_36VarlenDynamicPersistentTileSchedulerILi128ELi64ELi256ELi128ELb1ELb1ELb1ELb1ELb0ELb1EEEEEEEEEvNT_6ParamsE:
        /* <DEDUP_REMOVED lines=18> */
.L_x_1189:
[----:B------:R-:W-:Y:S05]  /*0120*/  BSYNC B0 ;  /* 0x0000000000007941 */ /* 0x000fea0003800000 */
.L_x_1188:
        /* <DEDUP_REMOVED lines=41> */
.L_x_1190:
        /* <DEDUP_REMOVED lines=22> */
.L_x_1191:
        /* <DEDUP_REMOVED lines=18> */
.L_x_1192:
        /* <DEDUP_REMOVED lines=22> */
.L_x_1193:
        /* <DEDUP_REMOVED lines=22> */
.L_x_1194:
        /* <DEDUP_REMOVED lines=8> */
.L_x_1196:
        /* <DEDUP_REMOVED lines=16> */
[----:B------:R-:W-:Y:S01]  /*0a80*/  R2UR UR5, R9 ;  /* 0x00000000090572ca */ /* 0x000fe200000e0000 */
[----:B------:R-:W-:Y:S01]  /*0a90*/  UMOV UR38, URZ ;  /* 0x0000003f00267c82 */ /* 0x000fe20008000000 */
[----:B------:R-:W-:Y:S01]  /*0aa0*/  R2UR UR7, R10 ;  /* 0x000000000a0772ca */ /* 0x000fe200000e0000 */
[----:B------:R-:W-:Y:S01]  /*0ab0*/  UMOV UR36, URZ ;  /* 0x0000003f00247c82 */ /* 0x000fe20008000000 */
[----:B------:R-:W-:Y:S02]  /*0ac0*/  SHF.R.S32.HI R3, RZ, 0x1f, R6 ;  /* 0x0000001fff037819 */ /* 0x000fe40000011406 */
[----:B------:R-:W-:Y:S02]  /*0ad0*/  R2UR UR6, R11 ;  /* 0x000000000b0672ca */ /* 0x000fe400000e0000 */
[----:B0-----:R-:W-:-:S02]  /*0ae0*/  LEA.HI R2, R3, R6, RZ, 0x5 ;  /* 0x0000000603027211 */ /* 0x001fc400078f28ff */
[----:B------:R-:W-:-:S03]  /*0af0*/  LEA.HI R4, R3, R6, RZ, 0x2 ;  /* 0x0000000603047211 */ /* 0x000fc600078f10ff */
[----:B------:R-:W-:Y:S01]  /*0b00*/  IMAD.SHL.U32 R7, R2, 0x20, RZ ;  /* 0x0000002002077824 */ /* 0x000fe200078e00ff */
[----:B------:R-:W-:-:S05]  /*0b10*/  LOP3.LUT R13, R4, 0xfffffffc, RZ, 0xc0, !PT ;  /* 0xfffffffc040d7812 */ /* 0x000fca00078ec0ff */
[----:B------:R-:W-:Y:S01]  /*0b20*/  IMAD.IADD R13, R6, 0x1, -R13 ;  /* 0x00000001060d7824 */ /* 0x000fe200078e0a0d */
[----:B--2---:R-:W-:Y:S02]  /*0b30*/  R2UR UR4, R0 ;  /* 0x00000000000472ca */ /* 0x004fe400000e0000 */
[CC--:B------:R-:W-:Y:S02]  /*0b40*/  LEA.HI R0, R3.reuse, R6.reuse, RZ, 0x7 ;  /* 0x0000000603007211 */ /* 0x0c0fe400078f38ff */
[----:B------:R-:W-:Y:S02]  /*0b50*/  LEA.HI R3, R3, R6, RZ, 0x4 ;  /* 0x0000000603037211 */ /* 0x000fe400078f20ff */
[----:B------:R-:W-:Y:S02]  /*0b60*/  LOP3.LUT R231, R0, 0xffffff80, RZ, 0xc0, !PT ;  /* 0xffffff8000e77812 */ /* 0x000fe400078ec0ff */
[----:B------:R-:W-:Y:S02]  /*0b70*/  SHF.R.S32.HI R2, RZ, 0x4, R3 ;  /* 0x00000004ff027819 */ /* 0x000fe40000011403 */
[C---:B------:R-:W-:Y:S01]  /*0b80*/  LOP3.LUT R5, R3.reuse, 0x3fffff0, RZ, 0xc0, !PT ;  /* 0x03fffff003057812 */ /* 0x040fe200078ec0ff */
[C---:B------:R-:W-:Y:S01]  /*0b90*/  IMAD.IADD R231, R6.reuse, 0x1, -R231 ;  /* 0x0000000106e77824 */ /* 0x040fe200078e0ae7 */
[----:B------:R-:W-:Y:S01]  /*0ba0*/  LEA.HI R4, R3, R2, RZ, 0x1 ;  /* 0x0000000203047211 */ /* 0x000fe200078f08ff */
[----:B------:R-:W-:Y:S01]  /*0bb0*/  ULOP3.LUT UR8, UR4, 0x1, URZ, 0xfc, !UPT ;  /* 0x0000000104087892 */ /* 0x000fe2000f8efc3f */
[----:B------:R-:W-:Y:S01]  /*0bc0*/  SHF.R.S32.HI R3, RZ, 0x7, R0 ;  /* 0x00000007ff037819 */ /* 0x000fe20000011400 */
[----:B------:R-:W-:Y:S01]  /*0bd0*/  IMAD.IADD R5, R6, 0x1, -R5 ;  /* 0x0000000106057824 */ /* 0x000fe200078e0a05 */
[----:B------:R-:W-:Y:S01]  /*0be0*/  SHF.R.S32.HI R8, RZ, 0x1f, R231 ;  /* 0x0000001fff087819 */ /* 0x000fe200000114e7 */
[----:B------:R-:W-:Y:S01]  /*0bf0*/  UMOV UR4, URZ ;  /* 0x0000003f00047c82 */ /* 0x000fe20008000000 */
[----:B------:R-:W-:Y:S01]  /*0c00*/  LOP3.LUT R6, R7, 0xfffffc00, RZ, 0xc0, !PT ;  /* 0xfffffc0007067812 */ /* 0x000fe200078ec0ff */
[----:B------:R-:W-:Y:S01]  /*0c10*/  IMAD.U32 R230, RZ, RZ, UR4 ;  /* 0x00000004ffe67e24 */ /* 0x000fe2000f8e00ff */
[----:B------:R-:W-:-:S02]  /*0c20*/  LEA.HI R9, R8, R231, RZ, 0x2 ;  /* 0x000000e708097211 */ /* 0x000fc400078f10ff */
[----:B------:R-:W-:Y:S01]  /*0c30*/  LEA.HI R0, R0, R3, RZ, 0x1 ;  /* 0x0000000300007211 */ /* 0x000fe200078f08ff */
[----:B------:R-:W-:Y:S01]  /*0c40*/  IMAD R6, R5, 0x40, R6 ;  /* 0x0000004005067824 */ /* 0x000fe200078e0206 */
[--C-:B------:R-:W-:Y:S02]  /*0c50*/  SHF.R.S32.HI R10, RZ, 0x2, R9.reuse ;  /* 0x00000002ff0a7819 */ /* 0x100fe40000011409 */
[----:B------:R-:W-:Y:S02]  /*0c60*/  SHF.R.S32.HI R11, RZ, 0x1f, R9 ;  /* 0x0000001fff0b7819 */ /* 0x000fe40000011409 */
[----:B------:R-:W-:Y:S02]  /*0c70*/  LOP3.LUT R7, R4, 0x1ffffffe, RZ, 0xc0, !PT ;  /* 0x1ffffffe04077812 */ /* 0x000fe400078ec0ff */
[----:B------:R-:W-:Y:S02]  /*0c80*/  LEA.HI R11, R11, R10, RZ, 0x3 ;  /* 0x0000000a0b0b7211 */ /* 0x000fe400078f18ff */
[----:B------:R-:W-:Y:S01]  /*0c90*/  LEA.HI R8, R8, R231, RZ, 0x5 ;  /* 0x000000e708087211 */ /* 0x000fe200078f28ff */
[----:B------:R-:W-:Y:S01]  /*0ca0*/  IMAD.IADD R7, R2, 0x1, -R7 ;  /* 0x0000000102077824 */ /* 0x000fe200078e0a07 */
[----:B------:R-:W-:-:S02]  /*0cb0*/  LOP3.LUT R11, R11, 0xfffffff8, RZ, 0xc0, !PT ;  /* 0xfffffff80b0b7812 */ /* 0x000fc400078ec0ff */
[----:B------:R-:W-:Y:S02]  /*0cc0*/  LOP3.LUT R0, R0, 0x3fffffe, RZ, 0xc0, !PT ;  /* 0x03fffffe00007812 */ /* 0x000fe400078ec0ff */
[----:B------:R-:W-:Y:S01]  /*0cd0*/  LOP3.LUT R4, R9, 0x7ffffffc, RZ, 0xc0, !PT ;  /* 0x7ffffffc09047812 */ /* 0x000fe200078ec0ff */
[----:B------:R-:W-:Y:S01]  /*0ce0*/  IMAD.IADD R11, R10, 0x1, -R11 ;  /* 0x000000010a0b7824 */ /* 0x000fe200078e0a0b */
[----:B------:R-:W-:Y:S01]  /*0cf0*/  SHF.R.S32.HI R8, RZ, 0x5, R8 ;  /* 0x00000005ff087819 */ /* 0x000fe20000011408 */
[----:B------:R-:W-:Y:S01]  /*0d00*/  IMAD.IADD R0, R3, 0x1, -R0 ;  /* 0x0000000103007824 */ /* 0x000fe200078e0a00 */
[----:B------:R-:W-:Y:S01]  /*0d10*/  LEA.HI R2, R13, R13, RZ, 0x1 ;  /* 0x0000000d0d027211 */ /* 0x000fe200078f08ff */
[----:B------:R-:W-:Y:S02]  /*0d20*/  IMAD.IADD R4, R231, 0x1, -R4 ;  /* 0x00000001e7047824 */ /* 0x000fe400078e0a04 */
[----:B------:R-:W-:Y:S01]  /*0d30*/  IMAD R3, R7, 0x8, R6 ;  /* 0x0000000807037824 */ /* 0x000fe200078e0206 */
[----:B------:R-:W-:Y:S01]  /*0d40*/  LOP3.LUT R2, R2, 0x1ffffffe, RZ, 0xc0, !PT ;  /* 0x1ffffffe02027812 */ /* 0x000fe200078ec0ff */
[----:B------:R-:W-:-:S02]  /*0d50*/  IMAD R11, R8, 0x10, R11 ;  /* 0x00000010080b7824 */ /* 0x000fc400078e020b */
[----:B------:R-:W-:Y:S01]  /*0d60*/  IMAD.SHL.U32 R16, R4, 0x2, RZ ;  /* 0x0000000204107824 */ /* 0x000fe200078e00ff */
[----:B------:R0:W-:Y:S01]  /*0d70*/  STL [R1+0x60], R3 ;  /* 0x0000600301007387 */ /* 0x0001e20000100800 */
[----:B------:R-:W-:Y:S02]  /*0d80*/  IMAD R0, R0, 0x40, R11 ;  /* 0x0000004000007824 */ /* 0x000fe400078e020b */
[C---:B------:R-:W-:Y:S01]  /*0d90*/  VIADD R228, R16.reuse, 0x8 ;  /* 0x0000000810e47836 */ /* 0x040fe20000000000 */
[----:B------:R-:W-:Y:S01]  /*0da0*/  SHF.R.S32.HI R4, RZ, 0x1f, R16 ;  /* 0x0000001fff047819 */ /* 0x000fe20000011410 */
[C---:B------:R-:W-:Y:S01]  /*0db0*/  VIADD R227, R16.reuse, 0x10 ;  /* 0x0000001010e37836 */ /* 0x040fe20000000000 */
[----:B------:R-:W-:Y:S01]  /*0dc0*/  STL [R1+0x5c], R0 ;  /* 0x00005c0001007387 */ /* 0x000fe20000100800 */
[C---:B------:R-:W-:Y:S02]  /*0dd0*/  VIADD R226, R16.reuse, 0x18 ;  /* 0x0000001810e27836 */ /* 0x040fe40000000000 */
[C---:B------:R-:W-:Y:S01]  /*0de0*/  VIADD R225, R16.reuse, 0x20 ;  /* 0x0000002010e17836 */ /* 0x040fe20000000000 */
[----:B------:R-:W-:Y:S01]  /*0df0*/  SHF.R.S32.HI R5, RZ, 0x1f, R227 ;  /* 0x0000001fff057819 */ /* 0x000fe200000114e3 */
[----:B0-----:R-:W-:Y:S01]  /*0e00*/  IMAD.U32 R3, RZ, RZ, UR8 ;  /* 0x00000008ff037e24 */ /* 0x001fe2000f8e00ff */
[----:B------:R-:W-:Y:S01]  /*0e10*/  SHF.R.S32.HI R4, RZ, 0x1f, R226 ;  /* 0x0000001fff047819 */ /* 0x000fe200000114e2 */
[----:B------:R-:W-:-:S02]  /*0e20*/  VIADD R224, R16, 0x28 ;  /* 0x0000002810e07836 */ /* 0x000fc40000000000 */
[C---:B------:R-:W-:Y:S01]  /*0e30*/  VIADD R223, R16.reuse, 0x30 ;  /* 0x0000003010df7836 */ /* 0x040fe20000000000 */
[----:B------:R0:W-:Y:S01]  /*0e40*/  STL [R1+0x64], R3 ;  /* 0x0000640301007387 */ /* 0x0001e20000100800 */
[C---:B------:R-:W-:Y:S01]  /*0e50*/  VIADD R222, R16.reuse, 0x38 ;  /* 0x0000003810de7836 */ /* 0x040fe20000000000 */
[----:B------:R-:W-:Y:S01]  /*0e60*/  SHF.R.S32.HI R5, RZ, 0x1f, R224 ;  /* 0x0000001fff057819 */ /* 0x000fe200000114e0 */
[C---:B------:R-:W-:Y:S01]  /*0e70*/  VIADD R221, R16.reuse, 0x40 ;  /* 0x0000004010dd7836 */ /* 0x040fe20000000000 */
[----:B------:R-:W-:Y:S01]  /*0e80*/  SHF.R.S32.HI R4, RZ, 0x1f, R223 ;  /* 0x0000001fff047819 */ /* 0x000fe200000114df */
[C---:B------:R-:W-:Y:S02]  /*0e90*/  VIADD R220, R16.reuse, 0x48 ;  /* 0x0000004810dc7836 */ /* 0x040fe40000000000 */
[C---:B------:R-:W-:Y:S01]  /*0ea0*/  VIADD R219, R16.reuse, 0x50 ;  /* 0x0000005010db7836 */ /* 0x040fe20000000000 */
[----:B------:R-:W-:Y:S01]  /*0eb0*/  SHF.R.S32.HI R5, RZ, 0x1f, R221 ;  /* 0x0000001fff057819 */ /* 0x000fe200000114dd */
[C---:B------:R-:W-:Y:S01]  /*0ec0*/  VIADD R218, R16.reuse, 0x58 ;  /* 0x0000005810da7836 */ /* 0x040fe20000000000 */
[----:B0-----:R-:W-:Y:S01]  /*0ed0*/  SHF.R.S32.HI R3, RZ, 0x1f, R228 ;  /* 0x0000001fff037819 */ /* 0x001fe200000114e4 */
        /* <DEDUP_REMOVED lines=32> */
[----:B------:R-:W-:Y:S01]  /*10e0*/  IMAD.IADD R2, R13, 0x1, -R2 ;  /* 0x000000010d027824 */ /* 0x000fe200078e0a02 */
[----:B------:R-:W-:Y:S01]  /*10f0*/  SHF.R.S32.HI R237, RZ, 0x1f, R206 ;  /* 0x0000001fffed7819 */ /* 0x000fe200000114ce */
[----:B------:R-:W-:Y:S01]  /*1100*/  VIADD R23, R16, 0xe0 ;  /* 0x000000e010177836 */ /* 0x000fe20000000000 */
[----:B------:R-:W-:Y:S01]  /*1110*/  SHF.R.S32.HI R235, RZ, 0x1f, R205 ;  /* 0x0000001fffeb7819 */ /* 0x000fe200000114cd */
[----:B------:R-:W-:Y:S01]  /*1120*/  IMAD R18, R2, 0x8, R0 ;  /* 0x0000000802127824 */ /* 0x000fe200078e0200 */
[----:B------:R-:W-:-:S02]  /*1130*/  SHF.R.S32.HI R234, RZ, 0x1f, R204 ;  /* 0x0000001fffea7819 */ /* 0x000fc400000114cc */
[----:B------:R-:W-:Y:S02]  /*1140*/  SHF.R.S32.HI R233, RZ, 0x1f, R203 ;  /* 0x0000001fffe97819 */ /* 0x000fe400000114cb */
[----:B------:R-:W-:-:S07]  /*1150*/  SHF.R.S32.HI R232, RZ, 0x1f, R202 ;  /* 0x0000001fffe87819 */ /* 0x000fce00000114ca */
.L_x_1300:
[----:B------:R-:W-:Y:S01]  /*1160*/  ULDC.64 UR8, c[0x0][0xa28] ;  /* 0x00028a0000087ab9 */ /* 0x000fe20000000a00 */
[----:B------:R-:W-:Y:S01]  /*1170*/  ULDC.64 UR12, c[0x0][0x208] ;  /* 0x00008200000c7ab9 */ /* 0x000fe20000000a00 */
[----:B------:R-:W-:-:S04]  /*1180*/  UISETP.NE.U32.AND UP0, UPT, UR8, URZ, UPT ;  /* 0x0000003f0800728c */ /* 0x000fc8000bf05070 */
[----:B------:R-:W-:-:S03]  /*1190*/  UISETP.NE.AND.EX UP0, UPT, UR9, URZ, UPT, UP0 ;  /* 0x0000003f0900728c */ /* 0x000fc6000bf05300 */
[----:B------:R-:W-:Y:S02]  /*11a0*/  ULDC.64 UR8, c[0x0][0xa18] ;  /* 0x0002860000087ab9 */ /* 0x000fe40000000a00 */
[----:B------:R-:W-:Y:S01]  /*11b0*/  UISETP.NE.U32.AND UP1, UPT, UR8, URZ, UPT ;  /* 0x0000003f0800728c */ /* 0x000fe2000bf25070 */
[----:B------:R-:W-:-:S03]  /*11c0*/  PLOP3.LUT P0, PT, PT, PT, UP0, 0x80, 0x0 ;  /* 0x000000000000781c */ /* 0x000fc60003f0f008 */
[----:B------:R-:W-:-:S03]  /*11d0*/  UISETP.NE.AND.EX UP1, UPT, UR9, URZ, UPT, UP1 ;  /* 0x0000003f0900728c */ /* 0x000fc6000bf25310 */
[----:B------:R-:W-:Y:S02]  /*11e0*/  @UP0 ULDC.64 UR8, c[0x0][0xa28] ;  /* 0x00028a0000080ab9 */ /* 0x000fe40000000a00 */
[----:B------:R-:W-:Y:S01]  /*11f0*/  @UP0 UIMAD.WIDE UR8, UR6, 0x4, UR8 ;  /* 0x00000004060808a5 */ /* 0x000fe2000f8e0208 */
[----:B------:R-:W-:-:S05]  /*1200*/  PLOP3.LUT P2, PT, PT, PT, UP1, 0x80, 0x0 ;  /* 0x000000000000781c */ /* 0x000fca0003f4f018 */
[----:B------:R-:W-:Y:S01]  /*1210*/  @UP1 ULDC.64 UR10, c[0x0][0xa18] ;  /* 0x00028600000a1ab9 */ /* 0x000fe20000000a00 */
[----:B01-3--:R-:W-:Y:S02]  /*1220*/  IMAD.U32 R2, RZ, RZ, UR8 ;  /* 0x00000008ff027e24 */ /* 0x00bfe4000f8e00ff */
[----:B------:R-:W-:Y:S01]  /*1230*/  IMAD.U32 R3, RZ, RZ, UR9 ;  /* 0x00000009ff037e24 */ /* 0x000fe2000f8e00ff */
[----:B------:R-:W-:Y:S02]  /*1240*/  @UP1 UIMAD.WIDE UR8, UR6, 0x4, UR10 ;  /* 0x00000004060818a5 */ /* 0x000fe4000f8e020a */
[----:B------:R-:W-:Y:S02]  /*1250*/  ULOP3.LUT UR4, UR7, 0xff0000, URZ, 0xc0, !UPT ;  /* 0x00ff000007047892 */ /* 0x000fe4000f8ec03f */
[----:B--2---:R-:W2:Y:S01]  /*1260*/  @P0 LDG.E R2, desc[UR12][R2.64] ;  /* 0x0000000c02020981 */ /* 0x004ea2000c1e1900 */
[----:B------:R-:W-:Y:S01]  /*1270*/  ULDC UR10, c[0x0][0x2f0] ;  /* 0x0000bc00000a7ab9 */ /* 0x000fe20000000800 */
[----:B------:R-:W-:-:S02]  /*1280*/  IMAD.U32 R4, RZ, RZ, UR8 ;  /* 0x00000008ff047e24 */ /* 0x000fc4000f8e00ff */
[----:B------:R-:W-:Y:S01]  /*1290*/  IMAD.U32 R5, RZ, RZ, UR9 ;  /* 0x00000009ff057e24 */ /* 0x000fe2000f8e00ff */
[----:B------:R-:W-:-:S04]  /*12a0*/  ULDC.64 UR8, c[0x0][0x418] ;  /* 0x0001060000087ab9 */ /* 0x000fc80000000a00 */
[----:B------:R-:W3:Y:S01]  /*12b0*/  @P2 LDG.E R4, desc[UR12][R4.64] ;  /* 0x0000000c04042981 */ /* 0x000ee2000c1e1900 */
[----:B------:R-:W-:Y:S02]  /*12c0*/  UISETP.NE.U32.AND UP0, UPT, UR8, URZ, UPT ;  /* 0x0000003f0800728c */ /* 0x000fe4000bf05070 */
[----:B------:R-:W-:Y:S02]  /*12d0*/  ULOP3.LUT UR8, UR7, 0xff000000, URZ, 0xc0, !UPT ;  /* 0xff00000007087892 */ /* 0x000fe4000f8ec03f */
[----:B------:R-:W-:Y:S01]  /*12e0*/  UISETP.NE.AND.EX UP0, UPT, UR9, URZ, UPT, UP0 ;  /* 0x0000003f0900728c */ /* 0x000fe2000bf05300 */
[----:B------:R-:W-:Y:S02]  /*12f0*/  ULDC.64 UR12, c[0x0][0xa20] ;  /* 0x00028800000c7ab9 */ /* 0x000fe40000000a00 */
[----:B------:R-:W-:Y:S01]  /*1300*/  ULDC UR9, c[0x0][0x424] ;  /* 0x0001090000097ab9 */ /* 0x000fe20000000800 */
[----:B------:R-:W-:Y:S01]  /*1310*/  ULOP3.LUT UR7, UR7, 0xffff, URZ, 0xc0, !UPT ;  /* 0x0000ffff07077892 */ /* 0x000fe2000f8ec03f */
[----:B------:R-:W-:Y:S01]  /*1320*/  ISETP.NE.U32.AND P1, PT, RZ, UR12, PT ;  /* 0x0000000cff007c0c */ /* 0x000fe2000bf25070 */
[----:B------:R-:W-:-:S02]  /*1330*/  USHF.R.U32.HI UR8, URZ, 0x8, UR8 ;  /* 0x000000083f087899 */ /* 0x000fc40008011608 */
[----:B------:R-:W-:Y:S01]  /*1340*/  USEL UR9, UR9, 0x1, UP0 ;  /* 0x0000000109097887 */ /* 0x000fe20008000000 */
[----:B------:R-:W-:Y:S01]  /*1350*/  ISETP.NE.AND.EX P1, PT, RZ, UR13, PT, P1 ;  /* 0x0000000dff007c0c */ /* 0x000fe2000bf25310 */
[----:B------:R-:W-:Y:S01]  /*1360*/  UMOV UR60, URZ ;  /* 0x0000003f003c7c82 */ /* 0x000fe20008000000 */
[----:B------:R-:W-:Y:S01]  /*1370*/  ULDC UR39, c[0x0][0x288] ;  /* 0x0000a20000277ab9 */ /* 0x000fe20000000800 */
[----:B------:R-:W-:Y:S01]  /*1380*/  ULEA.HI UR4, UR4, UR8, URZ, 0x10 ;  /* 0x0000000804047291 */ /* 0x000fe2000f8f803f */
[----:B------:R-:W-:Y:S01]  /*1390*/  IMAD.U32 R201, RZ, RZ, UR7 ;  /* 0x00000007ffc97e24 */ /* 0x000fe2000f8e00ff */
[----:B------:R-:W-:Y:S01]  /*13a0*/  UIMAD UR10, UR9, UR10, URZ ;  /* 0x0000000a090a72a4 */ /* 0x000fe2000f8e023f */
[----:B--2---:R-:W-:Y:S02]  /*13b0*/  @P0 R2UR UR60, R2 ;  /* 0x00000000023c02ca */ /* 0x004fe400000e0000 */
[----:B---3--:R-:W-:Y:S01]  /*13c0*/  @P2 R2UR UR39, R4 ;  /* 0x00000000042722ca */ /* 0x008fe200000e0000 */
[----:B----45:R-:W-:-:S14]  /*13d0*/  @P2 BRA `(.L_x_1197) ;  /* 0x0000000000382947 */ /* 0x030fdc0003800000 */
[----:B------:R-:W-:Y:S02]  /*13e0*/  ULDC.64 UR8, c[0x0][0xa00] ;  /* 0x0002800000087ab9 */ /* 0x000fe40000000a00 */
[----:B------:R-:W-:-:S04]  /*13f0*/  ISETP.NE.U32.AND P0, PT, RZ, UR8, PT ;  /* 0x00000008ff007c0c */ /* 0x000fc8000bf05070 */
[----:B------:R-:W-:-:S13]  /*1400*/  ISETP.NE.AND.EX P0, PT, RZ, UR9, PT, P0 ;  /* 0x00000009ff007c0c */ /* 0x000fda000bf05300 */
[----:B------:R-:W-:Y:S05]  /*1410*/  @!P0 BRA `(.L_x_1197) ;  /* 0x0000000000288947 */ /* 0x000fea0003800000 */
[----:B------:R-:W-:Y:S01]  /*1420*/  ULDC.64 UR8, c[0x0][0xa00] ;  /* 0x0002800000087ab9 */ /* 0x000fe20000000a00 */
[----:B------:R-:W-:Y:S01]  /*1430*/  ULDC.64 UR12, c[0x0][0x208] ;  /* 0x00008200000c7ab9 */ /* 0x000fe20000000a00 */
        /* <DEDUP_REMOVED lines=8> */
.L_x_1197:
[----:B------:R-:W-:Y:S01]  /*14c0*/  IMAD.U32 R229, RZ, RZ, UR6 ;  /* 0x00000006ffe57e24 */ /* 0x000fe2000f8e00ff */
[----:B------:R-:W-:Y:S06]  /*14d0*/  @!P1 BRA `(.L_x_1198) ;  /* 0x0000000000209947 */ /* 0x000fec0003800000 */
[----:B------:R-:W-:Y:S01]  /*14e0*/  ULDC.64 UR8, c[0x0][0xa20] ;  /* 0x0002880000087ab9 */ /* 0x000fe20000000a00 */
[----:B------:R-:W-:Y:S01]  /*14f0*/  ULDC.64 UR10, c[0x0][0x208] ;  /* 0x00008200000a7ab9 */ /* 0x000fe20000000a00 */
[----:B------:R-:W-:-:S06]  /*1500*/  UIMAD.WIDE UR6, UR6, 0x4, UR8 ;  /* 0x00000004060678a5 */ /* 0x000fcc000f8e0208 */
[----:B------:R-:W-:Y:S02]  /*1510*/  IMAD.U32 R2, RZ, RZ, UR6 ;  /* 0x00000006ff027e24 */ /* 0x000fe4000f8e00ff */
[----:B------:R-:W-:-:S05]  /*1520*/  IMAD.U32 R3, RZ, RZ, UR7 ;  /* 0x00000007ff037e24 */ /* 0x000fca000f8e00ff */
[----:B------:R-:W2:Y:S02]  /*1530*/  LDG.E R2, desc[UR10][R2.64] ;  /* 0x0000000a02027981 */ /* 0x000ea4000c1e1900 */
[----:B--2---:R-:W-:Y:S01]  /*1540*/  R2UR UR10, R2 ;  /* 0x00000000020a72ca */ /* 0x004fe200000e0000 */
[----:B------:R-:W-:-:S14]  /*1550*/  BRA `(.L_x_1199) ;  /* 0x0000000000387947 */ /* 0x000fdc0003800000 */
.L_x_1198:
        /* <DEDUP_REMOVED lines=14> */
.L_x_1199:
[----:B------:R-:W-:Y:S01]  /*1640*/  ULDC UR6, c[0x0][0x448] ;  /* 0x0001120000067ab9 */ /* 0x000fe20000000800 */
[----:B------:R-:W-:Y:S02]  /*1650*/  USHF.L.U32 UR61, UR5, 0x7, URZ ;  /* 0x00000007053d7899 */ /* 0x000fe4000800063f */
[----:B------:R-:W-:Y:S02]  /*1660*/  UISETP.NE.AND UP0, UPT, UR6, 0x1, UPT ;  /* 0x000000010600788c */ /* 0x000fe4000bf05270 */
[----:B------:R-:W-:Y:S01]  /*1670*/  UIADD3 UR5, UR61, 0x7f, URZ ;  /* 0x0000007f3d057890 */ /* 0x000fe2000fffe03f */
[----:B------:R-:W-:Y:S01]  /*1680*/  ULDC.64 UR6, c[0x0][0x9e0] ;  /* 0x0002780000067ab9 */ /* 0x000fe20000000a00 */
[----:B------:R-:W-:Y:S02]  /*1690*/  UIADD3 UR60, -UR60, UR10, URZ ;  /* 0x0000000a3c3c7290 */ /* 0x000fe4000fffe13f */
[----:B------:R-:W-:Y:S02]  /*16a0*/  UISETP.GE.AND UP1, UPT, UR7, 0x1, UPT ;  /* 0x000000010700788c */ /* 0x000fe4000bf26270 */
[----:B------:R-:W-:-:S03]  /*16b0*/  UIADD3 UR10, UR60, 0x1, -UR39 ;  /* 0x000000013c0a7890 */ /* 0x000fc6000fffe827 */
[----:B------:R-:W-:Y:S01]  /*16c0*/  @UP0 ULDC UR8, c[0x0][0x44c] ;  /* 0x0001130000080ab9 */ /* 0x000fe20000000800 */
[----:B------:R-:W-:Y:S01]  /*16d0*/  @UP0 ULDC UR11, c[0x0][0x450] ;  /* 0x00011400000b0ab9 */ /* 0x000fe20000000800 */
[----:B------:R-:W-:Y:S01]  /*16e0*/  UIMAD.WIDE.U32 UR8, UR5, UR8, URZ ;  /* 0x00000008050872a5 */ /* 0x000fe2000f8e003f */
[----:B------:R-:W-:-:S03]  /*16f0*/  PLOP3.LUT P1, PT, PT, PT, UP1, 0x80, 0x0 ;  /* 0x000000000000781c */ /* 0x000fc60003f2f018 */
[----:B------:R-:W-:-:S04]  /*1700*/  @UP0 USHF.R.U32.HI UR5, URZ, UR11, UR9 ;  /* 0x0000000b3f050299 */ /* 0x000fc80008011609 */
[----:B------:R-:W-:-:S04]  /*1710*/  UIADD3 UR10, UR10, UR5, URZ ;  /* 0x000000050a0a7290 */ /* 0x000fc8000fffe03f */
[----:B------:R-:W-:Y:S02]  /*1720*/  UIADD3 UR6, UR10, UR6, URZ ;  /* 0x000000060a067290 */ /* 0x000fe4000fffe03f */
[----:B------:R-:W-:Y:S10]  /*1730*/  @!P1 BRA `(.L_x_1200) ;  /* 0x0000000000449947 */ /* 0x000ff40003800000 */
        /* <DEDUP_REMOVED lines=10> */
.L_x_1201:
[----:B------:R-:W-:-:S11]  /*17e0*/  UISETP.NE.AND UP1, UPT, UR7, 0x1, UPT ;  /* 0x000000010700788c */ /* 0x000fd6000bf25270 */
[----:B------:R-:W-:Y:S02]  /*17f0*/  @UP1 ULDC.64 UR10, c[0x0][0x9e8] ;  /* 0x00027a00000a1ab9 */ /* 0x000fe40000000a00 */
[----:B------:R-:W-:-:S04]  /*1800*/  UIMAD.WIDE.U32 UR8, UR5, UR10, URZ ;  /* 0x0000000a050872a5 */ /* 0x000fc8000f8e003f */
[----:B------:R-:W-:-:S12]  /*1810*/  @UP1 USHF.R.U32.HI UR5, URZ, UR11, UR9 ;  /* 0x0000000b3f051299 */ /* 0x000fd80008011609 */
.L_x_1202:
[----:B------:R-:W-:-:S04]  /*1820*/  UIMAD UR5, UR5, UR7, UR7 ;  /* 0x00000007050572a4 */ /* 0x000fc8000f8e0207 */
[----:B------:R-:W-:-:S04]  /*1830*/  UISETP.LT.AND UP1, UPT, UR6, UR5, UPT ;  /* 0x000000050600728c */ /* 0x000fc8000bf21270 */
[----:B------:R-:W-:-:S12]  /*1840*/  USEL UR6, UR6, UR5, UP1 ;  /* 0x0000000506067287 */ /* 0x000fd80008800000 */
.L_x_1200:
[----:B------:R-:W-:Y:S02]  /*1850*/  UIADD3 UR5, UR60, 0x3f, URZ ;  /* 0x0000003f3c057890 */ /* 0x000fe4000fffe03f */
[----:B------:R-:W-:Y:S02]  /*1860*/  UIADD3 UR10, UR6, 0x3f, URZ ;  /* 0x0000003f060a7890 */ /* 0x000fe4000fffe03f */
[----:B------:R-:W-:Y:S02]  /*1870*/  USHF.R.S32.HI UR6, URZ, 0x1f, UR5 ;  /* 0x0000001f3f067899 */ /* 0x000fe40008011405 */
[----:B------:R-:W-:Y:S01]  /*1880*/  USHF.R.S32.HI UR11, URZ, 0x1f, UR10 ;  /* 0x0000001f3f0b7899 */ /* 0x000fe2000801140a */
[----:B------:R-:W-:Y:S01]  /*1890*/  @UP0 ULDC UR8, c[0x0][0x44c] ;  /* 0x0001130000080ab9 */ /* 0x000fe20000000800 */
[----:B------:R-:W-:Y:S02]  /*18a0*/  ULEA.HI UR6, UR6, UR5, URZ, 0x6 ;  /* 0x0000000506067291 */ /* 0x000fe4000f8f303f */
[----:B------:R-:W-:-:S02]  /*18b0*/  UIMAD.WIDE.U32 UR8, UR61, UR8, URZ ;  /* 0x000000083d0872a5 */ /* 0x000fc4000f8e003f */
[----:B------:R-:W-:Y:S01]  /*18c0*/  ULEA.HI UR11, UR11, UR10, URZ, 0x6 ;  /* 0x0000000a0b0b7291 */ /* 0x000fe2000f8f303f */
[----:B------:R-:W-:Y:S01]  /*18d0*/  @UP0 ULDC UR13, c[0x0][0x450] ;  /* 0x00011400000d0ab9 */ /* 0x000fe20000000800 */
[----:B------:R-:W-:Y:S01]  /*18e0*/  UMOV UR12, UR61 ;  /* 0x0000003d000c7c82 */ /* 0x000fe20008000000 */
[----:B------:R-:W-:Y:S02]  /*18f0*/  UIADD3 UR48, UR60, -UR39, URZ ;  /* 0x800000273c307290 */ /* 0x000fe4000fffe03f */
[----:B------:R-:W-:Y:S02]  /*1900*/  USHF.R.S32.HI UR6, URZ, 0x6, UR6 ;  /* 0x000000063f067899 */ /* 0x000fe40008011406 */
[----:B------:R-:W-:Y:S02]  /*1910*/  USHF.R.S32.HI UR11, URZ, 0x6, UR11 ;  /* 0x000000063f0b7899 */ /* 0x000fe4000801140b */
[----:B------:R-:W-:Y:S02]  /*1920*/  @UP0 USHF.R.U32.HI UR12, URZ, UR13, UR9 ;  /* 0x0000000d3f0c0299 */ /* 0x000fe40008011609 */
[----:B------:R-:W-:-:S02]  /*1930*/  UISETP.LT.AND UP0, UPT, UR6, UR11, UPT ;  /* 0x0000000b0600728c */ /* 0x000fc4000bf01270 */
        /* <DEDUP_REMOVED lines=15> */
.L_x_1204:
[----:B------:R-:W-:-:S11]  /*1a30*/  UISETP.NE.AND UP0, UPT, UR7, 0x1, UPT ;  /* 0x000000010700788c */ /* 0x000fd6000bf05270 */
[----:B------:R-:W-:Y:S02]  /*1a40*/  @UP0 ULDC.64 UR12, c[0x0][0x9e8] ;  /* 0x00027a00000c0ab9 */ /* 0x000fe40000000a00 */
[----:B------:R-:W-:-:S04]  /*1a50*/  UIMAD.WIDE.U32 UR8, UR5, UR12, URZ ;  /* 0x0000000c050872a5 */ /* 0x000fc8000f8e003f */
[----:B------:R-:W-:-:S12]  /*1a60*/  @UP0 USHF.R.U32.HI UR5, URZ, UR13, UR9 ;  /* 0x0000000d3f050299 */ /* 0x000fd80008011609 */
.L_x_1205:
[----:B------:R-:W-:-:S04]  /*1a70*/  UIMAD UR5, UR5, UR7, URZ ;  /* 0x00000007050572a4 */ /* 0x000fc8000f8e023f */
[----:B------:R-:W-:-:S04]  /*1a80*/  UISETP.LT.AND UP0, UPT, UR10, UR5, UPT ;  /* 0x000000050a00728c */ /* 0x000fc8000bf01270 */
[----:B------:R-:W-:-:S12]  /*1a90*/  USEL UR10, UR10, UR5, !UP0 ;  /* 0x000000050a0a7287 */ /* 0x000fd8000c000000 */
.L_x_1203:
[----:B------:R-:W-:Y:S02]  /*1aa0*/  USHF.R.S32.HI UR5, URZ, 0x1f, UR10 ;  /* 0x0000001f3f057899 */ /* 0x000fe4000801140a */
[----:B------:R-:W-:Y:S02]  /*1ab0*/  ULOP3.LUT UR7, UR4, 0xff, URZ, 0xc0, !UPT ;  /* 0x000000ff04077892 */ /* 0x000fe4000f8ec03f */
[----:B------:R-:W-:-:S04]  /*1ac0*/  ULEA.HI UR5, UR5, UR10, URZ, 0x6 ;  /* 0x0000000a05057291 */ /* 0x000fc8000f8f303f */
[----:B------:R-:W-:Y:S01]  /*1ad0*/  USHF.R.S32.HI UR5, URZ, 0x6, UR5 ;  /* 0x000000063f057899 */ /* 0x000fe20008011405 */
[----:B------:R-:W-:-:S03]  /*1ae0*/  IMAD.U32 R200, RZ, RZ, UR7 ;  /* 0x00000007ffc87e24 */ /* 0x000fc6000f8e00ff */
[----:B------:R-:W-:-:S04]  /*1af0*/  UISETP.LT.AND UP0, UPT, URZ, UR5, UPT ;  /* 0x000000053f00728c */ /* 0x000fc8000bf01270 */
[----:B------:R-:W-:Y:S02]  /*1b00*/  USEL UR10, URZ, UR5, !UP0 ;  /* 0x000000053f0a7287 */ /* 0x000fe4000c000000 */
[----:B------:R-:W-:Y:S02]  /*1b10*/  USHF.R.U32.HI UR5, URZ, 0x10, UR4 ;  /* 0x000000103f057899 */ /* 0x000fe40008011604 */
[----:B------:R-:W-:Y:S01]  /*1b20*/  UISETP.GT.AND UP0, UPT, UR6, UR10, UPT ;  /* 0x0000000a0600728c */ /* 0x000fe2000bf04270 */
[----:B------:R-:W-:-:S03]  /*1b30*/  UMOV UR4, URZ ;  /* 0x0000003f00047c82 */ /* 0x000fc60008000000 */
[----:B------:R-:W-:Y:S02]  /*1b40*/  IMAD.U32 R22, RZ, RZ, UR5 ;  /* 0x00000005ff167e24 */ /* 0x000fe4000f8e00ff */
[----:B------:R-:W-:-:S13]  /*1b50*/  PLOP3.LUT P0, PT, PT, PT, UP0, 0x80, 0x0 ;  /* 0x000000000000781c */ /* 0x000fda0003f0f008 */
[----:B------:R-:W-:Y:S05]  /*1b60*/  @!P0 BRA `(.L_x_1206) ;  /* 0x0000000000988947 */ /* 0x000fea0003800000 */
[----:B------:R-:W-:Y:S01]  /*1b70*/  R2UR UR5, R22 ;  /* 0x00000000160572ca */ /* 0x000fe200000e0000 */
[----:B------:R-:W-:-:S12]  /*1b80*/  ULDC UR4, c[0x0][0x9f0] ;  /* 0x00027c0000047ab9 */ /* 0x000fd80000000800 */
[----:B------:R-:W-:-:S04]  /*1b90*/  UISETP.NE.AND UP0, UPT, UR5, URZ, UPT ;  /* 0x0000003f0500728c */ /* 0x000fc8000bf05270 */
[----:B------:R-:W-:-:S04]  /*1ba0*/  USEL UR11, UR5, UR4, UP0 ;  /* 0x00000004050b7287 */ /* 0x000fc80008000000 */
[----:B------:R-:W-:Y:S02]  /*1bb0*/  UIADD3 UR4, UR11, -0x1, UR6 ;  /* 0xffffffff0b047890 */ /* 0x000fe4000fffe006 */
[----:B------:R-:W-:Y:S02]  /*1bc0*/  IMAD.U32 R3, RZ, RZ, UR11 ;  /* 0x0000000bff037e24 */ /* 0x000fe4000f8e00ff */
[----:B------:R-:W-:-:S03]  /*1bd0*/  UIADD3 UR7, -UR10, UR4, URZ ;  /* 0x000000040a077290 */ /* 0x000fc6000fffe13f */
[-C--:B------:R-:W-:Y:S01]  /*1be0*/  IABS R0, R3.reuse ;  /* 0x0000000300007213 */ /* 0x080fe20000000000 */
[----:B------:R-:W-:Y:S01]  /*1bf0*/  UMOV UR4, URZ ;  /* 0x0000003f00047c82 */ /* 0x000fe20008000000 */
[----:B------:R-:W-:Y:S01]  /*1c00*/  IABS R5, R3 ;  /* 0x0000000300057213 */ /* 0x000fe20000000000 */
[----:B------:R-:W-:Y:S01]  /*1c10*/  IMAD.U32 R4, RZ, RZ, UR7 ;  /* 0x00000007ff047e24 */ /* 0x000fe2000f8e00ff */
[----:B------:R-:W-:Y:S01]  /*1c20*/  R2UR UR12, R0 ;  /* 0x00000000000c72ca */ /* 0x000fe200000e0000 */
[----:B------:R-:W-:-:S03]  /*1c30*/  ULOP3.LUT UR7, UR7, UR11, URZ, 0x3c, !UPT ;  /* 0x0000000b07077292 */ /* 0x000fc6000f8e3c3f */
[----:B------:R-:W-:-:S05]  /*1c40*/  IABS R4, R4 ;  /* 0x0000000400047213 */ /* 0x000fca0000000000 */
[----:B------:R-:W-:-:S04]  /*1c50*/  IMAD.MOV.U32 R3, RZ, RZ, R4 ;  /* 0x000000ffff037224 */ /* 0x000fc800078e0004 */
[----:B------:R-:W0:Y:S01]  /*1c60*/  I2F.RP R0, UR12 ;  /* 0x0000000c00007d06 */ /* 0x000e220008209400 */
[----:B------:R-:W-:-:S07]  /*1c70*/  R2UR UR9, R3 ;  /* 0x00000000030972ca */ /* 0x000fce00000e0000 */
[----:B0-----:R-:W0:Y:S02]  /*1c80*/  MUFU.RCP R0, R0 ;  /* 0x0000000000007308 */ /* 0x001e240000001000 */
        /* <DEDUP_REMOVED lines=20> */
.L_x_1206:
[----:B------:R-:W-:Y:S01]  /*1dd0*/  R2UR UR5, R200 ;  /* 0x00000000c80572ca */ /* 0x000fe200000e0000 */
[----:B------:R-:W-:Y:S01]  /*1de0*/  IMAD.U32 R152, RZ, RZ, UR6 ;  /* 0x00000006ff987e24 */ /* 0x000fe2000f8e00ff */
[----:B------:R-:W-:Y:S01]  /*1df0*/  PLOP3.LUT P0, PT, PT, PT, PT, 0x80, 0x0 ;  /* 0x000000000000781c */ /* 0x000fe20003f0f070 */
[----:B------:R-:W-:Y:S01]  /*1e00*/  IMAD.U32 R3, RZ, RZ, UR4 ;  /* 0x00000004ff037e24 */ /* 0x000fe2000f8e00ff */
[----:B------:R-:W-:Y:S01]  /*1e10*/  CS2R R150, SRZ ;  /* 0x0000000000967805 */ /* 0x000fe2000001ff00 */
[----:B------:R-:W-:Y:S01]  /*1e20*/  IMAD.MOV.U32 R0, RZ, RZ, RZ ;  /* 0x000000ffff007224 */ /* 0x000fe200078e00ff */
[----:B------:R-:W-:Y:S01]  /*1e30*/  CS2R R148, SRZ ;  /* 0x0000000000947805 */ /* 0x000fe2000001ff00 */
[----:B------:R-:W-:Y:S01]  /*1e40*/  IMAD.MOV.U32 R4, RZ, RZ, RZ ;  /* 0x000000ffff047224 */ /* 0x000fe200078e00ff */
[----:B------:R-:W-:Y:S02]  /*1e50*/  CS2R R146, SRZ ;  /* 0x0000000000927805 */ /* 0x000fe4000001ff00 */
[----:B------:R-:W-:-:S02]  /*1e60*/  CS2R R144, SRZ ;  /* 0x0000000000907805 */ /* 0x000fc4000001ff00 */
[----:B------:R-:W-:Y:S02]  /*1e70*/  CS2R R142, SRZ ;  /* 0x00000000008e7805 */ /* 0x000fe4000001ff00 */
[----:B------:R-:W-:Y:S02]  /*1e80*/  CS2R R140, SRZ ;  /* 0x00000000008c7805 */ /* 0x000fe4000001ff00 */
[----:B------:R-:W-:Y:S01]  /*1e90*/  CS2R R138, SRZ ;  /* 0x00000000008a7805 */ /* 0x000fe2000001ff00 */
[----:B------:R-:W-:Y:S01]  /*1ea0*/  UIMAD UR5, UR5, UR4, UR10 ;  /* 0x00000004050572a4 */ /* 0x000fe2000f8e020a */
[----:B------:R-:W-:Y:S02]  /*1eb0*/  CS2R R136, SRZ ;  /* 0x0000000000887805 */ /* 0x000fe4000001ff00 */
[----:B------:R-:W-:Y:S02]  /*1ec0*/  CS2R R134, SRZ ;  /* 0x0000000000867805 */ /* 0x000fe4000001ff00 */
[----:B------:R-:W-:-:S02]  /*1ed0*/  CS2R R132, SRZ ;  /* 0x0000000000847805 */ /* 0x000fc4000001ff00 */
[----:B------:R-:W-:Y:S02]  /*1ee0*/  CS2R R130, SRZ ;  /* 0x0000000000827805 */ /* 0x000fe4000001ff00 */
[----:B------:R-:W-:Y:S02]  /*1ef0*/  CS2R R128, SRZ ;  /* 0x0000000000807805 */ /* 0x000fe4000001ff00 */
[----:B------:R-:W-:Y:S01]  /*1f00*/  VIADDMNMX R152, R3, UR5, R152, PT ;  /* 0x0000000503987c46 */ /* 0x000fe2000b800198 */
[----:B------:R-:W-:Y:S01]  /*1f10*/  IMAD.U32 R19, RZ, RZ, UR5 ;  /* 0x00000005ff137e24 */ /* 0x000fe2000f8e00ff */
[----:B------:R-:W-:Y:S02]  /*1f20*/  CS2R R126, SRZ ;  /* 0x00000000007e7805 */ /* 0x000fe4000001ff00 */
[----:B------:R-:W-:Y:S02]  /*1f30*/  CS2R R124, SRZ ;  /* 0x00000000007c7805 */ /* 0x000fe4000001ff00 */
[----:B------:R-:W-:-:S02]  /*1f40*/  ISETP.GT.AND P1, PT, R152, UR5, PT ;  /* 0x0000000598007c0c */ /* 0x000fc4000bf24270 */
        /* <DEDUP_REMOVED lines=87> */
.L_x_1208:
[----:B------:R-:W2:Y:S01]  /*24c0*/  LDL R2, [R1+0x64] ;  /* 0x0000640001027983 */ /* 0x000ea20000100800 */
[----:B------:R-:W-:-:S13]  /*24d0*/  R2UR UR6, R230 ;  /* 0x00000000e60672ca */ /* 0x000fda00000e0000 */
[----:B------:R-:W-:-:S04]  /*24e0*/  ULEA.HI UR4, UR6, UR6, URZ, 0x1 ;  /* 0x0000000606047291 */ /* 0x000fc8000f8f083f */
[----:B------:R-:W-:-:S04]  /*24f0*/  ULOP3.LUT UR4, UR4, 0xfffffffe, URZ, 0xc0, !UPT ;  /* 0xfffffffe04047892 */ /* 0x000fc8000f8ec03f */
[----:B------:R-:W-:-:S06]  /*2500*/  UIADD3 UR4, UR6, -UR4, URZ ;  /* 0x8000000406047290 */ /* 0x000fcc000fffe03f */
[----:B------:R-:W-:-:S05]  /*2510*/  IMAD.U32 R0, RZ, RZ, UR4 ;  /* 0x00000004ff007e24 */ /* 0x000fca000f8e00ff */
[----:B------:R-:W-:-:S04]  /*2520*/  SHF.L.U32 R0, R0, 0x1f, RZ ;  /* 0x0000001f00007819 */ /* 0x000fc800000006ff */
[----:B------:R-:W0:Y:S01]  /*2530*/  SYNCS.PHASECHK.TRANS64.TRYWAIT P1, [UR37+0x30800], R0 ;  /* 0x03080000ff0075a7 */ /* 0x000e220008020165 */
[----:B--2---:R-:W-:-:S13]  /*2540*/  R2UR UR5, R2 ;  /* 0x00000000020572ca */ /* 0x004fda00000e0000 */
[----:B------:R-:W-:-:S05]  /*2550*/  IMAD.U32 R2, RZ, RZ, UR5 ;  /* 0x00000005ff027e24 */ /* 0x000fca000f8e00ff */
[----:B------:R-:W-:Y:S01]  /*2560*/  ISETP.NE.AND P0, PT, R2, 0x3, PT ;  /* 0x000000030200780c */ /* 0x000fe20003f05270 */
[----:B0-----:R-:W-:-:S12]  /*2570*/  @!P1 BRA `(.L_x_1209) ;  /* 0x0000018400ac9947 */ /* 0x001fd80003800000 */
.L_x_1446:
[----:B------:R-:W-:Y:S05]  /*2580*/  @!P0 BRA `(.L_x_1210) ;  /* 0x0000000000048947 */ /* 0x000fea0003800000 */
[----:B------:R-:W-:Y:S01]  /*2590*/  BPT.TRAP 0x1 ;  /* 0x000000040000795c */ /* 0x000fe20000300000 */
.L_x_1210:
[----:B------:R-:W-:Y:S02]  /*25a0*/  IMAD.U32 R15, RZ, RZ, UR36 ;  /* 0x00000024ff0f7e24 */ /* 0x000fe4000f8e00ff */
[----:B0-----:R-:W-:-:S03]  /*25b0*/  IMAD.U32 R0, RZ, RZ, UR38 ;  /* 0x00000026ff007e24 */ /* 0x001fc6000f8e00ff */
[----:B------:R-:W-:Y:S02]  /*25c0*/  LEA R15, R15, UR37, 0x3 ;  /* 0x000000250f0f7c11 */ /* 0x000fe4000f8e18ff */
[----:B------:R-:W-:-:S04]  /*25d0*/  SHF.L.U32 R0, R0, 0x1f, RZ ;  /* 0x0000001f00007819 */ /* 0x000fc800000006ff */
[----:B------:R0:W1:Y:S01]  /*25e0*/  SYNCS.PHASECHK.TRANS64.TRYWAIT P2, [R15+URZ+0x30830], R0 ;  /* 0x030830000f0075a7 */ /* 0x000062000804017f */
[----:B------:R-:W-:Y:S05]  /*25f0*/  @!P0 BRA `(.L_x_1211) ;  /* 0x0000000000048947 */ /* 0x000fea0003800000 */
[----:B------:R-:W-:Y:S01]  /*2600*/  BPT.TRAP 0x1 ;  /* 0x000000040000795c */ /* 0x000fe20000300000 */
.L_x_1211:
[----:B------:R-:W2:Y:S02]  /*2610*/  S2R R2, SR_TID.X ;  /* 0x0000000000027919 */ /* 0x000ea40000002100 */
[----:B--2---:R-:W-:-:S04]  /*2620*/  LOP3.LUT R2, R2, 0x7f, RZ, 0xc0, !PT ;  /* 0x0000007f02027812 */ /* 0x004fc800078ec0ff */
[----:B------:R-:W-:Y:S01]  /*2630*/  ISETP.NE.AND P1, PT, R2, RZ, PT ;  /* 0x000000ff0200720c */ /* 0x000fe20003f25270 */
[----:B-1----:R-:W-:-:S12]  /*2640*/  @P2 BRA `(.L_x_1212) ;  /* 0x0000000000082947 */ /* 0x002fd80003800000 */
[----:B------:R-:W1:Y:S02]  /*2650*/  SYNCS.PHASECHK.TRANS64.TRYWAIT P2, [R15+URZ+0x30830], R0 ;  /* 0x030830000f0075a7 */ /* 0x000e64000804017f */
[----:B-1----:R-:W-:Y:S05]  /*2660*/  @!P2 BRA `(.L_x_1213) ;  /* 0x000001840088a947 */ /* 0x002fea0003800000 */
.L_x_1212:
[----:B------:R-:W-:Y:S05]  /*2670*/  WARPSYNC.ALL ;  /* 0x0000000000007948 */ /* 0x000fea0003800000 */
[----:B------:R-:W-:Y:S01]  /*2680*/  UIADD3 UR4, UR37, 0x20400, URZ ;  /* 0x0002040025047890 */ /* 0x000fe2000fffe03f */
[----:B------:R-:W-:Y:S01]  /*2690*/  WARPGROUP.ARRIVE ;  /* 0x00000000000079c5 */ /* 0x000fe20000000000 */
[----:B------:R-:W-:Y:S01]  /*26a0*/  UMOV UR9, 0x40000040 ;  /* 0x4000004000097882 */ /* 0x000fe20000000000 */
[----:B------:R-:W-:Y:S01]  /*26b0*/  UMOV UR11, 0x40000040 ;  /* 0x40000040000b7882 */ /* 0x000fe20000000000 */
[----:B------:R-:W-:Y:S01]  /*26c0*/  USHF.R.U32.HI UR4, URZ, 0x4, UR4 ;  /* 0x000000043f047899 */ /* 0x000fe20008011604 */
[----:B------:R-:W-:Y:S01]  /*26d0*/  IMAD.U32 R13, RZ, RZ, UR9 ;  /* 0x00000009ff0d7e24 */ /* 0x000fe2000f8e00ff */
[----:B------:R-:W-:Y:S01]  /*26e0*/  UMOV UR57, 0x40000040 ;  /* 0x4000004000397882 */ /* 0x000fe20000000000 */
[----:B------:R-:W-:Y:S01]  /*26f0*/  UMOV UR59, 0x40000040 ;  /* 0x40000040003b7882 */ /* 0x000fe20000000000 */
[----:B------:R-:W-:Y:S01]  /*2700*/  ULOP3.LUT UR4, UR4, 0x3fff, URZ, 0xc0, !UPT ;  /* 0x00003fff04047892 */ /* 0x000fe2000f8ec03f */
[----:B------:R-:W-:Y:S01]  /*2710*/  VIADD R2, R18, UR61 ;  /* 0x0000003d12027c36 */ /* 0x000fe20008000000 */
[----:B------:R-:W-:Y:S01]  /*2720*/  UMOV UR13, 0x40000040 ;  /* 0x40000040000d7882 */ /* 0x000fe20000000000 */
[----:B------:R-:W-:Y:S01]  /*2730*/  UMOV UR15, 0x40000040 ;  /* 0x40000040000f7882 */ /* 0x000fe20000000000 */
[----:B------:R-:W-:Y:S01]  /*2740*/  ULOP3.LUT UR5, UR4, 0x10000, URZ, 0xfc, !UPT ;  /* 0x0001000004057892 */ /* 0x000fe2000f8efc3f */
[----:B------:R-:W-:Y:S01]  /*2750*/  IMAD.MOV.U32 R3, RZ, RZ, R2 ;  /* 0x000000ffff037224 */ /* 0x000fe200078e0002 */
[----:B------:R-:W-:Y:S01]  /*2760*/  ULOP3.LUT UR4, UR40, 0x10000, URZ, 0xfc, !UPT ;  /* 0x0001000028047892 */ /* 0x000fe2000f8efc3f */
[----:B------:R-:W-:Y:S01]  /*2770*/  UMOV UR17, 0x40000040 ;  /* 0x4000004000117882 */ /* 0x000fe20000000000 */
[----:B------:R-:W-:-:S02]  /*2780*/  UMOV UR19, 0x40000040 ;  /* 0x4000004000137882 */ /* 0x000fc40000000000 */
[----:B------:R-:W-:Y:S01]  /*2790*/  IMAD.U32 R17, RZ, RZ, UR5 ;  /* 0x00000005ff117e24 */ /* 0x000fe2000f8e00ff */
[----:B------:R-:W-:Y:S02]  /*27a0*/  ULEA UR5, UR36, UR5, 0xb ;  /* 0x0000000524057291 */ /* 0x000fe4000f8e583f */
[----:B------:R-:W-:Y:S01]  /*27b0*/  UMOV UR8, UR4 ;  /* 0x0000000400087c82 */ /* 0x000fe20008000000 */
[----:B------:R-:W-:Y:S01]  /*27c0*/  UIADD3 UR6, UR4, 0x2, URZ ;  /* 0x0000000204067890 */ /* 0x000fe2000fffe03f */
[----:B------:R-:W-:Y:S01]  /*27d0*/  IMAD.U32 R12, RZ, RZ, UR8 ;  /* 0x00000008ff0c7e24 */ /* 0x000fe2000f8e00ff */
[----:B------:R-:W-:Y:S02]  /*27e0*/  UIADD3 UR7, UR5, 0x2, URZ ;  /* 0x0000000205077890 */ /* 0x000fe4000fffe03f */
[----:B------:R-:W-:Y:S01]  /*27f0*/  UMOV UR10, UR5 ;  /* 0x00000005000a7c82 */ /* 0x000fe20008000000 */
[----:B------:R-:W-:Y:S01]  /*2800*/  UIADD3 UR56, UR4, 0x402, URZ ;  /* 0x0000040204387890 */ /* 0x000fe2000fffe03f */
[----:B------:R-:W-:Y:S01]  /*2810*/  HGMMA.64x64x16.F32.BF16 R24, gdesc[UR8], RZ, !UPT, gsb0 ;  /* 0x00e00000081879f0 */ /* 0x000fe2000c0018ff */
[----:B------:R-:W-:Y:S01]  /*2820*/  UMOV UR8, UR6 ;  /* 0x0000000600087c82 */ /* 0x000fe20008000000 */
[----:B------:R-:W-:Y:S01]  /*2830*/  UMOV UR9, 0x40000040 ;  /* 0x4000004000097882 */ /* 0x000fe20000000000 */
[----:B------:R-:W-:Y:S01]  /*2840*/  UMOV UR10, UR7 ;  /* 0x00000007000a7c82 */ /* 0x000fe20008000000 */
[----:B------:R-:W-:Y:S01]  /*2850*/  UMOV UR11, 0x40000040 ;  /* 0x40000040000b7882 */ /* 0x000fe20000000000 */
[----:B------:R-:W-:Y:S01]  /*2860*/  UIADD3 UR6, UR4, 0x4, URZ ;  /* 0x0000000404067890 */ /* 0x000fe2000fffe03f */
[----:B------:R-:W-:Y:S01]  /*2870*/  IMAD.U32 R10, RZ, RZ, UR8 ;  /* 0x00000008ff0a7e24 */ /* 0x000fe2000f8e00ff */
[----:B------:R-:W-:Y:S01]  /*2880*/  UIADD3 UR7, UR5, 0x4, URZ ;  /* 0x0000000405077890 */ /* 0x000fe2000fffe03f */
[----:B------:R-:W-:Y:S01]  /*2890*/  IMAD.U32 R11, RZ, RZ, UR9 ;  /* 0x00000009ff0b7e24 */ /* 0x000fe2000f8e00ff */
[----:B------:R-:W-:-:S02]  /*28a0*/  UIADD3 UR58, UR5, 0x202, URZ ;  /* 0x00000202053a7890 */ /* 0x000fc4000fffe03f */
[----:B------:R-:W-:Y:S02]  /*28b0*/  UIADD3 UR12, UR4, 0x406, URZ ;  /* 0x00000406040c7890 */ /* 0x000fe4000fffe03f */
[----:B------:R-:W-:Y:S02]  /*28c0*/  UIADD3 UR14, UR5, 0x206, URZ ;  /* 0x00000206050e7890 */ /* 0x000fe4000fffe03f */
[----:B------:R-:W-:Y:S02]  /*28d0*/  UIADD3 UR16, UR4, 0x800, URZ ;  /* 0x0000080004107890 */ /* 0x000fe4000fffe03f */
[----:B------:R-:W-:Y:S02]  /*28e0*/  UIADD3 UR18, UR5, 0x400, URZ ;  /* 0x0000040005127890 */ /* 0x000fe4000fffe03f */
[----:B------:R-:W-:Y:S02]  /*28f0*/  UIADD3 UR20, UR4, 0x802, URZ ;  /* 0x0000080204147890 */ /* 0x000fe4000fffe03f */
[----:B------:R-:W-:Y:S01]  /*2900*/  UIADD3 UR22, UR5, 0x402, URZ ;  /* 0x0000040205167890 */ /* 0x000fe2000fffe03f */
[----:B------:R-:W-:Y:S01]  /*2910*/  UMOV UR21, 0x40000040 ;  /* 0x4000004000157882 */ /* 0x000fe20000000000 */
[----:B------:R-:W-:Y:S01]  /*2920*/  UMOV UR23, 0x40000040 ;  /* 0x4000004000177882 */ /* 0x000fe20000000000 */
[----:B------:R-:W-:-:S02]  /*2930*/  UIADD3 UR24, UR4, 0x804, URZ ;  /* 0x0000080404187890 */ /* 0x000fc4000fffe03f */
[----:B------:R-:W-:Y:S01]  /*2940*/  UIADD3 UR26, UR5, 0x404, URZ ;  /* 0x00000404051a7890 */ /* 0x000fe2000fffe03f */
[----:B------:R-:W-:Y:S01]  /*2950*/  UMOV UR25, 0x40000040 ;  /* 0x4000004000197882 */ /* 0x000fe20000000000 */
[----:B------:R-:W-:Y:S01]  /*2960*/  UMOV UR27, 0x40000040 ;  /* 0x40000040001b7882 */ /* 0x000fe20000000000 */
[----:B------:R-:W-:Y:S02]  /*2970*/  UIADD3 UR28, UR4, 0x806, URZ ;  /* 0x00000806041c7890 */ /* 0x000fe4000fffe03f */
[----:B------:R-:W-:Y:S01]  /*2980*/  UIADD3 UR30, UR5, 0x406, URZ ;  /* 0x00000406051e7890 */ /* 0x000fe2000fffe03f */
[----:B------:R-:W-:Y:S01]  /*2990*/  UMOV UR29, 0x40000040 ;  /* 0x40000040001d7882 */ /* 0x000fe20000000000 */
[----:B------:R-:W-:Y:S01]  /*29a0*/  UMOV UR31, 0x40000040 ;  /* 0x40000040001f7882 */ /* 0x000fe20000000000 */
        /* <DEDUP_REMOVED lines=16> */
[----:B------:R-:W-:-:S02]  /*2ab0*/  WARPGROUP.DEPBAR.LE gsb0, 0x0 ;  /* 0x00008000000079c5 */ /* 0x000fc40000010000 */
[----:B------:R-:W-:-:S06]  /*2ac0*/  WARPGROUP.ARRIVE ;  /* 0x00000000000079c5 */ /* 0x000fcc0000000000 */
[----:B------:R-:W-:Y:S01]  /*2ad0*/  HGMMA.64x64x16.F32.BF16 R24, gdesc[UR8], R24, gsb0 ;  /* 0x00e00000081879f0 */ /* 0x000fe20008001818 */
        /* <DEDUP_REMOVED lines=8> */
[----:B------:R-:W-:Y:S02]  /*2b60*/  WARPGROUP.DEPBAR.LE gsb0, 0x0 ;  /* 0x00008000000079c5 */ /* 0x000fe40000010000 */
        /* <DEDUP_REMOVED lines=17> */
[----:B------:R-:W-:Y:S02]  /*2c80*/  IMAD.U32 R4, RZ, RZ, UR8 ;  /* 0x00000008ff047e24 */ /* 0x000fe4000f8e00ff */
[----:B------:R-:W-:Y:S01]  /*2c90*/  IMAD.U32 R5, RZ, RZ, UR9 ;  /* 0x00000009ff057e24 */ /* 0x000fe2000f8e00ff */
[----:B------:R-:W-:Y:S02]  /*2ca0*/  WARPGROUP.DEPBAR.LE gsb0, 0x0 ;  /* 0x00008000000079c5 */ /* 0x000fe40000010000 */
[----:B------:R-:W-:-:S06]  /*2cb0*/  WARPGROUP.ARRIVE ;  /* 0x00000000000079c5 */ /* 0x000fcc0000000000 */
[----:B------:R-:W-:Y:S01]  /*2cc0*/  HGMMA.64x64x16.F32.BF16 R24, gdesc[UR8], R24, gsb0 ;  /* 0x00e00000081879f0 */ /* 0x000fe20008001818 */
[----:B------:R-:W-:Y:S02]  /*2cd0*/  UIADD3 UR8, UR4, 0x404, URZ ;  /* 0x0000040404087890 */ /* 0x000fe4000fffe03f */
[----:B------:R-:W-:Y:S01]  /*2ce0*/  UIADD3 UR10, UR5, 0x204, URZ ;  /* 0x00000204050a7890 */ /* 0x000fe2000fffe03f */
[----:B------:R-:W-:Y:S01]  /*2cf0*/  UMOV UR9, 0x40000040 ;  /* 0x4000004000097882 */ /* 0x000fe20000000000 */
[----:B------:R-:W-:Y:S01]  /*2d00*/  UMOV UR11, 0x40000040 ;  /* 0x40000040000b7882 */ /* 0x000fe20000000000 */
[----:B------:R-:W-:Y:S01]  /*2d10*/  ULDC UR5, c[0x0][0x448] ;  /* 0x0001120000057ab9 */ /* 0x000fe20000000800 */
[----:B------:R-:W-:Y:S01]  /*2d20*/  ULDC UR4, c[0x0][0x9d8] ;  /* 0x0002760000047ab9 */ /* 0x000fe20000000800 */
[----:B------:R-:W-:-:S06]  /*2d30*/  UISETP.NE.AND UP0, UPT, UR5, 0x1, UPT ;  /* 0x000000010500788c */ /* 0x000fcc000bf05270 */
[----:B------:R-:W-:Y:S02]  /*2d40*/  PLOP3.LUT P2, PT, PT, PT, UP0, 0x80, 0x0 ;  /* 0x000000000000781c */ /* 0x000fe40003f4f008 */
[----:B------:R-:W-:-:S03]  /*2d50*/  PLOP3.LUT P3, PT, PT, PT, UP0, 0x80, 0x0 ;  /* 0x000000000000781c */ /* 0x000fc60003f6f008 */
[----:B------:R-:W-:-:S08]  /*2d60*/  @UP0 ULDC UR5, c[0x0][0x44c] ;  /* 0x0001130000050ab9 */ /* 0x000fd00000000800 */
[----:B------:R-:W-:Y:S01]  /*2d70*/  @P2 IMAD.HI.U32 R14, R2, UR5, RZ ;  /* 0x00000005020e2c27 */ /* 0x000fe2000f8e00ff */
[----:B------:R-:W-:-:S03]  /*2d80*/  @UP0 ULDC UR5, c[0x0][0x450] ;  /* 0x0001140000050ab9 */ /* 0x000fc60000000800 */
[----:B------:R-:W-:Y:S01]  /*2d90*/  @!P1 VIADD R2, R15, 0x30840 ;  /* 0x000308400f029836 */ /* 0x000fe20000000000 */
[----:B------:R-:W-:Y:S01]  /*2da0*/  @P3 SHF.R.U32.HI R3, RZ, UR5, R14 ;  /* 0x00000005ff033c19 */ /* 0x000fe2000801160e */
[----:B01----:R-:W-:-:S03]  /*2db0*/  IMAD.MOV.U32 R15, RZ, RZ, -0x40 ;  /* 0xffffffc0ff0f7424 */ /* 0x003fc600078e00ff */
[----:B------:R-:W-:Y:S01]  /*2dc0*/  @!P1 PRMT R2, RZ, 0x654, R2 ;  /* 0x00000654ff029816 */ /* 0x000fe20000000002 */
[----:B------:R-:W0:Y:S01]  /*2dd0*/  SHFL.IDX PT, R59, R3, RZ, 0x1c1f ;  /* 0x001c1fff033b7589 */ /* 0x000e2200000e0000 */
[----:B------:R-:W-:Y:S02]  /*2de0*/  WARPGROUP.DEPBAR.LE gsb0, 0x0 ;  /* 0x00008000000079c5 */ /* 0x000fe40000010000 */
[----:B------:R-:W-:-:S06]  /*2df0*/  WARPGROUP.ARRIVE ;  /* 0x00000000000079c5 */ /* 0x000fcc0000000000 */
[----:B------:R-:W-:Y:S01]  /*2e00*/  HGMMA.64x64x16.F32.BF16 R24, gdesc[UR56], R24, gsb0 ;  /* 0x00e00000381879f0 */ /* 0x000fe20008001818 */
[----:B------:R-:W-:Y:S02]  /*2e10*/  ULDC UR58, c[0x0][0x9dc] ;  /* 0x00027700003a7ab9 */ /* 0x000fe40000000800 */
[----:B------:R-:W-:Y:S01]  /*2e20*/  ULOP3.LUT UR58, URZ, UR58, URZ, 0x33, !UPT ;  /* 0x0000003a3f3a7292 */ /* 0x000fe2000f8e333f */
        /* <DEDUP_REMOVED lines=63> */
[----:B------:R-:W-:Y:S01]  /*3220*/  ULDC.64 UR4, c[0x0][0x9e0] ;  /* 0x0002780000047ab9 */ /* 0x000fe20000000a00 */
[----:B------:R1:W2:Y:S01]  /*3230*/  MUFU.TANH R21, R31 ;  /* 0x0000001f00157308 */ /* 0x0002a20000002400 */
[----:B------:R-:W-:Y:S01]  /*3240*/  UISETP.GE.AND UP1, UPT, UR5, 0x1, UPT ;  /* 0x000000010500788c */ /* 0x000fe2000bf26270 */
[----:B------:R3:W-:Y:S05]  /*3250*/  @!P1 SYNCS.ARRIVE.TRANS64.RED.A1T0 RZ, [R2+URZ], RZ ;  /* 0x000000ff02ff99a7 */ /* 0x0007ea000810043f */
[----:B------:R-:W-:Y:S01]  /*3260*/  PLOP3.LUT P2, PT, PT, PT, UP1, 0x40, 0x0 ;  /* 0x000000000000781c */ /* 0x000fe20003f4e818 */
[----:B------:R-:W4:Y:S01]  /*3270*/  MUFU.TANH R24, R24 ;  /* 0x0000001800187308 */ /* 0x000f220000002400 */
[----:B-1----:R-:W-:-:S02]  /*3280*/  IMAD R31, R152, R15, 0x40 ;  /* 0x00000040981f7424 */ /* 0x002fc400078e020f */
[----:B------:R-:W-:-:S03]  /*3290*/  IMAD.U32 R15, RZ, RZ, UR39 ;  /* 0x00000027ff0f7e24 */ /* 0x000fc6000f8e00ff */
[----:B---3--:R-:W-:Y:S02]  /*32a0*/  IADD3 R2, -R16, 0x1, R31 ;  /* 0x0000000110027810 */ /* 0x008fe40007ffe11f */
[----:B------:R-:W1:Y:S02]  /*32b0*/  MUFU.TANH R25, R25 ;  /* 0x0000001900197308 */ /* 0x000e640000002400 */
[----:B------:R-:W-:-:S05]  /*32c0*/  IADD3 R2, -R15, UR60, R2 ;  /* 0x0000003c0f027c10 */ /* 0x000fca000fffe102 */
[C---:B------:R-:W-:Y:S01]  /*32d0*/  VIADD R57, R2.reuse, UR4 ;  /* 0x0000000402397c36 */ /* 0x040fe20008000000 */
[----:B------:R-:W3:Y:S01]  /*32e0*/  MUFU.TANH R0, R0 ;  /* 0x0000000000007308 */ /* 0x000ee20000002400 */
[----:B------:R-:W-:-:S04]  /*32f0*/  VIADD R56, R2, UR58 ;  /* 0x0000003a02387c36 */ /* 0x000fc80008000000 */
[----:B0-----:R-:W-:-:S03]  /*3300*/  IMAD.IADD R14, R56, 0x1, R59 ;  /* 0x00000001380e7824 */ /* 0x001fc600078e023b */
        /* <DEDUP_REMOVED lines=26> */
[----:B------:R5:W0:Y:S08]  /*34b0*/  MUFU.TANH R30, R46 ;  /* 0x0000002e001e7308 */ /* 0x000a300000002400 */
[----:B------:R2:W0:Y:S01]  /*34c0*/  MUFU.TANH R26, R38 ;  /* 0x00000026001a7308 */ /* 0x0004220000002400 */
[----:B-----5:R-:W-:-:S04]  /*34d0*/  IADD3 R46, -R16, UR60, R31 ;  /* 0x0000003c102e7c10 */ /* 0x020fc8000fffe11f */
[----:B------:R-:W-:Y:S02]  /*34e0*/  VIADDMNMX R2, R59, R57, R46, PT ;  /* 0x000000393b027246 */ /* 0x000fe4000380012e */
[----:B--2---:R-:W-:Y:S01]  /*34f0*/  LEA R38, R152, 0xffffffc0, 0x6 ;  /* 0xffffffc098267811 */ /* 0x004fe200078e30ff */
[----:B-1-34-:R-:W-:Y:S06]  /*3500*/  @P2 BRA `(.L_x_1214) ;  /* 0x00000000005c2947 */ /* 0x01afec0003800000 */
[----:B------:R-:W-:Y:S01]  /*3510*/  IMAD.U32 R58, RZ, RZ, UR39 ;  /* 0x00000027ff3a7e24 */ /* 0x000fe2000f8e00ff */
[----:B------:R-:W-:Y:S04]  /*3520*/  BSSY B0, `(.L_x_1215) ;  /* 0x0000011000007945 */ /* 0x000fe80003800000 */
[----:B------:R-:W-:-:S04]  /*3530*/  IADD3 R15, -R58, UR60, R59 ;  /* 0x0000003c3a0f7c10 */ /* 0x000fc8000fffe13b */
[----:B------:R-:W-:-:S13]  /*3540*/  ISETP.GT.AND P2, PT, R15, -0x1, PT ;  /* 0xffffffff0f00780c */ /* 0x000fda0003f44270 */
[----:B------:R-:W-:Y:S05]  /*3550*/  @P2 BRA `(.L_x_1216) ;  /* 0x0000000000202947 */ /* 0x000fea0003800000 */
[----:B------:R-:W-:Y:S01]  /*3560*/  UISETP.NE.AND UP2, UPT, UR5, 0x1, UPT ;  /* 0x000000010500788c */ /* 0x000fe2000bf45270 */
[----:B------:R-:W-:-:S05]  /*3570*/  LOP3.LUT R15, RZ, R15, RZ, 0x33, !PT ;  /* 0x0000000fff0f7212 */ /* 0x000fca00078e33ff */
[----:B------:R-:W-:-:S05]  /*3580*/  PLOP3.LUT P2, PT, PT, PT, UP2, 0x80, 0x0 ;  /* 0x000000000000781c */ /* 0x000fca0003f4f028 */
[----:B------:R-:W-:-:S08]  /*3590*/  @UP2 ULDC.64 UR6, c[0x0][0x9e8] ;  /* 0x00027a0000062ab9 */ /* 0x000fd00000000a00 */
[----:B------:R-:W-:-:S05]  /*35a0*/  @P2 IMAD.HI.U32 R58, R15, UR6, RZ ;  /* 0x000000060f3a2c27 */ /* 0x000fca000f8e00ff */
[----:B------:R-:W-:-:S04]  /*35b0*/  @P2 SHF.R.U32.HI R15, RZ, UR7, R58 ;  /* 0x00000007ff0f2c19 */ /* 0x000fc8000801163a */
[----:B------:R-:W-:Y:S01]  /*35c0*/  LOP3.LUT R15, RZ, R15, RZ, 0x33, !PT ;  /* 0x0000000fff0f7212 */ /* 0x000fe200078e33ff */
[----:B------:R-:W-:Y:S06]  /*35d0*/  BRA `(.L_x_1217) ;  /* 0x0000000000147947 */ /* 0x000fec0003800000 */
.L_x_1216:
[----:B------:R-:W-:-:S06]  /*35e0*/  UISETP.NE.AND UP2, UPT, UR5, 0x1, UPT ;  /* 0x000000010500788c */ /* 0x000fcc000bf45270 */
[----:B------:R-:W-:-:S05]  /*35f0*/  PLOP3.LUT P2, PT, PT, PT, UP2, 0x80, 0x0 ;  /* 0x000000000000781c */ /* 0x000fca0003f4f028 */
[----:B------:R-:W-:-:S08]  /*3600*/  @UP2 ULDC.64 UR6, c[0x0][0x9e8] ;  /* 0x00027a0000062ab9 */ /* 0x000fd00000000a00 */
[----:B------:R-:W-:-:S05]  /*3610*/  @P2 IMAD.HI.U32 R58, R15, UR6, RZ ;  /* 0x000000060f3a2c27 */ /* 0x000fca000f8e00ff */
[----:B------:R-:W-:-:S07]  /*3620*/  @P2 SHF.R.U32.HI R15, RZ, UR7, R58 ;  /* 0x00000007ff0f2c19 */ /* 0x000fce000801163a */
.L_x_1217:
[----:B------:R-:W-:Y:S05]  /*3630*/  BSYNC B0 ;  /* 0x0000000000007941 */ /* 0x000fea0003800000 */
.L_x_1215:
[----:B------:R-:W-:-:S04]  /*3640*/  IMAD R15, R15, UR5, -R38 ;  /* 0x000000050f0f7c24 */ /* 0x000fc8000f8e0a26 */
[----:B------:R-:W-:-:S05]  /*3650*/  IMAD.IADD R15, R15, 0x1, -R16 ;  /* 0x000000010f0f7824 */ /* 0x000fca00078e0a10 */
[----:B------:R-:W-:Y:S02]  /*3660*/  VIMNMX R14, R14, R15, !PT ;  /* 0x0000000f0e0e7248 */ /* 0x000fe40007fe0100 */
[----:B------:R-:W-:-:S07]  /*3670*/  VIADDMNMX R2, R15, UR5, R2, PT ;  /* 0x000000050f027c46 */ /* 0x000fce000b800102 */
.L_x_1214:
[C---:B------:R-:W-:Y:S01]  /*3680*/  ISETP.GE.AND P2, PT, R31.reuse, 0x2, PT ;  /* 0x000000021f00780c */ /* 0x040fe20003f46270 */
[----:B------:R-:W1:Y:S01]  /*3690*/  SHFL.IDX PT, R3, R3, 0x1, 0x1c1f ;  /* 0x003c1f0003037f89 */ /* 0x000e6200000e0000 */
[C---:B------:R-:W-:Y:S02]  /*36a0*/  ISETP.GE.AND P6, PT, R31.reuse, 0xa, PT ;  /* 0x0000000a1f00780c */ /* 0x040fe40003fc6270 */
[----:B------:R-:W-:Y:S02]  /*36b0*/  ISETP.GT.AND P4, PT, R14, 0x1, !P2 ;  /* 0x000000010e00780c */ /* 0x000fe40005784270 */
[----:B------:R-:W-:Y:S02]  /*36c0*/  ISETP.GE.AND P3, PT, R31, 0x9, PT ;  /* 0x000000091f00780c */ /* 0x000fe40003f66270 */
[----:B------:R-:W-:Y:S02]  /*36d0*/  ISETP.LT.OR P4, PT, R2, 0x2, P4 ;  /* 0x000000020200780c */ /* 0x000fe40002781670 */
[----:B------:R-:W-:-:S02]  /*36e0*/  ISETP.GT.AND P5, PT, R14, 0x8, !P3 ;  /* 0x000000080e00780c */ /* 0x000fc40005fa4270 */
[----:B------:R-:W-:Y:S02]  /*36f0*/  FSEL R58, R25, -INF , !P4 ;  /* 0xff800000193a7808 */ /* 0x000fe40006000000 */
[----:B------:R-:W-:Y:S02]  /*3700*/  ISETP.GT.AND P4, PT, R14, 0x9, !P6 ;  /* 0x000000090e00780c */ /* 0x000fe40007784270 */
[----:B------:R-:W-:Y:S02]  /*3710*/  P2R R25, PR, RZ, 0x40 ;  /* 0x00000040ff197803 */ /* 0x000fe40000000000 */
[----:B------:R-:W-:Y:S02]  /*3720*/  ISETP.LT.OR P4, PT, R2, 0xa, P4 ;  /* 0x0000000a0200780c */ /* 0x000fe40002781670 */
[----:B------:R-:W-:Y:S02]  /*3730*/  ISETP.GE.AND P6, PT, R31, 0x11, PT ;  /* 0x000000111f00780c */ /* 0x000fe40003fc6270 */
[----:B0-----:R-:W-:-:S02]  /*3740*/  FSEL R62, R29, -INF , !P4 ;  /* 0xff8000001d3e7808 */ /* 0x001fc40006000000 */
[----:B------:R-:W-:Y:S02]  /*3750*/  ISETP.LT.OR P5, PT, R2, 0x9, P5 ;  /* 0x000000090200780c */ /* 0x000fe40002fa1670 */
[----:B------:R-:W-:Y:S02]  /*3760*/  ISETP.GT.AND P4, PT, R14, 0x10, !P6 ;  /* 0x000000100e00780c */ /* 0x000fe40007784270 */
[----:B------:R-:W-:Y:S02]  /*3770*/  FSEL R60, R28, -INF , !P5 ;  /* 0xff8000001c3c7808 */ /* 0x000fe40006800000 */
[----:B------:R-:W-:Y:S02]  /*3780*/  ISETP.LT.OR P4, PT, R2, 0x11, P4 ;  /* 0x000000110200780c */ /* 0x000fe40002781670 */
[----:B------:R-:W-:Y:S02]  /*3790*/  ISETP.GE.AND P5, PT, R31, 0x12, PT ;  /* 0x000000121f00780c */ /* 0x000fe40003fa6270 */
[----:B------:R-:W-:-:S02]  /*37a0*/  FSEL R64, R32, -INF , !P4 ;  /* 0xff80000020407808 */ /* 0x000fc40006000000 */
[----:B------:R-:W-:Y:S02]  /*37b0*/  ISETP.GT.AND P4, PT, R14, 0x11, !P5 ;  /* 0x000000110e00780c */ /* 0x000fe40006f84270 */
[----:B------:R-:W-:Y:S02]  /*37c0*/  P2R R29, PR, RZ, 0x20 ;  /* 0x00000020ff1d7803 */ /* 0x000fe40000000000 */
[----:B------:R-:W-:Y:S02]  /*37d0*/  ISETP.LT.OR P4, PT, R2, 0x12, P4 ;  /* 0x000000120200780c */ /* 0x000fe40002781670 */
[----:B------:R-:W-:Y:S02]  /*37e0*/  ISETP.GE.AND P5, PT, R31, 0x19, PT ;  /* 0x000000191f00780c */ /* 0x000fe40003fa6270 */
[----:B------:R-:W-:Y:S02]  /*37f0*/  FSEL R66, R33, -INF , !P4 ;  /* 0xff80000021427808 */ /* 0x000fe40006000000 */
[----:B------:R-:W-:-:S02]  /*3800*/  ISETP.GT.AND P4, PT, R14, 0x18, !P5 ;  /* 0x000000180e00780c */ /* 0x000fc40006f84270 */
[----:B------:R-:W-:Y:S02]  /*3810*/  P2R R32, PR, RZ, 0x20 ;  /* 0x00000020ff207803 */ /* 0x000fe40000000000 */
[----:B------:R-:W-:Y:S02]  /*3820*/  ISETP.LT.OR P4, PT, R2, 0x19, P4 ;  /* 0x000000190200780c */ /* 0x000fe40002781670 */
[----:B------:R-:W-:Y:S02]  /*3830*/  ISETP.GE.AND P5, PT, R31, 0x1a, PT ;  /* 0x0000001a1f00780c */ /* 0x000fe40003fa6270 */
[----:B------:R-:W-:Y:S02]  /*3840*/  FSEL R68, R36, -INF , !P4 ;  /* 0xff80000024447808 */ /* 0x000fe40006000000 */
[----:B------:R-:W-:Y:S02]  /*3850*/  ISETP.GT.AND P4, PT, R14, 0x19, !P5 ;  /* 0x000000190e00780c */ /* 0x000fe40006f84270 */
[----:B------:R-:W-:-:S02]  /*3860*/  P2R R33, PR, RZ, 0x20 ;  /* 0x00000020ff217803 */ /* 0x000fc40000000000 */
[----:B------:R-:W-:Y:S02]  /*3870*/  ISETP.LT.OR P4, PT, R2, 0x1a, P4 ;  /* 0x0000001a0200780c */ /* 0x000fe40002781670 */
[----:B------:R-:W-:Y:S02]  /*3880*/  ISETP.GE.AND P5, PT, R31, 0x21, PT ;  /* 0x000000211f00780c */ /* 0x000fe40003fa6270 */
[----:B------:R-:W-:Y:S02]  /*3890*/  FSEL R70, R37, -INF , !P4 ;  /* 0xff80000025467808 */ /* 0x000fe40006000000 */
[----:B------:R-:W-:Y:S02]  /*38a0*/  ISETP.GT.AND P4, PT, R14, 0x20, !P5 ;  /* 0x000000200e00780c */ /* 0x000fe40006f84270 */
[----:B------:R-:W-:Y:S02]  /*38b0*/  P2R R37, PR, RZ, 0x20 ;  /* 0x00000020ff257803 */ /* 0x000fe40000000000 */
[----:B------:R-:W-:-:S02]  /*38c0*/  ISETP.LT.OR P4, PT, R2, 0x21, P4 ;  /* 0x000000210200780c */ /* 0x000fc40002781670 */
[C---:B------:R-:W-:Y:S02]  /*38d0*/  ISETP.GE.AND P5, PT, R31.reuse, 0x22, PT ;  /* 0x000000221f00780c */ /* 0x040fe40003fa6270 */
[----:B------:R-:W-:Y:S02]  /*38e0*/  FSEL R72, R40, -INF , !P4 ;  /* 0xff80000028487808 */ /* 0x000fe40006000000 */
[----:B------:R-:W-:Y:S02]  /*38f0*/  ISETP.GT.AND P4, PT, R14, 0x21, !P5 ;  /* 0x000000210e00780c */ /* 0x000fe40006f84270 */
[----:B------:R-:W-:Y:S02]  /*3900*/  P2R R40, PR, RZ, 0x20 ;  /* 0x00000020ff287803 */ /* 0x000fe40000000000 */
[----:B------:R-:W-:Y:S02]  /*3910*/  ISETP.LT.OR P4, PT, R2, 0x22, P4 ;  /* 0x000000220200780c */ /* 0x000fe40002781670 */
[----:B------:R-:W-:-:S02]  /*3920*/  ISETP.GE.AND P5, PT, R31, 0x29, PT ;  /* 0x000000291f00780c */ /* 0x000fc40003fa6270 */
[----:B------:R-:W-:Y:S02]  /*3930*/  FSEL R74, R41, -INF , !P4 ;  /* 0xff800000294a7808 */ /* 0x000fe40006000000 */
[----:B------:R-:W-:Y:S02]  /*3940*/  ISETP.GT.AND P4, PT, R14, 0x28, !P5 ;  /* 0x000000280e00780c */ /* 0x000fe40006f84270 */
[----:B------:R-:W-:Y:S02]  /*3950*/  P2R R41, PR, RZ, 0x20 ;  /* 0x00000020ff297803 */ /* 0x000fe40000000000 */
        /* <DEDUP_REMOVED lines=11> */
[----:B------:R-:W-:Y:S02]  /*3a10*/  P2R R28, PR, RZ, 0x40 ;  /* 0x00000040ff1c7803 */ /* 0x000fe40000000000 */
[----:B------:R-:W-:Y:S02]  /*3a20*/  FSEL R80, R48, -INF , !P4 ;  /* 0xff80000030507808 */ /* 0x000fe40006000000 */
[----:B------:R-:W-:-:S04]  /*3a30*/  ISETP.GE.AND P4, PT, R31, 0x32, PT ;  /* 0x000000321f00780c */ /* 0x000fc80003f86270 */
[----:B------:R-:W-:-:S04]  /*3a40*/  ISETP.GT.AND P5, PT, R14, 0x31, !P4 ;  /* 0x000000310e00780c */ /* 0x000fc800067a4270 */
[----:B------:R-:W-:-:S04]  /*3a50*/  ISETP.LT.OR P5, PT, R2, 0x32, P5 ;  /* 0x000000320200780c */ /* 0x000fc80002fa1670 */
[----:B------:R-:W-:Y:S02]  /*3a60*/  FSEL R82, R49, -INF , !P5 ;  /* 0xff80000031527808 */ /* 0x000fe40006800000 */
[----:B------:R-:W-:-:S04]  /*3a70*/  ISETP.GE.AND P5, PT, R31, 0x39, PT ;  /* 0x000000391f00780c */ /* 0x000fc80003fa6270 */
[----:B------:R-:W-:-:S04]  /*3a80*/  ISETP.GT.AND P6, PT, R14, 0x38, !P5 ;  /* 0x000000380e00780c */ /* 0x000fc80006fc4270 */
[----:B------:R-:W-:-:S04]  /*3a90*/  ISETP.LT.OR P6, PT, R2, 0x39, P6 ;  /* 0x000000390200780c */ /* 0x000fc800037c1670 */
[----:B------:R-:W-:Y:S02]  /*3aa0*/  FSEL R52, R52, -INF , !P6 ;  /* 0xff80000034347808 */ /* 0x000fe40007000000 */
[----:B------:R-:W-:-:S04]  /*3ab0*/  ISETP.GE.AND P6, PT, R31, 0x1, PT ;  /* 0x000000011f00780c */ /* 0x000fc80003fc6270 */
[----:B------:R-:W-:Y:S02]  /*3ac0*/  P2R R15, PR, RZ, 0x40 ;  /* 0x00000040ff0f7803 */ /* 0x000fe40000000000 */
[----:B------:R-:W-:-:S04]  /*3ad0*/  ISETP.GT.AND P6, PT, R14, RZ, !P6 ;  /* 0x000000ff0e00720c */ /* 0x000fc800077c4270 */
[----:B------:R-:W-:-:S04]  /*3ae0*/  ISETP.LT.OR P6, PT, R2, 0x1, P6 ;  /* 0x000000010200780c */ /* 0x000fc800037c1670 */
[----:B------:R-:W-:Y:S02]  /*3af0*/  FSEL R36, R24, -INF , !P6 ;  /* 0xff80000018247808 */ /* 0x000fe40007000000 */
[----:B------:R-:W-:-:S04]  /*3b00*/  ISETP.GE.AND P6, PT, R31, 0x3a, PT ;  /* 0x0000003a1f00780c */ /* 0x000fc80003fc6270 */
[----:B------:R-:W-:Y:S02]  /*3b10*/  P2R R31, PR, RZ, 0x40 ;  /* 0x00000040ff1f7803 */ /* 0x000fe40000000000 */
[----:B------:R-:W-:Y:S01]  /*3b20*/  ISETP.GT.AND P6, PT, R14, 0x39, !P6 ;  /* 0x000000390e00780c */ /* 0x000fe200077c4270 */
[----:B-1----:R-:W-:-:S03]  /*3b30*/  IMAD.IADD R14, R56, 0x1, R3 ;  /* 0x00000001380e7824 */ /* 0x002fc600078e0203 */
[----:B------:R-:W-:Y:S02]  /*3b40*/  ISETP.LT.OR P6, PT, R2, 0x3a, P6 ;  /* 0x0000003a0200780c */ /* 0x000fe400037c1670 */
[----:B------:R-:W-:Y:S02]  /*3b50*/  VIADDMNMX R2, R3, R57, R46, PT ;  /* 0x0000003903027246 */ /* 0x000fe4000380012e */
[----:B------:R-:W-:Y:S02]  /*3b60*/  FSEL R84, R53, -INF , !P6 ;  /* 0xff80000035547808 */ /* 0x000fe40007000000 */
[----:B------:R-:W-:-:S13]  /*3b70*/  PLOP3.LUT P6, PT, PT, PT, UP1, 0x40, 0x0 ;  /* 0x000000000000781c */ /* 0x000fda0003fce818 */
[----:B------:R-:W-:Y:S05]  /*3b80*/  @P6 BRA `(.L_x_1218) ;  /* 0x0000000000646947 */ /* 0x000fea0003800000 */
        /* <DEDUP_REMOVED lines=9> */
[----:B------:R-:W-:Y:S01]  /*3c20*/  @P6 IMAD.HI.U32 R24, R3, UR6, RZ ;  /* 0x0000000603186c27 */ /* 0x000fe2000f8e00ff */
[----:B------:R-:W-:-:S13]  /*3c30*/  PLOP3.LUT P6, PT, PT, PT, UP2, 0x80, 0x0 ;  /* 0x000000000000781c */ /* 0x000fda0003fcf028 */
[----:B------:R-:W-:-:S04]  /*3c40*/  @P6 SHF.R.U32.HI R3, RZ, UR7, R24 ;  /* 0x00000007ff036c19 */ /* 0x000fc80008011618 */
[----:B------:R-:W-:Y:S01]  /*3c50*/  LOP3.LUT R3, RZ, R3, RZ, 0x33, !PT ;  /* 0x00000003ff037212 */ /* 0x000fe200078e33ff */
[----:B------:R-:W-:Y:S06]  /*3c60*/  BRA `(.L_x_1221) ;  /* 0x0000000000187947 */ /* 0x000fec0003800000 */
.L_x_1220:
[----:B------:R-:W-:-:S06]  /*3c70*/  UISETP.NE.AND UP2, UPT, UR5, 0x1, UPT ;  /* 0x000000010500788c */ /* 0x000fcc000bf45270 */
[----:B------:R-:W-:-:S05]  /*3c80*/  PLOP3.LUT P6, PT, PT, PT, UP2, 0x80, 0x0 ;  /* 0x000000000000781c */ /* 0x000fca0003fcf028 */
[----:B------:R-:W-:-:S08]  /*3c90*/  @UP2 ULDC.64 UR6, c[0x0][0x9e8] ;  /* 0x00027a0000062ab9 */ /* 0x000fd00000000a00 */
[----:B------:R-:W-:Y:S01]  /*3ca0*/  @P6 IMAD.HI.U32 R24, R3, UR6, RZ ;  /* 0x0000000603186c27 */ /* 0x000fe2000f8e00ff */
[----:B------:R-:W-:-:S13]  /*3cb0*/  PLOP3.LUT P6, PT, PT, PT, UP2, 0x80, 0x0 ;  /* 0x000000000000781c */ /* 0x000fda0003fcf028 */
[----:B------:R-:W-:-:S07]  /*3cc0*/  @P6 SHF.R.U32.HI R3, RZ, UR7, R24 ;  /* 0x00000007ff036c19 */ /* 0x000fce0008011618 */
.L_x_1221:
[----:B------:R-:W-:Y:S05]  /*3cd0*/  BSYNC B0 ;  /* 0x0000000000007941 */ /* 0x000fea0003800000 */
.L_x_1219:
[----:B------:R-:W-:-:S04]  /*3ce0*/  IMAD R3, R3, UR5, -R38 ;  /* 0x0000000503037c24 */ /* 0x000fc8000f8e0a26 */
[----:B------:R-:W-:-:S05]  /*3cf0*/  IMAD.IADD R3, R3, 0x1, -R16 ;  /* 0x0000000103037824 */ /* 0x000fca00078e0a10 */
[----:B------:R-:W-:Y:S02]  /*3d00*/  VIMNMX R14, R14, R3, !PT ;  /* 0x000000030e0e7248 */ /* 0x000fe40007fe0100 */
[----:B------:R-:W-:-:S07]  /*3d10*/  VIADDMNMX R2, R3, UR5, R2, PT ;  /* 0x0000000503027c46 */ /* 0x000fce000b800102 */
.L_x_1218:
[----:B------:R-:W-:Y:S01]  /*3d20*/  ISETP.GT.AND P2, PT, R14, 0x1, !P2 ;  /* 0x000000010e00780c */ /* 0x000fe20005744270 */
[----:B------:R-:W-:Y:S01]  /*3d30*/  ULDC UR6, c[0x0][0x988] ;  /* 0x0002620000067ab9 */ /* 0x000fe20000000800 */
[----:B------:R-:W-:Y:S01]  /*3d40*/  ISETP.NE.AND P6, PT, R15, RZ, PT ;  /* 0x000000ff0f00720c */ /* 0x000fe20003fc5270 */
[----:B------:R-:W-:Y:S01]  /*3d50*/  @UP0 ULDC UR10, c[0x0][0x44c] ;  /* 0x00011300000a0ab9 */ /* 0x000fe20000000800 */
[----:B------:R-:W-:Y:S01]  /*3d60*/  ISETP.LT.OR P2, PT, R2, 0x2, P2 ;  /* 0x000000020200780c */ /* 0x000fe20001741670 */
[----:B------:R-:W-:Y:S01]  /*3d70*/  UIMAD.WIDE.U32 UR10, UR61, UR10, URZ ;  /* 0x0000000a3d0a72a5 */ /* 0x000fe2000f8e003f */
[----:B------:R-:W-:Y:S01]  /*3d80*/  FMNMX.FTZ R3, R36, R58, !PT ;  /* 0x0000003a24037209 */ /* 0x000fe20007810000 */
[----:B------:R-:W-:Y:S01]  /*3d90*/  @UP0 ULDC UR14, c[0x0][0x450] ;  /* 0x00011400000e0ab9 */ /* 0x000fe20000000800 */
[----:B------:R-:W-:Y:S01]  /*3da0*/  FSEL R15, R27, -INF , !P2 ;  /* 0xff8000001b0f7808 */ /* 0x000fe20005000000 */
[----:B------:R-:W-:Y:S01]  /*3db0*/  UMOV UR7, UR61 ;  /* 0x0000003d00077c82 */ /* 0x000fe20008000000 */
[----:B------:R-:W-:Y:S01]  /*3dc0*/  ISETP.NE.AND P2, PT, R25, RZ, PT ;  /* 0x000000ff1900720c */ /* 0x000fe20003f45270 */
[----:B------:R-:W-:Y:S01]  /*3dd0*/  @UP0 USHF.R.U32.HI UR7, URZ, UR14, UR11 ;  /* 0x0000000e3f070299 */ /* 0x000fe2000801160b */
[----:B------:R-:W-:-:S02]  /*3de0*/  FMNMX.FTZ R3, R60, R3, !PT ;  /* 0x000000033c037209 */ /* 0x000fc40007810000 */
[----:B------:R-:W-:Y:S01]  /*3df0*/  ISETP.GT.AND P2, PT, R14, 0x9, !P2 ;  /* 0x000000090e00780c */ /* 0x000fe20005744270 */
[----:B------:R-:W-:Y:S01]  /*3e00*/  UIADD3 UR48, UR48, UR7, URZ ;  /* 0x0000000730307290 */ /* 0x000fe2000fffe03f */
[----:B------:R-:W-:Y:S02]  /*3e10*/  FMNMX.FTZ R3, R62, R3, !PT ;  /* 0x000000033e037209 */ /* 0x000fe40007810000 */
[----:B------:R-:W-:Y:S01]  /*3e20*/  ISETP.LT.OR P2, PT, R2, 0xa, P2 ;  /* 0x0000000a0200780c */ /* 0x000fe20001741670 */
[----:B------:R-:W-:Y:S01]  /*3e30*/  UIADD3 UR4, UR48, UR4, URZ ;  /* 0x0000000430047290 */ /* 0x000fe2000fffe03f */
[----:B------:R-:W-:Y:S02]  /*3e40*/  FMNMX.FTZ R3, R64, R3, !PT ;  /* 0x0000000340037209 */ /* 0x000fe40007810000 */
[----:B------:R-:W-:Y:S02]  /*3e50*/  FSEL R21, R21, -INF , !P2 ;  /* 0xff80000015157808 */ /* 0x000fe40005000000 */
[----:B------:R-:W-:-:S02]  /*3e60*/  ISETP.NE.AND P2, PT, R28, RZ, PT ;  /* 0x000000ff1c00720c */ /* 0x000fc40003f45270 */
[----:B------:R-:W-:Y:S02]  /*3e70*/  FMNMX.FTZ R3, R66, R3, !PT ;  /* 0x0000000342037209 */ /* 0x000fe40007810000 */
[----:B------:R-:W-:Y:S02]  /*3e80*/  ISETP.GT.AND P2, PT, R14, 0x10, !P2 ;  /* 0x000000100e00780c */ /* 0x000fe40005744270 */
[----:B------:R-:W-:Y:S02]  /*3e90*/  FMNMX.FTZ R3, R68, R3, !PT ;  /* 0x0000000344037209 */ /* 0x000fe40007810000 */
[----:B------:R-:W-:Y:S02]  /*3ea0*/  ISETP.LT.OR P2, PT, R2, 0x11, P2 ;  /* 0x000000110200780c */ /* 0x000fe40001741670 */
[----:B------:R-:W-:Y:S02]  /*3eb0*/  FMNMX.FTZ R3, R70, R3, !PT ;  /* 0x0000000346037209 */ /* 0x000fe40007810000 */
[----:B------:R-:W-:-:S02]  /*3ec0*/  FSEL R24, R34, -INF , !P2 ;  /* 0xff80000022187808 */ /* 0x000fc40005000000 */
[----:B------:R-:W-:Y:S02]  /*3ed0*/  ISETP.NE.AND P2, PT, R29, RZ, PT ;  /* 0x000000ff1d00720c */ /* 0x000fe40003f45270 */
[----:B------:R-:W-:Y:S02]  /*3ee0*/  FMNMX.FTZ R3, R72, R3, !PT ;  /* 0x0000000348037209 */ /* 0x000fe40007810000 */
[----:B------:R-:W-:Y:S02]  /*3ef0*/  ISETP.GT.AND P2, PT, R14, 0x11, !P2 ;  /* 0x000000110e00780c */ /* 0x000fe40005744270 */
[----:B------:R-:W-:Y:S02]  /*3f00*/  FMNMX.FTZ R3, R74, R3, !PT ;  /* 0x000000034a037209 */ /* 0x000fe40007810000 */
[----:B------:R-:W-:Y:S02]  /*3f10*/  ISETP.LT.OR P2, PT, R2, 0x12, P2 ;  /* 0x000000120200780c */ /* 0x000fe40001741670 */
[----:B------:R-:W-:-:S02]  /*3f20*/  FMNMX.FTZ R3, R76, R3, !PT ;  /* 0x000000034c037209 */ /* 0x000fc40007810000 */
[----:B------:R-:W-:Y:S02]  /*3f30*/  FSEL R25, R35, -INF , !P2 ;  /* 0xff80000023197808 */ /* 0x000fe40005000000 */
[----:B------:R-:W-:Y:S02]  /*3f40*/  ISETP.NE.AND P2, PT, R32, RZ, PT ;  /* 0x000000ff2000720c */ /* 0x000fe40003f45270 */
[----:B------:R-:W-:Y:S02]  /*3f50*/  FMNMX.FTZ R3, R78, R3, !PT ;  /* 0x000000034e037209 */ /* 0x000fe40007810000 */
[----:B------:R-:W-:Y:S02]  /*3f60*/  ISETP.GT.AND P2, PT, R14, 0x18, !P2 ;  /* 0x000000180e00780c */ /* 0x000fe40005744270 */
[----:B------:R-:W-:Y:S02]  /*3f70*/  FMNMX.FTZ R3, R80, R3, !PT ;  /* 0x0000000350037209 */ /* 0x000fe40007810000 */
[----:B------:R-:W-:-:S02]  /*3f80*/  ISETP.LT.OR P2, PT, R2, 0x19, P2 ;  /* 0x000000190200780c */ /* 0x000fc40001741670 */
[----:B------:R-:W-:Y:S02]  /*3f90*/  FMNMX.FTZ R3, R82, R3, !PT ;  /* 0x0000000352037209 */ /* 0x000fe40007810000 */
[----:B------:R-:W-:Y:S02]  /*3fa0*/  FSEL R26, R26, -INF , !P2 ;  /* 0xff8000001a1a7808 */ /* 0x000fe40005000000 */
[----:B------:R-:W-:Y:S02]  /*3fb0*/  ISETP.NE.AND P2, PT, R33, RZ, PT ;  /* 0x000000ff2100720c */ /* 0x000fe40003f45270 */
[C---:B------:R-:W-:Y:S02]  /*3fc0*/  ISETP.GT.AND P3, PT, R14.reuse, 0x8, !P3 ;  /* 0x000000080e00780c */ /* 0x040fe40005f64270 */
[----:B------:R-:W-:Y:S02]  /*3fd0*/  ISETP.GT.AND P2, PT, R14, 0x19, !P2 ;  /* 0x000000190e00780c */ /* 0x000fe40005744270 */
[----:B------:R-:W-:-:S02]  /*3fe0*/  FMNMX.FTZ R3, R52, R3, !PT ;  /* 0x0000000334037209 */ /* 0x000fc40007810000 */
[C---:B------:R-:W-:Y:S02]  /*3ff0*/  ISETP.LT.OR P2, PT, R2.reuse, 0x1a, P2 ;  /* 0x0000001a0200780c */ /* 0x040fe40001741670 */
[----:B------:R-:W-:Y:S02]  /*4000*/  ISETP.LT.OR P3, PT, R2, 0x9, P3 ;  /* 0x000000090200780c */ /* 0x000fe40001f61670 */
[----:B------:R-:W-:Y:S02]  /*4010*/  FSEL R27, R39, -INF , !P2 ;  /* 0xff800000271b7808 */ /* 0x000fe40005000000 */
[----:B------:R-:W-:Y:S02]  /*4020*/  ISETP.NE.AND P2, PT, R37, RZ, PT ;  /* 0x000000ff2500720c */ /* 0x000fe40003f45270 */
[----:B------:R-:W-:Y:S02]  /*4030*/  FMNMX.FTZ R33, R84, R3, !PT ;  /* 0x0000000354217209 */ /* 0x000fe40007810000 */
[----:B------:R-:W-:-:S02]  /*4040*/  ISETP.GT.AND P2, PT, R14, 0x20, !P2 ;  /* 0x000000200e00780c */ /* 0x000fc40005744270 */
[----:B------:R-:W-:Y:S01]  /*4050*/  FSEL R20, R20, -INF , !P3 ;  /* 0xff80000014147808 */ /* 0x000fe20005800000 */
[----:B------:R-:W0:Y:S01]  /*4060*/  SHFL.BFLY PT, R32, R33, 0x2, 0x1f ;  /* 0x0c401f0021207f89 */ /* 0x000e2200000e0000 */
[----:B------:R-:W-:Y:S02]  /*4070*/  ISETP.LT.OR P2, PT, R2, 0x21, P2 ;  /* 0x000000210200780c */ /* 0x000fe40001741670 */
[----:B------:R-:W-:Y:S02]  /*4080*/  ISETP.NE.AND P3, PT, R41, RZ, PT ;  /* 0x000000ff2900720c */ /* 0x000fe40003f65270 */
[----:B------:R-:W-:Y:S02]  /*4090*/  FSEL R28, R42, -INF , !P2 ;  /* 0xff8000002a1c7808 */ /* 0x000fe40005000000 */
[----:B------:R-:W-:Y:S02]  /*40a0*/  ISETP.NE.AND P2, PT, R40, RZ, PT ;  /* 0x000000ff2800720c */ /* 0x000fe40003f45270 */
[----:B------:R-:W-:-:S02]  /*40b0*/  ISETP.GT.AND P4, PT, R14, 0x31, !P4 ;  /* 0x000000310e00780c */ /* 0x000fc40006784270 */
[C---:B------:R-:W-:Y:S02]  /*40c0*/  ISETP.GT.AND P2, PT, R14.reuse, 0x21, !P2 ;  /* 0x000000210e00780c */ /* 0x040fe40005744270 */
[----:B------:R-:W-:Y:S02]  /*40d0*/  ISETP.GT.AND P5, PT, R14, 0x38, !P5 ;  /* 0x000000380e00780c */ /* 0x000fe40006fa4270 */
[C---:B------:R-:W-:Y:S02]  /*40e0*/  ISETP.LT.OR P2, PT, R2.reuse, 0x22, P2 ;  /* 0x000000220200780c */ /* 0x040fe40001741670 */
[----:B------:R-:W-:Y:S02]  /*40f0*/  ISETP.LT.OR P4, PT, R2, 0x32, P4 ;  /* 0x000000320200780c */ /* 0x000fe40002781670 */
[----:B------:R-:W-:Y:S02]  /*4100*/  FSEL R29, R43, -INF , !P2 ;  /* 0xff8000002b1d7808 */ /* 0x000fe40005000000 */
[----:B------:R-:W-:-:S02]  /*4110*/  ISETP.GT.AND P2, PT, R14, 0x28, !P3 ;  /* 0x000000280e00780c */ /* 0x000fc40005f44270 */
[----:B------:R-:W-:Y:S02]  /*4120*/  ISETP.NE.AND P3, PT, R45, RZ, PT ;  /* 0x000000ff2d00720c */ /* 0x000fe40003f65270 */
[----:B------:R-:W-:Y:S02]  /*4130*/  ISETP.LT.OR P2, PT, R2, 0x29, P2 ;  /* 0x000000290200780c */ /* 0x000fe40001741670 */
[----:B0-----:R-:W-:Y:S02]  /*4140*/  FMNMX.FTZ R34, R33, R32, !PT ;  /* 0x0000002021227209 */ /* 0x001fe40007810000 */
[----:B------:R-:W-:Y:S02]  /*4150*/  FSEL R30, R30, -INF , !P2 ;  /* 0xff8000001e1e7808 */ /* 0x000fe40005000000 */
[----:B------:R-:W-:Y:S01]  /*4160*/  ISETP.GT.AND P2, PT, R14, RZ, !P6 ;  /* 0x000000ff0e00720c */ /* 0x000fe20007744270 */
[----:B------:R-:W0:Y:S01]  /*4170*/  SHFL.BFLY PT, R35, R34, 0x1, 0x1f ;  /* 0x0c201f0022237f89 */ /* 0x000e2200000e0000 */
[----:B------:R-:W-:-:S02]  /*4180*/  ISETP.NE.AND P6, PT, R31, RZ, PT ;  /* 0x000000ff1f00720c */ /* 0x000fc40003fc5270 */
[----:B------:R-:W-:Y:S02]  /*4190*/  ISETP.LT.OR P2, PT, R2, 0x1, P2 ;  /* 0x000000010200780c */ /* 0x000fe40001741670 */
[----:B------:R-:W-:Y:S02]  /*41a0*/  ISETP.GT.AND P3, PT, R14, 0x30, !P3 ;  /* 0x000000300e00780c */ /* 0x000fe40005f64270 */
[----:B------:R-:W-:Y:S02]  /*41b0*/  FSEL R0, R0, -INF , !P2 ;  /* 0xff80000000007808 */ /* 0x000fe40005000000 */
[----:B------:R-:W-:Y:S02]  /*41c0*/  ISETP.NE.AND P2, PT, R44, RZ, PT ;  /* 0x000000ff2c00720c */ /* 0x000fe40003f45270 */
[----:B------:R-:W-:Y:S02]  /*41d0*/  FMNMX.FTZ R3, R0, R15, !PT ;  /* 0x0000000f00037209 */ /* 0x000fe40007810000 */
[----:B------:R-:W-:-:S02]  /*41e0*/  ISETP.GT.AND P2, PT, R14, 0x29, !P2 ;  /* 0x000000290e00780c */ /* 0x000fc40005744270 */
[----:B------:R-:W-:Y:S02]  /*41f0*/  FMNMX.FTZ R32, R20, R3, !PT ;  /* 0x0000000314207209 */ /* 0x000fe40007810000 */
[C---:B------:R-:W-:Y:S02]  /*4200*/  ISETP.LT.OR P2, PT, R2.reuse, 0x2a, P2 ;  /* 0x0000002a0200780c */ /* 0x040fe40001741670 */
[----:B------:R-:W-:Y:S02]  /*4210*/  FMNMX.FTZ R3, R21, R32, !PT ;  /* 0x0000002015037209 */ /* 0x000fe40007810000 */
[----:B------:R-:W-:Y:S02]  /*4220*/  ISETP.LT.OR P3, PT, R2, 0x31, P3 ;  /* 0x000000310200780c */ /* 0x000fe40001f61670 */
[----:B------:R-:W-:Y:S02]  /*4230*/  FMNMX.FTZ R32, R24, R3, !PT ;  /* 0x0000000318207209 */ /* 0x000fe40007810000 */
[----:B0-----:R-:W-:-:S02]  /*4240*/  FMNMX.FTZ R3, R34, R35, !PT ;  /* 0x0000002322037209 */ /* 0x001fc40007810000 */
[----:B------:R-:W-:Y:S02]  /*4250*/  FMNMX.FTZ R31, R25, R32, !PT ;  /* 0x00000020191f7209 */ /* 0x000fe40007810000 */
[----:B------:R-:W-:Y:S01]  /*4260*/  ISETP.LT.OR P5, PT, R2, 0x39, P5 ;  /* 0x000000390200780c */ /* 0x000fe20002fa1670 */
[----:B------:R-:W-:Y:S01]  /*4270*/  FMUL.FTZ R34, R3, UR6 ;  /* 0x0000000603227c20 */ /* 0x000fe20008410000 */
[----:B------:R-:W-:Y:S02]  /*4280*/  FMNMX.FTZ R32, R26, R31, !PT ;  /* 0x0000001f1a207209 */ /* 0x000fe40007810000 */
[----:B------:R-:W-:Y:S02]  /*4290*/  FSEL R31, R47, -INF , !P2 ;  /* 0xff8000002f1f7808 */ /* 0x000fe40005000000 */
[----:B------:R-:W-:Y:S02]  /*42a0*/  FMNMX.FTZ R33, R27, R32, !PT ;  /* 0x000000201b217209 */ /* 0x000fe40007810000 */
[----:B------:R-:W-:-:S02]  /*42b0*/  FSETP.NEU.FTZ.AND P2, PT, R3, -INF , PT ;  /* 0xff8000000300780b */ /* 0x000fc40003f5d000 */
[----:B------:R-:W-:Y:S02]  /*42c0*/  FMNMX.FTZ R32, R28, R33, !PT ;  /* 0x000000211c207209 */ /* 0x000fe40007810000 */
[----:B------:R-:W-:Y:S02]  /*42d0*/  FSEL R37, R34, RZ, P2 ;  /* 0x000000ff22257208 */ /* 0x000fe40001000000 */
[----:B------:R-:W-:Y:S02]  /*42e0*/  FMNMX.FTZ R33, R29, R32, !PT ;  /* 0x000000201d217209 */ /* 0x000fe40007810000 */
[----:B------:R-:W-:Y:S01]  /*42f0*/  ISETP.GT.AND P2, PT, R14, 0x39, !P6 ;  /* 0x000000390e00780c */ /* 0x000fe20007744270 */
[--C-:B------:R-:W-:Y:S01]  /*4300*/  FFMA.FTZ R36, R36, UR6, -R37.reuse ;  /* 0x0000000624247c23 */ /* 0x100fe20008010825 */
[----:B------:R-:W-:Y:S01]  /*4310*/  FMNMX.FTZ R32, R30, R33, !PT ;  /* 0x000000211e207209 */ /* 0x000fe20007810000 */
[--C-:B------:R-:W-:Y:S01]  /*4320*/  FFMA.FTZ R38, R58, UR6, -R37.reuse ;  /* 0x000000063a267c23 */ /* 0x100fe20008010825 */
[----:B------:R-:W-:Y:S01]  /*4330*/  FSEL R14, R50, -INF , !P3 ;  /* 0xff800000320e7808 */ /* 0x000fe20005800000 */
[----:B------:R0:W-:Y:S01]  /*4340*/  MUFU.EX2 R196, R36 ;  /* 0x0000002400c47308 */ /* 0x0001e20000000800 */
[----:B------:R-:W-:Y:S01]  /*4350*/  FMNMX.FTZ R33, R31, R32, !PT ;  /* 0x000000201f217209 */ /* 0x000fe20007810000 */
[--C-:B------:R-:W-:Y:S01]  /*4360*/  FFMA.FTZ R40, R62, UR6, -R37.reuse ;  /* 0x000000063e287c23 */ /* 0x100fe20008010825 */
[----:B------:R-:W-:Y:S01]  /*4370*/  FSEL R32, R51, -INF , !P4 ;  /* 0xff80000033207808 */ /* 0x000fe20006000000 */
[--C-:B------:R-:W-:Y:S01]  /*4380*/  FFMA.FTZ R42, R64, UR6, -R37.reuse ;  /* 0x00000006402a7c23 */ /* 0x100fe20008010825 */
[----:B------:R-:W-:Y:S01]  /*4390*/  FMNMX.FTZ R35, R14, R33, !PT ;  /* 0x000000210e237209 */ /* 0x000fe20007810000 */
[--C-:B------:R-:W-:Y:S01]  /*43a0*/  FFMA.FTZ R44, R68, UR6, -R37.reuse ;  /* 0x00000006442c7c23 */ /* 0x100fe20008010825 */
[----:B------:R-:W-:Y:S01]  /*43b0*/  ISETP.LT.OR P2, PT, R2, 0x3a, P2 ;  /* 0x0000003a0200780c */ /* 0x000fe20001741670 */
[----:B------:R1:W-:Y:S01]  /*43c0*/  MUFU.EX2 R39, R38 ;  /* 0x0000002600277308 */ /* 0x0003e20000000800 */
[----:B------:R-:W-:Y:S01]  /*43d0*/  FSEL R33, R54, -INF , !P5 ;  /* 0xff80000036217808 */ /* 0x000fe20006800000 */
[--C-:B0-----:R-:W-:Y:S01]  /*43e0*/  FFMA.FTZ R36, R60, UR6, -R37.reuse ;  /* 0x000000063c247c23 */ /* 0x101fe20008010825 */
[----:B------:R-:W-:Y:S01]  /*43f0*/  FMNMX.FTZ R2, R32, R35, !PT ;  /* 0x0000002320027209 */ /* 0x000fe20007810000 */
[--C-:B------:R-:W-:Y:S01]  /*4400*/  FFMA.FTZ R45, R70, UR6, -R37.reuse ;  /* 0x00000006462d7c23 */ /* 0x100fe20008010825 */
[----:B------:R-:W-:Y:S01]  /*4410*/  FSEL R34, R55, -INF , !P2 ;  /* 0xff80000037227808 */ /* 0x000fe20005000000 */
[--C-:B------:R-:W-:Y:S01]  /*4420*/  FFMA.FTZ R46, R72, UR6, -R37.reuse ;  /* 0x00000006482e7c23 */ /* 0x100fe20008010825 */
[----:B------:R-:W-:Y:S01]  /*4430*/  FMNMX.FTZ R35, R33, R2, !PT ;  /* 0x0000000221237209 */ /* 0x000fe20007810000 */
[----:B------:R-:W-:Y:S01]  /*4440*/  MUFU.EX2 R198, R36 ;  /* 0x0000002400c67308 */ /* 0x000fe20000000800 */
[--C-:B-1----:R-:W-:Y:S01]  /*4450*/  FFMA.FTZ R38, R66, UR6, -R37.reuse ;  /* 0x0000000642267c23 */ /* 0x102fe20008010825 */
[--C-:B------:R-:W-:Y:S01]  /*4460*/  FFMA.FTZ R48, R78, UR6, -R37.reuse ;  /* 0x000000064e307c23 */ /* 0x100fe20008010825 */
[----:B------:R-:W-:Y:S01]  /*4470*/  FMNMX.FTZ R35, R34, R35, !PT ;  /* 0x0000002322237209 */ /* 0x000fe20007810000 */
[--C-:B------:R-:W-:Y:S01]  /*4480*/  FFMA.FTZ R50, R80, UR6, -R37.reuse ;  /* 0x0000000650327c23 */ /* 0x100fe20008010825 */
[----:B------:R-:W-:-:S03]  /*4490*/  FFMA.FTZ R51, R82, UR6, -R37 ;  /* 0x0000000652337c23 */ /* 0x000fc60008010825 */
[----:B------:R-:W0:Y:S01]  /*44a0*/  SHFL.BFLY PT, R2, R35, 0x2, 0x1f ;  /* 0x0c401f0023027f89 */ /* 0x000e2200000e0000 */
[----:B------:R1:W-:Y:S08]  /*44b0*/  MUFU.EX2 R41, R40 ;  /* 0x0000002800297308 */ /* 0x0003f00000000800 */
[----:B------:R-:W-:Y:S01]  /*44c0*/  MUFU.EX2 R42, R42 ;  /* 0x0000002a002a7308 */ /* 0x000fe20000000800 */
[----:B-1----:R-:W-:-:S07]  /*44d0*/  FFMA.FTZ R40, R74, UR6, -R37 ;  /* 0x000000064a287c23 */ /* 0x002fce0008010825 */
[----:B------:R1:W2:Y:S01]  /*44e0*/  MUFU.EX2 R43, R38 ;  /* 0x00000026002b7308 */ /* 0x0002a20000000800 */
[----:B0-----:R-:W-:-:S07]  /*44f0*/  FMNMX.FTZ R36, R35, R2, !PT ;  /* 0x0000000223247209 */ /* 0x001fce0007810000 */
[----:B------:R-:W-:Y:S01]  /*4500*/  MUFU.EX2 R44, R44 ;  /* 0x0000002c002c7308 */ /* 0x000fe20000000800 */
[----:B-1----:R-:W-:Y:S01]  /*4510*/  FFMA.FTZ R38, R76, UR6, -R37 ;  /* 0x000000064c267c23 */ /* 0x002fe20008010825 */
[----:B------:R-:W0:Y:S06]  /*4520*/  SHFL.BFLY PT, R35, R36, 0x1, 0x1f ;  /* 0x0c201f0024237f89 */ /* 0x000e2c00000e0000 */
[----:B------:R-:W1:Y:S01]  /*4530*/  MUFU.EX2 R45, R45 ;  /* 0x0000002d002d7308 */ /* 0x000e620000000800 */
[----:B--2---:R-:W-:-:S07]  /*4540*/  F2FP.BF16.F32.PACK_AB R192, R43, R42 ;  /* 0x0000002a2bc0723e */ /* 0x004fce00000010ff */
[----:B------:R-:W-:Y:S08]  /*4550*/  MUFU.EX2 R46, R46 ;  /* 0x0000002e002e7308 */ /* 0x000ff00000000800 */
[----:B------:R-:W2:Y:S01]  /*4560*/  MUFU.EX2 R47, R40 ;  /* 0x00000028002f7308 */ /* 0x000ea20000000800 */
[----:B-1----:R-:W-:Y:S02]  /*4570*/  F2FP.BF16.F32.PACK_AB R194, R45, R44 ;  /* 0x0000002c2dc2723e */ /* 0x002fe400000010ff */
[----:B0-----:R-:W-:Y:S01]  /*4580*/  FMNMX.FTZ R2, R36, R35, !PT ;  /* 0x0000002324027209 */ /* 0x001fe20007810000 */
[--C-:B------:R-:W-:Y:S01]  /*4590*/  FFMA.FTZ R35, R52, UR6, -R37.reuse ;  /* 0x0000000634237c23 */ /* 0x100fe20008010825 */
[----:B------:R-:W-:-:S02]  /*45a0*/  FFMA.FTZ R37, R84, UR6, -R37 ;  /* 0x0000000654257c23 */ /* 0x000fc40008010825 */
[C---:B------:R-:W-:Y:S01]  /*45b0*/  FSETP.NEU.FTZ.AND P2, PT, R2.reuse, -INF , PT ;  /* 0xff8000000200780b */ /* 0x040fe20003f5d000 */
[----:B------:R-:W-:Y:S01]  /*45c0*/  FMUL.FTZ R36, R2, UR6 ;  /* 0x0000000602247c20 */ /* 0x000fe20008410000 */
[----:B------:R-:W-:Y:S04]  /*45d0*/  MUFU.EX2 R186, R37 ;  /* 0x0000002500ba7308 */ /* 0x000fe80000000800 */
[----:B------:R-:W-:Y:S02]  /*45e0*/  FSEL R53, R36, RZ, P2 ;  /* 0x000000ff24357208 */ /* 0x000fe40001000000 */
[----:B------:R-:W-:Y:S02]  /*45f0*/  PLOP3.LUT P2, PT, PT, PT, UP1, 0x40, 0x0 ;  /* 0x000000000000781c */ /* 0x000fe40003f4e818 */
        /* <DEDUP_REMOVED lines=17> */
[----:B0-----:R-:W-:Y:S01]  /*4710*/  FADD.FTZ R15, R196, R39 ;  /* 0x00000027c40f7221 */ /* 0x001fe20000010000 */
[--C-:B------:R-:W-:Y:S01]  /*4720*/  FFMA.FTZ R33, R33, UR6, -R53.reuse ;  /* 0x0000000621217c23 */ /* 0x100fe20008010835 */
[----:B------:R-:W-:Y:S01]  /*4730*/  FFMA.FTZ R34, R34, UR6, -R53 ;  /* 0x0000000622227c23 */ /* 0x000fe20008010835 */
[----:B------:R-:W-:Y:S01]  /*4740*/  F2FP.BF16.F32.PACK_AB R196, R39, R196 ;  /* 0x000000c427c4723e */ /* 0x000fe200000010ff */
[----:B------:R-:W-:Y:S01]  /*4750*/  FADD.FTZ R36, R198, R15 ;  /* 0x0000000fc6247221 */ /* 0x000fe20000010000 */
[----:B------:R-:W-:-:S02]  /*4760*/  F2FP.BF16.F32.PACK_AB R198, R41, R198 ;  /* 0x000000c629c6723e */ /* 0x000fc400000010ff */
[----:B------:R-:W0:Y:S01]  /*4770*/  MUFU.EX2 R20, R20 ;  /* 0x0000001400147308 */ /* 0x000e220000000800 */
[----:B------:R-:W-:Y:S01]  /*4780*/  FADD.FTZ R15, R41, R36 ;  /* 0x00000024290f7221 */ /* 0x000fe20000010000 */
[----:B--2---:R-:W-:-:S03]  /*4790*/  F2FP.BF16.F32.PACK_AB R188, R47, R46 ;  /* 0x0000002e2fbc723e */ /* 0x004fc600000010ff */
[----:B------:R-:W-:-:S03]  /*47a0*/  FADD.FTZ R36, R42, R15 ;  /* 0x0000000f2a247221 */ /* 0x000fc60000010000 */
[----:B------:R-:W2:Y:S01]  /*47b0*/  MUFU.EX2 R21, R21 ;  /* 0x0000001500157308 */ /* 0x000ea20000000800 */
[----:B------:R-:W-:-:S04]  /*47c0*/  FADD.FTZ R15, R43, R36 ;  /* 0x000000242b0f7221 */ /* 0x000fc80000010000 */
[----:B------:R-:W-:Y:S01]  /*47d0*/  FADD.FTZ R36, R44, R15 ;  /* 0x0000000f2c247221 */ /* 0x000fe20000010000 */
[----:B-1----:R-:W-:Y:S01]  /*47e0*/  FADD.FTZ R15, R0, R197 ;  /* 0x000000c5000f7221 */ /* 0x002fe20000010000 */
[----:B------:R-:W-:Y:S01]  /*47f0*/  F2FP.BF16.F32.PACK_AB R197, R197, R0 ;  /* 0x00000000c5c5723e */ /* 0x000fe200000010ff */
[----:B------:R-:W1:Y:S01]  /*4800*/  MUFU.EX2 R24, R24 ;  /* 0x0000001800187308 */ /* 0x000e620000000800 */
[----:B------:R-:W-:Y:S01]  /*4810*/  FADD.FTZ R37, R45, R36 ;  /* 0x000000242d257221 */ /* 0x000fe20000010000 */
[----:B0-----:R-:W-:-:S03]  /*4820*/  FADD.FTZ R36, R20, R15 ;  /* 0x0000000f14247221 */ /* 0x001fc60000010000 */
[----:B------:R-:W-:-:S03]  /*4830*/  FADD.FTZ R40, R46, R37 ;  /* 0x000000252e287221 */ /* 0x000fc60000010000 */
[----:B------:R-:W0:Y:S01]  /*4840*/  MUFU.EX2 R25, R25 ;  /* 0x0000001900197308 */ /* 0x000e220000000800 */
[----:B--2---:R-:W-:Y:S01]  /*4850*/  FADD.FTZ R15, R21, R36 ;  /* 0x00000024150f7221 */ /* 0x004fe20000010000 */
[----:B------:R-:W-:Y:S01]  /*4860*/  FADD.FTZ R37, R47, R40 ;  /* 0x000000282f257221 */ /* 0x000fe20000010000 */
[----:B------:R-:W-:Y:S01]  /*4870*/  F2FP.BF16.F32.PACK_AB R199, R21, R20 ;  /* 0x0000001415c7723e */ /* 0x000fe200000010ff */
[----:B------:R-:W-:Y:S02]  /*4880*/  VIADD R20, R152, 0xfffffffe ;  /* 0xfffffffe98147836 */ /* 0x000fe40000000000 */
[----:B------:R-:W-:Y:S02]  /*4890*/  FADD.FTZ R40, R38, R37 ;  /* 0x0000002526287221 */ /* 0x000fe40000010000 */
[----:B------:R-:W2:Y:S01]  /*48a0*/  MUFU.EX2 R26, R26 ;  /* 0x0000001a001a7308 */ /* 0x000ea20000000800 */
[----:B-1----:R-:W-:-:S07]  /*48b0*/  FADD.FTZ R36, R24, R15 ;  /* 0x0000000f18247221 */ /* 0x002fce0000010000 */
[----:B------:R-:W1:Y:S01]  /*48c0*/  MUFU.EX2 R27, R27 ;  /* 0x0000001b001b7308 */ /* 0x000e620000000800 */
[C---:B0-----:R-:W-:Y:S01]  /*48d0*/  FADD.FTZ R15, R25.reuse, R36 ;  /* 0x00000024190f7221 */ /* 0x041fe20000010000 */
[----:B------:R-:W-:-:S06]  /*48e0*/  F2FP.BF16.F32.PACK_AB R193, R25, R24 ;  /* 0x0000001819c1723e */ /* 0x000fcc00000010ff */
[----:B------:R-:W0:Y:S01]  /*48f0*/  MUFU.EX2 R49, R48 ;  /* 0x0000003000317308 */ /* 0x000e220000000800 */
[----:B--2---:R-:W-:-:S07]  /*4900*/  FADD.FTZ R36, R26, R15 ;  /* 0x0000000f1a247221 */ /* 0x004fce0000010000 */
[----:B------:R-:W2:Y:S01]  /*4910*/  MUFU.EX2 R28, R28 ;  /* 0x0000001c001c7308 */ /* 0x000ea20000000800 */
[C---:B-1----:R-:W-:Y:S01]  /*4920*/  FADD.FTZ R15, R27.reuse, R36 ;  /* 0x000000241b0f7221 */ /* 0x042fe20000010000 */
[----:B------:R-:W-:-:S06]  /*4930*/  F2FP.BF16.F32.PACK_AB R195, R27, R26 ;  /* 0x0000001a1bc3723e */ /* 0x000fcc00000010ff */
[----:B------:R-:W1:Y:S01]  /*4940*/  MUFU.EX2 R50, R50 ;  /* 0x0000003200327308 */ /* 0x000e620000000800 */
[C---:B0-----:R-:W-:Y:S01]  /*4950*/  FADD.FTZ R37, R49.reuse, R40 ;  /* 0x0000002831257221 */ /* 0x041fe20000010000 */
[----:B------:R-:W-:-:S06]  /*4960*/  F2FP.BF16.F32.PACK_AB R190, R49, R38 ;  /* 0x0000002631be723e */ /* 0x000fcc00000010ff */
[----:B------:R-:W0:Y:S01]  /*4970*/  MUFU.EX2 R29, R29 ;  /* 0x0000001d001d7308 */ /* 0x000e220000000800 */
[----:B--2---:R-:W-:-:S07]  /*4980*/  FADD.FTZ R36, R28, R15 ;  /* 0x0000000f1c247221 */ /* 0x004fce0000010000 */
        /* <DEDUP_REMOVED lines=19> */
[----:B0-----:R-:W-:-:S04]  /*4ac0*/  FADD.FTZ R15, R35, R40 ;  /* 0x00000028230f7221 */ /* 0x001fc80000010000 */
[C---:B------:R-:W-:Y:S01]  /*4ad0*/  FADD.FTZ R15, R186.reuse, R15 ;  /* 0x0000000fba0f7221 */ /* 0x040fe20000010000 */
[----:B------:R-:W-:Y:S01]  /*4ae0*/  F2FP.BF16.F32.PACK_AB R186, R186, R35 ;  /* 0x00000023baba723e */ /* 0x000fe200000010ff */
[----:B--2---:R-:W-:-:S04]  /*4af0*/  FADD.FTZ R21, R33, R0 ;  /* 0x0000000021157221 */ /* 0x004fc80000010000 */
[C---:B-1----:R-:W-:Y:S01]  /*4b00*/  FADD.FTZ R14, R34.reuse, R21 ;  /* 0x00000015220e7221 */ /* 0x042fe20000010000 */
[----:B------:R-:W-:Y:S01]  /*4b10*/  F2FP.BF16.F32.PACK_AB R187, R34, R33 ;  /* 0x0000002122bb723e */ /* 0x000fe200000010ff */
[----:B------:R-:W-:Y:S06]  /*4b20*/  @P2 BRA `(.L_x_1222) ;  /* 0x0000000000442947 */ /* 0x000fec0003800000 */
        /* <DEDUP_REMOVED lines=10> */
.L_x_1223:
[----:B------:R-:W-:-:S11]  /*4bd0*/  UISETP.NE.AND UP2, UPT, UR5, 0x1, UPT ;  /* 0x000000010500788c */ /* 0x000fd6000bf45270 */
[----:B------:R-:W-:Y:S02]  /*4be0*/  @UP2 ULDC.64 UR10, c[0x0][0x9e8] ;  /* 0x00027a00000a2ab9 */ /* 0x000fe40000000a00 */
[----:B------:R-:W-:-:S04]  /*4bf0*/  UIMAD.WIDE.U32 UR14, UR7, UR10, URZ ;  /* 0x0000000a070e72a5 */ /* 0x000fc8000f8e003f */
[----:B------:R-:W-:-:S12]  /*4c00*/  @UP2 USHF.R.U32.HI UR7, URZ, UR11, UR15 ;  /* 0x0000000b3f072299 */ /* 0x000fd8000801160f */
.L_x_1224:
[----:B------:R-:W-:-:S04]  /*4c10*/  UIMAD UR5, UR7, UR5, UR5 ;  /* 0x00000005070572a4 */ /* 0x000fc8000f8e0205 */
[----:B------:R-:W-:-:S04]  /*4c20*/  UISETP.LT.AND UP2, UPT, UR4, UR5, UPT ;  /* 0x000000050400728c */ /* 0x000fc8000bf41270 */
[----:B------:R-:W-:-:S12]  /*4c30*/  USEL UR4, UR4, UR5, UP2 ;  /* 0x0000000504047287 */ /* 0x000fd80009000000 */
.L_x_1222:
[----:B------:R-:W-:Y:S01]  /*4c40*/  R2UR UR7, R19 ;  /* 0x00000000130772ca */ /* 0x000fe200000e0000 */
[----:B------:R-:W-:Y:S01]  /*4c50*/  USHF.R.S32.HI UR5, URZ, 0x1f, UR4 ;  /* 0x0000001f3f057899 */ /* 0x000fe20008011404 */
[----:B------:R-:W-:Y:S01]  /*4c60*/  IMAD.MOV.U32 R0, RZ, RZ, 0x3f800000 ;  /* 0x3f800000ff007424 */ /* 0x000fe200078e00ff */
[----:B------:R-:W-:Y:S01]  /*4c70*/  CS2R R150, SRZ ;  /* 0x0000000000967805 */ /* 0x000fe2000001ff00 */
[----:B------:R-:W-:Y:S01]  /*4c80*/  IMAD.MOV.U32 R152, RZ, RZ, 0x3f800000 ;  /* 0x3f800000ff987424 */ /* 0x000fe200078e00ff */
[----:B------:R-:W-:Y:S01]  /*4c90*/  ULEA.HI UR5, UR5, UR4, URZ, 0x6 ;  /* 0x0000000405057291 */ /* 0x000fe2000f8f303f */
[----:B------:R-:W-:Y:S02]  /*4ca0*/  CS2R R148, SRZ ;  /* 0x0000000000947805 */ /* 0x000fe4000001ff00 */
[----:B------:R-:W-:Y:S02]  /*4cb0*/  CS2R R146, SRZ ;  /* 0x0000000000927805 */ /* 0x000fe4000001ff00 */
[----:B------:R-:W-:Y:S01]  /*4cc0*/  CS2R R144, SRZ ;  /* 0x0000000000907805 */ /* 0x000fe2000001ff00 */
[----:B------:R-:W-:Y:S01]  /*4cd0*/  USHF.R.S32.HI UR5, URZ, 0x6, UR5 ;  /* 0x000000063f057899 */ /* 0x000fe20008011405 */
[----:B------:R-:W-:-:S02]  /*4ce0*/  CS2R R142, SRZ ;  /* 0x00000000008e7805 */ /* 0x000fc4000001ff00 */
[----:B------:R-:W-:Y:S02]  /*4cf0*/  CS2R R140, SRZ ;  /* 0x00000000008c7805 */ /* 0x000fe4000001ff00 */
[----:B------:R-:W-:Y:S01]  /*4d00*/  CS2R R138, SRZ ;  /* 0x00000000008a7805 */ /* 0x000fe2000001ff00 */
[----:B------:R-:W-:Y:S01]  /*4d10*/  UISETP.LT.AND UP2, UPT, UR7, UR5, UPT ;  /* 0x000000050700728c */ /* 0x000fe2000bf41270 */
[----:B------:R-:W-:Y:S02]  /*4d20*/  CS2R R136, SRZ ;  /* 0x0000000000887805 */ /* 0x000fe4000001ff00 */
[----:B------:R-:W-:Y:S02]  /*4d30*/  CS2R R134, SRZ ;  /* 0x0000000000867805 */ /* 0x000fe4000001ff00 */
[----:B------:R-:W-:Y:S01]  /*4d40*/  CS2R R132, SRZ ;  /* 0x0000000000847805 */ /* 0x000fe2000001ff00 */
[----:B------:R-:W-:Y:S01]  /*4d50*/  USEL UR54, UR7, UR5, !UP2 ;  /* 0x0000000507367287 */ /* 0x000fe2000d000000 */
[----:B------:R-:W-:-:S02]  /*4d60*/  CS2R R130, SRZ ;  /* 0x0000000000827805 */ /* 0x000fc4000001ff00 */
[----:B------:R-:W-:Y:S02]  /*4d70*/  CS2R R128, SRZ ;  /* 0x0000000000807805 */ /* 0x000fe4000001ff00 */
[----:B------:R-:W-:Y:S02]  /*4d80*/  CS2R R126, SRZ ;  /* 0x00000000007e7805 */ /* 0x000fe4000001ff00 */
[----:B------:R-:W-:Y:S02]  /*4d90*/  CS2R R124, SRZ ;  /* 0x00000000007c7805 */ /* 0x000fe4000001ff00 */
[----:B------:R-:W-:Y:S02]  /*4da0*/  CS2R R122, SRZ ;  /* 0x00000000007a7805 */ /* 0x000fe4000001ff00 */
[----:B------:R-:W-:Y:S02]  /*4db0*/  ISETP.GE.AND P2, PT, R20, UR54, PT ;  /* 0x0000003614007c0c */ /* 0x000fe4000bf46270 */
        /* <DEDUP_REMOVED lines=49> */
[----:B------:R-:W-:Y:S06]  /*50d0*/  @!P2 BRA `(.L_x_1225) ;  /* 0x0000002800eca947 */ /* 0x000fec0003800000 */
[----:B------:R-:W-:Y:S01]  /*50e0*/  IMAD.MOV.U32 R0, RZ, RZ, 0x3f800000 ;  /* 0x3f800000ff007424 */ /* 0x000fe200078e00ff */
[----:B------:R-:W-:Y:S01]  /*50f0*/  ULDC UR55, c[0x0][0x9e4] ;  /* 0x0002790000377ab9 */ /* 0x000fe20000000800 */
[----:B------:R-:W-:-:S07]  /*5100*/  IMAD.MOV.U32 R151, RZ, RZ, RZ ;  /* 0x000000ffff977224 */ /* 0x000fce00078e00ff */
.L_x_1242:
[----:B------:R-:W-:-:S04]  /*5110*/  UIADD3 UR4, UR36, 0x1, URZ ;  /* 0x0000000124047890 */ /* 0x000fc8000fffe03f */
[----:B------:R-:W-:-:S04]  /*5120*/  UISETP.NE.AND UP2, UPT, UR4, 0x2, UPT ;  /* 0x000000020400788c */ /* 0x000fc8000bf45270 */
[----:B------:R-:W-:Y:S02]  /*5130*/  USEL UR7, URZ, 0x1, UP2 ;  /* 0x000000013f077887 */ /* 0x000fe40009000000 */
[----:B------:R-:W-:Y:S02]  /*5140*/  USEL UR4, UR4, URZ, UP2 ;  /* 0x0000003f04047287 */ /* 0x000fe40009000000 */
[----:B------:R-:W-:Y:S01]  /*5150*/  ULOP3.LUT UR7, UR38, UR7, URZ, 0x3c, !UPT ;  /* 0x0000000726077292 */ /* 0x000fe2000f8e3c3f */
[----:B------:R-:W-:Y:S11]  /*5160*/  @!P0 BRA `(.L_x_1226) ;  /* 0x0000000000048947 */ /* 0x000ff60003800000 */
[----:B------:R-:W-:Y:S01]  /*5170*/  BPT.TRAP 0x1 ;  /* 0x000000040000795c */ /* 0x000fe20000300000 */
.L_x_1226:
[----:B------:R-:W-:Y:S01]  /*5180*/  ULEA UR5, UR4, UR37, 0x3 ;  /* 0x0000002504057291 */ /* 0x000fe2000f8e183f */
[----:B------:R-:W-:-:S05]  /*5190*/  IMAD.U32 R21, RZ, RZ, UR7 ;  /* 0x00000007ff157e24 */ /* 0x000fca000f8e00ff */
[----:B------:R-:W-:-:S04]  /*51a0*/  SHF.L.U32 R21, R21, 0x1f, RZ ;  /* 0x0000001f15157819 */ /* 0x000fc800000006ff */
[----:B------:R0:W1:Y:S01]  /*51b0*/  SYNCS.PHASECHK.TRANS64.TRYWAIT P2, [UR5+0x30830], R21 ;  /* 0x03083015ff0075a7 */ /* 0x0000620008040145 */
[----:B------:R-:W-:Y:S05]  /*51c0*/  @!P0 BRA `(.L_x_1227) ;  /* 0x0000000000048947 */ /* 0x000fea0003800000 */
[----:B------:R-:W-:Y:S01]  /*51d0*/  BPT.TRAP 0x1 ;  /* 0x000000040000795c */ /* 0x000fe20000300000 */
.L_x_1227:
[-C--:B------:R-:W-:Y:S01]  /*51e0*/  FMUL.FTZ R24, R24, R152.reuse ;  /* 0x0000009818187220 */ /* 0x080fe20000410000 */
[----:B------:R-:W-:Y:S01]  /*51f0*/  FMUL.FTZ R25, R25, R152 ;  /* 0x0000009819197220 */ /* 0x000fe20000410000 */
[----:B-1----:R-:W-:Y:S06]  /*5200*/  @P2 BRA `(.L_x_1228) ;  /* 0x0000000000082947 */ /* 0x002fec0003800000 */
[----:B------:R-:W1:Y:S02]  /*5210*/  SYNCS.PHASECHK.TRANS64.TRYWAIT P2, [UR5+0x30830], R21 ;  /* 0x03083015ff0075a7 */ /* 0x000e640008040145 */
[----:B-1----:R-:W-:Y:S05]  /*5220*/  @!P2 BRA `(.L_x_1229) ;  /* 0x0000015800aca947 */ /* 0x002fea0003800000 */
.L_x_1228:
[----:B------:R-:W-:Y:S01]  /*5230*/  R2UR UR6, R17 ;  /* 0x00000000110672ca */ /* 0x000fe200000e0000 */
[-C--:B------:R-:W-:Y:S01]  /*5240*/  FMUL.FTZ R28, R28, R152.reuse ;  /* 0x000000981c1c7220 */ /* 0x080fe20000410000 */
[----:B------:R-:W-:Y:S01]  /*5250*/  R2UR UR48, R12 ;  /* 0x000000000c3072ca */ /* 0x000fe200000e0000 */
[-C--:B------:R-:W-:Y:S01]  /*5260*/  FMUL.FTZ R29, R29, R152.reuse ;  /* 0x000000981d1d7220 */ /* 0x080fe20000410000 */
[----:B------:R-:W-:Y:S01]  /*5270*/  R2UR UR49, R13 ;  /* 0x000000000d3172ca */ /* 0x000fe200000e0000 */
        /* <DEDUP_REMOVED lines=8> */
[----:B------:R-:W-:Y:S01]  /*5300*/  ULEA UR6, UR4, UR6, 0xb ;  /* 0x0000000604067291 */ /* 0x000fe2000f8e583f */
        /* <DEDUP_REMOVED lines=52> */
[----:B------:R-:W-:Y:S01]  /*5650*/  UMOV UR50, UR6 ;  /* 0x0000000600327c82 */ /* 0x000fe20008000000 */
[----:B-1----:R-:W-:Y:S01]  /*5660*/  WARPGROUP.ARRIVE ;  /* 0x00000000000079c5 */ /* 0x002fe20000000000 */
[----:B------:R-:W-:Y:S01]  /*5670*/  UMOV UR51, 0x40000040 ;  /* 0x4000004000337882 */ /* 0x000fe20000000000 */
[----:B------:R-:W-:Y:S01]  /*5680*/  UIADD3 UR10, UR6, 0x204, URZ ;  /* 0x00000204060a7890 */ /* 0x000fe2000fffe03f */
[-C--:B------:R-:W-:Y:S01]  /*5690*/  FMUL.FTZ R26, R26, R0.reuse ;  /* 0x000000001a1a7220 */ /* 0x080fe20000410000 */
[----:B------:R-:W-:Y:S01]  /*56a0*/  UMOV UR11, 0x40000040 ;  /* 0x40000040000b7882 */ /* 0x000fe20000000000 */
[----:B------:R-:W-:Y:S01]  /*56b0*/  UIADD3 UR14, UR6, 0x206, URZ ;  /* 0x00000206060e7890 */ /* 0x000fe2000fffe03f */
[----:B------:R-:W-:Y:S01]  /*56c0*/  HGMMA.64x64x16.F32.BF16 R152, gdesc[UR48], RZ, !UPT, gsb0 ;  /* 0x00e00000309879f0 */ /* 0x000fe2000c0018ff */
[----:B------:R-:W-:Y:S01]  /*56d0*/  R2UR UR48, R10 ;  /* 0x000000000a3072ca */ /* 0x000fe200000e0000 */
[----:B------:R-:W-:Y:S01]  /*56e0*/  UIADD3 UR50, UR6, 0x2, URZ ;  /* 0x0000000206327890 */ /* 0x000fe2000fffe03f */
[----:B------:R-:W-:Y:S01]  /*56f0*/  R2UR UR49, R11 ;  /* 0x000000000b3172ca */ /* 0x000fe200000e0000 */
[----:B------:R-:W-:Y:S01]  /*5700*/  UMOV UR51, 0x40000040 ;  /* 0x4000004000337882 */ /* 0x000fe20000000000 */
        /* <DEDUP_REMOVED lines=84> */
[----:B------:R-:W-:Y:S01]  /*5c50*/  FMUL.FTZ R151, R151, R0 ;  /* 0x0000000097977220 */ /* 0x000fe20000410000 */
[----:B------:R-:W-:-:S02]  /*5c60*/  WARPGROUP.DEPBAR.LE gsb0, 0x0 ;  /* 0x00008000000079c5 */ /* 0x000fc40000010000 */
[----:B------:R-:W-:-:S07]  /*5c70*/  WARPGROUP.ARRIVE ;  /* 0x00000000000079c5 */ /* 0x000fce0000000000 */
[----:B------:R-:W-:Y:S01]  /*5c80*/  HGMMA.64x64x16.F32.BF16 R152, gdesc[UR48], R152, gsb0 ;  /* 0x00e00000309879f0 */ /* 0x000fe20008001898 */
[----:B------:R-:W-:Y:S01]  /*5c90*/  R2UR UR48, R6 ;  /* 0x00000000063072ca */ /* 0x000fe200000e0000 */
[----:B------:R-:W-:Y:S01]  /*5ca0*/  UIADD3 UR50, UR6, 0x6, URZ ;  /* 0x0000000606327890 */ /* 0x000fe2000fffe03f */
[----:B------:R-:W-:Y:S01]  /*5cb0*/  R2UR UR49, R7 ;  /* 0x00000000073172ca */ /* 0x000fe200000e0000 */
[----:B------:R-:W-:Y:S01]  /*5cc0*/  UMOV UR51, 0x40000040 ;  /* 0x4000004000337882 */ /* 0x000fe20000000000 */
[----:B------:R-:W-:Y:S02]  /*5cd0*/  WARPGROUP.DEPBAR.LE gsb0, 0x0 ;  /* 0x00008000000079c5 */ /* 0x000fe40000010000 */
[----:B------:R-:W-:-:S09]  /*5ce0*/  WARPGROUP.ARRIVE ;  /* 0x00000000000079c5 */ /* 0x000fd20000000000 */
        /* <DEDUP_REMOVED lines=8> */
[----:B------:R-:W-:Y:S01]  /*5d70*/  UIADD3 UR50, UR6, 0x202, URZ ;  /* 0x0000020206327890 */ /* 0x000fe2000fffe03f */
[----:B------:R-:W-:Y:S01]  /*5d80*/  UMOV UR51, 0x40000040 ;  /* 0x4000004000337882 */ /* 0x000fe20000000000 */
[----:B------:R-:W-:Y:S01]  /*5d90*/  UMOV UR48, UR56 ;  /* 0x0000003800307c82 */ /* 0x000fe20008000000 */
[----:B------:R-:W-:Y:S01]  /*5da0*/  UMOV UR49, UR57 ;  /* 0x0000003900317c82 */ /* 0x000fe20008000000 */
        /* <DEDUP_REMOVED lines=40> */
.L_x_1230:
[----:B------:R-:W-:Y:S01]  /*6030*/  ULEA UR14, UR36, UR37, 0x3 ;  /* 0x00000025240e7291 */ /* 0x000fe2000f8e183f */
[----:B------:R-:W-:-:S05]  /*6040*/  IMAD.U32 R0, RZ, RZ, UR38 ;  /* 0x00000026ff007e24 */ /* 0x000fca000f8e00ff */
[----:B------:R-:W-:-:S04]  /*6050*/  SHF.L.U32 R0, R0, 0x1f, RZ ;  /* 0x0000001f00007819 */ /* 0x000fc800000006ff */
[----:B------:R1:W2:Y:S01]  /*6060*/  SYNCS.PHASECHK.TRANS64.TRYWAIT P2, [UR14+0x30850], R0 ;  /* 0x03085000ff0075a7 */ /* 0x0002a2000804014e */
[----:B------:R-:W-:Y:S05]  /*6070*/  @!P0 BRA `(.L_x_1231) ;  /* 0x0000000000048947 */ /* 0x000fea0003800000 */
[----:B------:R-:W-:Y:S01]  /*6080*/  BPT.TRAP 0x1 ;  /* 0x000000040000795c */ /* 0x000fe20000300000 */
.L_x_1231:
[----:B--2---:R-:W-:Y:S05]  /*6090*/  @P2 BRA `(.L_x_1232) ;  /* 0x0000000000082947 */ /* 0x004fea0003800000 */
[----:B------:R-:W2:Y:S02]  /*60a0*/  SYNCS.PHASECHK.TRANS64.TRYWAIT P2, [UR14+0x30850], R0 ;  /* 0x03085000ff0075a7 */ /* 0x000ea4000804014e */
[----:B--2---:R-:W-:Y:S05]  /*60b0*/  @!P2 BRA `(.L_x_1233) ;  /* 0x0000014c0020a947 */ /* 0x004fea0003800000 */
.L_x_1232:
[----:B------:R-:W-:Y:S01]  /*60c0*/  UIADD3 UR6, UR37, 0x400, URZ ;  /* 0x0000040025067890 */ /* 0x000fe2000fffe03f */
[----:B------:R-:W-:Y:S01]  /*60d0*/  WARPGROUP.ARRIVE ;  /* 0x00000000000079c5 */ /* 0x000fe20000000000 */
[----:B------:R-:W-:Y:S01]  /*60e0*/  UMOV UR11, 0x40000040 ;  /* 0x40000040000b7882 */ /* 0x000fe20000000000 */
[----:B------:R-:W-:Y:S01]  /*60f0*/  PLOP3.LUT P2, PT, PT, PT, UP0, 0x80, 0x0 ;  /* 0x000000000000781c */ /* 0x000fe20003f4f008 */
[----:B------:R-:W-:Y:S01]  /*6100*/  USHF.R.U32.HI UR6, URZ, 0x4, UR6 ;  /* 0x000000043f067899 */ /* 0x000fe20008011606 */
[----:B------:R-:W-:-:S03]  /*6110*/  PLOP3.LUT P3, PT, PT, PT, UP0, 0x80, 0x0 ;  /* 0x000000000000781c */ /* 0x000fc60003f6f008 */
[----:B------:R-:W-:-:S04]  /*6120*/  ULOP3.LUT UR6, UR6, 0x3fff, URZ, 0xc0, !UPT ;  /* 0x00003fff06067892 */ /* 0x000fc8000f8ec03f */
[----:B------:R-:W-:-:S04]  /*6130*/  ULOP3.LUT UR6, UR6, 0x2000000, URZ, 0xfc, !UPT ;  /* 0x0200000006067892 */ /* 0x000fc8000f8efc3f */
[----:B------:R-:W-:-:S07]  /*6140*/  ULEA UR6, UR36, UR6, 0xb ;  /* 0x0000000624067291 */ /* 0x000fce000f8e583f */
[----:B------:R-:W-:Y:S02]  /*6150*/  UMOV UR10, UR6 ;  /* 0x00000006000a7c82 */ /* 0x000fe40008000000 */
        /* <DEDUP_REMOVED lines=15> */
[----:B------:R-:W-:Y:S02]  /*6250*/  ULDC UR6, c[0x0][0x9d8] ;  /* 0x0002760000067ab9 */ /* 0x000fe40000000800 */
[----:B01----:R-:W-:Y:S01]  /*6260*/  FMUL.FTZ R0, R154, UR6 ;  /* 0x000000069a007c20 */ /* 0x003fe20008410000 */
        /* <DEDUP_REMOVED lines=13> */
[----:B------:R-:W-:-:S02]  /*6340*/  IMAD.SHL.U32 R178, R20, 0x40, RZ ;  /* 0x0000004014b27824 */ /* 0x000fc400078e00ff */
        /* <DEDUP_REMOVED lines=14> */
[----:B------:R-:W0:Y:S08]  /*6430*/  MUFU.TANH R0, R0 ;  /* 0x0000000000007308 */ /* 0x000e300000002400 */
[----:B------:R-:W1:Y:S08]  /*6440*/  MUFU.TANH R21, R21 ;  /* 0x0000001500157308 */ /* 0x000e700000002400 */
        /* <DEDUP_REMOVED lines=27> */
[----:B------:R-:W-:Y:S01]  /*6600*/  WARPGROUP.ARRIVE ;  /* 0x00000000000079c5 */ /* 0x000fe20000000000 */
[----:B------:R-:W-:-:S05]  /*6610*/  IMAD.U32 R188, RZ, RZ, UR39 ;  /* 0x00000027ffbc7e24 */ /* 0x000fca000f8e00ff */
[----:B------:R-:W-:Y:S01]  /*6620*/  HGMMA.64x256x16.F32.BF16 R24, R184, gdesc[UR8].tnspB, R24, gsb0 ;  /* 0x43e00008b8187df0 */ /* 0x000fe20008001818 */
[----:B------:R-:W-:Y:S02]  /*6630*/  @UP0 ULDC UR10, c[0x0][0x44c] ;  /* 0x00011300000a0ab9 */ /* 0x000fe40000000800 */
[----:B------:R-:W-:Y:S02]  /*6640*/  WARPGROUP.DEPBAR.LE gsb0, 0x0 ;  /* 0x00008000000079c5 */ /* 0x000fe40000010000 */
[----:B------:R-:W-:Y:S02]  /*6650*/  VIADD R186, R18, UR61 ;  /* 0x0000003d12ba7c36 */ /* 0x000fe40008000000 */
[----:B------:R-:W-:Y:S01]  /*6660*/  FMUL.FTZ R184, R152, UR6 ;  /* 0x0000000698b87c20 */ /* 0x000fe20008410000 */
[----:B------:R-:W-:Y:S01]  /*6670*/  FMUL.FTZ R187, R180, UR6 ;  /* 0x00000006b4bb7c20 */ /* 0x000fe20008410000 */
[----:B------:R-:W-:Y:S01]  /*6680*/  FMUL.FTZ R185, R153, UR6 ;  /* 0x0000000699b97c20 */ /* 0x000fe20008410000 */
[----:B------:R-:W-:Y:S01]  /*6690*/  @P2 IMAD.HI.U32 R152, R186, UR10, RZ ;  /* 0x0000000aba982c27 */ /* 0x000fe2000f8e00ff */
[----:B------:R-:W-:-:S03]  /*66a0*/  @UP0 ULDC UR10, c[0x0][0x450] ;  /* 0x00011400000a0ab9 */ /* 0x000fc60000000800 */
[----:B------:R-:W-:Y:S01]  /*66b0*/  FMUL.FTZ R180, R183, UR6 ;  /* 0x00000006b7b47c20 */ /* 0x000fe20008410000 */
[----:B------:R-:W-:Y:S01]  /*66c0*/  PLOP3.LUT P2, PT, PT, PT, UP1, 0x40, 0x0 ;  /* 0x000000000000781c */ /* 0x000fe20003f4e818 */
[----:B------:R-:W0:Y:S01]  /*66d0*/  MUFU.TANH R184, R184 ;  /* 0x000000b800b87308 */ /* 0x000e220000002400 */
[----:B------:R-:W-:Y:S01]  /*66e0*/  @P3 SHF.R.U32.HI R186, RZ, UR10, R152 ;  /* 0x0000000affba3c19 */ /* 0x000fe20008011698 */
[----:B------:R-:W-:Y:S01]  /*66f0*/  IMAD.U32 R152, RZ, RZ, UR5 ;  /* 0x00000005ff987e24 */ /* 0x000fe2000f8e00ff */
[----:B------:R-:W-:-:S03]  /*6700*/  ULDC UR5, c[0x0][0x9e0] ;  /* 0x0002780000057ab9 */ /* 0x000fc60000000800 */
[----:B------:R-:W-:Y:S01]  /*6710*/  @!P1 VIADD R152, R152, 0x30840 ;  /* 0x0003084098989836 */ /* 0x000fe20000000000 */
[----:B------:R-:W5:Y:S01]  /*6720*/  SHFL.IDX PT, R190, R186, RZ, 0x1c1f ;  /* 0x001c1fffbabe7589 */ /* 0x000f6200000e0000 */
[----:B------:R-:W0:Y:S03]  /*6730*/  MUFU.TANH R185, R185 ;  /* 0x000000b900b97308 */ /* 0x000e260000002400 */
[----:B------:R-:W-:-:S04]  /*6740*/  @!P1 PRMT R152, RZ, 0x654, R152 ;  /* 0x00000654ff989816 */ /* 0x000fc80000000098 */
[----:B------:R1:W-:Y:S01]  /*6750*/  @!P1 SYNCS.ARRIVE.TRANS64.RED.A1T0 RZ, [R152+URZ], RZ ;  /* 0x000000ff98ff99a7 */ /* 0x0003e2000810043f */
[----:B------:R-:W0:Y:S01]  /*6760*/  MUFU.TANH R187, R187 ;  /* 0x000000bb00bb7308 */ /* 0x000e220000002400 */
[----:B-1----:R-:W-:-:S07]  /*6770*/  IADD3 R152, -R16, 0x1, -R178 ;  /* 0x0000000110987810 */ /* 0x002fce0007ffe9b2 */
[----:B------:R-:W1:Y:S01]  /*6780*/  MUFU.TANH R180, R180 ;  /* 0x000000b400b47308 */ /* 0x000e620000002400 */
[----:B------:R-:W-:-:S05]  /*6790*/  IADD3 R188, -R188, UR60, R152 ;  /* 0x0000003cbcbc7c10 */ /* 0x000fca000fffe198 */
[C---:B------:R-:W-:Y:S02]  /*67a0*/  VIADD R189, R188.reuse, UR5 ;  /* 0x00000005bcbd7c36 */ /* 0x040fe40008000000 */
[----:B------:R-:W-:Y:S02]  /*67b0*/  VIADD R188, R188, UR58 ;  /* 0x0000003abcbc7c36 */ /* 0x000fe40008000000 */
[--C-:B-----5:R-:W-:Y:S02]  /*67c0*/  IMAD.IADD R183, R189, 0x1, R190.reuse ;  /* 0x00000001bdb77824 */ /* 0x120fe400078e02be */
[----:B------:R-:W-:Y:S01]  /*67d0*/  IMAD.IADD R182, R188, 0x1, R190 ;  /* 0x00000001bcb67824 */ /* 0x000fe200078e02be */
[----:B0-234-:R-:W-:Y:S06]  /*67e0*/  @P2 BRA `(.L_x_1234) ;  /* 0x00000000005c2947 */ /* 0x01dfec0003800000 */
[----:B------:R-:W-:Y:S01]  /*67f0*/  IMAD.U32 R152, RZ, RZ, UR39 ;  /* 0x00000027ff987e24 */ /* 0x000fe2000f8e00ff */
[----:B------:R-:W-:Y:S04]  /*6800*/  BSSY B0, `(.L_x_1235) ;  /* 0x0000011000007945 */ /* 0x000fe80003800000 */
[----:B------:R-:W-:-:S04]  /*6810*/  IADD3 R190, -R152, UR60, R190 ;  /* 0x0000003c98be7c10 */ /* 0x000fc8000fffe1be */
[----:B------:R-:W-:-:S13]  /*6820*/  ISETP.GT.AND P2, PT, R190, -0x1, PT ;  /* 0xffffffffbe00780c */ /* 0x000fda0003f44270 */
[----:B------:R-:W-:Y:S05]  /*6830*/  @P2 BRA `(.L_x_1236) ;  /* 0x0000000000202947 */ /* 0x000fea0003800000 */
[----:B------:R-:W-:Y:S01]  /*6840*/  IMAD.U32 R191, RZ, RZ, UR55 ;  /* 0x00000037ffbf7e24 */ /* 0x000fe2000f8e00ff */
[----:B------:R-:W-:-:S04]  /*6850*/  LOP3.LUT R190, RZ, R190, RZ, 0x33, !PT ;  /* 0x000000beffbe7212 */ /* 0x000fc800078e33ff */
[----:B------:R-:W-:-:S13]  /*6860*/  ISETP.NE.AND P2, PT, R191, 0x1, PT ;  /* 0x00000001bf00780c */ /* 0x000fda0003f45270 */
[----:B------:R-:W0:Y:S02]  /*6870*/  @P2 LDC.64 R152, c[0x0][0x9e8] ;  /* 0x00027a00ff982b82 */ /* 0x000e240000000a00 */
[----:B0-----:R-:W-:-:S05]  /*6880*/  @P2 IMAD.HI.U32 R152, R190, R152, RZ ;  /* 0x00000098be982227 */ /* 0x001fca00078e00ff */
[----:B------:R-:W-:-:S04]  /*6890*/  @P2 SHF.R.U32.HI R190, RZ, R153, R152 ;  /* 0x00000099ffbe2219 */ /* 0x000fc80000011698 */
[----:B------:R-:W-:Y:S01]  /*68a0*/  LOP3.LUT R190, RZ, R190, RZ, 0x33, !PT ;  /* 0x000000beffbe7212 */ /* 0x000fe200078e33ff */
[----:B------:R-:W-:Y:S06]  /*68b0*/  BRA `(.L_x_1237) ;  /* 0x0000000000147947 */ /* 0x000fec0003800000 */
.L_x_1236:
[----:B------:R-:W-:-:S05]  /*68c0*/  IMAD.U32 R191, RZ, RZ, UR55 ;  /* 0x00000037ffbf7e24 */ /* 0x000fca000f8e00ff */
[----:B------:R-:W-:-:S13]  /*68d0*/  ISETP.NE.AND P2, PT, R191, 0x1, PT ;  /* 0x00000001bf00780c */ /* 0x000fda0003f45270 */
[----:B------:R-:W0:Y:S02]  /*68e0*/  @P2 LDC.64 R152, c[0x0][0x9e8] ;  /* 0x00027a00ff982b82 */ /* 0x000e240000000a00 */
[----:B0-----:R-:W-:-:S05]  /*68f0*/  @P2 IMAD.HI.U32 R152, R190, R152, RZ ;  /* 0x00000098be982227 */ /* 0x001fca00078e00ff */
[----:B------:R-:W-:-:S07]  /*6900*/  @P2 SHF.R.U32.HI R190, RZ, R153, R152 ;  /* 0x00000099ffbe2219 */ /* 0x000fce0000011698 */
.L_x_1237:
[----:B------:R-:W-:Y:S05]  /*6910*/  BSYNC B0 ;  /* 0x0000000000007941 */ /* 0x000fea0003800000 */
.L_x_1235:
[----:B------:R-:W-:-:S04]  /*6920*/  IMAD R190, R190, R191, -R178 ;  /* 0x000000bfbebe7224 */ /* 0x000fc800078e0ab2 */
[----:B------:R-:W-:-:S05]  /*6930*/  IMAD.IADD R190, R190, 0x1, -R16 ;  /* 0x00000001bebe7824 */ /* 0x000fca00078e0a10 */
[----:B------:R-:W-:Y:S02]  /*6940*/  VIADDMNMX R183, R190, R191, R183, PT ;  /* 0x000000bfbeb77246 */ /* 0x000fe400038001b7 */
[----:B------:R-:W-:-:S07]  /*6950*/  VIMNMX R182, R182, R190, !PT ;  /* 0x000000beb6b67248 */ /* 0x000fce0007fe0100 */
.L_x_1234:
[----:B------:R-:W-:Y:S01]  /*6960*/  ISETP.GT.AND P2, PT, R20, -0x1, PT ;  /* 0xffffffff1400780c */ /* 0x000fe20003f44270 */
[----:B------:R-:W0:Y:S03]  /*6970*/  SHFL.IDX PT, R186, R186, 0x1, 0x1c1f ;  /* 0x003c1f00baba7f89 */ /* 0x000e2600000e0000 */
[C---:B------:R-:W-:Y:S02]  /*6980*/  ISETP.GT.AND P5, PT, R182.reuse, RZ, P2 ;  /* 0x000000ffb600720c */ /* 0x040fe400017a4270 */
[C---:B------:R-:W-:Y:S02]  /*6990*/  ISETP.GT.AND P4, PT, R182.reuse, 0x1, P2 ;  /* 0x00000001b600780c */ /* 0x040fe40001784270 */
[----:B------:R-:W-:Y:S02]  /*69a0*/  ISETP.LT.OR P5, PT, R183, 0x1, P5 ;  /* 0x00000001b700780c */ /* 0x000fe40002fa1670 */
[----:B------:R-:W-:-:S02]  /*69b0*/  ISETP.GT.AND P6, PT, R182, 0x8, P2 ;  /* 0x00000008b600780c */ /* 0x000fc400017c4270 */
[----:B------:R-:W-:Y:S02]  /*69c0*/  FSEL R184, R184, -INF , !P5 ;  /* 0xff800000b8b87808 */ /* 0x000fe40006800000 */
[C---:B------:R-:W-:Y:S02]  /*69d0*/  ISETP.GT.AND P5, PT, R182.reuse, 0x10, P2 ;  /* 0x00000010b600780c */ /* 0x040fe400017a4270 */
[----:B------:R-:W-:Y:S02]  /*69e0*/  ISETP.GT.AND P3, PT, R182, 0x9, P2 ;  /* 0x00000009b600780c */ /* 0x000fe40001764270 */
[C---:B------:R-:W-:Y:S02]  /*69f0*/  ISETP.LT.OR P5, PT, R183.reuse, 0x11, P5 ;  /* 0x00000011b700780c */ /* 0x040fe40002fa1670 */
[----:B------:R-:W-:Y:S02]  /*6a00*/  ISETP.LT.OR P4, PT, R183, 0x2, P4 ;  /* 0x00000002b700780c */ /* 0x000fe40002781670 */
[----:B------:R-:W-:-:S02]  /*6a10*/  FSEL R160, R160, -INF , !P5 ;  /* 0xff800000a0a07808 */ /* 0x000fc40006800000 */
[----:B------:R-:W-:Y:S01]  /*6a20*/  ISETP.GT.AND P5, PT, R182, 0x20, P2 ;  /* 0x00000020b600780c */ /* 0x000fe200017a4270 */
[--C-:B0-----:R-:W-:Y:S01]  /*6a30*/  IMAD.IADD R189, R189, 0x1, R186.reuse ;  /* 0x00000001bdbd7824 */ /* 0x101fe200078e02ba */
[C---:B------:R-:W-:Y:S01]  /*6a40*/  ISETP.LT.OR P6, PT, R183.reuse, 0x9, P6 ;  /* 0x00000009b700780c */ /* 0x040fe200037c1670 */
[----:B------:R-:W-:Y:S01]  /*6a50*/  IMAD.IADD R188, R188, 0x1, R186 ;  /* 0x00000001bcbc7824 */ /* 0x000fe200078e02ba */
[C---:B------:R-:W-:Y:S02]  /*6a60*/  ISETP.LT.OR P3, PT, R183.reuse, 0xa, P3 ;  /* 0x0000000ab700780c */ /* 0x040fe40001f61670 */
[----:B------:R-:W-:Y:S02]  /*6a70*/  ISETP.LT.OR P5, PT, R183, 0x21, P5 ;  /* 0x00000021b700780c */ /* 0x000fe40002fa1670 */
[----:B------:R-:W-:Y:S02]  /*6a80*/  FSEL R185, R185, -INF , !P4 ;  /* 0xff800000b9b97808 */ /* 0x000fe40006000000 */
[----:B------:R-:W-:-:S02]  /*6a90*/  FSEL R156, R156, -INF , !P6 ;  /* 0xff8000009c9c7808 */ /* 0x000fc40007000000 */
[----:B------:R-:W-:Y:S02]  /*6aa0*/  FSEL R157, R157, -INF , !P3 ;  /* 0xff8000009d9d7808 */ /* 0x000fe40005800000 */
[C---:B------:R-:W-:Y:S02]  /*6ab0*/  ISETP.GT.AND P4, PT, R182.reuse, 0x11, P2 ;  /* 0x00000011b600780c */ /* 0x040fe40001784270 */
[C---:B------:R-:W-:Y:S02]  /*6ac0*/  ISETP.GT.AND P6, PT, R182.reuse, 0x18, P2 ;  /* 0x00000018b600780c */ /* 0x040fe400017c4270 */
[----:B------:R-:W-:Y:S02]  /*6ad0*/  ISETP.GT.AND P3, PT, R182, 0x19, P2 ;  /* 0x00000019b600780c */ /* 0x000fe40001764270 */
[----:B------:R-:W-:Y:S02]  /*6ae0*/  FSEL R168, R168, -INF , !P5 ;  /* 0xff800000a8a87808 */ /* 0x000fe40006800000 */
[----:B------:R-:W-:-:S02]  /*6af0*/  ISETP.GT.AND P5, PT, R182, 0x30, P2 ;  /* 0x00000030b600780c */ /* 0x000fc400017a4270 */
[C---:B------:R-:W-:Y:S02]  /*6b00*/  ISETP.LT.OR P4, PT, R183.reuse, 0x12, P4 ;  /* 0x00000012b700780c */ /* 0x040fe40002781670 */
[C---:B------:R-:W-:Y:S02]  /*6b10*/  ISETP.LT.OR P6, PT, R183.reuse, 0x19, P6 ;  /* 0x00000019b700780c */ /* 0x040fe400037c1670 */
        /* <DEDUP_REMOVED lines=9> */
[----:B------:R-:W-:-:S02]  /*6bb0*/  PLOP3.LUT P5, PT, PT, PT, UP1, 0x40, 0x0 ;  /* 0x000000000000781c */ /* 0x000fc40003fae818 */
[C---:B------:R-:W-:Y:S02]  /*6bc0*/  ISETP.LT.OR P4, PT, R183.reuse, 0x22, P4 ;  /* 0x00000022b700780c */ /* 0x040fe40002781670 */
[C---:B------:R-:W-:Y:S02]  /*6bd0*/  ISETP.LT.OR P6, PT, R183.reuse, 0x29, P6 ;  /* 0x00000029b700780c */ /* 0x040fe400037c1670 */
[----:B------:R-:W-:Y:S02]  /*6be0*/  ISETP.LT.OR P3, PT, R183, 0x2a, P3 ;  /* 0x0000002ab700780c */ /* 0x000fe40001f61670 */
[----:B------:R-:W-:Y:S02]  /*6bf0*/  FSEL R169, R169, -INF , !P4 ;  /* 0xff800000a9a97808 */ /* 0x000fe40006000000 */
[----:B------:R-:W-:Y:S02]  /*6c00*/  FSEL R172, R172, -INF , !P6 ;  /* 0xff800000acac7808 */ /* 0x000fe40007000000 */
[----:B------:R-:W-:-:S02]  /*6c10*/  FSEL R173, R173, -INF , !P3 ;  /* 0xff800000adad7808 */ /* 0x000fc40005800000 */
[C---:B------:R-:W-:Y:S02]  /*6c20*/  ISETP.GT.AND P4, PT, R182.reuse, 0x31, P2 ;  /* 0x00000031b600780c */ /* 0x040fe40001784270 */
[C---:B------:R-:W-:Y:S02]  /*6c30*/  ISETP.GT.AND P6, PT, R182.reuse, 0x38, P2 ;  /* 0x00000038b600780c */ /* 0x040fe400017c4270 */
[----:B------:R-:W-:Y:S02]  /*6c40*/  ISETP.GT.AND P3, PT, R182, 0x39, P2 ;  /* 0x00000039b600780c */ /* 0x000fe40001764270 */
[C---:B------:R-:W-:Y:S02]  /*6c50*/  ISETP.LT.OR P4, PT, R183.reuse, 0x32, P4 ;  /* 0x00000032b700780c */ /* 0x040fe40002781670 */
[C---:B------:R-:W-:Y:S02]  /*6c60*/  ISETP.LT.OR P6, PT, R183.reuse, 0x39, P6 ;  /* 0x00000039b700780c */ /* 0x040fe400037c1670 */
[----:B------:R-:W-:-:S02]  /*6c70*/  ISETP.LT.OR P3, PT, R183, 0x3a, P3 ;  /* 0x0000003ab700780c */ /* 0x000fc40001f61670 */
[----:B------:R-:W-:Y:S02]  /*6c80*/  FSEL R177, R177, -INF , !P4 ;  /* 0xff800000b1b17808 */ /* 0x000fe40006000000 */
[----:B------:R-:W-:Y:S02]  /*6c90*/  FSEL R187, R187, -INF , !P6 ;  /* 0xff800000bbbb7808 */ /* 0x000fe40007000000 */
[----:B------:R-:W-:Y:S01]  /*6ca0*/  FSEL R181, R181, -INF , !P3 ;  /* 0xff800000b5b57808 */ /* 0x000fe20005800000 */
[----:B------:R-:W-:Y:S06]  /*6cb0*/  @P5 BRA `(.L_x_1238) ;  /* 0x00000000005c5947 */ /* 0x000fec0003800000 */
        /* <DEDUP_REMOVED lines=13> */
.L_x_1240:
[----:B------:R-:W-:-:S05]  /*6d90*/  IMAD.U32 R182, RZ, RZ, UR55 ;  /* 0x00000037ffb67e24 */ /* 0x000fca000f8e00ff */
[----:B------:R-:W-:-:S13]  /*6da0*/  ISETP.NE.AND P3, PT, R182, 0x1, PT ;  /* 0x00000001b600780c */ /* 0x000fda0003f65270 */
[----:B------:R-:W0:Y:S02]  /*6db0*/  @P3 LDC.64 R152, c[0x0][0x9e8] ;  /* 0x00027a00ff983b82 */ /* 0x000e240000000a00 */
[----:B0-----:R-:W-:-:S05]  /*6dc0*/  @P3 IMAD.HI.U32 R152, R186, R152, RZ ;  /* 0x00000098ba983227 */ /* 0x001fca00078e00ff */
[----:B------:R-:W-:-:S07]  /*6dd0*/  @P3 SHF.R.U32.HI R186, RZ, R153, R152 ;  /* 0x00000099ffba3219 */ /* 0x000fce0000011698 */
.L_x_1241:
[----:B------:R-:W-:Y:S05]  /*6de0*/  BSYNC B0 ;  /* 0x0000000000007941 */ /* 0x000fea0003800000 */
.L_x_1239:
[----:B------:R-:W-:-:S04]  /*6df0*/  IMAD R178, R186, R182, -R178 ;  /* 0x000000b6bab27224 */ /* 0x000fc800078e0ab2 */
[----:B------:R-:W-:-:S05]  /*6e00*/  IMAD.IADD R178, R178, 0x1, -R16 ;  /* 0x00000001b2b27824 */ /* 0x000fca00078e0a10 */
[----:B------:R-:W-:Y:S02]  /*6e10*/  VIADDMNMX R189, R178, R182, R189, PT ;  /* 0x000000b6b2bd7246 */ /* 0x000fe400038001bd */
[----:B------:R-:W-:-:S07]  /*6e20*/  VIMNMX R188, R188, R178, !PT ;  /* 0x000000b2bcbc7248 */ /* 0x000fce0007fe0100 */
.L_x_1238:
[----:B------:R-:W-:Y:S01]  /*6e30*/  FMNMX.FTZ R152, R184, R3, !PT ;  /* 0x00000003b8987209 */ /* 0x000fe20007810000 */
[----:B------:R-:W-:Y:S01]  /*6e40*/  ULDC UR6, c[0x0][0x988] ;  /* 0x0002620000067ab9 */ /* 0x000fe20000000800 */
[----:B------:R-:W-:Y:S01]  /*6e50*/  ISETP.GT.AND P4, PT, R188, 0x9, P2 ;  /* 0x00000009bc00780c */ /* 0x000fe20001784270 */
[----:B------:R-:W-:Y:S01]  /*6e60*/  UMOV UR38, UR7 ;  /* 0x0000000700267c82 */ /* 0x000fe20008000000 */
[----:B------:R-:W-:Y:S01]  /*6e70*/  FMNMX.FTZ R152, R185, R152, !PT ;  /* 0x00000098b9987209 */ /* 0x000fe20007810000 */
[----:B------:R-:W-:Y:S01]  /*6e80*/  UMOV UR36, UR4 ;  /* 0x0000000400247c82 */ /* 0x000fe20008000000 */
[----:B------:R-:W-:Y:S02]  /*6e90*/  ISETP.LT.OR P4, PT, R189, 0xa, P4 ;  /* 0x0000000abd00780c */ /* 0x000fe40002781670 */
[----:B------:R-:W-:Y:S02]  /*6ea0*/  FMNMX.FTZ R152, R156, R152, !PT ;  /* 0x000000989c987209 */ /* 0x000fe40007810000 */
[----:B------:R-:W-:-:S02]  /*6eb0*/  FSEL R155, R155, -INF , !P4 ;  /* 0xff8000009b9b7808 */ /* 0x000fc40006000000 */
[----:B------:R-:W-:Y:S02]  /*6ec0*/  FMNMX.FTZ R152, R157, R152, !PT ;  /* 0x000000989d987209 */ /* 0x000fe40007810000 */
[----:B------:R-:W-:Y:S02]  /*6ed0*/  ISETP.GT.AND P4, PT, R188, 0x19, P2 ;  /* 0x00000019bc00780c */ /* 0x000fe40001784270 */
        /* <DEDUP_REMOVED lines=11> */
[----:B------:R-:W-:Y:S02]  /*6f90*/  ISETP.GT.AND P6, PT, R188, 0x8, P2 ;  /* 0x00000008bc00780c */ /* 0x000fe400017c4270 */
[----:B------:R-:W-:Y:S02]  /*6fa0*/  FMNMX.FTZ R152, R172, R152, !PT ;  /* 0x00000098ac987209 */ /* 0x000fe40007810000 */
[----:B------:R-:W-:Y:S02]  /*6fb0*/  ISETP.LT.OR P3, PT, R189, 0x2, P3 ;  /* 0x00000002bd00780c */ /* 0x000fe40001f61670 */
[----:B------:R-:W-:Y:S02]  /*6fc0*/  FMNMX.FTZ R152, R173, R152, !PT ;  /* 0x00000098ad987209 */ /* 0x000fe40007810000 */
[----:B------:R-:W-:-:S02]  /*6fd0*/  FSEL R0, R0, -INF , !P4 ;  /* 0xff80000000007808 */ /* 0x000fc40006000000 */
[----:B------:R-:W-:Y:S02]  /*6fe0*/  FMNMX.FTZ R152, R176, R152, !PT ;  /* 0x00000098b0987209 */ /* 0x000fe40007810000 */
[----:B------:R-:W-:Y:S02]  /*6ff0*/  ISETP.LT.OR P6, PT, R189, 0x9, P6 ;  /* 0x00000009bd00780c */ /* 0x000fe400037c1670 */
[----:B------:R-:W-:Y:S02]  /*7000*/  FMNMX.FTZ R152, R177, R152, !PT ;  /* 0x00000098b1987209 */ /* 0x000fe40007810000 */
[----:B------:R-:W-:Y:S02]  /*7010*/  FMNMX.FTZ R178, R0, R2, !PT ;  /* 0x0000000200b27209 */ /* 0x000fe40007810000 */
[----:B------:R-:W-:Y:S02]  /*7020*/  FMNMX.FTZ R152, R187, R152, !PT ;  /* 0x00000098bb987209 */ /* 0x000fe40007810000 */
[----:B------:R-:W-:-:S02]  /*7030*/  ISETP.GT.AND P5, PT, R188, 0x10, P2 ;  /* 0x00000010bc00780c */ /* 0x000fc400017a4270 */
[----:B------:R-:W-:Y:S02]  /*7040*/  FMNMX.FTZ R152, R181, R152, !PT ;  /* 0x00000098b5987209 */ /* 0x000fe40007810000 */
[----:B------:R-:W-:Y:S02]  /*7050*/  FSEL R154, R154, -INF , !P6 ;  /* 0xff8000009a9a7808 */ /* 0x000fe40007000000 */
[C---:B------:R-:W-:Y:S01]  /*7060*/  ISETP.LT.OR P5, PT, R189.reuse, 0x11, P5 ;  /* 0x00000011bd00780c */ /* 0x040fe20002fa1670 */
[----:B------:R-:W0:Y:S01]  /*7070*/  SHFL.BFLY PT, R153, R152, 0x2, 0x1f ;  /* 0x0c401f0098997f89 */ /* 0x000e2200000e0000 */
[----:B------:R-:W-:Y:S02]  /*7080*/  ISETP.GT.AND P6, PT, R188, 0x18, P2 ;  /* 0x00000018bc00780c */ /* 0x000fe400017c4270 */
[----:B------:R-:W-:Y:S02]  /*7090*/  FSEL R158, R158, -INF , !P5 ;  /* 0xff8000009e9e7808 */ /* 0x000fe40006800000 */
[----:B------:R-:W-:-:S02]  /*70a0*/  ISETP.LT.OR P6, PT, R189, 0x19, P6 ;  /* 0x00000019bd00780c */ /* 0x000fc400037c1670 */
[----:B------:R-:W-:Y:S02]  /*70b0*/  ISETP.GT.AND P5, PT, R188, 0x20, P2 ;  /* 0x00000020bc00780c */ /* 0x000fe400017a4270 */
[----:B------:R-:W-:Y:S02]  /*70c0*/  FSEL R162, R162, -INF , !P6 ;  /* 0xff800000a2a27808 */ /* 0x000fe40007000000 */
[----:B------:R-:W-:Y:S02]  /*70d0*/  ISETP.LT.OR P5, PT, R189, 0x21, P5 ;  /* 0x00000021bd00780c */ /* 0x000fe40002fa1670 */
[----:B------:R-:W-:Y:S02]  /*70e0*/  ISETP.GT.AND P6, PT, R188, 0x28, P2 ;  /* 0x00000028bc00780c */ /* 0x000fe400017c4270 */
[----:B------:R-:W-:Y:S02]  /*70f0*/  FSEL R166, R166, -INF , !P5 ;  /* 0xff800000a6a67808 */ /* 0x000fe40006800000 */
[----:B------:R-:W-:-:S02]  /*7100*/  ISETP.GT.AND P5, PT, R188, 0x29, P2 ;  /* 0x00000029bc00780c */ /* 0x000fc400017a4270 */
[C---:B------:R-:W-:Y:S02]  /*7110*/  ISETP.LT.OR P6, PT, R189.reuse, 0x29, P6 ;  /* 0x00000029bd00780c */ /* 0x040fe400037c1670 */
[----:B------:R-:W-:Y:S02]  /*7120*/  ISETP.LT.OR P5, PT, R189, 0x2a, P5 ;  /* 0x0000002abd00780c */ /* 0x000fe40002fa1670 */
[----:B------:R-:W-:Y:S02]  /*7130*/  FSEL R170, R170, -INF , !P6 ;  /* 0xff800000aaaa7808 */ /* 0x000fe40007000000 */
[----:B0-----:R-:W-:Y:S02]  /*7140*/  FMNMX.FTZ R152, R152, R153, !PT ;  /* 0x0000009998987209 */ /* 0x001fe40007810000 */
[----:B------:R-:W-:Y:S02]  /*7150*/  FSEL R153, R21, -INF , !P3 ;  /* 0xff80000015997808 */ /* 0x000fe40005800000 */
[----:B------:R-:W-:Y:S01]  /*7160*/  ISETP.GT.AND P3, PT, R188, 0x11, P2 ;  /* 0x00000011bc00780c */ /* 0x000fe20001764270 */
[----:B------:R-:W0:Y:S01]  /*7170*/  SHFL.BFLY PT, R21, R152, 0x1, 0x1f ;  /* 0x0c201f0098157f89 */ /* 0x000e2200000e0000 */
[----:B------:R-:W-:-:S02]  /*7180*/  FMNMX.FTZ R178, R153, R178, !PT ;  /* 0x000000b299b27209 */ /* 0x000fc40007810000 */
[----:B------:R-:W-:Y:S02]  /*7190*/  ISETP.LT.OR P3, PT, R189, 0x12, P3 ;  /* 0x00000012bd00780c */ /* 0x000fe40001f61670 */
[----:B------:R-:W-:Y:S02]  /*71a0*/  FMNMX.FTZ R178, R154, R178, !PT ;  /* 0x000000b29ab27209 */ /* 0x000fe40007810000 */
[----:B------:R-:W-:Y:S02]  /*71b0*/  FSEL R159, R159, -INF , !P3 ;  /* 0xff8000009f9f7808 */ /* 0x000fe40005800000 */
[----:B------:R-:W-:Y:S02]  /*71c0*/  FMNMX.FTZ R178, R155, R178, !PT ;  /* 0x000000b29bb27209 */ /* 0x000fe40007810000 */
[----:B------:R-:W-:Y:S02]  /*71d0*/  ISETP.GT.AND P3, PT, R188, 0x21, P2 ;  /* 0x00000021bc00780c */ /* 0x000fe40001764270 */
[----:B------:R-:W-:-:S02]  /*71e0*/  FMNMX.FTZ R178, R158, R178, !PT ;  /* 0x000000b29eb27209 */ /* 0x000fc40007810000 */
[----:B------:R-:W-:Y:S02]  /*71f0*/  ISETP.LT.OR P3, PT, R189, 0x22, P3 ;  /* 0x00000022bd00780c */ /* 0x000fe40001f61670 */
[----:B------:R-:W-:Y:S02]  /*7200*/  FMNMX.FTZ R178, R159, R178, !PT ;  /* 0x000000b29fb27209 */ /* 0x000fe40007810000 */
[----:B------:R-:W-:Y:S02]  /*7210*/  FSEL R167, R167, -INF , !P3 ;  /* 0xff800000a7a77808 */ /* 0x000fe40005800000 */
[----:B------:R-:W-:Y:S02]  /*7220*/  FMNMX.FTZ R178, R162, R178, !PT ;  /* 0x000000b2a2b27209 */ /* 0x000fe40007810000 */
[----:B------:R-:W-:Y:S02]  /*7230*/  ISETP.GT.AND P3, PT, R188, 0x30, P2 ;  /* 0x00000030bc00780c */ /* 0x000fe40001764270 */
[----:B------:R-:W-:-:S02]  /*7240*/  FMNMX.FTZ R178, R163, R178, !PT ;  /* 0x000000b2a3b27209 */ /* 0x000fc40007810000 */
[----:B------:R-:W-:Y:S02]  /*7250*/  ISETP.GT.AND P4, PT, R188, 0x31, P2 ;  /* 0x00000031bc00780c */ /* 0x000fe40001784270 */
[----:B------:R-:W-:Y:S02]  /*7260*/  FMNMX.FTZ R178, R166, R178, !PT ;  /* 0x000000b2a6b27209 */ /* 0x000fe40007810000 */
[----:B------:R-:W-:Y:S02]  /*7270*/  ISETP.LT.OR P3, PT, R189, 0x31, P3 ;  /* 0x00000031bd00780c */ /* 0x000fe40001f61670 */
[----:B------:R-:W-:Y:S02]  /*7280*/  FMNMX.FTZ R178, R167, R178, !PT ;  /* 0x000000b2a7b27209 */ /* 0x000fe40007810000 */
[----:B0-----:R-:W-:Y:S02]  /*7290*/  FMNMX.FTZ R21, R152, R21, !PT ;  /* 0x0000001598157209 */ /* 0x001fe40007810000 */
[----:B------:R-:W-:-:S02]  /*72a0*/  FSEL R171, R171, -INF , !P5 ;  /* 0xff800000abab7808 */ /* 0x000fc40006800000 */
[----:B------:R-:W-:Y:S01]  /*72b0*/  FMNMX.FTZ R182, R170, R178, !PT ;  /* 0x000000b2aab67209 */ /* 0x000fe20007810000 */
[----:B------:R-:W-:Y:S01]  /*72c0*/  FMUL.FTZ R152, R21, UR6 ;  /* 0x0000000615987c20 */ /* 0x000fe20008410000 */
[----:B------:R-:W-:Y:S02]  /*72d0*/  ISETP.GT.AND P6, PT, R188, 0x38, P2 ;  /* 0x00000038bc00780c */ /* 0x000fe400017c4270 */
[----:B------:R-:W-:Y:S02]  /*72e0*/  ISETP.LT.OR P4, PT, R189, 0x32, P4 ;  /* 0x00000032bd00780c */ /* 0x000fe40002781670 */
[----:B------:R-:W-:Y:S02]  /*72f0*/  FSEL R178, R174, -INF , !P3 ;  /* 0xff800000aeb27808 */ /* 0x000fe40005800000 */
        /* <DEDUP_REMOVED lines=12> */
[----:B-1----:R-:W-:Y:S01]  /*73c0*/  FSEL R180, R180, -INF , !P2 ;  /* 0xff800000b4b47808 */ /* 0x002fe20005000000 */
[--C-:B------:R-:W-:Y:S01]  /*73d0*/  FFMA.FTZ R164, R169, UR6, -R152.reuse ;  /* 0x00000006a9a47c23 */ /* 0x100fe20008010898 */
        /* <DEDUP_REMOVED lines=8> */
[--C-:B------:R-:W-:Y:S01]  /*7460*/  FFMA.FTZ R157, R157, UR6, -R152.reuse ;  /* 0x000000069d9d7c23 */ /* 0x100fe20008010898 */
[----:B------:R-:W0:Y:S01]  /*7470*/  SHFL.BFLY PT, R182, R156, 0x2, 0x1f ;  /* 0x0c401f009cb67f89 */ /* 0x000e2200000e0000 */
[--C-:B------:R-:W-:Y:S01]  /*7480*/  FFMA.FTZ R190, R172, UR6, -R152.reuse ;  /* 0x00000006acbe7c23 */ /* 0x100fe20008010898 */
[--C-:B------:R-:W-:Y:S01]  /*7490*/  FFMA.FTZ R165, R173, UR6, -R152.reuse ;  /* 0x00000006ada57c23 */ /* 0x100fe20008010898 */
[--C-:B------:R-:W-:Y:S01]  /*74a0*/  FFMA.FTZ R184, R176, UR6, -R152.reuse ;  /* 0x00000006b0b87c23 */ /* 0x100fe20008010898 */
[--C-:B------:R-:W-:Y:S01]  /*74b0*/  FFMA.FTZ R168, R177, UR6, -R152.reuse ;  /* 0x00000006b1a87c23 */ /* 0x100fe20008010898 */
[--C-:B------:R-:W-:Y:S01]  /*74c0*/  FFMA.FTZ R186, R187, UR6, -R152.reuse ;  /* 0x00000006bbba7c23 */ /* 0x100fe20008010898 */
[----:B------:R-:W-:Y:S01]  /*74d0*/  FFMA.FTZ R152, R181, UR6, -R152 ;  /* 0x00000006b5987c23 */ /* 0x000fe20008010898 */
        /* <DEDUP_REMOVED lines=8> */
[----:B0-----:R-:W-:-:S02]  /*7560*/  FMNMX.FTZ R156, R156, R169, !PT ;  /* 0x000000a99c9c7209 */ /* 0x001fc40007810000 */
[----:B------:R-:W-:-:S05]  /*7570*/  FSEL R169, R21, RZ, P5 ;  /* 0x000000ff15a97208 */ /* 0x000fca0002800000 */
[----:B------:R-:W-:Y:S01]  /*7580*/  MUFU.EX2 R194, R194 ;  /* 0x000000c200c27308 */ /* 0x000fe20000000800 */
[----:B------:R-:W-:Y:S01]  /*7590*/  FSETP.NEU.FTZ.AND P2, PT, R156, -INF , PT ;  /* 0xff8000009c00780b */ /* 0x000fe20003f5d000 */
[----:B------:R-:W-:-:S06]  /*75a0*/  FADD.FTZ R169, -R169, R3 ;  /* 0x00000003a9a97221 */ /* 0x000fcc0000010100 */
[----:B------:R0:W-:Y:S01]  /*75b0*/  MUFU.EX2 R3, R152 ;  /* 0x0000009800037308 */ /* 0x0001e20000000800 */
[----:B------:R-:W-:-:S07]  /*75c0*/  FMUL.FTZ R172, R169, UR6 ;  /* 0x00000006a9ac7c20 */ /* 0x000fce0008410000 */
[----:B------:R-:W-:Y:S01]  /*75d0*/  MUFU.EX2 R161, R161 ;  /* 0x000000a100a17308 */ /* 0x000fe20000000800 */
[----:B0-----:R-:W-:-:S05]  /*75e0*/  FMUL.FTZ R152, R156, UR6 ;  /* 0x000000069c987c20 */ /* 0x001fca0008410000 */
[----:B------:R-:W-:Y:S02]  /*75f0*/  FSEL R169, R152, RZ, P2 ;  /* 0x000000ff98a97208 */ /* 0x000fe40001000000 */
[----:B------:R-:W0:Y:S03]  /*7600*/  MUFU.EX2 R152, R172 ;  /* 0x000000ac00987308 */ /* 0x000e260000000800 */
[--C-:B------:R-:W-:Y:S01]  /*7610*/  FFMA.FTZ R197, R0, UR6, -R169.reuse ;  /* 0x0000000600c57c23 */ /* 0x100fe200080108a9 */
[----:B------:R-:W-:Y:S02]  /*7620*/  IMAD.U32 R0, RZ, RZ, UR14 ;  /* 0x0000000eff007e24 */ /* 0x000fe4000f8e00ff */
[--C-:B------:R-:W-:Y:S01]  /*7630*/  FFMA.FTZ R153, R153, UR6, -R169.reuse ;  /* 0x0000000699997c23 */ /* 0x100fe200080108a9 */
[--C-:B------:R-:W-:Y:S01]  /*7640*/  FFMA.FTZ R199, R154, UR6, -R169.reuse ;  /* 0x000000069ac77c23 */ /* 0x100fe200080108a9 */
[--C-:B------:R-:W-:Y:S01]  /*7650*/  FFMA.FTZ R154, R155, UR6, -R169.reuse ;  /* 0x000000069b9a7c23 */ /* 0x100fe200080108a9 */
[----:B------:R-:W-:Y:S01]  /*7660*/  @!P1 VIADD R0, R0, 0x30860 ;  /* 0x0003086000009836 */ /* 0x000fe20000000000 */
[----:B------:R-:W-:Y:S01]  /*7670*/  MUFU.EX2 R197, R197 ;  /* 0x000000c500c57308 */ /* 0x000fe20000000800 */
[--C-:B------:R-:W-:Y:S01]  /*7680*/  FFMA.FTZ R193, R158, UR6, -R169.reuse ;  /* 0x000000069ec17c23 */ /* 0x100fe200080108a9 */
[--C-:B------:R-:W-:Y:S01]  /*7690*/  FFMA.FTZ R155, R159, UR6, -R169.reuse ;  /* 0x000000069f9b7c23 */ /* 0x100fe200080108a9 */
[--C-:B------:R-:W-:Y:S01]  /*76a0*/  FFMA.FTZ R195, R162, UR6, -R169.reuse ;  /* 0x00000006a2c37c23 */ /* 0x100fe200080108a9 */
[----:B------:R-:W-:Y:S01]  /*76b0*/  @!P1 PRMT R0, RZ, 0x654, R0 ;  /* 0x00000654ff009816 */ /* 0x000fe20000000000 */
[--C-:B------:R-:W-:Y:S01]  /*76c0*/  FFMA.FTZ R166, R166, UR6, -R169.reuse ;  /* 0x00000006a6a67c23 */ /* 0x100fe200080108a9 */
[--C-:B------:R-:W-:Y:S01]  /*76d0*/  FFMA.FTZ R167, R167, UR6, -R169.reuse ;  /* 0x00000006a7a77c23 */ /* 0x100fe200080108a9 */
[--C-:B------:R-:W-:Y:S01]  /*76e0*/  FFMA.FTZ R170, R170, UR6, -R169.reuse ;  /* 0x00000006aaaa7c23 */ /* 0x100fe200080108a9 */
[----:B------:R1:W-:Y:S01]  /*76f0*/  @!P1 SYNCS.ARRIVE.TRANS64.RED.A1T0 RZ, [R0+URZ], RZ ;  /* 0x000000ff00ff99a7 */ /* 0x0003e2000810043f */
[----:B------:R-:W-:Y:S01]  /*7700*/  MUFU.EX2 R153, R153 ;  /* 0x0000009900997308 */ /* 0x000fe20000000800 */
[----:B0-----:R-:W-:Y:S01]  /*7710*/  FFMA.FTZ R15, R152, R15, R196 ;  /* 0x0000000f980f7223 */ /* 0x001fe200000100c4 */
[--C-:B------:R-:W-:Y:S01]  /*7720*/  FFMA.FTZ R171, R171, UR6, -R169.reuse ;  /* 0x00000006abab7c23 */ /* 0x100fe200080108a9 */
[--C-:B------:R-:W-:Y:S01]  /*7730*/  FFMA.FTZ R178, R178, UR6, -R169.reuse ;  /* 0x00000006b2b27c23 */ /* 0x100fe200080108a9 */
[----:B------:R-:W-:Y:S01]  /*7740*/  FFMA.FTZ R175, R175, UR6, -R169 ;  /* 0x00000006afaf7c23 */ /* 0x000fe200080108a9 */
[----:B------:R-:W-:Y:S01]  /*7750*/  FADD.FTZ R15, R174, R15 ;  /* 0x0000000fae0f7221 */ /* 0x000fe20000010000 */
[----:B------:R-:W-:Y:S01]  /*7760*/  FFMA.FTZ R179, R179, UR6, -R169 ;  /* 0x00000006b3b37c23 */ /* 0x000fe200080108a9 */
[----:B-1----:R-:W-:Y:S01]  /*7770*/  FSEL R0, R156, RZ, P2 ;  /* 0x000000ff9c007208 */ /* 0x002fe20001000000 */
[----:B------:R-:W-:Y:S01]  /*7780*/  MUFU.EX2 R199, R199 ;  /* 0x000000c700c77308 */ /* 0x000fe20000000800 */
[----:B------:R-:W-:Y:S01]  /*7790*/  FADD.FTZ R15, R198, R15 ;  /* 0x0000000fc60f7221 */ /* 0x000fe20000010000 */
[C---:B------:R-:W-:Y:S01]  /*77a0*/  ISETP.GT.AND P2, PT, R20.reuse, UR54, PT ;  /* 0x0000003614007c0c */ /* 0x040fe2000bf44270 */
[----:B------:R-:W-:-:S02]  /*77b0*/  VIADD R20, R20, 0xffffffff ;  /* 0xffffffff14147836 */ /* 0x000fc40000000000 */
[----:B------:R-:W-:Y:S01]  /*77c0*/  FADD.FTZ R0, -R0, R2 ;  /* 0x0000000200007221 */ /* 0x000fe20000010100 */
[----:B------:R-:W-:Y:S01]  /*77d0*/  FFMA.FTZ R2, R163, UR6, -R169 ;  /* 0x00000006a3027c23 */ /* 0x000fe200080108a9 */
[C---:B------:R-:W-:Y:S01]  /*77e0*/  FADD.FTZ R15, R157.reuse, R15 ;  /* 0x0000000f9d0f7221 */ /* 0x040fe20000010000 */
[----:B------:R-:W-:Y:S01]  /*77f0*/  FFMA.FTZ R169, R180, UR6, -R169 ;  /* 0x00000006b4a97c23 */ /* 0x000fe200080108a9 */
[----:B------:R-:W-:Y:S01]  /*7800*/  FMUL.FTZ R0, R0, UR6 ;  /* 0x0000000600007c20 */ /* 0x000fe20008410000 */
[----:B------:R-:W-:Y:S01]  /*7810*/  MUFU.EX2 R154, R154 ;  /* 0x0000009a009a7308 */ /* 0x000fe20000000800 */
[----:B------:R-:W-:Y:S01]  /*7820*/  FADD.FTZ R15, R192, R15 ;  /* 0x0000000fc00f7221 */ /* 0x000fe20000010000 */
[----:B------:R-:W-:Y:S02]  /*7830*/  F2FP.BF16.F32.PACK_AB R196, R174, R196 ;  /* 0x000000c4aec4723e */ /* 0x000fe400000010ff */
[----:B------:R-:W-:Y:S01]  /*7840*/  F2FP.BF16.F32.PACK_AB R198, R157, R198 ;  /* 0x000000c69dc6723e */ /* 0x000fe200000010ff */
[C---:B------:R-:W-:Y:S01]  /*7850*/  FADD.FTZ R15, R160.reuse, R15 ;  /* 0x0000000fa00f7221 */ /* 0x040fe20000010000 */
[----:B------:R-:W-:-:S02]  /*7860*/  F2FP.BF16.F32.PACK_AB R192, R160, R192 ;  /* 0x000000c0a0c0723e */ /* 0x000fc400000010ff */
[----:B------:R-:W0:Y:S01]  /*7870*/  MUFU.EX2 R0, R0 ;  /* 0x0000000000007308 */ /* 0x000e220000000800 */
[----:B------:R-:W-:Y:S01]  /*7880*/  FADD.FTZ R15, R194, R15 ;  /* 0x0000000fc20f7221 */ /* 0x000fe20000010000 */
[----:B------:R-:W-:-:S03]  /*7890*/  F2FP.BF16.F32.PACK_AB R194, R161, R194 ;  /* 0x000000c2a1c2723e */ /* 0x000fc600000010ff */
[----:B------:R-:W-:-:S03]  /*78a0*/  FADD.FTZ R15, R161, R15 ;  /* 0x0000000fa10f7221 */ /* 0x000fc60000010000 */
[----:B------:R-:W1:Y:S08]  /*78b0*/  MUFU.EX2 R193, R193 ;  /* 0x000000c100c17308 */ /* 0x000e700000000800 */
[----:B------:R-:W2:Y:S01]  /*78c0*/  MUFU.EX2 R155, R155 ;  /* 0x0000009b009b7308 */ /* 0x000ea20000000800 */
[----:B0-----:R-:W-:Y:S01]  /*78d0*/  FFMA.FTZ R14, R0, R14, R197 ;  /* 0x0000000e000e7223 */ /* 0x001fe200000100c5 */
[----:B------:R-:W-:-:S03]  /*78e0*/  F2FP.BF16.F32.PACK_AB R197, R153, R197 ;  /* 0x000000c599c5723e */ /* 0x000fc600000010ff */
[----:B------:R-:W-:-:S03]  /*78f0*/  FADD.FTZ R14, R153, R14 ;  /* 0x0000000e990e7221 */ /* 0x000fc60000010000 */
[----:B------:R-:W0:Y:S01]  /*7900*/  MUFU.EX2 R195, R195 ;  /* 0x000000c300c37308 */ /* 0x000e220000000800 */
[----:B------:R-:W-:Y:S01]  /*7910*/  FADD.FTZ R14, R199, R14 ;  /* 0x0000000ec70e7221 */ /* 0x000fe20000010000 */
[----:B------:R-:W-:-:S03]  /*7920*/  F2FP.BF16.F32.PACK_AB R199, R154, R199 ;  /* 0x000000c79ac7723e */ /* 0x000fc600000010ff */
[----:B------:R-:W-:-:S03]  /*7930*/  FADD.FTZ R14, R154, R14 ;  /* 0x0000000e9a0e7221 */ /* 0x000fc60000010000 */
[----:B------:R-:W3:Y:S01]  /*7940*/  MUFU.EX2 R2, R2 ;  /* 0x0000000200027308 */ /* 0x000ee20000000800 */
[----:B-1----:R-:W-:Y:S01]  /*7950*/  FADD.FTZ R14, R193, R14 ;  /* 0x0000000ec10e7221 */ /* 0x002fe20000010000 */
[----:B--2---:R-:W-:-:S03]  /*7960*/  F2FP.BF16.F32.PACK_AB R193, R155, R193 ;  /* 0x000000c19bc1723e */ /* 0x004fc600000010ff */
[----:B------:R-:W-:-:S03]  /*7970*/  FADD.FTZ R14, R155, R14 ;  /* 0x0000000e9b0e7221 */ /* 0x000fc60000010000 */
[----:B------:R-:W1:Y:S01]  /*7980*/  MUFU.EX2 R188, R188 ;  /* 0x000000bc00bc7308 */ /* 0x000e620000000800 */
[----:B0-----:R-:W-:-:S07]  /*7990*/  FADD.FTZ R14, R195, R14 ;  /* 0x0000000ec30e7221 */ /* 0x001fce0000010000 */
[----:B------:R-:W0:Y:S01]  /*79a0*/  MUFU.EX2 R166, R166 ;  /* 0x000000a600a67308 */ /* 0x000e220000000800 */
[C---:B---3--:R-:W-:Y:S01]  /*79b0*/  FADD.FTZ R14, R2.reuse, R14 ;  /* 0x0000000e020e7221 */ /* 0x048fe20000010000 */
[----:B------:R-:W-:Y:S01]  /*79c0*/  F2FP.BF16.F32.PACK_AB R195, R2, R195 ;  /* 0x000000c302c3723e */ /* 0x000fe200000010ff */
[----:B------:R-:W-:-:S05]  /*79d0*/  IMAD.MOV.U32 R2, RZ, RZ, R156 ;  /* 0x000000ffff027224 */ /* 0x000fca00078e009c */
        /* <DEDUP_REMOVED lines=11> */
[----:B0-----:R-:W-:-:S07]  /*7a90*/  FADD.FTZ R15, R190, R15 ;  /* 0x0000000fbe0f7221 */ /* 0x001fce0000010000 */
        /* <DEDUP_REMOVED lines=16> */
[C---:B--2---:R-:W-:Y:S01]  /*7ba0*/  FADD.FTZ R14, R175.reuse, R14 ;  /* 0x0000000eaf0e7221 */ /* 0x044fe20000010000 */
[----:B------:R-:W-:-:S06]  /*7bb0*/  F2FP.BF16.F32.PACK_AB R185, R175, R178 ;  /* 0x000000b2afb9723e */ /* 0x000fcc00000010ff */
[----:B------:R-:W2:Y:S01]  /*7bc0*/  MUFU.EX2 R169, R169 ;  /* 0x000000a900a97308 */ /* 0x000ea20000000800 */
[----:B-1----:R-:W-:Y:S01]  /*7bd0*/  FADD.FTZ R15, R186, R15 ;  /* 0x0000000fba0f7221 */ /* 0x002fe20000010000 */
[----:B------:R-:W-:-:S03]  /*7be0*/  F2FP.BF16.F32.PACK_AB R186, R3, R186 ;  /* 0x000000ba03ba723e */ /* 0x000fc600000010ff */
[----:B------:R-:W-:Y:S01]  /*7bf0*/  FADD.FTZ R15, R3, R15 ;  /* 0x0000000f030f7221 */ /* 0x000fe20000010000 */
[----:B------:R-:W-:Y:S02]  /*7c00*/  IMAD.MOV.U32 R3, RZ, RZ, R21 ;  /* 0x000000ffff037224 */ /* 0x000fe400078e0015 */
[----:B0-----:R-:W-:-:S04]  /*7c10*/  FADD.FTZ R14, R179, R14 ;  /* 0x0000000eb30e7221 */ /* 0x001fc80000010000 */
[C---:B--2---:R-:W-:Y:S01]  /*7c20*/  FADD.FTZ R14, R169.reuse, R14 ;  /* 0x0000000ea90e7221 */ /* 0x044fe20000010000 */
[----:B------:R-:W-:Y:S01]  /*7c30*/  F2FP.BF16.F32.PACK_AB R187, R169, R179 ;  /* 0x000000b3a9bb723e */ /* 0x000fe200000010ff */
[----:B------:R-:W-:Y:S06]  /*7c40*/  @P2 BRA `(.L_x_1242) ;  /* 0xffffffd400302947 */ /* 0x000fec000383ffff */
[----:B------:R-:W-:Y:S01]  /*7c50*/  IMAD.MOV.U32 R2, RZ, RZ, R156 ;  /* 0x000000ffff027224 */ /* 0x000fe200078e009c */
[----:B------:R-:W-:Y:S01]  /*7c60*/  UMOV UR36, UR4 ;  /* 0x0000000400247c82 */ /* 0x000fe20008000000 */
[----:B------:R-:W-:Y:S01]  /*7c70*/  IMAD.MOV.U32 R3, RZ, RZ, R21 ;  /* 0x000000ffff037224 */ /* 0x000fe200078e0015 */
[----:B------:R-:W-:-:S06]  /*7c80*/  UMOV UR38, UR7 ;  /* 0x0000000700267c82 */ /* 0x000fcc0008000000 */
.L_x_1225:
[----:B------:R-:W-:Y:S01]  /*7c90*/  ULDC UR4, c[0x0][0x448] ;  /* 0x0001120000047ab9 */ /* 0x000fe20000000800 */
[----:B------:R-:W-:Y:S01]  /*7ca0*/  ULDC UR7, c[0x0][0x9e4] ;  /* 0x0002790000077ab9 */ /* 0x000fe20000000800 */
[----:B------:R-:W-:Y:S02]  /*7cb0*/  UISETP.NE.AND UP0, UPT, UR4, 0x1, UPT ;  /* 0x000000010400788c */ /* 0x000fe4000bf05270 */
[----:B------:R-:W-:Y:S02]  /*7cc0*/  UISETP.GE.AND UP1, UPT, UR7, 0x1, UPT ;  /* 0x000000010700788c */ /* 0x000fe4000bf26270 */
[----:B------:R-:W-:Y:S02]  /*7cd0*/  UIADD3 UR11, UR61, 0x7f, URZ ;  /* 0x0000007f3d0b7890 */ /* 0x000fe4000fffe03f */
[----:B------:R-:W-:Y:S02]  /*7ce0*/  UIADD3 UR10, UR60, 0x1, -UR39 ;  /* 0x000000013c0a7890 */ /* 0x000fe4000fffe827 */
[----:B------:R-:W-:-:S03]  /*7cf0*/  PLOP3.LUT P5, PT, PT, PT, UP1, 0x80, 0x0 ;  /* 0x000000000000781c */ /* 0x000fc60003faf018 */
[----:B------:R-:W-:Y:S01]  /*7d00*/  @UP0 ULDC UR4, c[0x0][0x44c] ;  /* 0x0001130000040ab9 */ /* 0x000fe20000000800 */
[----:B------:R-:W-:Y:S01]  /*7d10*/  @UP0 ULDC UR14, c[0x0][0x450] ;  /* 0x00011400000e0ab9 */ /* 0x000fe20000000800 */
[----:B------:R-:W-:-:S04]  /*7d20*/  UIMAD.WIDE.U32 UR4, UR11, UR4, URZ ;  /* 0x000000040b0472a5 */ /* 0x000fc8000f8e003f */
[----:B------:R-:W-:-:S03]  /*7d30*/  @UP0 USHF.R.U32.HI UR11, URZ, UR14, UR5 ;  /* 0x0000000e3f0b0299 */ /* 0x000fc60008011605 */
[----:B------:R-:W-:Y:S01]  /*7d40*/  ULDC UR14, c[0x0][0x9dc] ;  /* 0x00027700000e7ab9 */ /* 0x000fe20000000800 */
[----:B------:R-:W-:-:S04]  /*7d50*/  UIADD3 UR15, UR10, UR11, URZ ;  /* 0x0000000b0a0f7290 */ /* 0x000fc8000fffe03f */
        /* <DEDUP_REMOVED lines=12> */
.L_x_1244:
[----:B------:R-:W-:-:S11]  /*7e20*/  UISETP.NE.AND UP1, UPT, UR7, 0x1, UPT ;  /* 0x000000010700788c */ /* 0x000fd6000bf25270 */
[----:B------:R-:W-:Y:S02]  /*7e30*/  @UP1 ULDC.64 UR4, c[0x0][0x9e8] ;  /* 0x00027a0000041ab9 */ /* 0x000fe40000000a00 */
[----:B------:R-:W-:-:S04]  /*7e40*/  UIMAD.WIDE.U32 UR10, UR15, UR4, URZ ;  /* 0x000000040f0a72a5 */ /* 0x000fc8000f8e003f */
[----:B------:R-:W-:-:S12]  /*7e50*/  @UP1 USHF.R.U32.HI UR15, URZ, UR5, UR11 ;  /* 0x000000053f0f1299 */ /* 0x000fd8000801160b */
.L_x_1245:
[----:B------:R-:W-:-:S04]  /*7e60*/  UIMAD UR7, UR15, UR7, URZ ;  /* 0x000000070f0772a4 */ /* 0x000fc8000f8e023f */
[----:B------:R-:W-:-:S04]  /*7e70*/  UISETP.LT.AND UP1, UPT, UR14, UR7, UPT ;  /* 0x000000070e00728c */ /* 0x000fc8000bf21270 */
[----:B------:R-:W-:-:S12]  /*7e80*/  USEL UR14, UR14, UR7, !UP1 ;  /* 0x000000070e0e7287 */ /* 0x000fd8000c800000 */
.L_x_1243:
[----:B------:R-:W-:Y:S01]  /*7e90*/  UIADD3 UR14, UR14, 0x3f, URZ ;  /* 0x0000003f0e0e7890 */ /* 0x000fe2000fffe03f */
[----:B------:R-:W-:-:S03]  /*7ea0*/  R2UR UR5, R19 ;  /* 0x00000000130572ca */ /* 0x000fc600000e0000 */
[----:B------:R-:W-:-:S04]  /*7eb0*/  USHF.R.S32.HI UR4, URZ, 0x1f, UR14 ;  /* 0x0000001f3f047899 */ /* 0x000fc8000801140e */
[----:B------:R-:W-:-:S04]  /*7ec0*/  ULEA.HI UR4, UR4, UR14, URZ, 0x6 ;  /* 0x0000000e04047291 */ /* 0x000fc8000f8f303f */
[----:B------:R-:W-:-:S04]  /*7ed0*/  USHF.R.S32.HI UR4, URZ, 0x6, UR4 ;  /* 0x000000063f047899 */ /* 0x000fc80008011404 */
[----:B------:R-:W-:-:S04]  /*7ee0*/  UISETP.LT.AND UP1, UPT, UR5, UR4, UPT ;  /* 0x000000040500728c */ /* 0x000fc8000bf21270 */
[----:B------:R-:W-:-:S06]  /*7ef0*/  USEL UR54, UR5, UR4, !UP1 ;  /* 0x0000000405367287 */ /* 0x000fcc000c800000 */
[----:B------:R-:W-:-:S13]  /*7f00*/  ISETP.GE.AND P2, PT, R20, UR54, PT ;  /* 0x0000003614007c0c */ /* 0x000fda000bf46270 */
[----:B------:R-:W-:Y:S05]  /*7f10*/  @!P2 BRA `(.L_x_1246) ;  /* 0x000000200030a947 */ /* 0x000fea0003800000 */
[----:B------:R-:W-:Y:S01]  /*7f20*/  IMAD.MOV.U32 R236, RZ, RZ, R2 ;  /* 0x000000ffffec7224 */ /* 0x000fe200078e0002 */
[----:B------:R-:W-:Y:S01]  /*7f30*/  UMOV UR7, UR38 ;  /* 0x0000002600077c82 */ /* 0x000fe20008000000 */
[----:B------:R-:W-:Y:S01]  /*7f40*/  IMAD.MOV.U32 R21, RZ, RZ, R3 ;  /* 0x000000ffff157224 */ /* 0x000fe200078e0003 */
[----:B------:R-:W-:Y:S01]  /*7f50*/  UMOV UR4, UR36 ;  /* 0x0000002400047c82 */ /* 0x000fe20008000000 */
[----:B------:R-:W-:-:S05]  /*7f60*/  ULDC UR5, c[0x0][0x9d8] ;  /* 0x0002760000057ab9 */ /* 0x000fca0000000800 */
.L_x_1255:
[----:B------:R-:W-:-:S04]  /*7f70*/  UIADD3 UR36, UR4, 0x1, URZ ;  /* 0x0000000104247890 */ /* 0x000fc8000fffe03f */
[----:B------:R-:W-:-:S04]  /*7f80*/  UISETP.NE.AND UP1, UPT, UR36, 0x2, UPT ;  /* 0x000000022400788c */ /* 0x000fc8000bf25270 */
[----:B------:R-:W-:Y:S02]  /*7f90*/  USEL UR38, URZ, 0x1, UP1 ;  /* 0x000000013f267887 */ /* 0x000fe40008800000 */
[----:B------:R-:W-:Y:S02]  /*7fa0*/  USEL UR36, UR36, URZ, UP1 ;  /* 0x0000003f24247287 */ /* 0x000fe40008800000 */
[----:B------:R-:W-:Y:S01]  /*7fb0*/  ULOP3.LUT UR38, UR7, UR38, URZ, 0x3c, !UPT ;  /* 0x0000002607267292 */ /* 0x000fe2000f8e3c3f */
[----:B------:R-:W-:Y:S11]  /*7fc0*/  @!P0 BRA `(.L_x_1247) ;  /* 0x0000000000048947 */ /* 0x000ff60003800000 */
[----:B------:R-:W-:Y:S01]  /*7fd0*/  BPT.TRAP 0x1 ;  /* 0x000000040000795c */ /* 0x000fe20000300000 */
.L_x_1247:
[----:B------:R-:W-:Y:S01]  /*7fe0*/  ULEA UR6, UR36, UR37, 0x3 ;  /* 0x0000002524067291 */ /* 0x000fe2000f8e183f */
[----:B------:R-:W-:-:S05]  /*7ff0*/  IMAD.U32 R2, RZ, RZ, UR38 ;  /* 0x00000026ff027e24 */ /* 0x000fca000f8e00ff */
[----:B------:R-:W-:-:S04]  /*8000*/  SHF.L.U32 R2, R2, 0x1f, RZ ;  /* 0x0000001f02027819 */ /* 0x000fc800000006ff */
[----:B------:R0:W1:Y:S01]  /*8010*/  SYNCS.PHASECHK.TRANS64.TRYWAIT P2, [UR6+0x30830], R2 ;  /* 0x03083002ff0075a7 */ /* 0x0000620008040146 */
[----:B------:R-:W-:Y:S05]  /*8020*/  @!P0 BRA `(.L_x_1248) ;  /* 0x0000000000048947 */ /* 0x000fea0003800000 */
[----:B------:R-:W-:Y:S01]  /*8030*/  BPT.TRAP 0x1 ;  /* 0x000000040000795c */ /* 0x000fe20000300000 */
.L_x_1248:
[-C--:B------:R-:W-:Y:S01]  /*8040*/  FMUL.FTZ R24, R24, R152.reuse ;  /* 0x0000009818187220 */ /* 0x080fe20000410000 */
[----:B------:R-:W-:Y:S01]  /*8050*/  FMUL.FTZ R25, R25, R152 ;  /* 0x0000009819197220 */ /* 0x000fe20000410000 */
[----:B-1----:R-:W-:Y:S06]  /*8060*/  @P2 BRA `(.L_x_1249) ;  /* 0x0000000000082947 */ /* 0x002fec0003800000 */
[----:B------:R-:W1:Y:S02]  /*8070*/  SYNCS.PHASECHK.TRANS64.TRYWAIT P2, [UR6+0x30830], R2 ;  /* 0x03083002ff0075a7 */ /* 0x000e640008040146 */
[----:B-1----:R-:W-:Y:S05]  /*8080*/  @!P2 BRA `(.L_x_1250) ;  /* 0x0000012c0044a947 */ /* 0x002fea0003800000 */
.L_x_1249:
        /* <DEDUP_REMOVED lines=67> */
[----:B------:R-:W-:Y:S01]  /*84c0*/  WARPGROUP.ARRIVE ;  /* 0x00000000000079c5 */ /* 0x000fe20000000000 */
        /* <DEDUP_REMOVED lines=156> */
.L_x_1251:
[----:B------:R-:W-:Y:S01]  /*8e90*/  ULEA UR10, UR4, UR37, 0x3 ;  /* 0x00000025040a7291 */ /* 0x000fe2000f8e183f */
[----:B------:R-:W-:-:S05]  /*8ea0*/  IMAD.U32 R0, RZ, RZ, UR7 ;  /* 0x00000007ff007e24 */ /* 0x000fca000f8e00ff */
[----:B------:R-:W-:-:S04]  /*8eb0*/  SHF.L.U32 R0, R0, 0x1f, RZ ;  /* 0x0000001f00007819 */ /* 0x000fc800000006ff */
[----:B------:R2:W3:Y:S01]  /*8ec0*/  SYNCS.PHASECHK.TRANS64.TRYWAIT P2, [UR10+0x30850], R0 ;  /* 0x03085000ff0075a7 */ /* 0x0004e2000804014a */
[----:B------:R-:W-:Y:S05]  /*8ed0*/  @!P0 BRA `(.L_x_1252) ;  /* 0x0000000000048947 */ /* 0x000fea0003800000 */
[----:B------:R-:W-:Y:S01]  /*8ee0*/  BPT.TRAP 0x1 ;  /* 0x000000040000795c */ /* 0x000fe20000300000 */
.L_x_1252:
[----:B---3--:R-:W-:Y:S05]  /*8ef0*/  @P2 BRA `(.L_x_1253) ;  /* 0x0000000000082947 */ /* 0x008fea0003800000 */
[----:B------:R-:W3:Y:S02]  /*8f00*/  SYNCS.PHASECHK.TRANS64.TRYWAIT P2, [UR10+0x30850], R0 ;  /* 0x03085000ff0075a7 */ /* 0x000ee4000804014a */
[----:B---3--:R-:W-:Y:S05]  /*8f10*/  @!P2 BRA `(.L_x_1254) ;  /* 0x0000011c00b8a947 */ /* 0x008fea0003800000 */
.L_x_1253:
[----:B------:R-:W-:Y:S01]  /*8f20*/  UIADD3 UR6, UR37, 0x400, URZ ;  /* 0x0000040025067890 */ /* 0x000fe2000fffe03f */
[----:B------:R-:W-:Y:S01]  /*8f30*/  WARPGROUP.ARRIVE ;  /* 0x00000000000079c5 */ /* 0x000fe20000000000 */
[----:B------:R-:W-:Y:S01]  /*8f40*/  UMOV UR7, 0x40000040 ;  /* 0x4000004000077882 */ /* 0x000fe20000000000 */
[----:B0-2---:R-:W-:Y:S01]  /*8f50*/  FMUL.FTZ R0, R152, UR5 ;  /* 0x0000000598007c20 */ /* 0x005fe20008410000 */
[----:B------:R-:W-:Y:S01]  /*8f60*/  USHF.R.U32.HI UR6, URZ, 0x4, UR6 ;  /* 0x000000043f067899 */ /* 0x000fe20008011606 */
[----:B-1----:R-:W-:Y:S01]  /*8f70*/  FMUL.FTZ R2, R153, UR5 ;  /* 0x0000000599027c20 */ /* 0x002fe20008410000 */
[----:B------:R-:W-:Y:S01]  /*8f80*/  FMUL.FTZ R156, R156, UR5 ;  /* 0x000000059c9c7c20 */ /* 0x000fe20008410000 */
[----:B------:R-:W-:Y:S01]  /*8f90*/  FMUL.FTZ R153, R154, UR5 ;  /* 0x000000059a997c20 */ /* 0x000fe20008410000 */
[----:B------:R-:W-:Y:S01]  /*8fa0*/  ULOP3.LUT UR6, UR6, 0x3fff, URZ, 0xc0, !UPT ;  /* 0x00003fff06067892 */ /* 0x000fe2000f8ec03f */
[----:B------:R-:W0:Y:S01]  /*8fb0*/  MUFU.TANH R0, R0 ;  /* 0x0000000000007308 */ /* 0x000e220000002400 */
[----:B------:R-:W-:Y:S01]  /*8fc0*/  FMUL.FTZ R157, R157, UR5 ;  /* 0x000000059d9d7c20 */ /* 0x000fe20008410000 */
[----:B------:R-:W-:Y:S01]  /*8fd0*/  FMUL.FTZ R154, R155, UR5 ;  /* 0x000000059b9a7c20 */ /* 0x000fe20008410000 */
[----:B------:R-:W-:Y:S01]  /*8fe0*/  ULOP3.LUT UR6, UR6, 0x2000000, URZ, 0xfc, !UPT ;  /* 0x0200000006067892 */ /* 0x000fe2000f8efc3f */
[----:B------:R-:W-:Y:S01]  /*8ff0*/  FMUL.FTZ R155, R158, UR5 ;  /* 0x000000059e9b7c20 */ /* 0x000fe20008410000 */
[----:B------:R-:W-:Y:S01]  /*9000*/  FMUL.FTZ R158, R159, UR5 ;  /* 0x000000059f9e7c20 */ /* 0x000fe20008410000 */
[----:B------:R-:W-:Y:S01]  /*9010*/  FMUL.FTZ R159, R160, UR5 ;  /* 0x00000005a09f7c20 */ /* 0x000fe20008410000 */
[----:B------:R-:W-:Y:S01]  /*9020*/  ULEA UR4, UR4, UR6, 0xb ;  /* 0x0000000604047291 */ /* 0x000fe2000f8e583f */
[----:B------:R-:W1:Y:S01]  /*9030*/  MUFU.TANH R2, R2 ;  /* 0x0000000200027308 */ /* 0x000e620000002400 */
[----:B------:R-:W-:Y:S01]  /*9040*/  FMUL.FTZ R160, R161, UR5 ;  /* 0x00000005a1a07c20 */ /* 0x000fe20008410000 */
[----:B------:R-:W-:Y:S01]  /*9050*/  FMUL.FTZ R161, R164, UR5 ;  /* 0x00000005a4a17c20 */ /* 0x000fe20008410000 */
[----:B------:R-:W-:Y:S01]  /*9060*/  FMUL.FTZ R164, R165, UR5 ;  /* 0x00000005a5a47c20 */ /* 0x000fe20008410000 */
[----:B------:R-:W-:Y:S01]  /*9070*/  FMUL.FTZ R165, R168, UR5 ;  /* 0x00000005a8a57c20 */ /* 0x000fe20008410000 */
[----:B------:R-:W-:Y:S01]  /*9080*/  FMUL.FTZ R168, R169, UR5 ;  /* 0x00000005a9a87c20 */ /* 0x000fe20008410000 */
[----:B------:R-:W-:Y:S01]  /*9090*/  UMOV UR6, UR4 ;  /* 0x0000000400067c82 */ /* 0x000fe20008000000 */
[----:B------:R-:W-:Y:S01]  /*90a0*/  FMUL.FTZ R169, R172, UR5 ;  /* 0x00000005aca97c20 */ /* 0x000fe20008410000 */
[----:B------:R-:W-:Y:S01]  /*90b0*/  HGMMA.64x256x16.F32.BF16 R24, R196, gdesc[UR4].tnspB, R24, gsb0 ;  /* 0x43e00004c4187df0 */ /* 0x000fe20008001818 */
[----:B------:R-:W-:Y:S01]  /*90c0*/  UIADD3 UR6, UR4, 0x80, URZ ;  /* 0x0000008004067890 */ /* 0x000fe2000fffe03f */
[----:B------:R-:W2:Y:S01]  /*90d0*/  MUFU.TANH R156, R156 ;  /* 0x0000009c009c7308 */ /* 0x000ea20000002400 */
[----:B------:R-:W-:Y:S01]  /*90e0*/  UMOV UR7, 0x40000040 ;  /* 0x4000004000077882 */ /* 0x000fe20000000000 */
[----:B0-----:R-:W-:Y:S01]  /*90f0*/  FMNMX.FTZ R3, R0, R21, !PT ;  /* 0x0000001500037209 */ /* 0x001fe20007810000 */
[----:B------:R-:W-:Y:S01]  /*9100*/  FMUL.FTZ R172, R173, UR5 ;  /* 0x00000005adac7c20 */ /* 0x000fe20008410000 */
[----:B------:R-:W-:Y:S01]  /*9110*/  FMUL.FTZ R173, R176, UR5 ;  /* 0x00000005b0ad7c20 */ /* 0x000fe20008410000 */
[----:B------:R-:W-:Y:S01]  /*9120*/  FMUL.FTZ R177, R177, UR5 ;  /* 0x00000005b1b17c20 */ /* 0x000fe20008410000 */
[----:B------:R-:W-:Y:S01]  /*9130*/  FMUL.FTZ R176, R180, UR5 ;  /* 0x00000005b4b07c20 */ /* 0x000fe20008410000 */
[----:B-1----:R-:W-:Y:S01]  /*9140*/  FMNMX.FTZ R3, R2, R3, !PT ;  /* 0x0000000302037209 */ /* 0x002fe20007810000 */
[----:B------:R-:W0:Y:S01]  /*9150*/  MUFU.TANH R157, R157 ;  /* 0x0000009d009d7308 */ /* 0x000e220000002400 */
[----:B------:R-:W-:Y:S01]  /*9160*/  FMUL.FTZ R180, R181, UR5 ;  /* 0x00000005b5b47c20 */ /* 0x000fe20008410000 */
[----:B------:R-:W-:Y:S01]  /*9170*/  FMUL.FTZ R162, R162, UR5 ;  /* 0x00000005a2a27c20 */ /* 0x000fe20008410000 */
[----:B------:R-:W-:Y:S01]  /*9180*/  FMUL.FTZ R163, R163, UR5 ;  /* 0x00000005a3a37c20 */ /* 0x000fe20008410000 */
[----:B------:R-:W-:Y:S01]  /*9190*/  FMUL.FTZ R166, R166, UR5 ;  /* 0x00000005a6a67c20 */ /* 0x000fe20008410000 */
[----:B------:R-:W-:Y:S01]  /*91a0*/  FMUL.FTZ R167, R167, UR5 ;  /* 0x00000005a7a77c20 */ /* 0x000fe20008410000 */
[----:B------:R-:W-:Y:S01]  /*91b0*/  FMUL.FTZ R170, R170, UR5 ;  /* 0x00000005aaaa7c20 */ /* 0x000fe20008410000 */
[----:B------:R-:W-:Y:S01]  /*91c0*/  FMUL.FTZ R171, R171, UR5 ;  /* 0x00000005abab7c20 */ /* 0x000fe20008410000 */
[----:B------:R-:W1:Y:S01]  /*91d0*/  MUFU.TANH R159, R159 ;  /* 0x0000009f009f7308 */ /* 0x000e620000002400 */
[----:B--2---:R-:W-:Y:S01]  /*91e0*/  FMNMX.FTZ R3, R156, R3, !PT ;  /* 0x000000039c037209 */ /* 0x004fe20007810000 */
[----:B------:R-:W-:Y:S01]  /*91f0*/  FMUL.FTZ R174, R174, UR5 ;  /* 0x00000005aeae7c20 */ /* 0x000fe20008410000 */
[----:B------:R-:W-:Y:S01]  /*9200*/  FMUL.FTZ R182, R182, UR5 ;  /* 0x00000005b6b67c20 */ /* 0x000fe20008410000 */
[----:B------:R-:W-:Y:S01]  /*9210*/  FMUL.FTZ R175, R175, UR5 ;  /* 0x00000005afaf7c20 */ /* 0x000fe20008410000 */
[----:B------:R-:W-:Y:S01]  /*9220*/  FMUL.FTZ R178, R178, UR5 ;  /* 0x00000005b2b27c20 */ /* 0x000fe20008410000 */
[----:B------:R-:W-:Y:S01]  /*9230*/  FMUL.FTZ R179, R179, UR5 ;  /* 0x00000005b3b37c20 */ /* 0x000fe20008410000 */
[C---:B------:R-:W-:Y:S01]  /*9240*/  ISETP.GT.AND P2, PT, R20.reuse, UR54, PT ;  /* 0x0000003614007c0c */ /* 0x040fe2000bf44270 */
[----:B------:R-:W2:Y:S01]  /*9250*/  MUFU.TANH R160, R160 ;  /* 0x000000a000a07308 */ /* 0x000ea20000002400 */
[----:B0-----:R-:W-:Y:S01]  /*9260*/  FMNMX.FTZ R3, R157, R3, !PT ;  /* 0x000000039d037209 */ /* 0x001fe20007810000 */
[----:B------:R-:W-:-:S06]  /*9270*/  VIADD R20, R20, 0xffffffff ;  /* 0xffffffff14147836 */ /* 0x000fcc0000000000 */
        /* <DEDUP_REMOVED lines=23> */
[----:B0-----:R-:W-:-:S05]  /*93f0*/  FMNMX.FTZ R3, R180, R3, !PT ;  /* 0x00000003b4037209 */ /* 0x001fca0007810000 */
[----:B------:R-:W0:Y:S02]  /*9400*/  SHFL.BFLY PT, R152, R3, 0x2, 0x1f ;  /* 0x0c401f0003987f89 */ /* 0x000e2400000e0000 */
[----:B------:R-:W-:Y:S01]  /*9410*/  MUFU.TANH R155, R155 ;  /* 0x0000009b009b7308 */ /* 0x000fe20000002400 */
[----:B-1----:R-:W-:-:S07]  /*9420*/  FMNMX.FTZ R181, R153, R236, !PT ;  /* 0x000000ec99b57209 */ /* 0x002fce0007810000 */
[----:B------:R-:W-:Y:S01]  /*9430*/  MUFU.TANH R158, R158 ;  /* 0x0000009e009e7308 */ /* 0x000fe20000002400 */
[----:B--2---:R-:W-:-:S07]  /*9440*/  FMNMX.FTZ R181, R154, R181, !PT ;  /* 0x000000b59ab57209 */ /* 0x004fce0007810000 */
[----:B------:R-:W-:Y:S01]  /*9450*/  MUFU.TANH R162, R162 ;  /* 0x000000a200a27308 */ /* 0x000fe20000002400 */
[----:B0-----:R-:W-:-:S07]  /*9460*/  FMNMX.FTZ R3, R3, R152, !PT ;  /* 0x0000009803037209 */ /* 0x001fce0007810000 */
[----:B------:R-:W-:Y:S01]  /*9470*/  MUFU.TANH R163, R163 ;  /* 0x000000a300a37308 */ /* 0x000fe20000002400 */
[----:B------:R-:W0:Y:S07]  /*9480*/  SHFL.BFLY PT, R152, R3, 0x1, 0x1f ;  /* 0x0c201f0003987f89 */ /* 0x000e2e00000e0000 */
[----:B------:R-:W-:Y:S08]  /*9490*/  MUFU.TANH R166, R166 ;  /* 0x000000a600a67308 */ /* 0x000ff00000002400 */
[----:B------:R-:W-:Y:S08]  /*94a0*/  MUFU.TANH R167, R167 ;  /* 0x000000a700a77308 */ /* 0x000ff00000002400 */
[----:B------:R-:W-:Y:S01]  /*94b0*/  MUFU.TANH R170, R170 ;  /* 0x000000aa00aa7308 */ /* 0x000fe20000002400 */
[----:B0-----:R-:W-:-:S07]  /*94c0*/  FMNMX.FTZ R3, R3, R152, !PT ;  /* 0x0000009803037209 */ /* 0x001fce0007810000 */
[----:B------:R-:W-:Y:S01]  /*94d0*/  MUFU.TANH R171, R171 ;  /* 0x000000ab00ab7308 */ /* 0x000fe20000002400 */
[----:B------:R-:W-:-:S07]  /*94e0*/  FADD.FTZ R21, -R3, R21 ;  /* 0x0000001503157221 */ /* 0x000fce0000010100 */
[----:B------:R-:W-:Y:S08]  /*94f0*/  MUFU.TANH R174, R174 ;  /* 0x000000ae00ae7308 */ /* 0x000ff00000002400 */
[----:B------:R-:W-:Y:S08]  /*9500*/  MUFU.TANH R175, R175 ;  /* 0x000000af00af7308 */ /* 0x000ff00000002400 */
[----:B------:R-:W-:Y:S08]  /*9510*/  MUFU.TANH R178, R178 ;  /* 0x000000b200b27308 */ /* 0x000ff00000002400 */
[----:B------:R-:W-:Y:S01]  /*9520*/  MUFU.TANH R179, R179 ;  /* 0x000000b300b37308 */ /* 0x000fe20000002400 */
        /* <DEDUP_REMOVED lines=13> */
[----:B------:R-:W-:-:S15]  /*9600*/  WARPGROUP.ARRIVE ;  /* 0x00000000000079c5 */ /* 0x000fde0000000000 */
[----:B------:R-:W-:-:S06]  /*9610*/  NOP ;  /* 0x0000000000007918 */ /* 0x000fcc0000000000 */
[----:B------:R-:W-:Y:S01]  /*9620*/  HGMMA.64x256x16.F32.BF16 R24, R184, gdesc[UR4].tnspB, R24, gsb0 ;  /* 0x43e00004b8187df0 */ /* 0x000fe20008001818 */
[----:B------:R-:W-:Y:S01]  /*9630*/  ULDC UR6, c[0x0][0x988] ;  /* 0x0002620000067ab9 */ /* 0x000fe20000000800 */
[----:B------:R-:W-:Y:S01]  /*9640*/  UMOV UR7, UR38 ;  /* 0x0000002600077c82 */ /* 0x000fe20008000000 */
[----:B------:R-:W-:-:S04]  /*9650*/  FMUL.FTZ R21, R21, UR6 ;  /* 0x0000000615157c20 */ /* 0x000fc80008410000 */
[----:B------:R0:W-:Y:S02]  /*9660*/  MUFU.EX2 R152, R21 ;  /* 0x0000001500987308 */ /* 0x0001e40000000800 */
[----:B0-----:R-:W-:-:S04]  /*9670*/  FMUL.FTZ R21, R3, UR6 ;  /* 0x0000000603157c20 */ /* 0x001fc80008410000 */
        /* <DEDUP_REMOVED lines=9> */
[--C-:B------:R-:W-:Y:S01]  /*9710*/  FFMA.FTZ R190, R169, UR6, -R21.reuse ;  /* 0x00000006a9be7c23 */ /* 0x100fe20008010815 */
[--C-:B------:R-:W-:Y:S01]  /*9720*/  FFMA.FTZ R160, R172, UR6, -R21.reuse ;  /* 0x00000006aca07c23 */ /* 0x100fe20008010815 */
[----:B------:R-:W-:-:S03]  /*9730*/  FFMA.FTZ R161, R177, UR6, -R21 ;  /* 0x00000006b1a17c23 */ /* 0x000fc60008010815 */
[----:B------:R-:W-:Y:S08]  /*9740*/  MUFU.EX2 R198, R198 ;  /* 0x000000c600c67308 */ /* 0x000ff00000000800 */
[----:B------:R-:W-:Y:S01]  /*9750*/  MUFU.EX2 R192, R192 ;  /* 0x000000c000c07308 */ /* 0x000fe20000000800 */
[----:B0-----:R-:W-:-:S07]  /*9760*/  FFMA.FTZ R15, R152, R15, R196 ;  /* 0x0000000f980f7223 */ /* 0x001fce00000100c4 */
        /* <DEDUP_REMOVED lines=8> */
[----:B------:R-:W-:Y:S01]  /*97f0*/  FMNMX.FTZ R184, R155, R181, !PT ;  /* 0x000000b59bb87209 */ /* 0x000fe20007810000 */
[----:B------:R-:W-:-:S04]  /*9800*/  FFMA.FTZ R185, R157, UR6, -R21 ;  /* 0x000000069db97c23 */ /* 0x000fc80008010815 */
[----:B------:R0:W1:Y:S01]  /*9810*/  MUFU.TANH R181, R182 ;  /* 0x000000b600b57308 */ /* 0x0000620000002400 */
[--C-:B------:R-:W-:Y:S01]  /*9820*/  FFMA.FTZ R157, R164, UR6, -R21.reuse ;  /* 0x00000006a49d7c23 */ /* 0x100fe20008010815 */
[----:B------:R-:W-:Y:S01]  /*9830*/  FMNMX.FTZ R184, R158, R184, !PT ;  /* 0x000000b89eb87209 */ /* 0x000fe20007810000 */
[----:B------:R-:W-:-:S03]  /*9840*/  FFMA.FTZ R186, R176, UR6, -R21 ;  /* 0x00000006b0ba7c23 */ /* 0x000fc60008010815 */
[----:B------:R-:W-:Y:S02]  /*9850*/  FMNMX.FTZ R184, R162, R184, !PT ;  /* 0x000000b8a2b87209 */ /* 0x000fe40007810000 */
[----:B------:R-:W-:Y:S01]  /*9860*/  MUFU.EX2 R185, R185 ;  /* 0x000000b900b97308 */ /* 0x000fe20000000800 */
[----:B0-----:R-:W-:Y:S01]  /*9870*/  FMUL.FTZ R182, R183, UR5 ;  /* 0x00000005b7b67c20 */ /* 0x001fe20008410000 */
[----:B------:R-:W-:-:S04]  /*9880*/  FMNMX.FTZ R184, R163, R184, !PT ;  /* 0x000000b8a3b87209 */ /* 0x000fc80007810000 */
[----:B------:R-:W-:Y:S01]  /*9890*/  FMNMX.FTZ R183, R166, R184, !PT ;  /* 0x000000b8a6b77209 */ /* 0x000fe20007810000 */
[--C-:B------:R-:W-:Y:S01]  /*98a0*/  FFMA.FTZ R184, R173, UR6, -R21.reuse ;  /* 0x00000006adb87c23 */ /* 0x100fe20008010815 */
[----:B------:R-:W-:Y:S01]  /*98b0*/  MUFU.TANH R182, R182 ;  /* 0x000000b600b67308 */ /* 0x000fe20000002400 */
[----:B------:R-:W-:Y:S01]  /*98c0*/  FFMA.FTZ R21, R180, UR6, -R21 ;  /* 0x00000006b4157c23 */ /* 0x000fe20008010815 */
[----:B------:R-:W-:-:S04]  /*98d0*/  FMNMX.FTZ R183, R167, R183, !PT ;  /* 0x000000b7a7b77209 */ /* 0x000fc80007810000 */
[----:B------:R-:W-:Y:S02]  /*98e0*/  FMNMX.FTZ R183, R170, R183, !PT ;  /* 0x000000b7aab77209 */ /* 0x000fe40007810000 */
[----:B------:R-:W-:Y:S02]  /*98f0*/  MUFU.EX2 R157, R157 ;  /* 0x0000009d009d7308 */ /* 0x000fe40000000800 */
[----:B------:R-:W-:-:S04]  /*9900*/  FMNMX.FTZ R183, R171, R183, !PT ;  /* 0x000000b7abb77209 */ /* 0x000fc80007810000 */
[----:B------:R-:W-:Y:S02]  /*9910*/  FMNMX.FTZ R0, R174, R183, !PT ;  /* 0x000000b7ae007209 */ /* 0x000fe40007810000 */
[----:B------:R-:W0:Y:S02]  /*9920*/  MUFU.EX2 R183, R2 ;  /* 0x0000000200b77308 */ /* 0x000e240000000800 */
[----:B------:R-:W-:-:S04]  /*9930*/  FMNMX.FTZ R0, R175, R0, !PT ;  /* 0x00000000af007209 */ /* 0x000fc80007810000 */
[----:B------:R-:W-:Y:S02]  /*9940*/  FMNMX.FTZ R0, R178, R0, !PT ;  /* 0x00000000b2007209 */ /* 0x000fe40007810000 */
[----:B------:R-:W-:Y:S02]  /*9950*/  MUFU.EX2 R184, R184 ;  /* 0x000000b800b87308 */ /* 0x000fe40000000800 */
[----:B------:R-:W-:-:S04]  /*9960*/  FMNMX.FTZ R0, R179, R0, !PT ;  /* 0x00000000b3007209 */ /* 0x000fc80007810000 */
[----:B-1----:R-:W-:Y:S02]  /*9970*/  FMNMX.FTZ R0, R181, R0, !PT ;  /* 0x00000000b5007209 */ /* 0x002fe40007810000 */
[----:B------:R-:W-:Y:S01]  /*9980*/  MUFU.EX2 R186, R186 ;  /* 0x000000ba00ba7308 */ /* 0x000fe20000000800 */
[C---:B0-----:R-:W-:Y:S01]  /*9990*/  FADD.FTZ R15, R183.reuse, R15 ;  /* 0x0000000fb70f7221 */ /* 0x041fe20000010000 */
[----:B------:R-:W-:Y:S02]  /*99a0*/  FMNMX.FTZ R0, R182, R0, !PT ;  /* 0x00000000b6007209 */ /* 0x000fe40007810000 */
[----:B------:R-:W-:Y:S01]  /*99b0*/  F2FP.BF16.F32.PACK_AB R196, R183, R196 ;  /* 0x000000c4b7c4723e */ /* 0x000fe200000010ff */
[----:B------:R-:W-:Y:S01]  /*99c0*/  FADD.FTZ R15, R198, R15 ;  /* 0x0000000fc60f7221 */ /* 0x000fe20000010000 */
[----:B------:R-:W-:Y:S01]  /*99d0*/  F2FP.BF16.F32.PACK_AB R198, R185, R198 ;  /* 0x000000c6b9c6723e */ /* 0x000fe200000010ff */
[----:B------:R-:W0:Y:S01]  /*99e0*/  SHFL.BFLY PT, R2, R0, 0x2, 0x1f ;  /* 0x0c401f0000027f89 */ /* 0x000e2200000e0000 */
[----:B------:R-:W-:Y:S01]  /*99f0*/  MUFU.EX2 R21, R21 ;  /* 0x0000001500157308 */ /* 0x000fe20000000800 */
[----:B0-----:R-:W-:-:S05]  /*9a00*/  FMNMX.FTZ R0, R0, R2, !PT ;  /* 0x0000000200007209 */ /* 0x001fca0007810000 */
[----:B------:R-:W0:Y:S02]  /*9a10*/  SHFL.BFLY PT, R2, R0, 0x1, 0x1f ;  /* 0x0c201f0000027f89 */ /* 0x000e2400000e0000 */
[----:B0-----:R-:W-:-:S05]  /*9a20*/  FMNMX.FTZ R2, R0, R2, !PT ;  /* 0x0000000200027209 */ /* 0x001fca0007810000 */
[C---:B------:R-:W-:Y:S01]  /*9a30*/  FMUL.FTZ R164, R2.reuse, UR6 ;  /* 0x0000000602a47c20 */ /* 0x040fe20008410000 */
[----:B------:R-:W-:Y:S01]  /*9a40*/  FADD.FTZ R0, -R2, R236 ;  /* 0x000000ec02007221 */ /* 0x000fe20000010100 */
[----:B------:R-:W-:Y:S02]  /*9a50*/  IMAD.MOV.U32 R236, RZ, RZ, R2 ;  /* 0x000000ffffec7224 */ /* 0x000fe400078e0002 */
[--C-:B------:R-:W-:Y:S01]  /*9a60*/  FFMA.FTZ R197, R153, UR6, -R164.reuse ;  /* 0x0000000699c57c23 */ /* 0x100fe200080108a4 */
[--C-:B------:R-:W-:Y:S01]  /*9a70*/  FFMA.FTZ R153, R154, UR6, -R164.reuse ;  /* 0x000000069a997c23 */ /* 0x100fe200080108a4 */
[----:B------:R-:W-:Y:S02]  /*9a80*/  IMAD.U32 R154, RZ, RZ, UR36 ;  /* 0x00000024ff9a7e24 */ /* 0x000fe4000f8e00ff */
[----:B------:R-:W-:Y:S01]  /*9a90*/  FMUL.FTZ R0, R0, UR6 ;  /* 0x0000000600007c20 */ /* 0x000fe20008410000 */
[--C-:B------:R-:W-:Y:S01]  /*9aa0*/  FFMA.FTZ R199, R155, UR6, -R164.reuse ;  /* 0x000000069bc77c23 */ /* 0x100fe200080108a4 */
[--C-:B------:R-:W-:Y:S01]  /*9ab0*/  FFMA.FTZ R155, R158, UR6, -R164.reuse ;  /* 0x000000069e9b7c23 */ /* 0x100fe200080108a4 */
[----:B------:R-:W-:Y:S01]  /*9ac0*/  MUFU.EX2 R197, R197 ;  /* 0x000000c500c57308 */ /* 0x000fe20000000800 */
[----:B------:R-:W-:Y:S01]  /*9ad0*/  @!P1 LEA R154, R154, UR37, 0x3 ;  /* 0x000000259a9a9c11 */ /* 0x000fe2000f8e18ff */
[--C-:B------:R-:W-:Y:S01]  /*9ae0*/  FFMA.FTZ R193, R162, UR6, -R164.reuse ;  /* 0x00000006a2c17c23 */ /* 0x100fe200080108a4 */
[--C-:B------:R-:W-:Y:S01]  /*9af0*/  FFMA.FTZ R163, R163, UR6, -R164.reuse ;  /* 0x00000006a3a37c23 */ /* 0x100fe200080108a4 */
[--C-:B------:R-:W-:Y:S01]  /*9b00*/  FFMA.FTZ R195, R166, UR6, -R164.reuse ;  /* 0x00000006a6c37c23 */ /* 0x100fe200080108a4 */
[----:B------:R-:W-:Y:S01]  /*9b10*/  FFMA.FTZ R170, R170, UR6, -R164 ;  /* 0x00000006aaaa7c23 */ /* 0x000fe200080108a4 */
[----:B------:R-:W-:-:S02]  /*9b20*/  @!P1 VIADD R154, R154, 0x30840 ;  /* 0x000308409a9a9836 */ /* 0x000fc40000000000 */
[--C-:B------:R-:W-:Y:S01]  /*9b30*/  FFMA.FTZ R171, R171, UR6, -R164.reuse ;  /* 0x00000006abab7c23 */ /* 0x100fe200080108a4 */
[----:B------:R-:W0:Y:S01]  /*9b40*/  MUFU.EX2 R0, R0 ;  /* 0x0000000000007308 */ /* 0x000e220000000800 */
[--C-:B------:R-:W-:Y:S01]  /*9b50*/  FFMA.FTZ R174, R174, UR6, -R164.reuse ;  /* 0x00000006aeae7c23 */ /* 0x100fe200080108a4 */
[----:B------:R-:W-:Y:S01]  /*9b60*/  FFMA.FTZ R175, R175, UR6, -R164 ;  /* 0x00000006afaf7c23 */ /* 0x000fe200080108a4 */
[----:B------:R-:W-:Y:S01]  /*9b70*/  @!P1 PRMT R154, RZ, 0x654, R154 ;  /* 0x00000654ff9a9816 */ /* 0x000fe2000000009a */
[--C-:B------:R-:W-:Y:S01]  /*9b80*/  FFMA.FTZ R178, R178, UR6, -R164.reuse ;  /* 0x00000006b2b27c23 */ /* 0x100fe200080108a4 */
[--C-:B------:R-:W-:Y:S01]  /*9b90*/  FFMA.FTZ R179, R179, UR6, -R164.reuse ;  /* 0x00000006b3b37c23 */ /* 0x100fe200080108a4 */
[----:B------:R-:W-:Y:S01]  /*9ba0*/  FFMA.FTZ R181, R181, UR6, -R164 ;  /* 0x00000006b5b57c23 */ /* 0x000fe200080108a4 */
[----:B------:R1:W-:Y:S01]  /*9bb0*/  @!P1 SYNCS.ARRIVE.TRANS64.RED.A1T0 RZ, [R154+URZ], RZ ;  /* 0x000000ff9aff99a7 */ /* 0x0003e2000810043f */
[----:B------:R-:W2:Y:S01]  /*9bc0*/  MUFU.EX2 R153, R153 ;  /* 0x0000009900997308 */ /* 0x000ea20000000800 */
[----:B-1----:R-:W-:-:S07]  /*9bd0*/  IMAD.U32 R154, RZ, RZ, UR10 ;  /* 0x0000000aff9a7e24 */ /* 0x002fce000f8e00ff */
[----:B------:R-:W1:Y:S01]  /*9be0*/  MUFU.EX2 R199, R199 ;  /* 0x000000c700c77308 */ /* 0x000e620000000800 */
[----:B0-----:R-:W-:Y:S01]  /*9bf0*/  FFMA.FTZ R162, R0, R14, R197 ;  /* 0x0000000e00a27223 */ /* 0x001fe200000100c5 */
[----:B------:R-:W-:Y:S01]  /*9c00*/  FADD.FTZ R14, R185, R15 ;  /* 0x0000000fb90e7221 */ /* 0x000fe20000010000 */
[----:B------:R-:W-:-:S03]  /*9c10*/  @!P1 VIADD R158, R154, 0x30860 ;  /* 0x000308609a9e9836 */ /* 0x000fc60000000000 */
[----:B------:R-:W-:Y:S01]  /*9c20*/  FADD.FTZ R14, R192, R14 ;  /* 0x0000000ec00e7221 */ /* 0x000fe20000010000 */
[C---:B------:R-:W-:Y:S01]  /*9c30*/  F2FP.BF16.F32.PACK_AB R192, R156.reuse, R192 ;  /* 0x000000c09cc0723e */ /* 0x040fe200000010ff */
[----:B------:R-:W0:Y:S01]  /*9c40*/  MUFU.EX2 R155, R155 ;  /* 0x0000009b009b7308 */ /* 0x000e220000000800 */
[----:B------:R-:W-:Y:S01]  /*9c50*/  @!P1 PRMT R158, RZ, 0x654, R158 ;  /* 0x00000654ff9e9816 */ /* 0x000fe2000000009e */
[C---:B--2---:R-:W-:Y:S01]  /*9c60*/  FADD.FTZ R162, R153.reuse, R162 ;  /* 0x000000a299a27221 */ /* 0x044fe20000010000 */
[----:B------:R-:W-:Y:S01]  /*9c70*/  FADD.FTZ R14, R156, R14 ;  /* 0x0000000e9c0e7221 */ /* 0x000fe20000010000 */
[----:B------:R-:W-:Y:S01]  /*9c80*/  F2FP.BF16.F32.PACK_AB R197, R153, R197 ;  /* 0x000000c599c5723e */ /* 0x000fe200000010ff */
[----:B------:R2:W-:Y:S02]  /*9c90*/  @!P1 SYNCS.ARRIVE.TRANS64.RED.A1T0 RZ, [R158+URZ], RZ ;  /* 0x000000ff9eff99a7 */ /* 0x0005e4000810043f */
[----:B------:R-:W-:Y:S01]  /*9ca0*/  FADD.FTZ R15, R194, R14 ;  /* 0x0000000ec20f7221 */ /* 0x000fe20000010000 */
[----:B------:R-:W3:Y:S01]  /*9cb0*/  MUFU.EX2 R193, R193 ;  /* 0x000000c100c17308 */ /* 0x000ee20000000800 */
[----:B-1----:R-:W-:Y:S01]  /*9cc0*/  FADD.FTZ R162, R199, R162 ;  /* 0x000000a2c7a27221 */ /* 0x002fe20000010000 */
[C---:B------:R-:W-:Y:S01]  /*9cd0*/  F2FP.BF16.F32.PACK_AB R194, R157.reuse, R194 ;  /* 0x000000c29dc2723e */ /* 0x040fe200000010ff */
[----:B------:R-:W-:Y:S01]  /*9ce0*/  FADD.FTZ R15, R157, R15 ;  /* 0x0000000f9d0f7221 */ /* 0x000fe20000010000 */
[--C-:B--2---:R-:W-:Y:S01]  /*9cf0*/  FFMA.FTZ R158, R167, UR6, -R164.reuse ;  /* 0x00000006a79e7c23 */ /* 0x104fe200080108a4 */
[----:B------:R-:W-:-:S02]  /*9d00*/  FFMA.FTZ R164, R182, UR6, -R164 ;  /* 0x00000006b6a47c23 */ /* 0x000fc400080108a4 */
[----:B------:R-:W-:Y:S01]  /*9d10*/  FADD.FTZ R15, R188, R15 ;  /* 0x0000000fbc0f7221 */ /* 0x000fe20000010000 */
[----:B------:R-:W1:Y:S01]  /*9d20*/  MUFU.EX2 R154, R163 ;  /* 0x000000a3009a7308 */ /* 0x000e620000000800 */
[C---:B0-----:R-:W-:Y:S01]  /*9d30*/  FADD.FTZ R162, R155.reuse, R162 ;  /* 0x000000a29ba27221 */ /* 0x041fe20000010000 */
[----:B------:R-:W-:Y:S01]  /*9d40*/  F2FP.BF16.F32.PACK_AB R199, R155, R199 ;  /* 0x000000c79bc7723e */ /* 0x000fe200000010ff */
[C---:B------:R-:W-:Y:S01]  /*9d50*/  FADD.FTZ R15, R159.reuse, R15 ;  /* 0x0000000f9f0f7221 */ /* 0x040fe20000010000 */
[----:B------:R-:W-:-:S03]  /*9d60*/  F2FP.BF16.F32.PACK_AB R188, R159, R188 ;  /* 0x000000bc9fbc723e */ /* 0x000fc600000010ff */
[----:B------:R-:W-:Y:S01]  /*9d70*/  FADD.FTZ R15, R190, R15 ;  /* 0x0000000fbe0f7221 */ /* 0x000fe20000010000 */
[----:B------:R-:W0:Y:S01]  /*9d80*/  MUFU.EX2 R195, R195 ;  /* 0x000000c300c37308 */ /* 0x000e220000000800 */
[----:B---3--:R-:W-:Y:S01]  /*9d90*/  FADD.FTZ R162, R193, R162 ;  /* 0x000000a2c1a27221 */ /* 0x008fe20000010000 */
[C---:B------:R-:W-:Y:S01]  /*9da0*/  F2FP.BF16.F32.PACK_AB R190, R160.reuse, R190 ;  /* 0x000000bea0be723e */ /* 0x040fe200000010ff */
[----:B------:R-:W-:-:S04]  /*9db0*/  FADD.FTZ R15, R160, R15 ;  /* 0x0000000fa00f7221 */ /* 0x000fc80000010000 */
[----:B------:R-:W-:Y:S01]  /*9dc0*/  FADD.FTZ R15, R184, R15 ;  /* 0x0000000fb80f7221 */ /* 0x000fe20000010000 */
[----:B------:R-:W2:Y:S01]  /*9dd0*/  MUFU.EX2 R158, R158 ;  /* 0x0000009e009e7308 */ /* 0x000ea20000000800 */
[C---:B-1----:R-:W-:Y:S01]  /*9de0*/  FADD.FTZ R162, R154.reuse, R162 ;  /* 0x000000a29aa27221 */ /* 0x042fe20000010000 */
[----:B------:R-:W-:Y:S01]  /*9df0*/  F2FP.BF16.F32.PACK_AB R193, R154, R193 ;  /* 0x000000c19ac1723e */ /* 0x000fe200000010ff */
[C---:B------:R-:W-:Y:S01]  /*9e00*/  FADD.FTZ R15, R161.reuse, R15 ;  /* 0x0000000fa10f7221 */ /* 0x040fe20000010000 */
[----:B------:R-:W-:-:S03]  /*9e10*/  F2FP.BF16.F32.PACK_AB R184, R161, R184 ;  /* 0x000000b8a1b8723e */ /* 0x000fc600000010ff */
[----:B------:R-:W-:Y:S01]  /*9e20*/  FADD.FTZ R154, R186, R15 ;  /* 0x0000000fba9a7221 */ /* 0x000fe20000010000 */
[----:B------:R-:W1:Y:S01]  /*9e30*/  MUFU.EX2 R170, R170 ;  /* 0x000000aa00aa7308 */ /* 0x000e620000000800 */
[----:B0-----:R-:W-:Y:S01]  /*9e40*/  FADD.FTZ R14, R195, R162 ;  /* 0x000000a2c30e7221 */ /* 0x001fe20000010000 */
[C---:B------:R-:W-:Y:S01]  /*9e50*/  F2FP.BF16.F32.PACK_AB R186, R21.reuse, R186 ;  /* 0x000000ba15ba723e */ /* 0x040fe200000010ff */
[----:B------:R-:W-:Y:S01]  /*9e60*/  FADD.FTZ R15, R21, R154 ;  /* 0x0000009a150f7221 */ /* 0x000fe20000010000 */
[----:B------:R-:W-:-:S04]  /*9e70*/  IMAD.MOV.U32 R21, RZ, RZ, R3 ;  /* 0x000000ffff157224 */ /* 0x000fc800078e0003 */
[----:B------:R-:W0:Y:S01]  /*9e80*/  MUFU.EX2 R171, R171 ;  /* 0x000000ab00ab7308 */ /* 0x000e220000000800 */
[C---:B--2---:R-:W-:Y:S01]  /*9e90*/  FADD.FTZ R14, R158.reuse, R14 ;  /* 0x0000000e9e0e7221 */ /* 0x044fe20000010000 */
[----:B------:R-:W-:-:S06]  /*9ea0*/  F2FP.BF16.F32.PACK_AB R195, R158, R195 ;  /* 0x000000c39ec3723e */ /* 0x000fcc00000010ff */
        /* <DEDUP_REMOVED lines=14> */
[----:B------:R-:W-:-:S03]  /*9f90*/  F2FP.BF16.F32.PACK_AB R185, R179, R178 ;  /* 0x000000b2b3b9723e */ /* 0x000fc600000010ff */
[----:B-1----:R-:W-:-:S04]  /*9fa0*/  FADD.FTZ R153, R181, R14 ;  /* 0x0000000eb5997221 */ /* 0x002fc80000010000 */
[C---:B0-----:R-:W-:Y:S01]  /*9fb0*/  FADD.FTZ R14, R164.reuse, R153 ;  /* 0x00000099a40e7221 */ /* 0x041fe20000010000 */
[----:B------:R-:W-:Y:S01]  /*9fc0*/  F2FP.BF16.F32.PACK_AB R187, R164, R181 ;  /* 0x000000b5a4bb723e */ /* 0x000fe200000010ff */
[----:B------:R-:W-:Y:S06]  /*9fd0*/  @P2 BRA `(.L_x_1255) ;  /* 0xffffffdc00e42947 */ /* 0x000fec000383ffff */
.L_x_1246:
[----:B------:R-:W-:-:S13]  /*9fe0*/  R2UR UR4, R19 ;  /* 0x00000000130472ca */ /* 0x000fda00000e0000 */
[----:B------:R-:W-:-:S13]  /*9ff0*/  ISETP.GE.AND P2, PT, R20, UR4, PT ;  /* 0x0000000414007c0c */ /* 0x000fda000bf46270 */
[----:B------:R-:W-:Y:S05]  /*a000*/  @!P2 BRA `(.L_x_1256) ;  /* 0x0000002800e0a947 */ /* 0x000fea0003800000 */
[----:B------:R-:W-:Y:S01]  /*a010*/  IMAD.MOV.U32 R21, RZ, RZ, R2 ;  /* 0x000000ffff157224 */ /* 0x000fe200078e0002 */
[----:B------:R-:W-:Y:S01]  /*a020*/  UMOV UR7, UR38 ;  /* 0x0000002600077c82 */ /* 0x000fe20008000000 */
[----:B------:R-:W-:Y:S01]  /*a030*/  IMAD.MOV.U32 R236, RZ, RZ, R3 ;  /* 0x000000ffffec7224 */ /* 0x000fe200078e0003 */
[----:B------:R-:W-:Y:S01]  /*a040*/  UMOV UR4, UR36 ;  /* 0x0000002400047c82 */ /* 0x000fe20008000000 */
[----:B------:R-:W-:Y:S01]  /*a050*/  ULDC UR54, c[0x0][0x9e4] ;  /* 0x0002790000367ab9 */ /* 0x000fe20000000800 */
[----:B------:R-:W-:-:S05]  /*a060*/  ULDC UR5, c[0x0][0x9d8] ;  /* 0x0002760000057ab9 */ /* 0x000fca0000000800 */
.L_x_1273:
[----:B------:R-:W-:-:S04]  /*a070*/  UIADD3 UR36, UR4, 0x1, URZ ;  /* 0x0000000104247890 */ /* 0x000fc8000fffe03f */
[----:B------:R-:W-:-:S04]  /*a080*/  UISETP.NE.AND UP1, UPT, UR36, 0x2, UPT ;  /* 0x000000022400788c */ /* 0x000fc8000bf25270 */
[----:B------:R-:W-:Y:S02]  /*a090*/  USEL UR38, URZ, 0x1, UP1 ;  /* 0x000000013f267887 */ /* 0x000fe40008800000 */
[----:B------:R-:W-:Y:S02]  /*a0a0*/  USEL UR36, UR36, URZ, UP1 ;  /* 0x0000003f24247287 */ /* 0x000fe40008800000 */
[----:B------:R-:W-:Y:S01]  /*a0b0*/  ULOP3.LUT UR38, UR7, UR38, URZ, 0x3c, !UPT ;  /* 0x0000002607267292 */ /* 0x000fe2000f8e3c3f */
[----:B------:R-:W-:Y:S11]  /*a0c0*/  @!P0 BRA `(.L_x_1257) ;  /* 0x0000000000048947 */ /* 0x000ff60003800000 */
[----:B------:R-:W-:Y:S01]  /*a0d0*/  BPT.TRAP 0x1 ;  /* 0x000000040000795c */ /* 0x000fe20000300000 */
.L_x_1257:
[----:B------:R-:W-:Y:S01]  /*a0e0*/  ULEA UR6, UR36, UR37, 0x3 ;  /* 0x0000002524067291 */ /* 0x000fe2000f8e183f */
[----:B------:R-:W-:-:S05]  /*a0f0*/  IMAD.U32 R2, RZ, RZ, UR38 ;  /* 0x00000026ff027e24 */ /* 0x000fca000f8e00ff */
[----:B------:R-:W-:-:S04]  /*a100*/  SHF.L.U32 R2, R2, 0x1f, RZ ;  /* 0x0000001f02027819 */ /* 0x000fc800000006ff */
[----:B------:R0:W1:Y:S01]  /*a110*/  SYNCS.PHASECHK.TRANS64.TRYWAIT P2, [UR6+0x30830], R2 ;  /* 0x03083002ff0075a7 */ /* 0x0000620008040146 */
[----:B------:R-:W-:Y:S05]  /*a120*/  @!P0 BRA `(.L_x_1258) ;  /* 0x0000000000048947 */ /* 0x000fea0003800000 */
[----:B------:R-:W-:Y:S01]  /*a130*/  BPT.TRAP 0x1 ;  /* 0x000000040000795c */ /* 0x000fe20000300000 */
.L_x_1258:
[-C--:B------:R-:W-:Y:S01]  /*a140*/  FMUL.FTZ R24, R24, R152.reuse ;  /* 0x0000009818187220 */ /* 0x080fe20000410000 */
[----:B------:R-:W-:Y:S01]  /*a150*/  FMUL.FTZ R25, R25, R152 ;  /* 0x0000009819197220 */ /* 0x000fe20000410000 */
[----:B-1----:R-:W-:Y:S06]  /*a160*/  @P2 BRA `(.L_x_1259) ;  /* 0x0000000000082947 */ /* 0x002fec0003800000 */
[----:B------:R-:W1:Y:S02]  /*a170*/  SYNCS.PHASECHK.TRANS64.TRYWAIT P2, [UR6+0x30830], R2 ;  /* 0x03083002ff0075a7 */ /* 0x000e640008040146 */
[----:B-1----:R-:W-:Y:S05]  /*a180*/  @!P2 BRA `(.L_x_1260) ;  /* 0x0000010c0034a947 */ /* 0x002fea0003800000 */
.L_x_1259:
        /* <DEDUP_REMOVED lines=224> */
.L_x_1261:
[----:B------:R-:W-:Y:S01]  /*af90*/  ULEA UR10, UR4, UR37, 0x3 ;  /* 0x00000025040a7291 */ /* 0x000fe2000f8e183f */
[----:B------:R-:W-:-:S05]  /*afa0*/  IMAD.U32 R0, RZ, RZ, UR7 ;  /* 0x00000007ff007e24 */ /* 0x000fca000f8e00ff */
[----:B------:R-:W-:-:S04]  /*afb0*/  SHF.L.U32 R0, R0, 0x1f, RZ ;  /* 0x0000001f00007819 */ /* 0x000fc800000006ff */
[----:B------:R2:W3:Y:S01]  /*afc0*/  SYNCS.PHASECHK.TRANS64.TRYWAIT P2, [UR10+0x30850], R0 ;  /* 0x03085000ff0075a7 */ /* 0x0004e2000804014a */
[----:B------:R-:W-:Y:S05]  /*afd0*/  @!P0 BRA `(.L_x_1262) ;  /* 0x0000000000048947 */ /* 0x000fea0003800000 */
[----:B------:R-:W-:Y:S01]  /*afe0*/  BPT.TRAP 0x1 ;  /* 0x000000040000795c */ /* 0x000fe20000300000 */
.L_x_1262:
[----:B---3--:R-:W-:Y:S05]  /*aff0*/  @P2 BRA `(.L_x_1263) ;  /* 0x0000000000082947 */ /* 0x008fea0003800000 */
[----:B------:R-:W3:Y:S02]  /*b000*/  SYNCS.PHASECHK.TRANS64.TRYWAIT P2, [UR10+0x30850], R0 ;  /* 0x03085000ff0075a7 */ /* 0x000ee4000804014a */
[----:B---3--:R-:W-:Y:S05]  /*b010*/  @!P2 BRA `(.L_x_1264) ;  /* 0x000000fc00a8a947 */ /* 0x008fea0003800000 */
.L_x_1263:
[----:B------:R-:W-:Y:S01]  /*b020*/  UIADD3 UR6, UR37, 0x400, URZ ;  /* 0x0000040025067890 */ /* 0x000fe2000fffe03f */
[----:B------:R-:W-:Y:S01]  /*b030*/  WARPGROUP.ARRIVE ;  /* 0x00000000000079c5 */ /* 0x000fe20000000000 */
[----:B------:R-:W-:Y:S01]  /*b040*/  UMOV UR7, 0x40000040 ;  /* 0x4000004000077882 */ /* 0x000fe20000000000 */
[----:B------:R-:W-:Y:S01]  /*b050*/  PLOP3.LUT P2, PT, PT, PT, UP0, 0x80, 0x0 ;  /* 0x000000000000781c */ /* 0x000fe20003f4f008 */
[----:B------:R-:W-:Y:S01]  /*b060*/  USHF.R.U32.HI UR6, URZ, 0x4, UR6 ;  /* 0x000000043f067899 */ /* 0x000fe20008011606 */
[----:B0-2---:R-:W-:Y:S01]  /*b070*/  FMUL.FTZ R0, R154, UR5 ;  /* 0x000000059a007c20 */ /* 0x005fe20008410000 */
[----:B------:R-:W-:Y:S01]  /*b080*/  FMUL.FTZ R154, R158, UR5 ;  /* 0x000000059e9a7c20 */ /* 0x000fe20008410000 */
        /* <DEDUP_REMOVED lines=20> */
[----:B------:R-:W-:Y:S01]  /*b1d0*/  FMUL.FTZ R172, R172, UR5 ;  /* 0x00000005acac7c20 */ /* 0x000fe20008410000 */
[----:B------:R-:W-:Y:S01]  /*b1e0*/  UMOV UR7, 0x40000040 ;  /* 0x4000004000077882 */ /* 0x000fe20000000000 */
[----:B------:R-:W-:Y:S01]  /*b1f0*/  FMUL.FTZ R173, R173, UR5 ;  /* 0x00000005adad7c20 */ /* 0x000fe20008410000 */
[----:B------:R-:W-:Y:S01]  /*b200*/  FMUL.FTZ R176, R176, UR5 ;  /* 0x00000005b0b07c20 */ /* 0x000fe20008410000 */
[----:B------:R-:W-:Y:S01]  /*b210*/  FMUL.FTZ R180, R180, UR5 ;  /* 0x00000005b4b47c20 */ /* 0x000fe20008410000 */
[----:B------:R-:W-:Y:S01]  /*b220*/  FMUL.FTZ R181, R181, UR5 ;  /* 0x00000005b5b57c20 */ /* 0x000fe20008410000 */
[----:B------:R-:W-:Y:S01]  /*b230*/  FMUL.FTZ R178, R183, UR5 ;  /* 0x00000005b7b27c20 */ /* 0x000fe20008410000 */
[----:B------:R-:W0:Y:S08]  /*b240*/  MUFU.TANH R153, R153 ;  /* 0x0000009900997308 */ /* 0x000e300000002400 */
        /* <DEDUP_REMOVED lines=34> */
[----:B------:R-:W-:-:S15]  /*b470*/  WARPGROUP.ARRIVE ;  /* 0x00000000000079c5 */ /* 0x000fde0000000000 */
[----:B------:R-:W-:-:S06]  /*b480*/  NOP ;  /* 0x0000000000007918 */ /* 0x000fcc0000000000 */
[----:B------:R-:W-:Y:S03]  /*b490*/  HGMMA.64x256x16.F32.BF16 R24, R184, gdesc[UR4].tnspB, R24, gsb0 ;  /* 0x43e00004b8187df0 */ /* 0x000fe60008001818 */
[----:B------:R-:W-:Y:S02]  /*b4a0*/  WARPGROUP.DEPBAR.LE gsb0, 0x0 ;  /* 0x00008000000079c5 */ /* 0x000fe40000010000 */
[----:B------:R-:W-:Y:S02]  /*b4b0*/  VIADD R186, R18, UR61 ;  /* 0x0000003d12ba7c36 */ /* 0x000fe40008000000 */
[----:B------:R-:W-:Y:S01]  /*b4c0*/  FMUL.FTZ R184, R152, UR5 ;  /* 0x0000000598b87c20 */ /* 0x000fe20008410000 */
[----:B------:R-:W-:Y:S01]  /*b4d0*/  FMUL.FTZ R152, R155, UR5 ;  /* 0x000000059b987c20 */ /* 0x000fe20008410000 */
[----:B------:R-:W-:Y:S01]  /*b4e0*/  FMUL.FTZ R155, R159, UR5 ;  /* 0x000000059f9b7c20 */ /* 0x000fe20008410000 */
[----:B-1----:R-:W-:Y:S01]  /*b4f0*/  @P2 IMAD.HI.U32 R2, R186, UR4, RZ ;  /* 0x00000004ba022c27 */ /* 0x002fe2000f8e00ff */
[----:B------:R-:W-:-:S03]  /*b500*/  @UP0 ULDC UR4, c[0x0][0x450] ;  /* 0x0001140000040ab9 */ /* 0x000fc60000000800 */
[----:B------:R-:W-:Y:S01]  /*b510*/  FMUL.FTZ R159, R163, UR5 ;  /* 0x00000005a39f7c20 */ /* 0x000fe20008410000 */
[----:B------:R-:W-:Y:S01]  /*b520*/  FMUL.FTZ R163, R167, UR5 ;  /* 0x00000005a7a37c20 */ /* 0x000fe20008410000 */
[----:B------:R-:W-:Y:S01]  /*b530*/  FMUL.FTZ R167, R171, UR5 ;  /* 0x00000005aba77c20 */ /* 0x000fe20008410000 */
[----:B------:R-:W-:Y:S01]  /*b540*/  @P2 SHF.R.U32.HI R186, RZ, UR4, R2 ;  /* 0x00000004ffba2c19 */ /* 0x000fe20008011602 */
[----:B------:R-:W-:Y:S02]  /*b550*/  IMAD.U32 R2, RZ, RZ, UR36 ;  /* 0x00000024ff027e24 */ /* 0x000fe4000f8e00ff */
[----:B------:R-:W-:Y:S01]  /*b560*/  FMUL.FTZ R171, R175, UR5 ;  /* 0x00000005afab7c20 */ /* 0x000fe20008410000 */
[----:B------:R-:W-:Y:S01]  /*b570*/  FMUL.FTZ R175, R179, UR5 ;  /* 0x00000005b3af7c20 */ /* 0x000fe20008410000 */
[----:B------:R-:W-:Y:S01]  /*b580*/  FMUL.FTZ R185, R177, UR5 ;  /* 0x00000005b1b97c20 */ /* 0x000fe20008410000 */
[----:B------:R-:W1:Y:S01]  /*b590*/  SHFL.IDX PT, R189, R186, RZ, 0x1c1f ;  /* 0x001c1fffbabd7589 */ /* 0x000e6200000e0000 */
[----:B------:R-:W-:Y:S01]  /*b5a0*/  @!P1 LEA R2, R2, UR37, 0x3 ;  /* 0x0000002502029c11 */ /* 0x000fe2000f8e18ff */
[----:B------:R-:W-:-:S02]  /*b5b0*/  IMAD.SHL.U32 R179, R20, 0x40, RZ ;  /* 0x0000004014b37824 */ /* 0x000fc400078e00ff */
[----:B------:R-:W-:Y:S01]  /*b5c0*/  FMUL.FTZ R177, R182, UR5 ;  /* 0x00000005b6b17c20 */ /* 0x000fe20008410000 */
[----:B------:R-:W-:Y:S01]  /*b5d0*/  IMAD.U32 R187, RZ, RZ, UR39 ;  /* 0x00000027ffbb7e24 */ /* 0x000fe2000f8e00ff */
[----:B------:R-:W0:Y:S01]  /*b5e0*/  MUFU.TANH R184, R184 ;  /* 0x000000b800b87308 */ /* 0x000e220000002400 */
[----:B------:R-:W-:Y:S01]  /*b5f0*/  @!P1 VIADD R2, R2, 0x30840 ;  /* 0x0003084002029836 */ /* 0x000fe20000000000 */
[----:B------:R-:W-:-:S04]  /*b600*/  ULDC UR4, c[0x0][0x9e0] ;  /* 0x0002780000047ab9 */ /* 0x000fc80000000800 */
[----:B------:R-:W-:Y:S02]  /*b610*/  @!P1 PRMT R2, RZ, 0x654, R2 ;  /* 0x00000654ff029816 */ /* 0x000fe40000000002 */
[----:B------:R-:W0:Y:S02]  /*b620*/  MUFU.TANH R152, R152 ;  /* 0x0000009800987308 */ /* 0x000e240000002400 */
[----:B------:R5:W-:Y:S06]  /*b630*/  @!P1 SYNCS.ARRIVE.TRANS64.RED.A1T0 RZ, [R2+URZ], RZ ;  /* 0x000000ff02ff99a7 */ /* 0x000bec000810043f */
[----:B------:R-:W0:Y:S01]  /*b640*/  MUFU.TANH R155, R155 ;  /* 0x0000009b009b7308 */ /* 0x000e220000002400 */
[----:B-----5:R-:W-:-:S04]  /*b650*/  IADD3 R2, -R16, 0x1, -R179 ;  /* 0x0000000110027810 */ /* 0x020fc80007ffe9b3 */
[----:B------:R-:W-:-:S03]  /*b660*/  IADD3 R187, -R187, UR60, R2 ;  /* 0x0000003cbbbb7c10 */ /* 0x000fc6000fffe102 */
[----:B------:R-:W0:Y:S02]  /*b670*/  MUFU.TANH R159, R159 ;  /* 0x0000009f009f7308 */ /* 0x000e240000002400 */
[C---:B------:R-:W-:Y:S02]  /*b680*/  VIADD R188, R187.reuse, UR4 ;  /* 0x00000004bbbc7c36 */ /* 0x040fe40008000000 */
[----:B------:R-:W-:Y:S02]  /*b690*/  VIADD R187, R187, UR58 ;  /* 0x0000003abbbb7c36 */ /* 0x000fe40008000000 */
[--C-:B-1----:R-:W-:Y:S02]  /*b6a0*/  IMAD.IADD R183, R188, 0x1, R189.reuse ;  /* 0x00000001bcb77824 */ /* 0x102fe400078e02bd */
[----:B------:R-:W1:Y:S01]  /*b6b0*/  MUFU.TANH R163, R163 ;  /* 0x000000a300a37308 */ /* 0x000e620000002400 */
[----:B------:R-:W-:-:S07]  /*b6c0*/  IMAD.IADD R182, R187, 0x1, R189 ;  /* 0x00000001bbb67824 */ /* 0x000fce00078e02bd */
[----:B------:R-:W0:Y:S08]  /*b6d0*/  MUFU.TANH R167, R167 ;  /* 0x000000a700a77308 */ /* 0x000e300000002400 */
[----:B------:R-:W0:Y:S08]  /*b6e0*/  MUFU.TANH R171, R171 ;  /* 0x000000ab00ab7308 */ /* 0x000e300000002400 */
[----:B------:R-:W0:Y:S08]  /*b6f0*/  MUFU.TANH R185, R185 ;  /* 0x000000b900b97308 */ /* 0x000e300000002400 */
[----:B------:R-:W0:Y:S08]  /*b700*/  MUFU.TANH R175, R175 ;  /* 0x000000af00af7308 */ /* 0x000e300000002400 */
[----:B------:R-:W0:Y:S01]  /*b710*/  MUFU.TANH R177, R177 ;  /* 0x000000b100b17308 */ /* 0x000e220000002400 */
[----:B-1234-:R-:W-:Y:S05]  /*b720*/  @!P5 BRA `(.L_x_1265) ;  /* 0x00000000005cd947 */ /* 0x01efea0003800000 */
        /* <DEDUP_REMOVED lines=8> */
[----:B------:R-:W1:Y:S02]  /*b7b0*/  @P2 LDC.64 R2, c[0x0][0x9e8] ;  /* 0x00027a00ff022b82 */ /* 0x000e640000000a00 */
[----:B-1----:R-:W-:-:S05]  /*b7c0*/  @P2 IMAD.HI.U32 R2, R189, R2, RZ ;  /* 0x00000002bd022227 */ /* 0x002fca00078e00ff */
[----:B------:R-:W-:-:S04]  /*b7d0*/  @P2 SHF.R.U32.HI R189, RZ, R3, R2 ;  /* 0x00000003ffbd2219 */ /* 0x000fc80000011602 */
[----:B------:R-:W-:Y:S01]  /*b7e0*/  LOP3.LUT R189, RZ, R189, RZ, 0x33, !PT ;  /* 0x000000bdffbd7212 */ /* 0x000fe200078e33ff */
[----:B------:R-:W-:Y:S06]  /*b7f0*/  BRA `(.L_x_1268) ;  /* 0x0000000000147947 */ /* 0x000fec0003800000 */
.L_x_1267:
[----:B------:R-:W-:-:S05]  /*b800*/  IMAD.U32 R190, RZ, RZ, UR54 ;  /* 0x00000036ffbe7e24 */ /* 0x000fca000f8e00ff */
[----:B------:R-:W-:-:S13]  /*b810*/  ISETP.NE.AND P2, PT, R190, 0x1, PT ;  /* 0x00000001be00780c */ /* 0x000fda0003f45270 */
[----:B------:R-:W1:Y:S02]  /*b820*/  @P2 LDC.64 R2, c[0x0][0x9e8] ;  /* 0x00027a00ff022b82 */ /* 0x000e640000000a00 */
[----:B-1----:R-:W-:-:S05]  /*b830*/  @P2 IMAD.HI.U32 R2, R189, R2, RZ ;  /* 0x00000002bd022227 */ /* 0x002fca00078e00ff */
[----:B------:R-:W-:-:S07]  /*b840*/  @P2 SHF.R.U32.HI R189, RZ, R3, R2 ;  /* 0x00000003ffbd2219 */ /* 0x000fce0000011602 */
.L_x_1268:
[----:B------:R-:W-:Y:S05]  /*b850*/  BSYNC B0 ;  /* 0x0000000000007941 */ /* 0x000fea0003800000 */
.L_x_1266:
[----:B------:R-:W-:-:S04]  /*b860*/  IMAD R189, R189, R190, -R179 ;  /* 0x000000bebdbd7224 */ /* 0x000fc800078e0ab3 */
[----:B------:R-:W-:-:S05]  /*b870*/  IMAD.IADD R189, R189, 0x1, -R16 ;  /* 0x00000001bdbd7824 */ /* 0x000fca00078e0a10 */
[----:B------:R-:W-:Y:S02]  /*b880*/  VIADDMNMX R183, R189, R190, R183, PT ;  /* 0x000000bebdb77246 */ /* 0x000fe400038001b7 */
[----:B------:R-:W-:-:S07]  /*b890*/  VIMNMX R182, R182, R189, !PT ;  /* 0x000000bdb6b67248 */ /* 0x000fce0007fe0100 */
.L_x_1265:
[----:B------:R-:W-:Y:S01]  /*b8a0*/  ISETP.GT.AND P2, PT, R20, -0x1, PT ;  /* 0xffffffff1400780c */ /* 0x000fe20003f44270 */
[----:B------:R-:W1:Y:S03]  /*b8b0*/  SHFL.IDX PT, R186, R186, 0x1, 0x1c1f ;  /* 0x003c1f00baba7f89 */ /* 0x000e6600000e0000 */
[C---:B------:R-:W-:Y:S02]  /*b8c0*/  ISETP.GT.AND P3, PT, R182.reuse, RZ, P2 ;  /* 0x000000ffb600720c */ /* 0x040fe40001764270 */
[C---:B------:R-:W-:Y:S02]  /*b8d0*/  ISETP.GT.AND P6, PT, R182.reuse, 0x1, P2 ;  /* 0x00000001b600780c */ /* 0x040fe400017c4270 */
[----:B------:R-:W-:Y:S02]  /*b8e0*/  ISETP.LT.OR P4, PT, R183, 0x1, P3 ;  /* 0x00000001b700780c */ /* 0x000fe40001f81670 */
[----:B------:R-:W-:-:S02]  /*b8f0*/  ISETP.GT.AND P3, PT, R182, 0x8, P2 ;  /* 0x00000008b600780c */ /* 0x000fc40001764270 */
[----:B0-----:R-:W-:Y:S02]  /*b900*/  FSEL R184, R184, -INF , !P4 ;  /* 0xff800000b8b87808 */ /* 0x001fe40006000000 */
[----:B------:R-:W-:Y:S02]  /*b910*/  ISETP.GT.AND P4, PT, R182, 0x9, P2 ;  /* 0x00000009b600780c */ /* 0x000fe40001784270 */
[C---:B------:R-:W-:Y:S02]  /*b920*/  ISETP.LT.OR P6, PT, R183.reuse, 0x2, P6 ;  /* 0x00000002b700780c */ /* 0x040fe400037c1670 */
[C---:B------:R-:W-:Y:S02]  /*b930*/  ISETP.LT.OR P3, PT, R183.reuse, 0x9, P3 ;  /* 0x00000009b700780c */ /* 0x040fe40001f61670 */
[----:B------:R-:W-:Y:S02]  /*b940*/  ISETP.LT.OR P4, PT, R183, 0xa, P4 ;  /* 0x0000000ab700780c */ /* 0x000fe40002781670 */
[----:B------:R-:W-:-:S02]  /*b950*/  FSEL R153, R153, -INF , !P6 ;  /* 0xff80000099997808 */ /* 0x000fc40007000000 */
[----:B------:R-:W-:Y:S01]  /*b960*/  FSEL R156, R156, -INF , !P3 ;  /* 0xff8000009c9c7808 */ /* 0x000fe20005800000 */
[--C-:B-1----:R-:W-:Y:S01]  /*b970*/  IMAD.IADD R188, R188, 0x1, R186.reuse ;  /* 0x00000001bcbc7824 */ /* 0x102fe200078e02ba */
[----:B------:R-:W-:Y:S01]  /*b980*/  FSEL R157, R157, -INF , !P4 ;  /* 0xff8000009d9d7808 */ /* 0x000fe20006000000 */
[----:B------:R-:W-:Y:S01]  /*b990*/  IMAD.IADD R187, R187, 0x1, R186 ;  /* 0x00000001bbbb7824 */ /* 0x000fe200078e02ba */
        /* <DEDUP_REMOVED lines=35> */
[----:B------:R-:W-:Y:S01]  /*bbd0*/  FSEL R181, R181, -INF , !P4 ;  /* 0xff800000b5b57808 */ /* 0x000fe20006000000 */
[----:B------:R-:W-:Y:S06]  /*bbe0*/  @!P5 BRA `(.L_x_1269) ;  /* 0x00000000005cd947 */ /* 0x000fec0003800000 */
        /* <DEDUP_REMOVED lines=13> */
.L_x_1271:
[----:B------:R-:W-:-:S05]  /*bcc0*/  IMAD.U32 R182, RZ, RZ, UR54 ;  /* 0x00000036ffb67e24 */ /* 0x000fca000f8e00ff */
[----:B------:R-:W-:-:S13]  /*bcd0*/  ISETP.NE.AND P3, PT, R182, 0x1, PT ;  /* 0x00000001b600780c */ /* 0x000fda0003f65270 */
[----:B------:R-:W0:Y:S02]  /*bce0*/  @P3 LDC.64 R2, c[0x0][0x9e8] ;  /* 0x00027a00ff023b82 */ /* 0x000e240000000a00 */
[----:B0-----:R-:W-:-:S05]  /*bcf0*/  @P3 IMAD.HI.U32 R2, R186, R2, RZ ;  /* 0x00000002ba023227 */ /* 0x001fca00078e00ff */
[----:B------:R-:W-:-:S07]  /*bd00*/  @P3 SHF.R.U32.HI R186, RZ, R3, R2 ;  /* 0x00000003ffba3219 */ /* 0x000fce0000011602 */
.L_x_1272:
[----:B------:R-:W-:Y:S05]  /*bd10*/  BSYNC B0 ;  /* 0x0000000000007941 */ /* 0x000fea0003800000 */
.L_x_1270:
[----:B------:R-:W-:-:S04]  /*bd20*/  IMAD R179, R186, R182, -R179 ;  /* 0x000000b6bab37224 */ /* 0x000fc800078e0ab3 */
[----:B------:R-:W-:-:S05]  /*bd30*/  IMAD.IADD R179, R179, 0x1, -R16 ;  /* 0x00000001b3b37824 */ /* 0x000fca00078e0a10 */
[----:B------:R-:W-:Y:S02]  /*bd40*/  VIADDMNMX R188, R179, R182, R188, PT ;  /* 0x000000b6b3bc7246 */ /* 0x000fe400038001bc */
[----:B------:R-:W-:-:S07]  /*bd50*/  VIMNMX R187, R187, R179, !PT ;  /* 0x000000b3bbbb7248 */ /* 0x000fce0007fe0100 */
.L_x_1269:
[----:B------:R-:W-:Y:S01]  /*bd60*/  ISETP.GT.AND P6, PT, R187, 0x9, P2 ;  /* 0x00000009bb00780c */ /* 0x000fe200017c4270 */
[----:B------:R-:W-:Y:S01]  /*bd70*/  ULDC UR6, c[0x0][0x988] ;  /* 0x0002620000067ab9 */ /* 0x000fe20000000800 */
[----:B------:R-:W-:Y:S01]  /*bd80*/  FMNMX.FTZ R2, R184, R236, !PT ;  /* 0x000000ecb8027209 */ /* 0x000fe20007810000 */
[----:B------:R-:W-:Y:S01]  /*bd90*/  UMOV UR7, UR38 ;  /* 0x0000002600077c82 */ /* 0x000fe20008000000 */
[----:B------:R-:W-:Y:S02]  /*bda0*/  ISETP.LT.OR P6, PT, R188, 0xa, P6 ;  /* 0x0000000abc00780c */ /* 0x000fe400037c1670 */
[----:B------:R-:W-:Y:S02]  /*bdb0*/  FMNMX.FTZ R2, R153, R2, !PT ;  /* 0x0000000299027209 */ /* 0x000fe40007810000 */
[----:B------:R-:W-:Y:S02]  /*bdc0*/  FSEL R155, R155, -INF , !P6 ;  /* 0xff8000009b9b7808 */ /* 0x000fe40007000000 */
[----:B------:R-:W-:-:S02]  /*bdd0*/  ISETP.GT.AND P6, PT, R187, 0x18, P2 ;  /* 0x00000018bb00780c */ /* 0x000fc400017c4270 */
[----:B------:R-:W-:Y:S02]  /*bde0*/  FMNMX.FTZ R2, R156, R2, !PT ;  /* 0x000000029c027209 */ /* 0x000fe40007810000 */
[----:B------:R-:W-:Y:S02]  /*bdf0*/  ISETP.LT.OR P6, PT, R188, 0x19, P6 ;  /* 0x00000019bc00780c */ /* 0x000fe400037c1670 */
[C---:B------:R-:W-:Y:S02]  /*be00*/  ISETP.GT.AND P4, PT, R187.reuse, 0x1, P2 ;  /* 0x00000001bb00780c */ /* 0x040fe40001784270 */
[----:B------:R-:W-:Y:S02]  /*be10*/  FSEL R162, R162, -INF , !P6 ;  /* 0xff800000a2a27808 */ /* 0x000fe40007000000 */
[----:B------:R-:W-:Y:S02]  /*be20*/  ISETP.GT.AND P6, PT, R187, 0x21, P2 ;  /* 0x00000021bb00780c */ /* 0x000fe400017c4270 */
[----:B------:R-:W-:-:S02]  /*be30*/  FMNMX.FTZ R2, R157, R2, !PT ;  /* 0x000000029d027209 */ /* 0x000fc40007810000 */
[C---:B------:R-:W-:Y:S02]  /*be40*/  ISETP.LT.OR P6, PT, R188.reuse, 0x22, P6 ;  /* 0x00000022bc00780c */ /* 0x040fe400037c1670 */
[C---:B------:R-:W-:Y:S02]  /*be50*/  ISETP.LT.OR P4, PT, R188.reuse, 0x2, P4 ;  /* 0x00000002bc00780c */ /* 0x040fe40002781670 */
[----:B------:R-:W-:Y:S02]  /*be60*/  FSEL R167, R167, -INF , !P6 ;  /* 0xff800000a7a77808 */ /* 0x000fe40007000000 */
[C---:B------:R-:W-:Y:S02]  /*be70*/  ISETP.GT.AND P6, PT, R187.reuse, RZ, P2 ;  /* 0x000000ffbb00720c */ /* 0x040fe400017c4270 */
[----:B------:R-:W-:Y:S02]  /*be80*/  ISETP.GT.AND P3, PT, R187, 0x8, P2 ;  /* 0x00000008bb00780c */ /* 0x000fe40001764270 */
[----:B------:R-:W-:-:S02]  /*be90*/  ISETP.LT.OR P6, PT, R188, 0x1, P6 ;  /* 0x00000001bc00780c */ /* 0x000fc400037c1670 */
[----:B------:R-:W-:Y:S02]  /*bea0*/  FMNMX.FTZ R2, R160, R2, !PT ;  /* 0x00000002a0027209 */ /* 0x000fe40007810000 */
[----:B------:R-:W-:Y:S02]  /*beb0*/  FSEL R0, R0, -INF , !P6 ;  /* 0xff80000000007808 */ /* 0x000fe40007000000 */
[----:B------:R-:W-:Y:S02]  /*bec0*/  FSEL R179, R152, -INF , !P4 ;  /* 0xff80000098b37808 */ /* 0x000fe40006000000 */
[----:B------:R-:W-:Y:S02]  /*bed0*/  ISETP.LT.OR P3, PT, R188, 0x9, P3 ;  /* 0x00000009bc00780c */ /* 0x000fe40001f61670 */
[----:B------:R-:W-:Y:S02]  /*bee0*/  FMNMX.FTZ R152, R0, R21, !PT ;  /* 0x0000001500987209 */ /* 0x000fe40007810000 */
[----:B------:R-:W-:-:S02]  /*bef0*/  FMNMX.FTZ R2, R161, R2, !PT ;  /* 0x00000002a1027209 */ /* 0x000fc40007810000 */
[----:B------:R-:W-:Y:S02]  /*bf00*/  ISETP.GT.AND P4, PT, R187, 0x10, P2 ;  /* 0x00000010bb00780c */ /* 0x000fe40001784270 */
[----:B------:R-:W-:Y:S02]  /*bf10*/  FSEL R154, R154, -INF , !P3 ;  /* 0xff8000009a9a7808 */ /* 0x000fe40005800000 */
[----:B------:R-:W-:Y:S02]  /*bf20*/  FMNMX.FTZ R152, R179, R152, !PT ;  /* 0x00000098b3987209 */ /* 0x000fe40007810000 */
[----:B------:R-:W-:Y:S02]  /*bf30*/  FMNMX.FTZ R2, R164, R2, !PT ;  /* 0x00000002a4027209 */ /* 0x000fe40007810000 */
[----:B------:R-:W-:Y:S02]  /*bf40*/  ISETP.GT.AND P3, PT, R187, 0x11, P2 ;  /* 0x00000011bb00780c */ /* 0x000fe40001764270 */
[----:B------:R-:W-:-:S02]  /*bf50*/  ISETP.LT.OR P4, PT, R188, 0x11, P4 ;  /* 0x00000011bc00780c */ /* 0x000fc40002781670 */
[----:B------:R-:W-:Y:S02]  /*bf60*/  FMNMX.FTZ R152, R154, R152, !PT ;  /* 0x000000989a987209 */ /* 0x000fe40007810000 */
[----:B------:R-:W-:Y:S02]  /*bf70*/  FMNMX.FTZ R2, R165, R2, !PT ;  /* 0x00000002a5027209 */ /* 0x000fe40007810000 */
[----:B------:R-:W-:Y:S02]  /*bf80*/  ISETP.LT.OR P3, PT, R188, 0x12, P3 ;  /* 0x00000012bc00780c */ /* 0x000fe40001f61670 */
[----:B------:R-:W-:Y:S02]  /*bf90*/  FSEL R158, R158, -INF , !P4 ;  /* 0xff8000009e9e7808 */ /* 0x000fe40006000000 */
        /* <DEDUP_REMOVED lines=18> */
[----:B------:R-:W-:Y:S02]  /*c0c0*/  ISETP.LT.OR P4, PT, R188, 0x29, P4 ;  /* 0x00000029bc00780c */ /* 0x000fe40002781670 */
[----:B------:R-:W-:-:S02]  /*c0d0*/  ISETP.GT.AND P3, PT, R187, 0x29, P2 ;  /* 0x00000029bb00780c */ /* 0x000fc40001764270 */
[----:B------:R-:W-:Y:S02]  /*c0e0*/  FMNMX.FTZ R152, R166, R152, !PT ;  /* 0x00000098a6987209 */ /* 0x000fe40007810000 */
[----:B------:R-:W-:Y:S02]  /*c0f0*/  FMNMX.FTZ R2, R185, R2, !PT ;  /* 0x00000002b9027209 */ /* 0x000fe40007810000 */
[----:B------:R-:W-:Y:S02]  /*c100*/  FSEL R170, R170, -INF , !P4 ;  /* 0xff800000aaaa7808 */ /* 0x000fe40006000000 */
[----:B------:R-:W-:Y:S02]  /*c110*/  ISETP.LT.OR P3, PT, R188, 0x2a, P3 ;  /* 0x0000002abc00780c */ /* 0x000fe40001f61670 */
[----:B------:R-:W-:Y:S02]  /*c120*/  ISETP.GT.AND P4, PT, R187, 0x30, P2 ;  /* 0x00000030bb00780c */ /* 0x000fe40001784270 */
[----:B------:R-:W-:-:S02]  /*c130*/  FMNMX.FTZ R152, R167, R152, !PT ;  /* 0x00000098a7987209 */ /* 0x000fc40007810000 */
[----:B------:R-:W-:Y:S02]  /*c140*/  FMNMX.FTZ R2, R180, R2, !PT ;  /* 0x00000002b4027209 */ /* 0x000fe40007810000 */
[----:B------:R-:W-:Y:S02]  /*c150*/  FSEL R171, R171, -INF , !P3 ;  /* 0xff800000abab7808 */ /* 0x000fe40005800000 */
[----:B------:R-:W-:Y:S02]  /*c160*/  ISETP.GT.AND P6, PT, R187, 0x31, P2 ;  /* 0x00000031bb00780c */ /* 0x000fe400017c4270 */
[----:B------:R-:W-:Y:S02]  /*c170*/  ISETP.LT.OR P4, PT, R188, 0x31, P4 ;  /* 0x00000031bc00780c */ /* 0x000fe40002781670 */
[----:B------:R-:W-:Y:S02]  /*c180*/  FMNMX.FTZ R152, R170, R152, !PT ;  /* 0x00000098aa987209 */ /* 0x000fe40007810000 */
[----:B------:R-:W-:-:S02]  /*c190*/  FMNMX.FTZ R3, R181, R2, !PT ;  /* 0x00000002b5037209 */ /* 0x000fc40007810000 */
[----:B------:R-:W-:Y:S02]  /*c1a0*/  ISETP.GT.AND P3, PT, R187, 0x38, P2 ;  /* 0x00000038bb00780c */ /* 0x000fe40001764270 */
[----:B------:R-:W-:Y:S01]  /*c1b0*/  ISETP.LT.OR P6, PT, R188, 0x32, P6 ;  /* 0x00000032bc00780c */ /* 0x000fe200037c1670 */
[----:B------:R-:W0:Y:S01]  /*c1c0*/  SHFL.BFLY PT, R2, R3, 0x2, 0x1f ;  /* 0x0c401f0003027f89 */ /* 0x000e2200000e0000 */
[----:B------:R-:W-:Y:S02]  /*c1d0*/  FSEL R174, R174, -INF , !P4 ;  /* 0xff800000aeae7808 */ /* 0x000fe40006000000 */
[----:B------:R-:W-:Y:S02]  /*c1e0*/  FMNMX.FTZ R152, R171, R152, !PT ;  /* 0x00000098ab987209 */ /* 0x000fe40007810000 */
[----:B------:R-:W-:Y:S02]  /*c1f0*/  ISETP.GT.AND P2, PT, R187, 0x39, P2 ;  /* 0x00000039bb00780c */ /* 0x000fe40001744270 */
[----:B------:R-:W-:-:S02]  /*c200*/  ISETP.LT.OR P3, PT, R188, 0x39, P3 ;  /* 0x00000039bc00780c */ /* 0x000fc40001f61670 */
[----:B------:R-:W-:Y:S02]  /*c210*/  FSEL R175, R175, -INF , !P6 ;  /* 0xff800000afaf7808 */ /* 0x000fe40007000000 */
[----:B------:R-:W-:Y:S02]  /*c220*/  FMNMX.FTZ R152, R174, R152, !PT ;  /* 0x00000098ae987209 */ /* 0x000fe40007810000 */
[----:B------:R-:W-:Y:S02]  /*c230*/  ISETP.LT.OR P2, PT, R188, 0x3a, P2 ;  /* 0x0000003abc00780c */ /* 0x000fe40001741670 */
[----:B------:R-:W-:Y:S02]  /*c240*/  FSEL R177, R177, -INF , !P3 ;  /* 0xff800000b1b17808 */ /* 0x000fe40005800000 */
[----:B------:R-:W-:Y:S02]  /*c250*/  FMNMX.FTZ R152, R175, R152, !PT ;  /* 0x00000098af987209 */ /* 0x000fe40007810000 */
[----:B------:R-:W-:-:S02]  /*c260*/  FSEL R178, R178, -INF , !P2 ;  /* 0xff800000b2b27808 */ /* 0x000fc40005000000 */
[----:B------:R-:W-:Y:S02]  /*c270*/  FMNMX.FTZ R152, R177, R152, !PT ;  /* 0x00000098b1987209 */ /* 0x000fe40007810000 */
[----:B------:R-:W-:Y:S02]  /*c280*/  R2UR UR4, R19 ;  /* 0x00000000130472ca */ /* 0x000fe400000e0000 */
[----:B------:R-:W-:Y:S02]  /*c290*/  FMNMX.FTZ R152, R178, R152, !PT ;  /* 0x00000098b2987209 */ /* 0x000fe40007810000 */
[----:B0-----:R-:W-:-:S03]  /*c2a0*/  FMNMX.FTZ R3, R3, R2, !PT ;  /* 0x0000000203037209 */ /* 0x001fc60007810000 */
[----:B------:R-:W0:Y:S04]  /*c2b0*/  SHFL.BFLY PT, R182, R152, 0x2, 0x1f ;  /* 0x0c401f0098b67f89 */ /* 0x000e2800000e0000 */
[----:B------:R-:W1:Y:S01]  /*c2c0*/  SHFL.BFLY PT, R2, R3, 0x1, 0x1f ;  /* 0x0c201f0003027f89 */ /* 0x000e6200000e0000 */
[----:B0-----:R-:W-:Y:S02]  /*c2d0*/  FMNMX.FTZ R182, R152, R182, !PT ;  /* 0x000000b698b67209 */ /* 0x001fe40007810000 */
[----:B-1----:R-:W-:-:S03]  /*c2e0*/  FMNMX.FTZ R3, R3, R2, !PT ;  /* 0x0000000203037209 */ /* 0x002fc60007810000 */
[----:B------:R-:W0:Y:S01]  /*c2f0*/  SHFL.BFLY PT, R152, R182, 0x1, 0x1f ;  /* 0x0c201f00b6987f89 */ /* 0x000e2200000e0000 */
[C---:B------:R-:W-:Y:S01]  /*c300*/  FSETP.NEU.FTZ.AND P4, PT, R3.reuse, -INF , PT ;  /* 0xff8000000300780b */ /* 0x040fe20003f9d000 */
[----:B------:R-:W-:-:S05]  /*c310*/  FMUL.FTZ R2, R3, UR6 ;  /* 0x0000000603027c20 */ /* 0x000fca0008410000 */
[----:B------:R-:W-:-:S05]  /*c320*/  FSEL R2, R2, RZ, P4 ;  /* 0x000000ff02027208 */ /* 0x000fca0002000000 */
[--C-:B------:R-:W-:Y:S01]  /*c330*/  FFMA.FTZ R198, R156, UR6, -R2.reuse ;  /* 0x000000069cc67c23 */ /* 0x100fe20008010802 */
        /* <DEDUP_REMOVED lines=14> */
[----:B------:R-:W-:Y:S01]  /*c420*/  FFMA.FTZ R168, R181, UR6, -R2 ;  /* 0x00000006b5a87c23 */ /* 0x000fe20008010802 */
[----:B0-----:R-:W-:Y:S01]  /*c430*/  FMNMX.FTZ R2, R182, R152, !PT ;  /* 0x00000098b6027209 */ /* 0x001fe20007810000 */
[----:B------:R-:W-:Y:S01]  /*c440*/  MUFU.EX2 R196, R196 ;  /* 0x000000c400c47308 */ /* 0x000fe20000000800 */
[----:B------:R-:W-:-:S02]  /*c450*/  FSEL R152, R3, RZ, P4 ;  /* 0x000000ff03987208 */ /* 0x000fc40002000000 */
[C---:B------:R-:W-:Y:S01]  /*c460*/  FSETP.NEU.FTZ.AND P2, PT, R2.reuse, -INF , PT ;  /* 0xff8000000200780b */ /* 0x040fe20003f5d000 */
[----:B------:R-:W-:Y:S02]  /*c470*/  FMUL.FTZ R172, R2, UR6 ;  /* 0x0000000602ac7c20 */ /* 0x000fe40008410000 */
[----:B------:R-:W-:Y:S01]  /*c480*/  FADD.FTZ R152, -R152, R236 ;  /* 0x000000ec98987221 */ /* 0x000fe20000010100 */
[----:B------:R-:W-:Y:S01]  /*c490*/  IMAD.MOV.U32 R236, RZ, RZ, R3 ;  /* 0x000000ffffec7224 */ /* 0x000fe200078e0003 */
[----:B------:R-:W-:Y:S01]  /*c4a0*/  MUFU.EX2 R153, R153 ;  /* 0x0000009900997308 */ /* 0x000fe20000000800 */
[----:B------:R-:W-:Y:S01]  /*c4b0*/  FSEL R172, R172, RZ, P2 ;  /* 0x000000ffacac7208 */ /* 0x000fe20001000000 */
[----:B------:R-:W-:-:S04]  /*c4c0*/  FMUL.FTZ R152, R152, UR6 ;  /* 0x0000000698987c20 */ /* 0x000fc80008410000 */
[--C-:B------:R-:W-:Y:S01]  /*c4d0*/  FFMA.FTZ R197, R0, UR6, -R172.reuse ;  /* 0x0000000600c57c23 */ /* 0x100fe200080108ac */
[----:B------:R-:W-:Y:S02]  /*c4e0*/  IMAD.U32 R0, RZ, RZ, UR10 ;  /* 0x0000000aff007e24 */ /* 0x000fe4000f8e00ff */
[--C-:B------:R-:W-:Y:S01]  /*c4f0*/  FFMA.FTZ R169, R179, UR6, -R172.reuse ;  /* 0x00000006b3a97c23 */ /* 0x100fe200080108ac */
[----:B------:R-:W0:Y:S01]  /*c500*/  MUFU.EX2 R152, R152 ;  /* 0x0000009800987308 */ /* 0x000e220000000800 */
[--C-:B------:R-:W-:Y:S01]  /*c510*/  FFMA.FTZ R199, R154, UR6, -R172.reuse ;  /* 0x000000069ac77c23 */ /* 0x100fe200080108ac */
[----:B------:R-:W-:Y:S02]  /*c520*/  @!P1 VIADD R0, R0, 0x30860 ;  /* 0x0003086000009836 */ /* 0x000fe40000000000 */
[--C-:B------:R-:W-:Y:S01]  /*c530*/  FFMA.FTZ R154, R155, UR6, -R172.reuse ;  /* 0x000000069b9a7c23 */ /* 0x100fe200080108ac */
[--C-:B------:R-:W-:Y:S01]  /*c540*/  FFMA.FTZ R193, R158, UR6, -R172.reuse ;  /* 0x000000069ec17c23 */ /* 0x100fe200080108ac */
[--C-:B------:R-:W-:Y:S01]  /*c550*/  FFMA.FTZ R155, R159, UR6, -R172.reuse ;  /* 0x000000069f9b7c23 */ /* 0x100fe200080108ac */
[----:B------:R-:W-:Y:S01]  /*c560*/  FFMA.FTZ R195, R162, UR6, -R172 ;  /* 0x00000006a2c37c23 */ /* 0x000fe200080108ac */
[----:B------:R-:W-:Y:S01]  /*c570*/  @!P1 PRMT R0, RZ, 0x654, R0 ;  /* 0x00000654ff009816 */ /* 0x000fe20000000000 */
[----:B------:R-:W-:Y:S01]  /*c580*/  MUFU.EX2 R197, R197 ;  /* 0x000000c500c57308 */ /* 0x000fe20000000800 */
[--C-:B------:R-:W-:Y:S01]  /*c590*/  FFMA.FTZ R166, R166, UR6, -R172.reuse ;  /* 0x00000006a6a67c23 */ /* 0x100fe200080108ac */
[--C-:B------:R-:W-:Y:S01]  /*c5a0*/  FFMA.FTZ R167, R167, UR6, -R172.reuse ;  /* 0x00000006a7a77c23 */ /* 0x100fe200080108ac */
[----:B------:R1:W-:Y:S01]  /*c5b0*/  @!P1 SYNCS.ARRIVE.TRANS64.RED.A1T0 RZ, [R0+URZ], RZ ;  /* 0x000000ff00ff99a7 */ /* 0x0003e2000810043f */
[--C-:B------:R-:W-:Y:S01]  /*c5c0*/  FFMA.FTZ R170, R170, UR6, -R172.reuse ;  /* 0x00000006aaaa7c23 */ /* 0x100fe200080108ac */
[--C-:B------:R-:W-:Y:S01]  /*c5d0*/  FFMA.FTZ R171, R171, UR6, -R172.reuse ;  /* 0x00000006abab7c23 */ /* 0x100fe200080108ac */
[--C-:B------:R-:W-:Y:S01]  /*c5e0*/  FFMA.FTZ R174, R174, UR6, -R172.reuse ;  /* 0x00000006aeae7c23 */ /* 0x100fe200080108ac */
[----:B------:R-:W-:Y:S01]  /*c5f0*/  FFMA.FTZ R175, R175, UR6, -R172 ;  /* 0x00000006afaf7c23 */ /* 0x000fe200080108ac */
[----:B------:R-:W-:Y:S01]  /*c600*/  MUFU.EX2 R169, R169 ;  /* 0x000000a900a97308 */ /* 0x000fe20000000800 */
[----:B0-----:R-:W-:Y:S01]  /*c610*/  FFMA.FTZ R15, R152, R15, R196 ;  /* 0x0000000f980f7223 */ /* 0x001fe200000100c4 */
[----:B------:R-:W-:Y:S01]  /*c620*/  FFMA.FTZ R177, R177, UR6, -R172 ;  /* 0x00000006b1b17c23 */ /* 0x000fe200080108ac */
[----:B-1----:R-:W-:-:S02]  /*c630*/  FSEL R0, R2, RZ, P2 ;  /* 0x000000ff02007208 */ /* 0x002fc40001000000 */
[----:B------:R-:W-:Y:S01]  /*c640*/  FADD.FTZ R15, R153, R15 ;  /* 0x0000000f990f7221 */ /* 0x000fe20000010000 */
[----:B------:R-:W-:Y:S01]  /*c650*/  ISETP.GT.AND P2, PT, R20, UR4, PT ;  /* 0x0000000414007c0c */ /* 0x000fe2000bf44270 */
[----:B------:R-:W-:Y:S01]  /*c660*/  UMOV UR4, UR36 ;  /* 0x0000002400047c82 */ /* 0x000fe20008000000 */
[----:B------:R-:W-:Y:S01]  /*c670*/  FADD.FTZ R0, -R0, R21 ;  /* 0x0000001500007221 */ /* 0x000fe20000010100 */
[----:B------:R-:W-:Y:S01]  /*c680*/  MUFU.EX2 R199, R199 ;  /* 0x000000c700c77308 */ /* 0x000fe20000000800 */
[--C-:B------:R-:W-:Y:S01]  /*c690*/  FFMA.FTZ R21, R163, UR6, -R172.reuse ;  /* 0x00000006a3157c23 */ /* 0x100fe200080108ac */
[----:B------:R-:W-:Y:S01]  /*c6a0*/  FFMA.FTZ R172, R178, UR6, -R172 ;  /* 0x00000006b2ac7c23 */ /* 0x000fe200080108ac */
[----:B------:R-:W-:Y:S01]  /*c6b0*/  FMUL.FTZ R0, R0, UR6 ;  /* 0x0000000600007c20 */ /* 0x000fe20008410000 */
[----:B------:R-:W-:Y:S01]  /*c6c0*/  F2FP.BF16.F32.PACK_AB R196, R153, R196 ;  /* 0x000000c499c4723e */ /* 0x000fe200000010ff */
[----:B------:R-:W-:-:S03]  /*c6d0*/  VIADD R20, R20, 0xffffffff ;  /* 0xffffffff14147836 */ /* 0x000fc60000000000 */
[----:B------:R-:W0:Y:S08]  /*c6e0*/  MUFU.EX2 R198, R198 ;  /* 0x000000c600c67308 */ /* 0x000e300000000800 */
[----:B------:R-:W1:Y:S08]  /*c6f0*/  MUFU.EX2 R0, R0 ;  /* 0x0000000000007308 */ /* 0x000e700000000800 */
[----:B------:R-:W2:Y:S01]  /*c700*/  MUFU.EX2 R154, R154 ;  /* 0x0000009a009a7308 */ /* 0x000ea20000000800 */
[----:B0-----:R-:W-:-:S07]  /*c710*/  FADD.FTZ R15, R198, R15 ;  /* 0x0000000fc60f7221 */ /* 0x001fce0000010000 */
[----:B------:R-:W0:Y:S01]  /*c720*/  MUFU.EX2 R156, R156 ;  /* 0x0000009c009c7308 */ /* 0x000e220000000800 */
[----:B-1----:R-:W-:Y:S01]  /*c730*/  FFMA.FTZ R14, R0, R14, R197 ;  /* 0x0000000e000e7223 */ /* 0x002fe200000100c5 */
[----:B------:R-:W-:-:S03]  /*c740*/  F2FP.BF16.F32.PACK_AB R197, R169, R197 ;  /* 0x000000c5a9c5723e */ /* 0x000fc600000010ff */
[----:B------:R-:W-:-:S03]  /*c750*/  FADD.FTZ R14, R169, R14 ;  /* 0x0000000ea90e7221 */ /* 0x000fc60000010000 */
[----:B------:R-:W1:Y:S01]  /*c760*/  MUFU.EX2 R193, R193 ;  /* 0x000000c100c17308 */ /* 0x000e620000000800 */
[----:B------:R-:W-:Y:S01]  /*c770*/  FADD.FTZ R14, R199, R14 ;  /* 0x0000000ec70e7221 */ /* 0x000fe20000010000 */
[----:B--2---:R-:W-:-:S03]  /*c780*/  F2FP.BF16.F32.PACK_AB R199, R154, R199 ;  /* 0x000000c79ac7723e */ /* 0x004fc600000010ff */
[----:B------:R-:W-:-:S03]  /*c790*/  FADD.FTZ R14, R154, R14 ;  /* 0x0000000e9a0e7221 */ /* 0x000fc60000010000 */
[----:B------:R-:W2:Y:S01]  /*c7a0*/  MUFU.EX2 R192, R192 ;  /* 0x000000c000c07308 */ /* 0x000ea20000000800 */
[C---:B0-----:R-:W-:Y:S01]  /*c7b0*/  FADD.FTZ R15, R156.reuse, R15 ;  /* 0x0000000f9c0f7221 */ /* 0x041fe20000010000 */
[----:B------:R-:W-:-:S06]  /*c7c0*/  F2FP.BF16.F32.PACK_AB R198, R156, R198 ;  /* 0x000000c69cc6723e */ /* 0x000fcc00000010ff */
[----:B------:R-:W0:Y:S01]  /*c7d0*/  MUFU.EX2 R155, R155 ;  /* 0x0000009b009b7308 */ /* 0x000e220000000800 */
[----:B-1----:R-:W-:-:S07]  /*c7e0*/  FADD.FTZ R14, R193, R14 ;  /* 0x0000000ec10e7221 */ /* 0x002fce0000010000 */
[----:B------:R-:W1:Y:S01]  /*c7f0*/  MUFU.EX2 R157, R157 ;  /* 0x0000009d009d7308 */ /* 0x000e620000000800 */
[----:B--2---:R-:W-:-:S07]  /*c800*/  FADD.FTZ R15, R192, R15 ;  /* 0x0000000fc00f7221 */ /* 0x004fce0000010000 */
[----:B------:R-:W2:Y:S01]  /*c810*/  MUFU.EX2 R195, R195 ;  /* 0x000000c300c37308 */ /* 0x000ea20000000800 */
[C---:B0-----:R-:W-:Y:S01]  /*c820*/  FADD.FTZ R14, R155.reuse, R14 ;  /* 0x0000000e9b0e7221 */ /* 0x041fe20000010000 */
[----:B------:R-:W-:-:S06]  /*c830*/  F2FP.BF16.F32.PACK_AB R193, R155, R193 ;  /* 0x000000c19bc1723e */ /* 0x000fcc00000010ff */
        /* <DEDUP_REMOVED lines=46> */
[----:B-1----:R-:W-:Y:S01]  /*cb20*/  FADD.FTZ R15, R186, R15 ;  /* 0x0000000fba0f7221 */ /* 0x002fe20000010000 */
[C---:B--2---:R-:W-:Y:S01]  /*cb30*/  FADD.FTZ R14, R172.reuse, R21 ;  /* 0x00000015ac0e7221 */ /* 0x044fe20000010000 */
[----:B------:R-:W-:Y:S01]  /*cb40*/  F2FP.BF16.F32.PACK_AB R187, R172, R177 ;  /* 0x000000b1acbb723e */ /* 0x000fe200000010ff */
[----:B------:R-:W-:Y:S02]  /*cb50*/  IMAD.MOV.U32 R21, RZ, RZ, R2 ;  /* 0x000000ffff157224 */ /* 0x000fe400078e0002 */
[C---:B0-----:R-:W-:Y:S01]  /*cb60*/  FADD.FTZ R15, R168.reuse, R15 ;  /* 0x0000000fa80f7221 */ /* 0x041fe20000010000 */
[----:B------:R-:W-:Y:S01]  /*cb70*/  F2FP.BF16.F32.PACK_AB R186, R168, R186 ;  /* 0x000000baa8ba723e */ /* 0x000fe200000010ff */
[----:B------:R-:W-:Y:S06]  /*cb80*/  @P2 BRA `(.L_x_1273) ;  /* 0xffffffd400382947 */ /* 0x000fec000383ffff */
.L_x_1256:
        /* <DEDUP_REMOVED lines=131> */
.L_x_1274:
[----:B------:R-:W-:Y:S01]  /*d3c0*/  ULEA UR5, UR36, UR37, 0x3 ;  /* 0x0000002524057291 */ /* 0x000fe2000f8e183f */
[----:B------:R-:W-:-:S05]  /*d3d0*/  IMAD.U32 R0, RZ, RZ, UR38 ;  /* 0x00000026ff007e24 */ /* 0x000fca000f8e00ff */
[----:B------:R-:W-:-:S04]  /*d3e0*/  SHF.L.U32 R0, R0, 0x1f, RZ ;  /* 0x0000001f00007819 */ /* 0x000fc800000006ff */
[----:B------:R0:W1:Y:S01]  /*d3f0*/  SYNCS.PHASECHK.TRANS64.TRYWAIT P2, [UR5+0x30850], R0 ;  /* 0x03085000ff0075a7 */ /* 0x0000620008040145 */
[----:B------:R-:W-:Y:S05]  /*d400*/  @!P0 BRA `(.L_x_1275) ;  /* 0x0000000000048947 */ /* 0x000fea0003800000 */
[----:B------:R-:W-:Y:S01]  /*d410*/  BPT.TRAP 0x1 ;  /* 0x000000040000795c */ /* 0x000fe20000300000 */
.L_x_1275:
[----:B-1----:R-:W-:Y:S05]  /*d420*/  @P2 BRA `(.L_x_1276) ;  /* 0x0000000000082947 */ /* 0x002fea0003800000 */
[----:B------:R-:W1:Y:S02]  /*d430*/  SYNCS.PHASECHK.TRANS64.TRYWAIT P0, [UR5+0x30850], R0 ;  /* 0x03085000ff0075a7 */ /* 0x000e640008000145 */
[----:B-1----:R-:W-:Y:S05]  /*d440*/  @!P0 BRA `(.L_x_1277) ;  /* 0x000000d800b48947 */ /* 0x002fea0003800000 */
.L_x_1276:
[----:B------:R-:W-:Y:S01]  /*d450*/  UIADD3 UR37, UR37, 0x400, URZ ;  /* 0x0000040025257890 */ /* 0x000fe2000fffe03f */
[----:B------:R-:W-:Y:S01]  /*d460*/  WARPGROUP.ARRIVE ;  /* 0x00000000000079c5 */ /* 0x000fe20000000000 */
[----:B------:R-:W-:Y:S01]  /*d470*/  UMOV UR11, 0x40000040 ;  /* 0x40000040000b7882 */ /* 0x000fe20000000000 */
[----:B01----:R-:W0:Y:S01]  /*d480*/  SHFL.BFLY PT, R0, R15, 0x2, 0x1f ;  /* 0x0c401f000f007f89 */ /* 0x003e2200000e0000 */
[----:B------:R-:W-:Y:S01]  /*d490*/  USHF.R.U32.HI UR37, URZ, 0x4, UR37 ;  /* 0x000000043f257899 */ /* 0x000fe20008011625 */
[----:B------:R-:W-:Y:S01]  /*d4a0*/  IMAD.U32 R10, RZ, RZ, UR5 ;  /* 0x00000005ff0a7e24 */ /* 0x000fe2000f8e00ff */
[----:B------:R-:W-:Y:S01]  /*d4b0*/  R2UR UR7, R230 ;  /* 0x00000000e60772ca */ /* 0x000fe200000e0000 */
[----:B------:R-:W1:Y:S01]  /*d4c0*/  SHFL.BFLY PT, R5, R14, 0x2, 0x1f ;  /* 0x0c401f000e057f89 */ /* 0x000e6200000e0000 */
[----:B------:R-:W-:Y:S01]  /*d4d0*/  ULOP3.LUT UR37, UR37, 0x3fff, URZ, 0xc0, !UPT ;  /* 0x00003fff25257892 */ /* 0x000fe2000f8ec03f */
[----:B------:R-:W-:Y:S02]  /*d4e0*/  @!P1 VIADD R10, R10, 0x30860 ;  /* 0x000308600a0a9836 */ /* 0x000fe40000000000 */
[----:B------:R-:W-:Y:S01]  /*d4f0*/  IMAD.MOV.U32 R6, RZ, RZ, RZ ;  /* 0x000000ffff067224 */ /* 0x000fe200078e00ff */
[----:B------:R-:W-:Y:S01]  /*d500*/  ULOP3.LUT UR4, UR37, 0x2000000, URZ, 0xfc, !UPT ;  /* 0x0200000025047892 */ /* 0x000fe2000f8efc3f */
[----:B------:R-:W-:Y:S01]  /*d510*/  IMAD.U32 R8, RZ, RZ, UR6 ;  /* 0x00000006ff087e24 */ /* 0x000fe2000f8e00ff */
[----:B------:R-:W-:-:S02]  /*d520*/  @!P1 PRMT R10, RZ, 0x654, R10 ;  /* 0x00000654ff0a9816 */ /* 0x000fc4000000000a */
[----:B------:R-:W-:Y:S02]  /*d530*/  ULEA UR4, UR36, UR4, 0xb ;  /* 0x0000000424047291 */ /* 0x000fe4000f8e583f */
[----:B------:R-:W-:Y:S02]  /*d540*/  UIADD3 UR36, UR36, 0x1, URZ ;  /* 0x0000000124247890 */ /* 0x000fe4000fffe03f */
[----:B------:R-:W-:Y:S02]  /*d550*/  UIADD3 UR8, UR4, 0x80, URZ ;  /* 0x0000008004087890 */ /* 0x000fe4000fffe03f */
[----:B------:R-:W-:Y:S01]  /*d560*/  UIADD3 UR7, UR7, 0x1, URZ ;  /* 0x0000000107077890 */ /* 0x000fe2000fffe03f */
[----:B------:R-:W-:Y:S01]  /*d570*/  UMOV UR10, UR4 ;  /* 0x00000004000a7c82 */ /* 0x000fe20008000000 */
[----:B------:R-:W-:-:S05]  /*d580*/  UISETP.NE.AND UP0, UPT, UR36, 0x2, UPT ;  /* 0x000000022400788c */ /* 0x000fca000bf05270 */
[----:B------:R-:W-:Y:S01]  /*d590*/  HGMMA.64x256x16.F32.BF16 R24, R196, gdesc[UR8].tnspB, R24, gsb0 ;  /* 0x43e00008c4187df0 */ /* 0x000fe20008001818 */
[----:B------:R-:W-:Y:S01]  /*d5a0*/  UMOV UR10, UR8 ;  /* 0x00000008000a7c82 */ /* 0x000fe20008000000 */
[----:B------:R-:W-:Y:S01]  /*d5b0*/  UMOV UR11, 0x40000040 ;  /* 0x40000040000b7882 */ /* 0x000fe20000000000 */
[----:B------:R-:W-:Y:S01]  /*d5c0*/  UIADD3 UR8, UR4, 0x100, URZ ;  /* 0x0000010004087890 */ /* 0x000fe2000fffe03f */
[----:B0-----:R-:W-:Y:S01]  /*d5d0*/  FADD.FTZ R0, R0, R15 ;  /* 0x0000000f00007221 */ /* 0x001fe20000010000 */
[----:B------:R-:W-:Y:S01]  /*d5e0*/  UIADD3 UR4, UR4, 0x180, URZ ;  /* 0x0000018004047890 */ /* 0x000fe2000fffe03f */
[----:B-1----:R-:W-:Y:S01]  /*d5f0*/  FADD.FTZ R4, R5, R14 ;  /* 0x0000000e05047221 */ /* 0x002fe20000010000 */
[----:B------:R-:W-:Y:S01]  /*d600*/  IMAD.U32 R14, RZ, RZ, UR6 ;  /* 0x00000006ff0e7e24 */ /* 0x000fe2000f8e00ff */
[----:B------:R-:W-:Y:S01]  /*d610*/  USEL UR36, UR36, URZ, UP0 ;  /* 0x0000003f24247287 */ /* 0x000fe20008000000 */
[----:B------:R-:W0:Y:S01]  /*d620*/  SHFL.BFLY PT, R5, R0, 0x1, 0x1f ;  /* 0x0c201f0000057f89 */ /* 0x000e2200000e0000 */
[----:B------:R-:W-:-:S03]  /*d630*/  IMAD.U32 R230, RZ, RZ, UR7 ;  /* 0x00000007ffe67e24 */ /* 0x000fc6000f8e00ff */
[----:B------:R-:W1:Y:S01]  /*d640*/  SHFL.BFLY PT, R7, R4, 0x1, 0x1f ;  /* 0x0c201f0004077f89 */ /* 0x000e6200000e0000 */
[----:B0-----:R-:W-:Y:S01]  /*d650*/  FADD.FTZ R11, R0, R5 ;  /* 0x00000005000b7221 */ /* 0x001fe20000010000 */
[----:B------:R-:W-:Y:S02]  /*d660*/  IMAD.MOV.U32 R5, RZ, RZ, RZ ;  /* 0x000000ffff057224 */ /* 0x000fe400078e00ff */
[----:B------:R-:W-:Y:S02]  /*d670*/  IMAD.MOV.U32 R0, RZ, RZ, -0x800000 ;  /* 0xff800000ff007424 */ /* 0x000fe400078e00ff */
[----:B-1----:R-:W-:Y:S01]  /*d680*/  FADD.FTZ R12, R4, R7 ;  /* 0x00000007040c7221 */ /* 0x002fe20000010000 */
[----:B------:R-:W-:Y:S01]  /*d690*/  FSETP.NE.FTZ.AND P0, PT, R11, RZ, PT ;  /* 0x000000ff0b00720b */ /* 0x000fe20003f15000 */
[----:B------:R-:W-:-:S03]  /*d6a0*/  IMAD.MOV.U32 R4, RZ, RZ, -0x800000 ;  /* 0xff800000ff047424 */ /* 0x000fc600078e00ff */
[----:B------:R-:W-:-:S09]  /*d6b0*/  FSETP.NE.FTZ.AND P2, PT, R12, RZ, PT ;  /* 0x000000ff0c00720b */ /* 0x000fd20003f55000 */
[----:B------:R-:W0:Y:S01]  /*d6c0*/  @P0 MUFU.LG2 R7, R11 ;  /* 0x0000000b00070308 */ /* 0x000e220000000c00 */
[----:B------:R-:W-:-:S03]  /*d6d0*/  @P0 FMUL.FTZ R8, R8, 0.69314718246459960938 ;  /* 0x3f31721808080820 */ /* 0x000fc60000410000 */
[----:B------:R-:W-:-:S04]  /*d6e0*/  @P2 FMUL.FTZ R14, R14, 0.69314718246459960938 ;  /* 0x3f3172180e0e2820 */ /* 0x000fc80000410000 */
        /* <DEDUP_REMOVED lines=19> */
[----:B------:R-:W-:-:S04]  /*d820*/  USEL UR4, URZ, 0x1, UP0 ;  /* 0x000000013f047887 */ /* 0x000fc80008000000 */
[----:B------:R-:W-:Y:S01]  /*d830*/  ULOP3.LUT UR38, UR38, UR4, URZ, 0x3c, !UPT ;  /* 0x0000000426267292 */ /* 0x000fe2000f8e3c3f */
[----:B------:R-:W-:Y:S02]  /*d840*/  WARPGROUP.DEPBAR.LE gsb0, 0x0 ;  /* 0x00008000000079c5 */ /* 0x000fe40000010000 */
[----:B------:R-:W-:-:S15]  /*d850*/  WARPGROUP.ARRIVE ;  /* 0x00000000000079c5 */ /* 0x000fde0000000000 */
[----:B------:R-:W-:-:S03]  /*d860*/  NOP ;  /* 0x0000000000007918 */ /* 0x000fc60000000000 */
        /* <DEDUP_REMOVED lines=131> */
.L_x_1207:
        /* <DEDUP_REMOVED lines=11> */
[----:B------:R-:W2:Y:S01]  /*e150*/  LDL R3, [R1+0x60] ;  /* 0x0000600001037983 */ /* 0x000ea20000100800 */
[----:B------:R-:W0:Y:S01]  /*e160*/  S2UR UR4, SR_SWINHI ;  /* 0x00000000000479c3 */ /* 0x000e220000002f00 */
[----:B------:R-:W-:Y:S01]  /*e170*/  IMAD.MOV.U32 R2, RZ, RZ, 0x2 ;  /* 0x00000002ff027424 */ /* 0x000fe200078e00ff */
[----:B------:R-:W-:Y:S01]  /*e180*/  F2FP.BF16.F32.PACK_AB R8, R25, R24 ;  /* 0x000000181908723e */ /* 0x000fe200000010ff */
[----:B------:R-:W-:Y:S01]  /*e190*/  ULDC.64 UR16, c[0x0][0xc00] ;  /* 0x0003000000107ab9 */ /* 0x000fe20000000a00 */
[----:B------:R-:W-:Y:S01]  /*e1a0*/  F2FP.BF16.F32.PACK_AB R9, R27, R26 ;  /* 0x0000001a1b09723e */ /* 0x000fe200000010ff */
[----:B------:R-:W-:Y:S01]  /*e1b0*/  ULDC.64 UR12, c[0x0][0xc00] ;  /* 0x00030000000c7ab9 */ /* 0x000fe20000000a00 */
[----:B------:R-:W-:Y:S01]  /*e1c0*/  F2FP.BF16.F32.PACK_AB R10, R29, R28 ;  /* 0x0000001c1d0a723e */ /* 0x000fe200000010ff */
[----:B------:R-:W-:Y:S01]  /*e1d0*/  ULDC.64 UR20, c[0x0][0x208] ;  /* 0x0000820000147ab9 */ /* 0x000fe20000000a00 */
[----:B------:R-:W-:Y:S01]  /*e1e0*/  F2FP.BF16.F32.PACK_AB R11, R31, R30 ;  /* 0x0000001e1f0b723e */ /* 0x000fe200000010ff */
[----:B------:R-:W-:Y:S01]  /*e1f0*/  ULDC.64 UR14, c[0x0][0xc08] ;  /* 0x00030200000e7ab9 */ /* 0x000fe20000000a00 */
[----:B------:R-:W-:Y:S01]  /*e200*/  R2UR UR19, R22 ;  /* 0x00000000161372ca */ /* 0x000fe200000e0000 */
[----:B------:R-:W-:Y:S01]  /*e210*/  ULDC UR22, c[0x0][0xbe8] ;  /* 0x0002fa0000167ab9 */ /* 0x000fe20000000800 */
[----:B------:R-:W-:-:S02]  /*e220*/  R2UR UR9, R229 ;  /* 0x00000000e50972ca */ /* 0x000fc400000e0000 */
[----:B------:R-:W-:Y:S02]  /*e230*/  R2UR UR18, R200 ;  /* 0x00000000c81272ca */ /* 0x000fe400000e0000 */
[----:B------:R-:W-:Y:S01]  /*e240*/  R2UR UR26, R201 ;  /* 0x00000000c91a72ca */ /* 0x000fe200000e0000 */
[----:B------:R-:W-:Y:S01]  /*e250*/  UMOV UR10, UR8 ;  /* 0x00000008000a7c82 */ /* 0x000fe20008000000 */
[----:B0-----:R-:W-:-:S07]  /*e260*/  UMOV UR11, UR4 ;  /* 0x00000004000b7c82 */ /* 0x001fce0008000000 */
[----:B------:R-:W-:Y:S02]  /*e270*/  UIMAD.WIDE UR12, UR9, 0x4, UR12 ;  /* 0x00000004090c78a5 */ /* 0x000fe4000f8e020c */
[----:B------:R-:W-:Y:S01]  /*e280*/  UISETP.NE.U32.AND UP0, UPT, UR14, URZ, UPT ;  /* 0x0000003f0e00728c */ /* 0x000fe2000bf05070 */
[----:B------:R-:W-:-:S03]  /*e290*/  ULDC UR4, c[0x0][0xad4] ;  /* 0x0002b50000047ab9 */ /* 0x000fc60000000800 */
[----:B------:R-:W-:-:S11]  /*e2a0*/  UISETP.NE.AND.EX UP0, UPT, UR15, URZ, UPT, UP0 ;  /* 0x0000003f0f00728c */ /* 0x000fd6000bf05300 */
[----:B------:R-:W-:Y:S02]  /*e2b0*/  @UP0 ULDC.64 UR14, c[0x0][0xc08] ;  /* 0x00030200000e0ab9 */ /* 0x000fe40000000a00 */
[----:B------:R-:W-:Y:S01]  /*e2c0*/  @UP0 UIMAD.WIDE UR14, UR9, 0x4, UR14 ;  /* 0x00000004090e08a5 */ /* 0x000fe2000f8e020e */
[----:B------:R-:W-:Y:S01]  /*e2d0*/  BAR.SYNC.DEFER_BLOCKING 0x1, 0x100 ;  /* 0x0044000000007b1d */ /* 0x000fe20000010000 */
[----:B--2---:R-:W-:-:S03]  /*e2e0*/  IMAD.WIDE R2, R3, R2, UR10 ;  /* 0x0000000a03027e25 */ /* 0x004fc6000f8e0202 */
[C---:B------:R-:W-:Y:S02]  /*e2f0*/  IADD3 R13, P1, R2.reuse, 0x20, RZ ;  /* 0x00000020020d7810 */ /* 0x040fe40007f3e0ff */
[C---:B------:R-:W-:Y:S02]  /*e300*/  IADD3 R15, P0, R2.reuse, 0x40, RZ ;  /* 0x00000040020f7810 */ /* 0x040fe40007f1e0ff */
[----:B------:R-:W-:Y:S02]  /*e310*/  LOP3.LUT R12, R13, 0x380, RZ, 0xc0, !PT ;  /* 0x000003800d0c7812 */ /* 0x000fe400078ec0ff */
[----:B------:R-:W-:Y:S02]  /*e320*/  IADD3 R155, P4, R2, 0x60, RZ ;  /* 0x00000060029b7810 */ /* 0x000fe40007f9e0ff */
[----:B------:R-:W-:Y:S02]  /*e330*/  SHF.R.U64 R12, R12, 0x3, RZ ;  /* 0x000000030c0c7819 */ /* 0x000fe400000012ff */
[----:B------:R-:W-:-:S02]  /*e340*/  IADD3 R157, P3, R2, 0x4000, RZ ;  /* 0x00004000029d7810 */ /* 0x000fc40007f7e0ff */
[----:B------:R-:W-:Y:S01]  /*e350*/  LOP3.LUT R12, R12, R13, RZ, 0x3c, !PT ;  /* 0x0000000d0c0c7212 */ /* 0x000fe200078e3cff */
[----:B------:R-:W-:Y:S01]  /*e360*/  IMAD.X R13, RZ, RZ, R3, P1 ;  /* 0x000000ffff0d7224 */ /* 0x000fe200008e0603 */
[C---:B------:R-:W-:Y:S02]  /*e370*/  LOP3.LUT R7, R2.reuse, 0x380, RZ, 0xc0, !PT ;  /* 0x0000038002077812 */ /* 0x040fe400078ec0ff */
[----:B------:R-:W-:Y:S02]  /*e380*/  LOP3.LUT R14, R15, 0x380, RZ, 0xc0, !PT ;  /* 0x000003800f0e7812 */ /* 0x000fe400078ec0ff */
[C---:B------:R-:W-:Y:S02]  /*e390*/  IADD3 R159, P6, R2.reuse, 0x4020, RZ ;  /* 0x00004020029f7810 */ /* 0x040fe40007fde0ff */
[C---:B------:R-:W-:Y:S02]  /*e3a0*/  IADD3 R161, P5, R2.reuse, 0x4040, RZ ;  /* 0x0000404002a17810 */ /* 0x040fe40007fbe0ff */
[----:B------:R-:W-:-:S02]  /*e3b0*/  IADD3 R163, P2, R2, 0x4060, RZ ;  /* 0x0000406002a37810 */ /* 0x000fc40007f5e0ff */
[----:B------:R-:W-:Y:S02]  /*e3c0*/  LOP3.LUT R154, R155, 0x380, RZ, 0xc0, !PT ;  /* 0x000003809b9a7812 */ /* 0x000fe400078ec0ff */
[----:B------:R-:W-:Y:S02]  /*e3d0*/  LOP3.LUT R156, R157, 0x380, RZ, 0xc0, !PT ;  /* 0x000003809d9c7812 */ /* 0x000fe400078ec0ff */
[----:B------:R-:W-:Y:S02]  /*e3e0*/  IADD3 R165, P1, R2, 0x8000, RZ ;  /* 0x0000800002a57810 */ /* 0x000fe40007f3e0ff */
[----:B------:R-:W-:Y:S02]  /*e3f0*/  SHF.R.U64 R7, R7, 0x3, RZ ;  /* 0x0000000307077819 */ /* 0x000fe400000012ff */
[----:B------:R-:W-:Y:S02]  /*e400*/  SHF.R.U64 R14, R14, 0x3, RZ ;  /* 0x000000030e0e7819 */ /* 0x000fe400000012ff */
[----:B------:R-:W-:-:S02]  /*e410*/  LOP3.LUT R158, R159, 0x380, RZ, 0xc0, !PT ;  /* 0x000003809f9e7812 */ /* 0x000fc400078ec0ff */
[----:B------:R-:W-:Y:S02]  /*e420*/  LOP3.LUT R160, R161, 0x380, RZ, 0xc0, !PT ;  /* 0x00000380a1a07812 */ /* 0x000fe400078ec0ff */
[----:B------:R-:W-:Y:S02]  /*e430*/  LOP3.LUT R162, R163, 0x380, RZ, 0xc0, !PT ;  /* 0x00000380a3a27812 */ /* 0x000fe400078ec0ff */
[----:B------:R-:W-:Y:S02]  /*e440*/  SHF.R.U64 R154, R154, 0x3, RZ ;  /* 0x000000039a9a7819 */ /* 0x000fe400000012ff */
[----:B------:R-:W-:Y:S02]  /*e450*/  SHF.R.U64 R156, R156, 0x3, RZ ;  /* 0x000000039c9c7819 */ /* 0x000fe400000012ff */
[----:B------:R-:W-:Y:S02]  /*e460*/  LOP3.LUT R164, R165, 0x380, RZ, 0xc0, !PT ;  /* 0x00000380a5a47812 */ /* 0x000fe400078ec0ff */
[----:B------:R-:W-:Y:S01]  /*e470*/  LOP3.LUT R6, R7, R2, RZ, 0x3c, !PT ;  /* 0x0000000207067212 */ /* 0x000fe200078e3cff */
[--C-:B------:R-:W-:Y:S01]  /*e480*/  IMAD.MOV.U32 R7, RZ, RZ, R3.reuse ;  /* 0x000000ffff077224 */ /* 0x100fe200078e0003 */
[----:B------:R-:W-:Y:S01]  /*e490*/  LOP3.LUT R14, R14, R15, RZ, 0x3c, !PT ;  /* 0x0000000f0e0e7212 */ /* 0x000fe200078e3cff */
[----:B------:R-:W-:Y:S01]  /*e4a0*/  IMAD.X R15, RZ, RZ, R3, P0 ;  /* 0x000000ffff0f7224 */ /* 0x000fe200000e0603 */
[----:B------:R-:W-:-:S02]  /*e4b0*/  SHF.R.U64 R158, R158, 0x3, RZ ;  /* 0x000000039e9e7819 */ /* 0x000fc400000012ff */
[----:B------:R-:W-:Y:S02]  /*e4c0*/  SHF.R.U64 R160, R160, 0x3, RZ ;  /* 0x00000003a0a07819 */ /* 0x000fe400000012ff */
[----:B------:R-:W-:Y:S02]  /*e4d0*/  SHF.R.U64 R162, R162, 0x3, RZ ;  /* 0x00000003a2a27819 */ /* 0x000fe400000012ff */
[----:B------:R-:W-:Y:S01]  /*e4e0*/  LOP3.LUT R154, R154, R155, RZ, 0x3c, !PT ;  /* 0x0000009b9a9a7212 */ /* 0x000fe200078e3cff */
[--C-:B------:R-:W-:Y:S01]  /*e4f0*/  IMAD.X R155, RZ, RZ, R3.reuse, P4 ;  /* 0x000000ffff9b7224 */ /* 0x100fe200020e0603 */
[----:B------:R-:W-:Y:S01]  /*e500*/  LOP3.LUT R156, R156, R157, RZ, 0x3c, !PT ;  /* 0x0000009d9c9c7212 */ /* 0x000fe200078e3cff */
[----:B------:R-:W-:Y:S01]  /*e510*/  IMAD.X R157, RZ, RZ, R3, P3 ;  /* 0x000000ffff9d7224 */ /* 0x000fe200018e0603 */
[----:B------:R-:W-:Y:S02]  /*e520*/  SHF.R.U64 R164, R164, 0x3, RZ ;  /* 0x00000003a4a47819 */ /* 0x000fe400000012ff */
[----:B------:R-:W-:-:S02]  /*e530*/  IADD3 R167, P0, R2, 0x8020, RZ ;  /* 0x0000802002a77810 */ /* 0x000fc40007f1e0ff */
[C---:B------:R-:W-:Y:S02]  /*e540*/  IADD3 R169, P4, R2.reuse, 0x8040, RZ ;  /* 0x0000804002a97810 */ /* 0x040fe40007f9e0ff */
[----:B------:R-:W-:Y:S02]  /*e550*/  IADD3 R171, P3, R2, 0x8060, RZ ;  /* 0x0000806002ab7810 */ /* 0x000fe40007f7e0ff */
        /* <DEDUP_REMOVED lines=8> */
[----:B------:R-:W-:-:S02]  /*e5e0*/  MOV R6, R6 ;  /* 0x0000000600067202 */ /* 0x000fc40000000f00 */
[----:B------:R-:W-:Y:S02]  /*e5f0*/  LOP3.LUT R166, R167, 0x380, RZ, 0xc0, !PT ;  /* 0x00000380a7a67812 */ /* 0x000fe400078ec0ff */
[C---:B------:R-:W-:Y:S01]  /*e600*/  IADD3 R21, P6, R2.reuse, 0xc000, RZ ;  /* 0x0000c00002157810 */ /* 0x040fe20007fde0ff */
[----:B------:R0:W-:Y:S01]  /*e610*/  STSM.16.M88.4 [R6], R8 ;  /* 0x0000000806007844 */ /* 0x0001e20000000200 */
[C---:B------:R-:W-:Y:S02]  /*e620*/  IADD3 R153, P5, R2.reuse, 0xc020, RZ ;  /* 0x0000c02002997810 */ /* 0x040fe40007fbe0ff */
[----:B------:R-:W-:Y:S02]  /*e630*/  IADD3 R7, P2, R2, 0xc040, RZ ;  /* 0x0000c04002077810 */ /* 0x000fe40007f5e0ff */
[----:B------:R-:W-:Y:S02]  /*e640*/  LOP3.LUT R168, R169, 0x380, RZ, 0xc0, !PT ;  /* 0x00000380a9a87812 */ /* 0x000fe400078ec0ff */
[----:B------:R-:W-:-:S02]  /*e650*/  LOP3.LUT R170, R171, 0x380, RZ, 0xc0, !PT ;  /* 0x00000380abaa7812 */ /* 0x000fc400078ec0ff */
[----:B------:R-:W-:Y:S02]  /*e660*/  IADD3 R2, P1, R2, 0xc060, RZ ;  /* 0x0000c06002027810 */ /* 0x000fe40007f3e0ff */
[----:B------:R-:W-:Y:S02]  /*e670*/  SHF.R.U64 R166, R166, 0x3, RZ ;  /* 0x00000003a6a67819 */ /* 0x000fe400000012ff */
[----:B------:R-:W-:Y:S02]  /*e680*/  SHF.R.U64 R168, R168, 0x3, RZ ;  /* 0x00000003a8a87819 */ /* 0x000fe400000012ff */
[----:B------:R-:W-:Y:S02]  /*e690*/  SHF.R.U64 R170, R170, 0x3, RZ ;  /* 0x00000003aaaa7819 */ /* 0x000fe400000012ff */
[----:B------:R-:W-:Y:S02]  /*e6a0*/  LOP3.LUT R5, R2, 0x380, RZ, 0xc0, !PT ;  /* 0x0000038002057812 */ /* 0x000fe400078ec0ff */
[----:B------:R-:W-:-:S02]  /*e6b0*/  LOP3.LUT R152, R153, 0x380, RZ, 0xc0, !PT ;  /* 0x0000038099987812 */ /* 0x000fc400078ec0ff */
[----:B------:R-:W-:Y:S01]  /*e6c0*/  LOP3.LUT R166, R166, R167, RZ, 0x3c, !PT ;  /* 0x000000a7a6a67212 */ /* 0x000fe200078e3cff */
[--C-:B------:R-:W-:Y:S01]  /*e6d0*/  IMAD.X R167, RZ, RZ, R3.reuse, P0 ;  /* 0x000000ffffa77224 */ /* 0x100fe200000e0603 */
[----:B------:R-:W-:Y:S01]  /*e6e0*/  LOP3.LUT R168, R168, R169, RZ, 0x3c, !PT ;  /* 0x000000a9a8a87212 */ /* 0x000fe200078e3cff */
[--C-:B------:R-:W-:Y:S01]  /*e6f0*/  IMAD.X R169, RZ, RZ, R3.reuse, P4 ;  /* 0x000000ffffa97224 */ /* 0x100fe200020e0603 */
[----:B------:R-:W-:Y:S01]  /*e700*/  LOP3.LUT R170, R170, R171, RZ, 0x3c, !PT ;  /* 0x000000abaaaa7212 */ /* 0x000fe200078e3cff */
[----:B------:R-:W-:Y:S01]  /*e710*/  IMAD.X R171, RZ, RZ, R3, P3 ;  /* 0x000000ffffab7224 */ /* 0x000fe200018e0603 */
[----:B------:R-:W-:Y:S02]  /*e720*/  SHF.R.U64 R5, R5, 0x3, RZ ;  /* 0x0000000305057819 */ /* 0x000fe400000012ff */
[----:B------:R-:W-:Y:S02]  /*e730*/  SHF.R.U64 R152, R152, 0x3, RZ ;  /* 0x0000000398987819 */ /* 0x000fe400000012ff */
[----:B------:R-:W-:-:S02]  /*e740*/  LOP3.LUT R2, R5, R2, RZ, 0x3c, !PT ;  /* 0x0000000205027212 */ /* 0x000fc400078e3cff */
[----:B------:R-:W-:Y:S02]  /*e750*/  MOV R19, R12 ;  /* 0x0000000c00137202 */ /* 0x000fe40000000f00 */
[----:B------:R-:W-:Y:S02]  /*e760*/  MOV R176, R14 ;  /* 0x0000000e00b07202 */ /* 0x000fe40000000f00 */
[----:B0-----:R-:W-:Y:S02]  /*e770*/  F2FP.BF16.F32.PACK_AB R8, R33, R32 ;  /* 0x000000202108723e */ /* 0x001fe400000010ff */
[----:B------:R-:W-:Y:S02]  /*e780*/  F2FP.BF16.F32.PACK_AB R9, R35, R34 ;  /* 0x000000222309723e */ /* 0x000fe400000010ff */
[----:B------:R-:W-:Y:S02]  /*e790*/  F2FP.BF16.F32.PACK_AB R10, R37, R36 ;  /* 0x00000024250a723e */ /* 0x000fe400000010ff */
[----:B------:R-:W-:-:S02]  /*e7a0*/  F2FP.BF16.F32.PACK_AB R11, R39, R38 ;  /* 0x00000026270b723e */ /* 0x000fc400000010ff */
[----:B------:R-:W-:Y:S01]  /*e7b0*/  LOP3.LUT R152, R152, R153, RZ, 0x3c, !PT ;  /* 0x0000009998987212 */ /* 0x000fe200078e3cff */
[----:B------:R-:W-:Y:S01]  /*e7c0*/  IMAD.X R153, RZ, RZ, R3, P5 ;  /* 0x000000ffff997224 */ /* 0x000fe200028e0603 */
[----:B------:R-:W-:Y:S01]  /*e7d0*/  MOV R5, R164 ;  /* 0x000000a400057202 */ /* 0x000fe20000000f00 */
[----:B------:R0:W-:Y:S01]  /*e7e0*/  STSM.16.M88.4 [R19], R8 ;  /* 0x0000000813007844 */ /* 0x0001e20000000200 */
[----:B------:R-:W-:Y:S02]  /*e7f0*/  MOV R17, R166 ;  /* 0x000000a600117202 */ /* 0x000fe40000000f00 */
[----:B------:R-:W-:Y:S02]  /*e800*/  F2FP.BF16.F32.PACK_AB R12, R41, R40 ;  /* 0x00000028290c723e */ /* 0x000fe400000010ff */
[----:B------:R-:W-:Y:S02]  /*e810*/  F2FP.BF16.F32.PACK_AB R13, R43, R42 ;  /* 0x0000002a2b0d723e */ /* 0x000fe400000010ff */
[----:B------:R-:W-:-:S02]  /*e820*/  F2FP.BF16.F32.PACK_AB R14, R45, R44 ;  /* 0x0000002c2d0e723e */ /* 0x000fc400000010ff */
[----:B------:R-:W-:Y:S02]  /*e830*/  F2FP.BF16.F32.PACK_AB R15, R47, R46 ;  /* 0x0000002e2f0f723e */ /* 0x000fe400000010ff */
[----:B------:R-:W-:Y:S02]  /*e840*/  LOP3.LUT R20, R21, 0x380, RZ, 0xc0, !PT ;  /* 0x0000038015147812 */ /* 0x000fe400078ec0ff */
[----:B------:R-:W-:Y:S01]  /*e850*/  MOV R154, R154 ;  /* 0x0000009a009a7202 */ /* 0x000fe20000000f00 */
[----:B------:R-:W-:Y:S01]  /*e860*/  STSM.16.M88.4 [R176], R12 ;  /* 0x0000000cb0007844 */ /* 0x000fe20000000200 */
[----:B------:R-:W-:Y:S02]  /*e870*/  MOV R22, R168 ;  /* 0x000000a800167202 */ /* 0x000fe40000000f00 */
[----:B------:R-:W-:Y:S02]  /*e880*/  MOV R172, R170 ;  /* 0x000000aa00ac7202 */ /* 0x000fe40000000f00 */
[----:B------:R-:W-:-:S02]  /*e890*/  F2FP.BF16.F32.PACK_AB R164, R49, R48 ;  /* 0x0000003031a4723e */ /* 0x000fc400000010ff */
[----:B------:R-:W-:Y:S02]  /*e8a0*/  F2FP.BF16.F32.PACK_AB R165, R51, R50 ;  /* 0x0000003233a5723e */ /* 0x000fe400000010ff */
[----:B------:R-:W-:Y:S02]  /*e8b0*/  F2FP.BF16.F32.PACK_AB R166, R53, R52 ;  /* 0x0000003435a6723e */ /* 0x000fe400000010ff */
[----:B------:R-:W-:Y:S02]  /*e8c0*/  F2FP.BF16.F32.PACK_AB R167, R55, R54 ;  /* 0x0000003637a7723e */ /* 0x000fe400000010ff */
[----:B------:R-:W-:Y:S02]  /*e8d0*/  MOV R156, R156 ;  /* 0x0000009c009c7202 */ /* 0x000fe40000000f00 */
[----:B------:R-:W-:Y:S01]  /*e8e0*/  F2FP.BF16.F32.PACK_AB R168, R57, R56 ;  /* 0x0000003839a8723e */ /* 0x000fe200000010ff */
[----:B------:R1:W-:Y:S01]  /*e8f0*/  STSM.16.M88.4 [R154], R164 ;  /* 0x000000a49a007844 */ /* 0x0003e20000000200 */
[----:B------:R-:W-:-:S02]  /*e900*/  F2FP.BF16.F32.PACK_AB R169, R59, R58 ;  /* 0x0000003a3ba9723e */ /* 0x000fc400000010ff */
[----:B------:R-:W-:Y:S02]  /*e910*/  F2FP.BF16.F32.PACK_AB R170, R61, R60 ;  /* 0x0000003c3daa723e */ /* 0x000fe400000010ff */
[----:B------:R-:W-:Y:S02]  /*e920*/  F2FP.BF16.F32.PACK_AB R171, R63, R62 ;  /* 0x0000003e3fab723e */ /* 0x000fe400000010ff */
[----:B------:R-:W-:Y:S02]  /*e930*/  LOP3.LUT R6, R7, 0x380, RZ, 0xc0, !PT ;  /* 0x0000038007067812 */ /* 0x000fe400078ec0ff */
[----:B------:R-:W-:Y:S01]  /*e940*/  SHF.R.U64 R20, R20, 0x3, RZ ;  /* 0x0000000314147819 */ /* 0x000fe200000012ff */
[----:B------:R2:W-:Y:S01]  /*e950*/  STSM.16.M88.4 [R156], R168 ;  /* 0x000000a89c007844 */ /* 0x0005e20000000200 */
[----:B0-----:R-:W-:Y:S02]  /*e960*/  MOV R19, R152 ;  /* 0x0000009800137202 */ /* 0x001fe40000000f00 */
[----:B------:R-:W-:-:S02]  /*e970*/  SHF.R.U64 R6, R6, 0x3, RZ ;  /* 0x0000000306067819 */ /* 0x000fc400000012ff */
[----:B------:R-:W-:Y:S02]  /*e980*/  MOV R173, R158 ;  /* 0x0000009e00ad7202 */ /* 0x000fe40000000f00 */
[----:B------:R-:W-:Y:S02]  /*e990*/  F2FP.BF16.F32.PACK_AB R152, R65, R64 ;  /* 0x000000404198723e */ /* 0x000fe400000010ff */
[----:B------:R-:W-:Y:S02]  /*e9a0*/  F2FP.BF16.F32.PACK_AB R153, R67, R66 ;  /* 0x000000424399723e */ /* 0x000fe400000010ff */
[----:B-1----:R-:W-:Y:S02]  /*e9b0*/  F2FP.BF16.F32.PACK_AB R154, R69, R68 ;  /* 0x00000044459a723e */ /* 0x002fe400000010ff */
[----:B------:R-:W-:Y:S02]  /*e9c0*/  F2FP.BF16.F32.PACK_AB R155, R71, R70 ;  /* 0x00000046479b723e */ /* 0x000fe400000010ff */
[----:B------:R-:W-:-:S02]  /*e9d0*/  MOV R174, R160 ;  /* 0x000000a000ae7202 */ /* 0x000fc40000000f00 */
[----:B------:R-:W-:Y:S01]  /*e9e0*/  MOV R175, R162 ;  /* 0x000000a200af7202 */ /* 0x000fe20000000f00 */
[----:B------:R0:W-:Y:S01]  /*e9f0*/  STSM.16.M88.4 [R173], R152 ;  /* 0x00000098ad007844 */ /* 0x0001e20000000200 */
[----:B--2---:R-:W-:Y:S02]  /*ea00*/  F2FP.BF16.F32.PACK_AB R156, R73, R72 ;  /* 0x00000048499c723e */ /* 0x004fe400000010ff */
[----:B------:R-:W-:Y:S02]  /*ea10*/  F2FP.BF16.F32.PACK_AB R157, R75, R74 ;  /* 0x0000004a4b9d723e */ /* 0x000fe400000010ff */
[----:B------:R-:W-:Y:S02]  /*ea20*/  F2FP.BF16.F32.PACK_AB R158, R77, R76 ;  /* 0x0000004c4d9e723e */ /* 0x000fe400000010ff */
[----:B------:R-:W-:Y:S02]  /*ea30*/  F2FP.BF16.F32.PACK_AB R159, R79, R78 ;  /* 0x0000004e4f9f723e */ /* 0x000fe400000010ff */
[----:B------:R-:W-:Y:S01]  /*ea40*/  LOP3.LUT R20, R20, R21, RZ, 0x3c, !PT ;  /* 0x0000001514147212 */ /* 0x000fe200078e3cff */
[----:B------:R-:W-:Y:S01]  /*ea50*/  IMAD.X R21, RZ, RZ, R3, P6 ;  /* 0x000000ffff157224 */ /* 0x000fe200030e0603 */
[----:B------:R-:W-:Y:S01]  /*ea60*/  F2FP.BF16.F32.PACK_AB R160, R81, R80 ;  /* 0x0000005051a0723e */ /* 0x000fe200000010ff */
[----:B------:R1:W-:Y:S01]  /*ea70*/  STSM.16.M88.4 [R174], R156 ;  /* 0x0000009cae007844 */ /* 0x0003e20000000200 */
[----:B------:R-:W-:-:S02]  /*ea80*/  F2FP.BF16.F32.PACK_AB R161, R83, R82 ;  /* 0x0000005253a1723e */ /* 0x000fc400000010ff */
[----:B------:R-:W-:Y:S02]  /*ea90*/  F2FP.BF16.F32.PACK_AB R162, R85, R84 ;  /* 0x0000005455a2723e */ /* 0x000fe400000010ff */
[----:B------:R-:W-:Y:S02]  /*eaa0*/  F2FP.BF16.F32.PACK_AB R163, R87, R86 ;  /* 0x0000005657a3723e */ /* 0x000fe400000010ff */
[----:B------:R-:W-:Y:S01]  /*eab0*/  LOP3.LUT R6, R6, R7, RZ, 0x3c, !PT ;  /* 0x0000000706067212 */ /* 0x000fe200078e3cff */
[--C-:B------:R-:W-:Y:S01]  /*eac0*/  IMAD.X R7, RZ, RZ, R3.reuse, P2 ;  /* 0x000000ffff077224 */ /* 0x100fe200010e0603 */
[----:B------:R-:W-:Y:S01]  /*ead0*/  F2FP.BF16.F32.PACK_AB R8, R89, R88 ;  /* 0x000000585908723e */ /* 0x000fe200000010ff */
[----:B------:R-:W-:Y:S01]  /*eae0*/  IMAD.X R3, RZ, RZ, R3, P1 ;  /* 0x000000ffff037224 */ /* 0x000fe200008e0603 */
[----:B------:R-:W-:Y:S01]  /*eaf0*/  F2FP.BF16.F32.PACK_AB R9, R91, R90 ;  /* 0x0000005a5b09723e */ /* 0x000fe200000010ff */
[----:B------:R2:W-:Y:S01]  /*eb00*/  STSM.16.M88.4 [R175], R160 ;  /* 0x000000a0af007844 */ /* 0x0005e20000000200 */
[----:B------:R-:W-:-:S02]  /*eb10*/  F2FP.BF16.F32.PACK_AB R10, R93, R92 ;  /* 0x0000005c5d0a723e */ /* 0x000fc400000010ff */
[----:B------:R-:W-:Y:S02]  /*eb20*/  F2FP.BF16.F32.PACK_AB R11, R95, R94 ;  /* 0x0000005e5f0b723e */ /* 0x000fe400000010ff */
[----:B------:R-:W-:Y:S02]  /*eb30*/  F2FP.BF16.F32.PACK_AB R12, R97, R96 ;  /* 0x00000060610c723e */ /* 0x000fe400000010ff */
[----:B------:R-:W-:Y:S01]  /*eb40*/  F2FP.BF16.F32.PACK_AB R13, R99, R98 ;  /* 0x00000062630d723e */ /* 0x000fe200000010ff */
[----:B------:R3:W-:Y:S01]  /*eb50*/  STSM.16.M88.4 [R5], R8 ;  /* 0x0000000805007844 */ /* 0x0007e20000000200 */
[----:B------:R-:W-:Y:S02]  /*eb60*/  F2FP.BF16.F32.PACK_AB R14, R101, R100 ;  /* 0x00000064650e723e */ /* 0x000fe400000010ff */
[----:B------:R-:W-:Y:S02]  /*eb70*/  F2FP.BF16.F32.PACK_AB R15, R103, R102 ;  /* 0x00000066670f723e */ /* 0x000fe400000010ff */
[----:B0-----:R-:W-:-:S02]  /*eb80*/  F2FP.BF16.F32.PACK_AB R152, R105, R104 ;  /* 0x000000686998723e */ /* 0x001fc400000010ff */
[----:B------:R-:W-:Y:S01]  /*eb90*/  F2FP.BF16.F32.PACK_AB R153, R107, R106 ;  /* 0x0000006a6b99723e */ /* 0x000fe200000010ff */
[----:B------:R0:W-:Y:S01]  /*eba0*/  STSM.16.M88.4 [R17], R12 ;  /* 0x0000000c11007844 */ /* 0x0001e20000000200 */
[----:B------:R-:W-:Y:S02]  /*ebb0*/  F2FP.BF16.F32.PACK_AB R154, R109, R108 ;  /* 0x0000006c6d9a723e */ /* 0x000fe400000010ff */
[----:B------:R-:W-:Y:S02]  /*ebc0*/  F2FP.BF16.F32.PACK_AB R155, R111, R110 ;  /* 0x0000006e6f9b723e */ /* 0x000fe400000010ff */
[----:B-1----:R-:W-:Y:S02]  /*ebd0*/  F2FP.BF16.F32.PACK_AB R156, R113, R112 ;  /* 0x00000070719c723e */ /* 0x002fe400000010ff */
[----:B------:R-:W-:Y:S01]  /*ebe0*/  F2FP.BF16.F32.PACK_AB R157, R115, R114 ;  /* 0x00000072739d723e */ /* 0x000fe200000010ff */
[----:B------:R-:W-:Y:S01]  /*ebf0*/  STSM.16.M88.4 [R22], R152 ;  /* 0x0000009816007844 */ /* 0x000fe20000000200 */
[----:B------:R-:W-:-:S02]  /*ec00*/  F2FP.BF16.F32.PACK_AB R158, R117, R116 ;  /* 0x00000074759e723e */ /* 0x000fc400000010ff */
[----:B------:R-:W-:Y:S02]  /*ec10*/  F2FP.BF16.F32.PACK_AB R159, R119, R118 ;  /* 0x00000076779f723e */ /* 0x000fe400000010ff */
[----:B------:R-:W-:Y:S02]  /*ec20*/  MOV R20, R20 ;  /* 0x0000001400147202 */ /* 0x000fe40000000f00 */
[----:B--2---:R-:W-:Y:S01]  /*ec30*/  F2FP.BF16.F32.PACK_AB R160, R121, R120 ;  /* 0x0000007879a0723e */ /* 0x004fe200000010ff */
[----:B------:R-:W-:Y:S01]  /*ec40*/  STSM.16.M88.4 [R172], R156 ;  /* 0x0000009cac007844 */ /* 0x000fe20000000200 */
[----:B------:R-:W-:Y:S02]  /*ec50*/  F2FP.BF16.F32.PACK_AB R161, R123, R122 ;  /* 0x0000007a7ba1723e */ /* 0x000fe400000010ff */
[----:B------:R-:W-:Y:S02]  /*ec60*/  F2FP.BF16.F32.PACK_AB R162, R125, R124 ;  /* 0x0000007c7da2723e */ /* 0x000fe400000010ff */
[----:B------:R-:W-:-:S02]  /*ec70*/  F2FP.BF16.F32.PACK_AB R163, R127, R126 ;  /* 0x0000007e7fa3723e */ /* 0x000fc400000010ff */
[----:B------:R-:W-:Y:S02]  /*ec80*/  F2FP.BF16.F32.PACK_AB R164, R129, R128 ;  /* 0x0000008081a4723e */ /* 0x000fe400000010ff */
[----:B------:R-:W-:Y:S01]  /*ec90*/  F2FP.BF16.F32.PACK_AB R165, R131, R130 ;  /* 0x0000008283a5723e */ /* 0x000fe200000010ff */
[----:B------:R-:W-:Y:S01]  /*eca0*/  STSM.16.M88.4 [R20], R160 ;  /* 0x000000a014007844 */ /* 0x000fe20000000200 */
[----:B------:R-:W-:Y:S02]  /*ecb0*/  F2FP.BF16.F32.PACK_AB R166, R133, R132 ;  /* 0x0000008485a6723e */ /* 0x000fe400000010ff */
[----:B------:R-:W-:Y:S02]  /*ecc0*/  F2FP.BF16.F32.PACK_AB R167, R135, R134 ;  /* 0x0000008687a7723e */ /* 0x000fe400000010ff */
[----:B------:R-:W-:Y:S02]  /*ecd0*/  MOV R6, R6 ;  /* 0x0000000600067202 */ /* 0x000fe40000000f00 */
[----:B---3--:R-:W-:Y:S01]  /*ece0*/  F2FP.BF16.F32.PACK_AB R8, R137, R136 ;  /* 0x000000888908723e */ /* 0x008fe200000010ff */
[----:B------:R-:W-:Y:S01]  /*ecf0*/  STSM.16.M88.4 [R19], R164 ;  /* 0x000000a413007844 */ /* 0x000fe20000000200 */
[----:B------:R-:W-:-:S02]  /*ed00*/  F2FP.BF16.F32.PACK_AB R9, R139, R138 ;  /* 0x0000008a8b09723e */ /* 0x000fc400000010ff */
[----:B------:R-:W-:Y:S02]  /*ed10*/  F2FP.BF16.F32.PACK_AB R10, R141, R140 ;  /* 0x0000008c8d0a723e */ /* 0x000fe400000010ff */
[----:B------:R-:W-:Y:S02]  /*ed20*/  F2FP.BF16.F32.PACK_AB R11, R143, R142 ;  /* 0x0000008e8f0b723e */ /* 0x000fe400000010ff */
[----:B------:R-:W-:Y:S01]  /*ed30*/  MOV R7, R2 ;  /* 0x0000000200077202 */ /* 0x000fe20000000f00 */
[----:B------:R-:W-:Y:S01]  /*ed40*/  IMAD.U32 R2, RZ, RZ, UR12 ;  /* 0x0000000cff027e24 */ /* 0x000fe2000f8e00ff */
[----:B0-----:R-:W-:Y:S01]  /*ed50*/  F2FP.BF16.F32.PACK_AB R12, R145, R144 ;  /* 0x00000090910c723e */ /* 0x001fe200000010ff */
[----:B------:R0:W-:Y:S01]  /*ed60*/  STSM.16.M88.4 [R6], R8 ;  /* 0x0000000806007844 */ /* 0x0001e20000000200 */
[----:B------:R-:W-:Y:S01]  /*ed70*/  F2FP.BF16.F32.PACK_AB R13, R147, R146 ;  /* 0x00000092930d723e */ /* 0x000fe200000010ff */
[----:B------:R-:W-:Y:S01]  /*ed80*/  IMAD.U32 R3, RZ, RZ, UR13 ;  /* 0x0000000dff037e24 */ /* 0x000fe2000f8e00ff */
[----:B------:R-:W-:-:S02]  /*ed90*/  F2FP.BF16.F32.PACK_AB R14, R149, R148 ;  /* 0x00000094950e723e */ /* 0x000fc400000010ff */
[----:B------:R-:W-:Y:S02]  /*eda0*/  F2FP.BF16.F32.PACK_AB R15, R151, R150 ;  /* 0x00000096970f723e */ /* 0x000fe400000010ff */
[----:B------:R-:W-:-:S03]  /*edb0*/  ISETP.NE.U32.AND P0, PT, RZ, UR16, PT ;  /* 0x00000010ff007c0c */ /* 0x000fc6000bf05070 */
[----:B------:R1:W-:Y:S01]  /*edc0*/  STSM.16.M88.4 [R7], R12 ;  /* 0x0000000c07007844 */ /* 0x0003e20000000200 */
[----:B------:R-:W-:Y:S01]  /*edd0*/  BAR.SYNC.DEFER_BLOCKING 0x1, 0x100 ;  /* 0x0044000000007b1d */ /* 0x000fe20000010000 */
[----:B------:R-:W-:-:S13]  /*ede0*/  ISETP.NE.AND.EX P0, PT, RZ, UR17, PT, P0 ;  /* 0x00000011ff007c0c */ /* 0x000fda000bf05300 */
[----:B------:R2:W3:Y:S01]  /*edf0*/  @P0 LDG.E R5, desc[UR20][R2.64] ;  /* 0x0000001402050981 */ /* 0x0004e2000c1e1900 */
[----:B------:R-:W-:Y:S01]  /*ee00*/  PLOP3.LUT P4, PT, PT, PT, UP0, 0x80, 0x0 ;  /* 0x000000000000781c */ /* 0x000fe20003f8f008 */
[----:B--2---:R-:W-:Y:S02]  /*ee10*/  IMAD.U32 R2, RZ, RZ, UR14 ;  /* 0x0000000eff027e24 */ /* 0x004fe4000f8e00ff */
[----:B------:R-:W-:-:S10]  /*ee20*/  IMAD.U32 R3, RZ, RZ, UR15 ;  /* 0x0000000fff037e24 */ /* 0x000fd4000f8e00ff */
[----:B0-----:R0:W2:Y:S01]  /*ee30*/  @P4 LDG.E R6, desc[UR20][R2.64] ;  /* 0x0000001402064981 */ /* 0x0010a2000c1e1900 */
[----:B------:R-:W-:Y:S01]  /*ee40*/  UISETP.NE.AND UP0, UPT, UR19, URZ, UPT ;  /* 0x0000003f1300728c */ /* 0x000fe2000bf05270 */
[----:B-1----:R-:W-:Y:S01]  /*ee50*/  VIADD R12, R18, UR61 ;  /* 0x0000003d120c7c36 */ /* 0x002fe20008000000 */
[----:B------:R-:W-:Y:S02]  /*ee60*/  UISETP.NE.AND UP1, UPT, UR22, 0x1, UPT ;  /* 0x000000011600788c */ /* 0x000fe4000bf25270 */
[----:B------:R-:W-:Y:S01]  /*ee70*/  USEL UR4, UR19, UR4, UP0 ;  /* 0x0000000413047287 */ /* 0x000fe20008000000 */
[----:B------:R-:W-:Y:S01]  /*ee80*/  UMOV UR25, 0x9b8 ;  /* 0x000009b800197882 */ /* 0x000fe20000000000 */
[----:B------:R-:W-:Y:S02]  /*ee90*/  UISETP.NE.U32.AND UP0, UPT, UR16, URZ, UPT ;  /* 0x0000003f1000728c */ /* 0x000fe4000bf05070 */
[----:B------:R-:W-:Y:S01]  /*eea0*/  PLOP3.LUT P1, PT, PT, PT, UP1, 0x80, 0x0 ;  /* 0x000000000000781c */ /* 0x000fe20003f2f018 */
[----:B------:R-:W-:Y:S01]  /*eeb0*/  UISETP.GT.AND UP2, UPT, UR4, 0x1, UPT ;  /* 0x000000010400788c */ /* 0x000fe2000bf44270 */
[----:B0-----:R-:W-:Y:S01]  /*eec0*/  IMAD.MOV.U32 R3, RZ, RZ, R12 ;  /* 0x000000ffff037224 */ /* 0x001fe200078e000c */
[----:B------:R-:W-:-:S02]  /*eed0*/  UISETP.NE.AND.EX UP0, UPT, UR17, URZ, UPT, UP0 ;  /* 0x0000003f1100728c */ /* 0x000fc4000bf05300 */
[----:B------:R-:W-:Y:S01]  /*eee0*/  USEL UR25, UR25, 0x978, UP2 ;  /* 0x0000097819197887 */ /* 0x000fe20009000000 */
[----:B------:R-:W-:Y:S01]  /*eef0*/  UMOV UR4, URZ ;  /* 0x0000003f00047c82 */ /* 0x000fe20008000000 */
[----:B------:R-:W-:Y:S02]  /*ef00*/  USHF.R.S32.HI UR14, URZ, 0x1f, UR9 ;  /* 0x0000001f3f0e7899 */ /* 0x000fe40008011409 */
[----:B------:R-:W-:Y:S02]  /*ef10*/  USEL UR9, UR9, URZ, !UP0 ;  /* 0x0000003f09097287 */ /* 0x000fe4000c000000 */
[----:B------:R-:W-:Y:S01]  /*ef20*/  USEL UR23, UR18, URZ, UP2 ;  /* 0x0000003f12177287 */ /* 0x000fe20009000000 */
[----:B------:R-:W-:Y:S01]  /*ef30*/  @UP1 ULDC UR27, c[0x0][0xbec] ;  /* 0x0002fb00001b1ab9 */ /* 0x000fe20000000800 */
[----:B------:R-:W-:Y:S01]  /*ef40*/  USEL UR24, UR14, URZ, !UP0 ;  /* 0x0000003f0e187287 */ /* 0x000fe2000c000000 */
[----:B------:R-:W-:-:S03]  /*ef50*/  @P1 IMAD.HI.U32 R2, R12, UR27, RZ ;  /* 0x0000001b0c021c27 */ /* 0x000fc6000f8e00ff */
[----:B------:R-:W-:Y:S01]  /*ef60*/  ULDC.64 UR18, c[0x0][UR25+0x220] ;  /* 0x0000880019127abb */ /* 0x000fe20008000a00 */
[----:B------:R-:W-:Y:S01]  /*ef70*/  ULDC.64 UR16, c[0x0][UR25+0x218] ;  /* 0x0000860019107abb */ /* 0x000fe20008000a00 */
[----:B------:R-:W-:Y:S01]  /*ef80*/  UIMAD UR19, UR19, UR9, URZ ;  /* 0x00000009131372a4 */ /* 0x000fe2000f8e023f */
[----:B------:R-:W-:Y:S01]  /*ef90*/  ULDC.64 UR20, c[0x0][UR25+0x228] ;  /* 0x00008a0019147abb */ /* 0x000fe20008000a00 */
[----:B------:R-:W-:Y:S01]  /*efa0*/  UIMAD.WIDE.U32 UR14, UR16, UR26, URZ ;  /* 0x0000001a100e72a5 */ /* 0x000fe2000f8e003f */
[----:B------:R-:W-:Y:S01]  /*efb0*/  @UP1 ULDC UR30, c[0x0][0xbf0] ;  /* 0x0002fc00001e1ab9 */ /* 0x000fe20000000800 */
[----:B------:R-:W-:Y:S01]  /*efc0*/  UIMAD UR26, UR17, UR26, URZ ;  /* 0x0000001a111a72a4 */ /* 0x000fe2000f8e023f */
[----:B------:R-:W-:Y:S01]  /*efd0*/  @P1 SHF.R.U32.HI R3, RZ, UR30, R2 ;  /* 0x0000001eff031c19 */ /* 0x000fe20008011602 */
[----:B------:R-:W-:Y:S02]  /*efe0*/  UIMAD.WIDE.U32 UR28, UR20, UR23, URZ ;  /* 0x00000017141c72a5 */ /* 0x000fe4000f8e003f */
[----:B------:R-:W-:-:S02]  /*eff0*/  UIMAD.WIDE.U32 UR16, UR18, UR9, URZ ;  /* 0x00000009121072a5 */ /* 0x000fc4000f8e003f */
[----:B------:R-:W-:Y:S02]  /*f000*/  UIMAD UR20, UR21, UR23, URZ ;  /* 0x00000017151472a4 */ /* 0x000fe4000f8e023f */
[----:B------:R-:W-:Y:S01]  /*f010*/  UIMAD UR19, UR18, UR24, UR19 ;  /* 0x00000018121372a4 */ /* 0x000fe2000f8e0213 */
[----:B------:R-:W-:Y:S01]  /*f020*/  IMAD.U32 R2, RZ, RZ, UR28 ;  /* 0x0000001cff027e24 */ /* 0x000fe2000f8e00ff */
[----:B------:R-:W-:Y:S02]  /*f030*/  UIADD3 UR20, UR29, UR20, URZ ;  /* 0x000000141d147290 */ /* 0x000fe4000fffe03f */
[----:B------:R-:W-:Y:S02]  /*f040*/  UIADD3 UR19, UR17, UR19, URZ ;  /* 0x0000001311137290 */ /* 0x000fe4000fffe03f */
[----:B------:R-:W-:Y:S02]  /*f050*/  UIADD3 UR26, UR15, UR26, URZ ;  /* 0x0000001a0f1a7290 */ /* 0x000fe4000fffe03f */
[----:B------:R-:W-:Y:S01]  /*f060*/  IMAD.U32 R10, RZ, RZ, UR20 ;  /* 0x00000014ff0a7e24 */ /* 0x000fe2000f8e00ff */
[----:B---3--:R-:W-:Y:S01]  /*f070*/  @P0 R2UR UR4, R5 ;  /* 0x00000000050402ca */ /* 0x008fe200000e0000 */
[----:B------:R-:W-:-:S04]  /*f080*/  IMAD.MOV R5, RZ, RZ, -R3 ;  /* 0x000000ffff057224 */ /* 0x000fc800078e0a03 */
[----:B------:R-:W-:-:S05]  /*f090*/  IMAD R5, R5, UR22, R12 ;  /* 0x0000001605057c24 */ /* 0x000fca000f8e020c */
[----:B------:R-:W-:-:S03]  /*f0a0*/  SHF.R.S32.HI R7, RZ, 0x1f, R5 ;  /* 0x0000001fff077819 */ /* 0x000fc60000011405 */
[----:B------:R-:W-:Y:S02]  /*f0b0*/  UIADD3 UR14, UP0, UP3, UR16, UR14, UR4 ;  /* 0x0000000e100e7290 */ /* 0x000fe4000fb1e004 */
[----:B------:R-:W-:-:S04]  /*f0c0*/  USHF.R.S32.HI UR17, URZ, 0x1f, UR4 ;  /* 0x0000001f3f117899 */ /* 0x000fc80008011404 */
[----:B------:R-:W-:Y:S01]  /*f0d0*/  UIADD3.X UR16, UR19, UR26, UR17, UP0, UP3 ;  /* 0x0000001a13107290 */ /* 0x000fe200087e6411 */
[----:B------:R-:W-:Y:S01]  /*f0e0*/  IADD3 R2, P2, P3, R3, UR14, R2 ;  /* 0x0000000e03027c10 */ /* 0x000fe2000fb5e002 */
[----:B------:R-:W-:Y:S01]  /*f0f0*/  ULDC.64 UR14, c[0x0][UR25+0x210] ;  /* 0x00008400190e7abb */ /* 0x000fe20008000a00 */
[----:B------:R-:W-:Y:S01]  /*f100*/  SHF.R.S32.HI R3, RZ, 0x1f, R3 ;  /* 0x0000001fff037819 */ /* 0x000fe20000011403 */
[----:B------:R-:W-:Y:S01]  /*f110*/  IMAD R8, R5, UR15, RZ ;  /* 0x0000000f05087c24 */ /* 0x000fe2000f8e02ff */
[----:B------:R-:W-:Y:S01]  /*f120*/  ULDC.64 UR18, c[0x0][0xba8] ;  /* 0x0002ea0000127ab9 */ /* 0x000fe20000000a00 */
[----:B------:R-:W-:Y:S01]  /*f130*/  @!UP2 ULDC UR18, c[0x0][0xb50] ;  /* 0x0002d4000012aab9 */ /* 0x000fe20000000800 */
[----:B------:R-:W-:Y:S01]  /*f140*/  IADD3.X R3, R3, UR16, R10, P2, P3 ;  /* 0x0000001003037c10 */ /* 0x000fe200097e640a */
[----:B------:R-:W-:Y:S01]  /*f150*/  IMAD R7, R7, UR14, R8 ;  /* 0x0000000e07077c24 */ /* 0x000fe2000f8e0208 */
[----:B------:R-:W-:Y:S01]  /*f160*/  @!UP2 ULDC UR19, c[0x0][0xb54] ;  /* 0x0002d5000013aab9 */ /* 0x000fe20000000800 */
[----:B------:R-:W-:Y:S01]  /*f170*/  IMAD.WIDE.U32 R2, R5, UR14, R2 ;  /* 0x0000000e05027c25 */ /* 0x000fe2000f8e0002 */
[----:B------:R-:W-:Y:S01]  /*f180*/  ULDC UR14, c[0x0][0xa88] ;  /* 0x0002a200000e7ab9 */ /* 0x000fe20000000800 */
[----:B--2---:R-:W-:-:S02]  /*f190*/  @P4 R2UR UR14, R6 ;  /* 0x00000000060e42ca */ /* 0x004fc400000e0000 */
[----:B------:R-:W-:Y:S01]  /*f1a0*/  IMAD.IADD R3, R3, 0x1, R7 ;  /* 0x0000000103037824 */ /* 0x000fe200078e0207 */
[----:B------:R-:W-:-:S04]  /*f1b0*/  LEA R5, P2, R2, UR18, 0x2 ;  /* 0x0000001202057c11 */ /* 0x000fc8000f8410ff */
[----:B------:R-:W-:Y:S01]  /*f1c0*/  LEA.HI.X R9, R2, UR19, R3, 0x2, P2 ;  /* 0x0000001302097c11 */ /* 0x000fe200090f1403 */
[----:B------:R-:W-:Y:S08]  /*f1d0*/  @P4 BRA `(.L_x_1280) ;  /* 0x00000000002c4947 */ /* 0x000ff00003800000 */
[----:B------:R-:W-:Y:S05]  /*f1e0*/  @!P0 BRA `(.L_x_1280) ;  /* 0x0000000000288947 */ /* 0x000fea0003800000 */
[----:B------:R-:W-:Y:S01]  /*f1f0*/  IMAD.U32 R2, RZ, RZ, UR12 ;  /* 0x0000000cff027e24 */ /* 0x000fe2000f8e00ff */
[----:B------:R-:W-:Y:S01]  /*f200*/  ULDC.64 UR14, c[0x0][0x208] ;  /* 0x00008200000e7ab9 */ /* 0x000fe20000000a00 */
[----:B------:R-:W-:Y:S02]  /*f210*/  IMAD.U32 R6, RZ, RZ, UR12 ;  /* 0x0000000cff067e24 */ /* 0x000fe4000f8e00ff */
[----:B------:R-:W-:Y:S02]  /*f220*/  IMAD.U32 R3, RZ, RZ, UR13 ;  /* 0x0000000dff037e24 */ /* 0x000fe4000f8e00ff */
[----:B------:R-:W-:-:S03]  /*f230*/  IMAD.U32 R7, RZ, RZ, UR13 ;  /* 0x0000000dff077e24 */ /* 0x000fc6000f8e00ff */
[----:B------:R-:W2:Y:S04]  /*f240*/  LDG.E R2, desc[UR14][R2.64] ;  /* 0x0000000e02027981 */ /* 0x000ea8000c1e1900 */
[----:B------:R-:W3:Y:S01]  /*f250*/  LDG.E R6, desc[UR14][R6.64+0x4] ;  /* 0x0000040e06067981 */ /* 0x000ee2000c1e1900 */
[----:B--2---:R-:W-:Y:S02]  /*f260*/  R2UR UR12, R2 ;  /* 0x00000000020c72ca */ /* 0x004fe400000e0000 */
[----:B---3--:R-:W-:-:S13]  /*f270*/  R2UR UR14, R6 ;  /* 0x00000000060e72ca */ /* 0x008fda00000e0000 */
[----:B------:R-:W-:-:S12]  /*f280*/  UIADD3 UR14, -UR12, UR14, URZ ;  /* 0x0000000e0c0e7290 */ /* 0x000fd8000fffe13f */
.L_x_1280:
[----:B------:R-:W2:Y:S01]  /*f290*/  LDL R8, [R1+0x5c] ;  /* 0x00005c0001087983 */ /* 0x000ea20000100800 */
[----:B------:R-:W-:Y:S01]  /*f2a0*/  UIMAD UR12, UR14, UR22, URZ ;  /* 0x000000160e0c72a4 */ /* 0x000fe2000f8e023f */
[----:B------:R-:W-:Y:S01]  /*f2b0*/  LOP3.LUT P0, RZ, R231, 0x3, RZ, 0xc0, !PT ;  /* 0x00000003e7ff7812 */ /* 0x000fe2000780c0ff */
[----:B------:R-:W-:Y:S01]  /*f2c0*/  ULDC.64 UR18, c[0x0][0x208] ;  /* 0x0000820000127ab9 */ /* 0x000fe20000000a00 */
[----:B------:R-:W-:Y:S04]  /*f2d0*/  SHFL.IDX PT, R2, R5, RZ, 0x1c1f ;  /* 0x001c1fff05027589 */ /* 0x000fe800000e0000 */
[----:B------:R-:W0:Y:S04]  /*f2e0*/  SHFL.IDX PT, R3, R9, RZ, 0x1c1f ;  /* 0x001c1fff09037589 */ /* 0x000e2800000e0000 */
[----:B------:R-:W-:Y:S04]  /*f2f0*/  SHFL.IDX PT, R6, R5, 0x1, 0x1c1f ;  /* 0x003c1f0005067f89 */ /* 0x000fe800000e0000 */
[----:B------:R-:W1:Y:S01]  /*f300*/  SHFL.IDX PT, R7, R9, 0x1, 0x1c1f ;  /* 0x003c1f0009077f89 */ /* 0x000e6200000e0000 */
[----:B--2---:R-:W-:-:S04]  /*f310*/  VIADD R10, R8, UR61 ;  /* 0x0000003d080a7c36 */ /* 0x004fc80008000000 */
        /* <DEDUP_REMOVED lines=116> */
[----:B0-----:R-:W-:Y:S01]  /*fa60*/  IMAD R2, R17, 0x20, R76 ;  /* 0x0000002011027824 */ /* 0x001fe200078e024c */
[----:B------:R-:W-:Y:S01]  /*fa70*/  UIMAD.WIDE.U32 UR10, UR4, UR14, URZ ;  /* 0x0000000e040a72a5 */ /* 0x000fe2000f8e003f */
[----:B------:R-:W-:Y:S01]  /*fa80*/  @!PT LDS RZ, [RZ] ;  /* 0x00000000fffff984 */ /* 0x000fe20000000800 */
[----:B------:R-:W-:Y:S01]  /*fa90*/  @!PT LDS RZ, [RZ] ;  /* 0x00000000fffff984 */ /* 0x000fe20000000800 */
[----:B------:R-:W-:Y:S01]  /*faa0*/  @!PT LDS RZ, [RZ] ;  /* 0x00000000fffff984 */ /* 0x000fe20000000800 */
[----:B------:R-:W-:Y:S01]  /*fab0*/  @!PT LDS RZ, [RZ] ;  /* 0x00000000fffff984 */ /* 0x000fe20000000800 */
[----:B------:R0:W-:Y:S06]  /*fac0*/  MEMBAR.ALL.CTA ;  /* 0x0000000000007992 */ /* 0x0001ec0000008000 */
[----:B0-----:R-:W0:Y:S01]  /*fad0*/  FENCE.VIEW.ASYNC.S ;  /* 0x00000000000073c6 */ /* 0x001e220000000000 */
[----:B------:R-:W-:-:S03]  /*fae0*/  UIMAD UR13, UR4, UR15, UR13 ;  /* 0x0000000f040d72a4 */ /* 0x000fc6000f8e020d */
[----:B------:R-:W-:Y:S01]  /*faf0*/  ULDC.64 UR14, c[0x0][0xae8] ;  /* 0x0002ba00000e7ab9 */ /* 0x000fe20000000a00 */
[----:B------:R-:W-:Y:S02]  /*fb00*/  UIADD3 UR11, UR11, UR13, URZ ;  /* 0x0000000d0b0b7290 */ /* 0x000fe4000fffe03f */
[----:B------:R-:W-:Y:S02]  /*fb10*/  USHF.R.S32.HI UR4, URZ, 0x1f, UR9 ;  /* 0x0000001f3f047899 */ /* 0x000fe40008011409 */
[----:B------:R-:W-:Y:S01]  /*fb20*/  UIMAD.WIDE.U32 UR10, UR16, UR14, UR10 ;  /* 0x0000000e100a72a5 */ /* 0x000fe2000f8e000a */
[----:B------:R-:W-:Y:S01]  /*fb30*/  VIADD R22, R2, UR61 ;  /* 0x0000003d02167c36 */ /* 0x000fe20008000000 */
        /* <DEDUP_REMOVED lines=13> */
[----:B------:R-:W-:Y:S01]  /*fc10*/  IMAD.U32 R3, RZ, RZ, UR11 ;  /* 0x0000000bff037e24 */ /* 0x000fe2000f8e00ff */
[----:B------:R-:W-:Y:S01]  /*fc20*/  ULDC.64 UR10, c[0x0][0xae0] ;  /* 0x0002b800000a7ab9 */ /* 0x000fe20000000a00 */
[----:B------:R-:W-:Y:S02]  /*fc30*/  IMAD.MOV R21, RZ, RZ, -R17 ;  /* 0x000000ffff157224 */ /* 0x000fe400078e0a11 */
[----:B------:R-:W-:Y:S02]  /*fc40*/  IMAD R20, R19, UR10, RZ ;  /* 0x0000000a13147c24 */ /* 0x000fe4000f8e02ff */
[----:B------:R-:W-:Y:S02]  /*fc50*/  IMAD.U32 R3, RZ, RZ, UR4 ;  /* 0x00000004ff037e24 */ /* 0x000fe4000f8e00ff */
[----:B------:R-:W-:Y:S02]  /*fc60*/  IMAD R19, R21, UR22, R22 ;  /* 0x0000001615137c24 */ /* 0x000fe4000f8e0216 */
[----:B------:R-:W-:-:S04]  /*fc70*/  IMAD.WIDE.U32 R2, R17, UR10, R2 ;  /* 0x0000000a11027c25 */ /* 0x000fc8000f8e0002 */
[----:B------:R-:W-:Y:S01]  /*fc80*/  IMAD R21, R17, UR11, R20 ;  /* 0x0000000b11157c24 */ /* 0x000fe2000f8e0214 */
[----:B------:R-:W-:Y:S01]  /*fc90*/  SHF.R.S32.HI R17, RZ, 0x1f, R19 ;  /* 0x0000001fff117819 */ /* 0x000fe20000011413 */
[----:B------:R-:W-:Y:S02]  /*fca0*/  ULDC.64 UR10, c[0x0][0xad8] ;  /* 0x0002b600000a7ab9 */ /* 0x000fe40000000a00 */
[----:B------:R-:W-:Y:S02]  /*fcb0*/  IMAD.IADD R3, R3, 0x1, R21 ;  /* 0x0000000103037824 */ /* 0x000fe400078e0215 */
[----:B------:R-:W-:Y:S02]  /*fcc0*/  IMAD R20, R17, UR10, RZ ;  /* 0x0000000a11147c24 */ /* 0x000fe4000f8e02ff */
[----:B------:R-:W-:Y:S02]  /*fcd0*/  VIADD R22, R76, UR61 ;  /* 0x0000003d4c167c36 */ /* 0x000fe40008000000 */
[----:B------:R-:W-:-:S02]  /*fce0*/  IMAD R17, R19, UR11, R20 ;  /* 0x0000000b13117c24 */ /* 0x000fc4000f8e0214 */
[----:B------:R-:W-:Y:S01]  /*fcf0*/  IMAD.WIDE.U32 R2, R19, UR10, R2 ;  /* 0x0000000a13027c25 */ /* 0x000fe2000f8e0002 */
[----:B------:R-:W-:-:S03]  /*fd00*/  ULDC.64 UR10, c[0x0][0xa80] ;  /* 0x0002a000000a7ab9 */ /* 0x000fc60000000a00 */
[----:B------:R-:W-:Y:S02]  /*fd10*/  VIADD R19, R22, 0x20 ;  /* 0x0000002016137836 */ /* 0x000fe40000000000 */
[----:B------:R-:W-:Y:S01]  /*fd20*/  IMAD.IADD R3, R3, 0x1, R17 ;  /* 0x0000000103037824 */ /* 0x000fe200078e0211 */
[C---:B------:R-:W-:Y:S01]  /*fd30*/  LEA R17, P2, R2.reuse, UR10, 0x1 ;  /* 0x0000000a02117c11 */ /* 0x040fe2000f8408ff */
[----:B------:R-:W-:Y:S01]  /*fd40*/  UIADD3 UR8, UR8, 0x30820, URZ ;  /* 0x0003082008087890 */ /* 0x000fe2000fffe03f */
        /* <DEDUP_REMOVED lines=36> */
.L_x_1283:
[----:B------:R-:W-:Y:S05]  /*ff90*/  BSYNC B1 ;  /* 0x0000000000017941 */ /* 0x000fea0003800000 */
.L_x_1282:
        /* <DEDUP_REMOVED lines=22> */
.L_x_1285:
[----:B------:R-:W-:Y:S05]  /*10100*/  BSYNC B1 ;  /* 0x0000000000017941 */ /* 0x000fea0003800000 */
.L_x_1284:
        /* <DEDUP_REMOVED lines=22> */
.L_x_1287:
[----:B------:R-:W-:Y:S05]  /*10270*/  BSYNC B1 ;  /* 0x0000000000017941 */ /* 0x000fea0003800000 */
.L_x_1286:
[----:B0-----:R-:W-:Y:S01]  /*10280*/  VIADD R2, R22, 0x60 ;  /* 0x0000006016027836 */ /* 0x001fe20000000000 */
[----:B---3--:R-:W0:Y:S04]  /*10290*/  SHFL.IDX PT, R19, R19, 0x3, 0x181f ;  /* 0x00781f0013137f89 */ /* 0x008e2800000e0000 */
[----:B------:R-:W-:Y:S01]  /*102a0*/  ISETP.GE.AND P0, PT, R2, UR12, PT ;  /* 0x0000000c02007c0c */ /* 0x000fe2000bf06270 */
[----:B------:R-:W3:-:S12]  /*102b0*/  SHFL.IDX PT, R17, R17, 0x3, 0x181f ;  /* 0x00781f0011117f89 */ /* 0x000ed800000e0000 */
[----:B------:R-:W-:Y:S05]  /*102c0*/  @P0 BRA `(.L_x_1288) ;  /* 0x0000002400fc0947 */ /* 0x000fea0003800000 */
[----:B------:R-:W-:Y:S01]  /*102d0*/  ULDC UR4, c[0x0][0xac8] ;  /* 0x0002b20000047ab9 */ /* 0x000fe20000000800 */
[----:B------:R-:W-:Y:S01]  /*102e0*/  ULDC.64 UR8, c[0x0][0x208] ;  /* 0x0000820000087ab9 */ /* 0x000fe20000000a00 */
[----:B------:R-:W-:Y:S02]  /*102f0*/  ISETP.GE.AND P3, PT, R0, UR4, PT ;  /* 0x0000000400007c0c */ /* 0x000fe4000bf66270 */
[----:B------:R-:W-:Y:S02]  /*10300*/  ISETP.GE.AND P4, PT, R80, UR4, PT ;  /* 0x0000000450007c0c */ /* 0x000fe4000bf86270 */
[----:B------:R-:W-:-:S09]  /*10310*/  ISETP.GE.AND P5, PT, R84, UR4, PT ;  /* 0x0000000454007c0c */ /* 0x000fd2000bfa6270 */
[-C--:B---3--:R-:W-:Y:S02]  /*10320*/  @!P3 LEA R2, P0, R0, R17.reuse, 0x1 ;  /* 0x000000110002b211 */ /* 0x088fe400078008ff */
[----:B------:R-:W-:Y:S02]  /*10330*/  @!P4 LEA R4, P1, R80, R17, 0x1 ;  /* 0x000000115004c211 */ /* 0x000fe400078208ff */
[----:B0-----:R-:W-:Y:S02]  /*10340*/  @!P3 LEA.HI.X R3, R0, R19, R87, 0x1, P0 ;  /* 0x000000130003b211 */ /* 0x001fe400000f0c57 */
        /* <DEDUP_REMOVED lines=13> */
.L_x_1281:
        /* <DEDUP_REMOVED lines=9> */
[----:B------:R-:W-:Y:S01]  /*104b0*/  BSSY B1, `(.L_x_1289) ;  /* 0x00000cb000017945 */ /* 0x000fe20003800000 */
[----:B------:R-:W-:Y:S01]  /*104c0*/  UIADD3 UR11, UR11, UR13, URZ ;  /* 0x0000000d0b0b7290 */ /* 0x000fe2000fffe03f */
[----:B------:R-:W-:Y:S01]  /*104d0*/  SHF.R.S32.HI R22, RZ, 0x1f, R207 ;  /* 0x0000001fff167819 */ /* 0x000fe200000114cf */
[----:B------:R-:W-:Y:S01]  /*104e0*/  ULDC.64 UR14, c[0x0][0xb38] ;  /* 0x0002ce00000e7ab9 */ /* 0x000fe20000000a00 */
[----:B------:R-:W-:Y:S01]  /*104f0*/  ULDC.64 UR16, c[0x0][0xb40] ;  /* 0x0002d00000107ab9 */ /* 0x000fe20000000a00 */
[----:B------:R-:W-:Y:S01]  /*10500*/  UIMAD.WIDE.U32 UR10, UR19, UR14, UR10 ;  /* 0x0000000e130a72a5 */ /* 0x000fe2000f8e000a */
[----:B------:R-:W-:Y:S01]  /*10510*/  SHF.R.S32.HI R152, RZ, 0x1f, R208 ;  /* 0x0000001fff987819 */ /* 0x000fe200000114d0 */
[----:B------:R-:W-:Y:S01]  /*10520*/  UIMAD UR4, UR4, UR16, URZ ;  /* 0x00000010040472a4 */ /* 0x000fe2000f8e023f */
[----:B------:R-:W-:Y:S01]  /*10530*/  SHF.R.S32.HI R153, RZ, 0x1f, R209 ;  /* 0x0000001fff997819 */ /* 0x000fe200000114d1 */
[----:B------:R-:W-:Y:S01]  /*10540*/  UIMAD UR11, UR19, UR15, UR11 ;  /* 0x0000000f130b72a4 */ /* 0x000fe2000f8e020b */
[----:B------:R-:W-:Y:S01]  /*10550*/  SHF.R.S32.HI R154, RZ, 0x1f, R210 ;  /* 0x0000001fff9a7819 */ /* 0x000fe200000114d2 */
        /* <DEDUP_REMOVED lines=44> */
[----:B------:R-:W-:-:S02]  /*10820*/  LEA R0, P1, R2, UR10, 0x2 ;  /* 0x0000000a02007c11 */ /* 0x000fc4000f8210ff */
[----:B------:R-:W-:Y:S02]  /*10830*/  SHF.R.S32.HI R168, RZ, 0x1f, R224 ;  /* 0x0000001fffa87819 */ /* 0x000fe400000114e0 */
[----:B------:R-:W-:Y:S01]  /*10840*/  LEA.HI.X R9, R2, UR11, R9, 0x2, P1 ;  /* 0x0000000b02097c11 */ /* 0x000fe200088f1409 */
[----:B------:R0:W1:Y:S01]  /*10850*/  SHFL.IDX PT, R10, R0, RZ, 0x1c1f ;  /* 0x001c1fff000a7589 */ /* 0x00006200000e0000 */
[----:B------:R-:W-:Y:S02]  /*10860*/  SHF.R.S32.HI R169, RZ, 0x1f, R225 ;  /* 0x0000001fffa97819 */ /* 0x000fe400000114e1 */
[----:B------:R-:W-:Y:S01]  /*10870*/  SHF.R.S32.HI R170, RZ, 0x1f, R226 ;  /* 0x0000001fffaa7819 */ /* 0x000fe200000114e2 */
[----:B------:R0:W2:Y:S01]  /*10880*/  SHFL.IDX PT, R11, R9, RZ, 0x1c1f ;  /* 0x001c1fff090b7589 */ /* 0x0000a200000e0000 */
[----:B------:R-:W-:Y:S02]  /*10890*/  SHF.R.S32.HI R171, RZ, 0x1f, R227 ;  /* 0x0000001fffab7819 */ /* 0x000fe400000114e3 */
[----:B------:R-:W-:-:S02]  /*108a0*/  SHF.R.S32.HI R172, RZ, 0x1f, R228 ;  /* 0x0000001fffac7819 */ /* 0x000fc400000114e4 */
[----:B------:R-:W-:Y:S01]  /*108b0*/  SHF.R.S32.HI R173, RZ, 0x1f, R16 ;  /* 0x0000001fffad7819 */ /* 0x000fe20000011410 */
[----:B------:R-:W-:Y:S06]  /*108c0*/  @P0 BRA `(.L_x_1290) ;  /* 0x0000000800240947 */ /* 0x000fec0003800000 */
[----:B------:R-:W-:Y:S01]  /*108d0*/  ULDC UR4, c[0x0][0xac8] ;  /* 0x0002b20000047ab9 */ /* 0x000fe20000000800 */
[----:B------:R-:W-:Y:S01]  /*108e0*/  ULDC.64 UR8, c[0x0][0x208] ;  /* 0x0000820000087ab9 */ /* 0x000fe20000000a00 */
[C---:B------:R-:W-:Y:S01]  /*108f0*/  ISETP.GE.AND P5, PT, R16.reuse, UR4, PT ;  /* 0x0000000410007c0c */ /* 0x040fe2000bfa6270 */
[----:B------:R-:W-:Y:S01]  /*10900*/  VIADD R17, R16, 0xe8 ;  /* 0x000000e810117836 */ /* 0x000fe20000000000 */
[----:B------:R-:W-:Y:S01]  /*10910*/  ISETP.GE.AND P4, PT, R228, UR4, PT ;  /* 0x00000004e4007c0c */ /* 0x000fe2000bf86270 */
[----:B------:R-:W-:Y:S01]  /*10920*/  VIADD R19, R16, 0xf8 ;  /* 0x000000f810137836 */ /* 0x000fe20000000000 */
[----:B------:R-:W-:Y:S02]  /*10930*/  ISETP.GE.AND P3, PT, R227, UR4, PT ;  /* 0x00000004e3007c0c */ /* 0x000fe4000bf66270 */
[----:B------:R-:W-:-:S07]  /*10940*/  ISETP.GE.AND P0, PT, R226, UR4, PT ;  /* 0x00000004e2007c0c */ /* 0x000fce000bf06270 */
[-C--:B-1----:R-:W-:Y:S02]  /*10950*/  @!P5 LEA R2, P1, R16, R10.reuse, 0x2 ;  /* 0x0000000a1002d211 */ /* 0x082fe400078210ff */
[-C--:B------:R-:W-:Y:S02]  /*10960*/  @!P4 LEA R4, P2, R228, R10.reuse, 0x2 ;  /* 0x0000000ae404c211 */ /* 0x080fe400078410ff */
[-C--:B--2---:R-:W-:Y:S02]  /*10970*/  @!P5 LEA.HI.X R3, R16, R11.reuse, R173, 0x2, P1 ;  /* 0x0000000b1003d211 */ /* 0x084fe400008f14ad */
[----:B------:R-:W-:Y:S02]  /*10980*/  ISETP.GE.AND P1, PT, R225, UR4, PT ;  /* 0x00000004e1007c0c */ /* 0x000fe4000bf26270 */
[----:B------:R-:W-:Y:S01]  /*10990*/  @!P3 LEA R6, P6, R227, R10, 0x2 ;  /* 0x0000000ae306b211 */ /* 0x000fe200078c10ff */
[----:B------:R1:W-:Y:S01]  /*109a0*/  @!P5 ST.E.64 desc[UR8][R2.64], R24 ;  /* 0x000000180200d985 */ /* 0x0003e2000c101b08 */
[----:B------:R-:W-:-:S02]  /*109b0*/  @!P4 LEA.HI.X R5, R228, R11, R172, 0x2, P2 ;  /* 0x0000000be405c211 */ /* 0x000fc400010f14ac */
[----:B------:R-:W-:Y:S02]  /*109c0*/  ISETP.GE.AND P2, PT, R224, UR4, PT ;  /* 0x00000004e0007c0c */ /* 0x000fe4000bf46270 */
[----:B------:R-:W-:Y:S01]  /*109d0*/  @!P3 LEA.HI.X R7, R227, R11, R171, 0x2, P6 ;  /* 0x0000000be307b211 */ /* 0x000fe200030f14ab */
[----:B------:R2:W-:Y:S01]  /*109e0*/  @!P4 ST.E.64 desc[UR8][R4.64], R28 ;  /* 0x0000001c0400c985 */ /* 0x0005e2000c101b08 */
[----:B------:R-:W-:-:S03]  /*109f0*/  ISETP.GE.AND P4, PT, R222, UR4, PT ;  /* 0x00000004de007c0c */ /* 0x000fc6000bf86270 */
[----:B------:R3:W-:Y:S01]  /*10a00*/  @!P3 ST.E.64 desc[UR8][R6.64], R32 ;  /* 0x000000200600b985 */ /* 0x0007e2000c101b08 */
[----:B------:R-:W-:Y:S02]  /*10a10*/  ISETP.GE.AND P3, PT, R223, UR4, PT ;  /* 0x00000004df007c0c */ /* 0x000fe4000bf66270 */
[----:B-1----:R-:W-:-:S04]  /*10a20*/  @!P0 LEA R2, P6, R226, R10, 0x2 ;  /* 0x0000000ae2028211 */ /* 0x002fc800078c10ff */
[----:B------:R-:W-:Y:S02]  /*10a30*/  @!P0 LEA.HI.X R3, R226, R11, R170, 0x2, P6 ;  /* 0x0000000be2038211 */ /* 0x000fe400030f14aa */
[----:B--2---:R-:W-:-:S03]  /*10a40*/  @!P1 LEA R4, P5, R225, R10, 0x2 ;  /* 0x0000000ae1049211 */ /* 0x004fc600078a10ff */
[----:B------:R1:W-:Y:S01]  /*10a50*/  @!P0 ST.E.64 desc[UR8][R2.64], R36 ;  /* 0x0000002402008985 */ /* 0x0003e2000c101b08 */
[-C--:B------:R-:W-:Y:S02]  /*10a60*/  @!P1 LEA.HI.X R5, R225, R11.reuse, R169, 0x2, P5 ;  /* 0x0000000be1059211 */ /* 0x080fe400028f14a9 */
[----:B------:R-:W-:Y:S02]  /*10a70*/  ISETP.GE.AND P5, PT, R221, UR4, PT ;  /* 0x00000004dd007c0c */ /* 0x000fe4000bfa6270 */
[----:B---3--:R-:W-:Y:S01]  /*10a80*/  @!P2 LEA R6, P6, R224, R10, 0x2 ;  /* 0x0000000ae006a211 */ /* 0x008fe200078c10ff */
[----:B------:R2:W-:Y:S01]  /*10a90*/  @!P1 ST.E.64 desc[UR8][R4.64], R40 ;  /* 0x0000002804009985 */ /* 0x0005e2000c101b08 */
[----:B------:R-:W-:Y:S02]  /*10aa0*/  ISETP.GE.AND P0, PT, R220, UR4, PT ;  /* 0x00000004dc007c0c */ /* 0x000fe4000bf06270 */
[----:B------:R-:W-:Y:S02]  /*10ab0*/  @!P2 LEA.HI.X R7, R224, R11, R168, 0x2, P6 ;  /* 0x0000000be007a211 */ /* 0x000fe400030f14a8 */
[----:B------:R-:W-:-:S02]  /*10ac0*/  ISETP.GE.AND P1, PT, R219, UR4, PT ;  /* 0x00000004db007c0c */ /* 0x000fc4000bf26270 */
[CC--:B-1----:R-:W-:Y:S01]  /*10ad0*/  @!P3 LEA R2, P6, R223.reuse, R10.reuse, 0x2 ;  /* 0x0000000adf02b211 */ /* 0x0c2fe200078c10ff */
[----:B------:R1:W-:Y:S03]  /*10ae0*/  @!P2 ST.E.64 desc[UR8][R6.64], R44 ;  /* 0x0000002c0600a985 */ /* 0x0003e6000c101b08 */
[----:B------:R-:W-:Y:S02]  /*10af0*/  @!P3 LEA.HI.X R3, R223, R11, R167, 0x2, P6 ;  /* 0x0000000bdf03b211 */ /* 0x000fe400030f14a7 */
[----:B--2---:R-:W-:-:S03]  /*10b00*/  @!P4 LEA R4, P2, R222, R10, 0x2 ;  /* 0x0000000ade04c211 */ /* 0x004fc600078410ff */
[----:B------:R2:W-:Y:S01]  /*10b10*/  @!P3 ST.E.64 desc[UR8][R2.64], R48 ;  /* 0x000000300200b985 */ /* 0x0005e2000c101b08 */
[----:B------:R-:W-:Y:S02]  /*10b20*/  @!P4 LEA.HI.X R5, R222, R11, R166, 0x2, P2 ;  /* 0x0000000bde05c211 */ /* 0x000fe400010f14a6 */
[----:B------:R-:W-:Y:S02]  /*10b30*/  ISETP.GE.AND P2, PT, R218, UR4, PT ;  /* 0x00000004da007c0c */ /* 0x000fe4000bf46270 */
[----:B------:R-:W-:Y:S01]  /*10b40*/  ISETP.GE.AND P3, PT, R217, UR4, PT ;  /* 0x00000004d9007c0c */ /* 0x000fe2000bf66270 */
[----:B------:R3:W-:Y:S01]  /*10b50*/  @!P4 ST.E.64 desc[UR8][R4.64], R52 ;  /* 0x000000340400c985 */ /* 0x0007e2000c101b08 */
[----:B-1----:R-:W-:-:S04]  /*10b60*/  @!P5 LEA R6, P6, R221, R10, 0x2 ;  /* 0x0000000add06d211 */ /* 0x002fc800078c10ff */
[----:B------:R-:W-:Y:S02]  /*10b70*/  @!P5 LEA.HI.X R7, R221, R11, R165, 0x2, P6 ;  /* 0x0000000bdd07d211 */ /* 0x000fe400030f14a5 */
[----:B--2---:R-:W-:-:S03]  /*10b80*/  @!P0 LEA R2, P4, R220, R10, 0x2 ;  /* 0x0000000adc028211 */ /* 0x004fc600078810ff */
[----:B------:R1:W-:Y:S01]  /*10b90*/  @!P5 ST.E.64 desc[UR8][R6.64], R56 ;  /* 0x000000380600d985 */ /* 0x0003e2000c101b08 */
[-C--:B------:R-:W-:Y:S02]  /*10ba0*/  @!P0 LEA.HI.X R3, R220, R11.reuse, R164, 0x2, P4 ;  /* 0x0000000bdc038211 */ /* 0x080fe400020f14a4 */
[C---:B---3--:R-:W-:Y:S02]  /*10bb0*/  @!P1 LEA R4, P5, R219.reuse, R10, 0x2 ;  /* 0x0000000adb049211 */ /* 0x048fe400078a10ff */
[----:B------:R-:W-:Y:S01]  /*10bc0*/  ISETP.GE.AND P4, PT, R216, UR4, PT ;  /* 0x00000004d8007c0c */ /* 0x000fe2000bf86270 */
[----:B------:R2:W-:Y:S01]  /*10bd0*/  @!P0 ST.E.64 desc[UR8][R2.64], R60 ;  /* 0x0000003c02008985 */ /* 0x0005e2000c101b08 */
[----:B------:R-:W-:Y:S02]  /*10be0*/  @!P1 LEA.HI.X R5, R219, R11, R163, 0x2, P5 ;  /* 0x0000000bdb059211 */ /* 0x000fe400028f14a3 */
[----:B------:R-:W-:-:S03]  /*10bf0*/  ISETP.GE.AND P5, PT, R215, UR4, PT ;  /* 0x00000004d7007c0c */ /* 0x000fc6000bfa6270 */
[----:B------:R3:W-:Y:S01]  /*10c00*/  @!P1 ST.E.64 desc[UR8][R4.64], R64 ;  /* 0x0000004004009985 */ /* 0x0007e2000c101b08 */
[CC--:B-1----:R-:W-:Y:S02]  /*10c10*/  @!P2 LEA R6, P6, R218.reuse, R10.reuse, 0x2 ;  /* 0x0000000ada06a211 */ /* 0x0c2fe400078c10ff */
[----:B------:R-:W-:Y:S02]  /*10c20*/  ISETP.GE.AND P1, PT, R213, UR4, PT ;  /* 0x00000004d5007c0c */ /* 0x000fe4000bf26270 */
[----:B------:R-:W-:Y:S02]  /*10c30*/  @!P2 LEA.HI.X R7, R218, R11, R162, 0x2, P6 ;  /* 0x0000000bda07a211 */ /* 0x000fe400030f14a2 */
[----:B--2---:R-:W-:-:S03]  /*10c40*/  @!P3 LEA R2, P6, R217, R10, 0x2 ;  /* 0x0000000ad902b211 */ /* 0x004fc600078c10ff */
[----:B------:R1:W-:Y:S01]  /*10c50*/  @!P2 ST.E.64 desc[UR8][R6.64], R68 ;  /* 0x000000440600a985 */ /* 0x0003e2000c101b08 */
[----:B------:R-:W-:Y:S02]  /*10c60*/  ISETP.GE.AND P2, PT, R214, UR4, PT ;  /* 0x00000004d6007c0c */ /* 0x000fe4000bf46270 */
[----:B------:R-:W-:Y:S02]  /*10c70*/  @!P3 LEA.HI.X R3, R217, R11, R161, 0x2, P6 ;  /* 0x0000000bd903b211 */ /* 0x000fe400030f14a1 */
[----:B---3--:R-:W-:-:S03]  /*10c80*/  @!P4 LEA R4, P0, R216, R10, 0x2 ;  /* 0x0000000ad804c211 */ /* 0x008fc600078010ff */
[----:B------:R2:W-:Y:S01]  /*10c90*/  @!P3 ST.E.64 desc[UR8][R2.64], R72 ;  /* 0x000000480200b985 */ /* 0x0005e2000c101b08 */
[-C--:B------:R-:W-:Y:S02]  /*10ca0*/  @!P4 LEA.HI.X R5, R216, R11.reuse, R160, 0x2, P0 ;  /* 0x0000000bd805c211 */ /* 0x080fe400000f14a0 */
[----:B------:R-:W-:Y:S02]  /*10cb0*/  ISETP.GE.AND P0, PT, R212, UR4, PT ;  /* 0x00000004d4007c0c */ /* 0x000fe4000bf06270 */
[CC--:B-1----:R-:W-:Y:S01]  /*10cc0*/  @!P5 LEA R6, P6, R215.reuse, R10.reuse, 0x2 ;  /* 0x0000000ad706d211 */ /* 0x0c2fe200078c10ff */
[----:B------:R1:W-:Y:S01]  /*10cd0*/  @!P4 ST.E.64 desc[UR8][R4.64], R76 ;  /* 0x0000004c0400c985 */ /* 0x0003e2000c101b08 */
[----:B------:R-:W-:Y:S02]  /*10ce0*/  ISETP.GE.AND P4, PT, R210, UR4, PT ;  /* 0x00000004d2007c0c */ /* 0x000fe4000bf86270 */
[----:B------:R-:W-:Y:S02]  /*10cf0*/  @!P5 LEA.HI.X R7, R215, R11, R159, 0x2, P6 ;  /* 0x0000000bd707d211 */ /* 0x000fe400030f149f */
[----:B--2---:R-:W-:-:S03]  /*10d00*/  @!P2 LEA R2, P6, R214, R10, 0x2 ;  /* 0x0000000ad602a211 */ /* 0x004fc600078c10ff */
[----:B------:R2:W-:Y:S01]  /*10d10*/  @!P5 ST.E.64 desc[UR8][R6.64], R80 ;  /* 0x000000500600d985 */ /* 0x0005e2000c101b08 */
[----:B------:R-:W-:Y:S02]  /*10d20*/  ISETP.GE.AND P5, PT, R211, UR4, PT ;  /* 0x00000004d3007c0c */ /* 0x000fe4000bfa6270 */
[----:B------:R-:W-:Y:S02]  /*10d30*/  @!P2 LEA.HI.X R3, R214, R11, R158, 0x2, P6 ;  /* 0x0000000bd603a211 */ /* 0x000fe400030f149e */
[----:B-1----:R-:W-:-:S03]  /*10d40*/  @!P1 LEA R4, P3, R213, R10, 0x2 ;  /* 0x0000000ad5049211 */ /* 0x002fc600078610ff */
[----:B------:R1:W-:Y:S01]  /*10d50*/  @!P2 ST.E.64 desc[UR8][R2.64], R84 ;  /* 0x000000540200a985 */ /* 0x0003e2000c101b08 */
[----:B------:R-:W-:Y:S02]  /*10d60*/  ISETP.GE.AND P2, PT, R208, UR4, PT ;  /* 0x00000004d0007c0c */ /* 0x000fe4000bf46270 */
[-C--:B------:R-:W-:Y:S02]  /*10d70*/  @!P1 LEA.HI.X R5, R213, R11.reuse, R157, 0x2, P3 ;  /* 0x0000000bd5059211 */ /* 0x080fe400018f149d */
[----:B------:R-:W-:Y:S02]  /*10d80*/  ISETP.GE.AND P3, PT, R209, UR4, PT ;  /* 0x00000004d1007c0c */ /* 0x000fe4000bf66270 */
[C---:B--2---:R-:W-:Y:S01]  /*10d90*/  @!P0 LEA R6, P6, R212.reuse, R10, 0x2 ;  /* 0x0000000ad4068211 */ /* 0x044fe200078c10ff */
[----:B------:R2:W-:Y:S03]  /*10da0*/  @!P1 ST.E.64 desc[UR8][R4.64], R88 ;  /* 0x0000005804009985 */ /* 0x0005e6000c101b08 */
[----:B------:R-:W-:-:S02]  /*10db0*/  @!P0 LEA.HI.X R7, R212, R11, R156, 0x2, P6 ;  /* 0x0000000bd4078211 */ /* 0x000fc400030f149c */
[----:B-1----:R-:W-:-:S03]  /*10dc0*/  @!P5 LEA R2, P1, R211, R10, 0x2 ;  /* 0x0000000ad302d211 */ /* 0x002fc600078210ff */
[----:B------:R1:W-:Y:S01]  /*10dd0*/  @!P0 ST.E.64 desc[UR8][R6.64], R92 ;  /* 0x0000005c06008985 */ /* 0x0003e2000c101b08 */
[-C--:B------:R-:W-:Y:S02]  /*10de0*/  @!P5 LEA.HI.X R3, R211, R11.reuse, R155, 0x2, P1 ;  /* 0x0000000bd303d211 */ /* 0x080fe400008f149b */
[----:B------:R-:W-:Y:S02]  /*10df0*/  ISETP.GE.AND P1, PT, R207, UR4, PT ;  /* 0x00000004cf007c0c */ /* 0x000fe4000bf26270 */
[C---:B--2---:R-:W-:Y:S01]  /*10e00*/  @!P4 LEA R4, P0, R210.reuse, R10, 0x2 ;  /* 0x0000000ad204c211 */ /* 0x044fe200078010ff */
[----:B------:R-:W-:Y:S03]  /*10e10*/  @!P5 ST.E.64 desc[UR8][R2.64], R96 ;  /* 0x000000600200d985 */ /* 0x000fe6000c101b08 */
[----:B------:R-:W-:Y:S02]  /*10e20*/  @!P4 LEA.HI.X R5, R210, R11, R154, 0x2, P0 ;  /* 0x0000000bd205c211 */ /* 0x000fe400000f149a */
[----:B------:R-:W-:-:S02]  /*10e30*/  ISETP.GE.AND P0, PT, R206, UR4, PT ;  /* 0x00000004ce007c0c */ /* 0x000fc4000bf06270 */
[CC--:B-1----:R-:W-:Y:S01]  /*10e40*/  @!P3 LEA R6, P6, R209.reuse, R10.reuse, 0x2 ;  /* 0x0000000ad106b211 */ /* 0x0c2fe200078c10ff */
[----:B------:R-:W-:Y:S01]  /*10e50*/  @!P4 ST.E.64 desc[UR8][R4.64], R100 ;  /* 0x000000640400c985 */ /* 0x000fe2000c101b08 */
[----:B------:R-:W-:Y:S02]  /*10e60*/  ISETP.GE.AND P4, PT, R204, UR4, PT ;  /* 0x00000004cc007c0c */ /* 0x000fe4000bf86270 */
[----:B------:R-:W-:Y:S02]  /*10e70*/  @!P3 LEA.HI.X R7, R209, R11, R153, 0x2, P6 ;  /* 0x0000000bd107b211 */ /* 0x000fe400030f1499 */
[-C--:B------:R-:W-:Y:S02]  /*10e80*/  @!P2 LEA R12, P6, R208, R10.reuse, 0x2 ;  /* 0x0000000ad00ca211 */ /* 0x080fe400078c10ff */
[----:B------:R-:W-:Y:S01]  /*10e90*/  @!P1 LEA R14, P5, R207, R10, 0x2 ;  /* 0x0000000acf0e9211 */ /* 0x000fe200078a10ff */
[----:B------:R-:W-:Y:S01]  /*10ea0*/  @!P3 ST.E.64 desc[UR8][R6.64], R104 ;  /* 0x000000680600b985 */ /* 0x000fe2000c101b08 */
[----:B------:R-:W-:-:S02]  /*10eb0*/  ISETP.GE.AND P3, PT, R205, UR4, PT ;  /* 0x00000004cd007c0c */ /* 0x000fc4000bf66270 */
[-C--:B------:R-:W-:Y:S02]  /*10ec0*/  @!P2 LEA.HI.X R13, R208, R11.reuse, R152, 0x2, P6 ;  /* 0x0000000bd00da211 */ /* 0x080fe400030f1498 */
[-C--:B------:R-:W-:Y:S02]  /*10ed0*/  @!P1 LEA.HI.X R15, R207, R11.reuse, R22, 0x2, P5 ;  /* 0x0000000bcf0f9211 */ /* 0x080fe400028f1416 */
[-C--:B------:R-:W-:Y:S01]  /*10ee0*/  @!P0 LEA R20, P6, R206, R10.reuse, 0x2 ;  /* 0x0000000ace148211 */ /* 0x080fe200078c10ff */
[----:B------:R1:W-:Y:S01]  /*10ef0*/  @!P2 ST.E.64 desc[UR8][R12.64], R108 ;  /* 0x0000006c0c00a985 */ /* 0x0003e2000c101b08 */
[----:B------:R-:W-:Y:S02]  /*10f00*/  @!P4 LEA R28, P5, R204, R10, 0x2 ;  /* 0x0000000acc1cc211 */ /* 0x000fe400078a10ff */
[----:B------:R-:W-:Y:S01]  /*10f10*/  @!P0 LEA.HI.X R21, R206, R11, R237, 0x2, P6 ;  /* 0x0000000bce158211 */ /* 0x000fe200030f14ed */
[----:B------:R2:W-:Y:S01]  /*10f20*/  @!P1 ST.E.64 desc[UR8][R14.64], R112 ;  /* 0x000000700e009985 */ /* 0x0005e2000c101b08 */
[----:B------:R-:W-:-:S02]  /*10f30*/  ISETP.GE.AND P2, PT, R203, UR4, PT ;  /* 0x00000004cb007c0c */ /* 0x000fc4000bf46270 */
[CC--:B------:R-:W-:Y:S01]  /*10f40*/  @!P3 LEA R24, P1, R205.reuse, R10.reuse, 0x2 ;  /* 0x0000000acd18b211 */ /* 0x0c0fe200078210ff */
[----:B------:R3:W-:Y:S01]  /*10f50*/  @!P0 ST.E.64 desc[UR8][R20.64], R116 ;  /* 0x0000007414008985 */ /* 0x0007e2000c101b08 */
[-C--:B------:R-:W-:Y:S02]  /*10f60*/  @!P4 LEA.HI.X R29, R204, R11.reuse, R234, 0x2, P5 ;  /* 0x0000000bcc1dc211 */ /* 0x080fe400028f14ea */
[----:B------:R-:W-:Y:S02]  /*10f70*/  @!P3 LEA.HI.X R25, R205, R11, R235, 0x2, P1 ;  /* 0x0000000bcd19b211 */ /* 0x000fe400008f14eb */
[----:B------:R-:W-:Y:S02]  /*10f80*/  ISETP.GE.AND P1, PT, R202, UR4, PT ;  /* 0x00000004ca007c0c */ /* 0x000fe4000bf26270 */
[----:B------:R-:W-:Y:S01]  /*10f90*/  ISETP.GE.AND P0, PT, R23, UR4, PT ;  /* 0x0000000417007c0c */ /* 0x000fe2000bf06270 */
[----:B------:R4:W-:Y:S01]  /*10fa0*/  @!P3 ST.E.64 desc[UR8][R24.64], R120 ;  /* 0x000000781800b985 */ /* 0x0009e2000c101b08 */
[----:B-1----:R-:W-:Y:S01]  /*10fb0*/  SHF.R.S32.HI R12, RZ, 0x1f, R23 ;  /* 0x0000001fff0c7819 */ /* 0x002fe20000011417 */
[----:B--2---:R-:W-:Y:S01]  /*10fc0*/  VIADD R15, R16, 0xf0 ;  /* 0x000000f0100f7836 */ /* 0x004fe20000000000 */
[----:B------:R-:W-:Y:S01]  /*10fd0*/  @!P2 LEA R6, P5, R203, R10, 0x2 ;  /* 0x0000000acb06a211 */ /* 0x000fe200078a10ff */
[----:B------:R4:W-:Y:S01]  /*10fe0*/  @!P4 ST.E.64 desc[UR8][R28.64], R124 ;  /* 0x0000007c1c00c985 */ /* 0x0009e2000c101b08 */
[----:B------:R-:W-:-:S02]  /*10ff0*/  ISETP.GE.AND P4, PT, R17, UR4, PT ;  /* 0x0000000411007c0c */ /* 0x000fc4000bf86270 */
[----:B------:R-:W-:Y:S02]  /*11000*/  ISETP.GE.AND P3, PT, R15, UR4, PT ;  /* 0x000000040f007c0c */ /* 0x000fe4000bf66270 */
[-C--:B------:R-:W-:Y:S02]  /*11010*/  @!P2 LEA.HI.X R7, R203, R11.reuse, R233, 0x2, P5 ;  /* 0x0000000bcb07a211 */ /* 0x080fe400028f14e9 */
[CC--:B------:R-:W-:Y:S02]  /*11020*/  @!P1 LEA R4, P6, R202.reuse, R10.reuse, 0x2 ;  /* 0x0000000aca049211 */ /* 0x0c0fe400078c10ff */
[----:B------:R-:W-:Y:S01]  /*11030*/  @!P0 LEA R2, P5, R23, R10, 0x2 ;  /* 0x0000000a17028211 */ /* 0x000fe200078a10ff */
[----:B------:R4:W-:Y:S01]  /*11040*/  @!P2 ST.E.64 desc[UR8][R6.64], R128 ;  /* 0x000000800600a985 */ /* 0x0009e2000c101b08 */
[----:B------:R-:W-:Y:S02]  /*11050*/  @!P1 LEA.HI.X R5, R202, R11, R232, 0x2, P6 ;  /* 0x0000000bca059211 */ /* 0x000fe400030f14e8 */
[----:B------:R-:W-:-:S02]  /*11060*/  ISETP.GE.AND P6, PT, R19, UR4, PT ;  /* 0x0000000413007c0c */ /* 0x000fc4000bfc6270 */
[-C--:B------:R-:W-:Y:S01]  /*11070*/  @!P0 LEA.HI.X R3, R23, R11.reuse, R12, 0x2, P5 ;  /* 0x0000000b17038211 */ /* 0x080fe200028f140c */
[----:B------:R4:W-:Y:S01]  /*11080*/  @!P1 ST.E.64 desc[UR8][R4.64], R132 ;  /* 0x0000008404009985 */ /* 0x0009e2000c101b08 */
[----:B------:R-:W-:Y:S02]  /*11090*/  SHF.R.S32.HI R14, RZ, 0x1f, R17 ;  /* 0x0000001fff0e7819 */ /* 0x000fe40000011411 */
[CC--:B------:R-:W-:Y:S01]  /*110a0*/  @!P4 LEA R12, P5, R17.reuse, R10.reuse, 0x2 ;  /* 0x0000000a110cc211 */ /* 0x0c0fe200078a10ff */
[----:B------:R4:W-:Y:S01]  /*110b0*/  @!P0 ST.E.64 desc[UR8][R2.64], R136 ;  /* 0x0000008802008985 */ /* 0x0009e2000c101b08 */
[----:B---3--:R-:W-:Y:S02]  /*110c0*/  SHF.R.S32.HI R20, RZ, 0x1f, R15 ;  /* 0x0000001fff147819 */ /* 0x008fe4000001140f */
        /* <DEDUP_REMOVED lines=9> */
.L_x_1290:
[----:B------:R-:W-:Y:S05]  /*11160*/  BSYNC B1 ;  /* 0x0000000000017941 */ /* 0x000fea0003800000 */
.L_x_1289:
[----:B------:R-:W-:Y:S01]  /*11170*/  ISETP.GE.AND P0, PT, R8, UR12, PT ;  /* 0x0000000c08007c0c */ /* 0x000fe2000bf06270 */
[----:B----4-:R3:W4:Y:S04]  /*11180*/  SHFL.IDX PT, R14, R9, 0x1, 0x1c1f ;  /* 0x003c1f00090e7f89 */ /* 0x01072800000e0000 */
[----:B------:R3:W0:Y:S08]  /*11190*/  SHFL.IDX PT, R15, R0, 0x1, 0x1c1f ;  /* 0x003c1f00000f7f89 */ /* 0x00063000000e0000 */
[----:B---3--:R-:W-:Y:S05]  /*111a0*/  @P0 BRA `(.L_x_1288) ;  /* 0x0000001800440947 */ /* 0x008fea0003800000 */
[----:B------:R-:W-:Y:S01]  /*111b0*/  ULDC UR4, c[0x0][0xac8] ;  /* 0x0002b20000047ab9 */ /* 0x000fe20000000800 */
[----:B------:R-:W-:Y:S01]  /*111c0*/  ULDC.64 UR8, c[0x0][0x208] ;  /* 0x0000820000087ab9 */ /* 0x000fe20000000a00 */
[C---:B------:R-:W-:Y:S01]  /*111d0*/  ISETP.GE.AND P4, PT, R16.reuse, UR4, PT ;  /* 0x0000000410007c0c */ /* 0x040fe2000bf86270 */
[----:B0-----:R-:W-:Y:S01]  /*111e0*/  VIADD R0, R16, 0xf0 ;  /* 0x000000f010007836 */ /* 0x001fe20000000000 */
[----:B------:R-:W-:Y:S01]  /*111f0*/  ISETP.GE.AND P5, PT, R228, UR4, PT ;  /* 0x00000004e4007c0c */ /* 0x000fe2000bfa6270 */
[----:B------:R-:W-:Y:S01]  /*11200*/  VIADD R17, R16, 0xe8 ;  /* 0x000000e810117836 */ /* 0x000fe20000000000 */
[----:B------:R-:W-:Y:S02]  /*11210*/  ISETP.GE.AND P2, PT, R227, UR4, PT ;  /* 0x00000004e3007c0c */ /* 0x000fe4000bf46270 */
[----:B------:R-:W-:-:S07]  /*11220*/  ISETP.GE.AND P1, PT, R226, UR4, PT ;  /* 0x00000004e2007c0c */ /* 0x000fce000bf26270 */
[-C--:B------:R-:W-:Y:S02]  /*11230*/  @!P4 LEA R2, P0, R16, R15.reuse, 0x2 ;  /* 0x0000000f1002c211 */ /* 0x080fe400078010ff */
[-C--:B------:R-:W-:Y:S02]  /*11240*/  @!P5 LEA R4, P3, R228, R15.reuse, 0x2 ;  /* 0x0000000fe404d211 */ /* 0x080fe400078610ff */
[-C--:B----4-:R-:W-:Y:S02]  /*11250*/  @!P4 LEA.HI.X R3, R16, R14.reuse, R173, 0x2, P0 ;  /* 0x0000000e1003c211 */ /* 0x090fe400000f14ad */
[----:B------:R-:W-:Y:S02]  /*11260*/  ISETP.GE.AND P0, PT, R225, UR4, PT ;  /* 0x00000004e1007c0c */ /* 0x000fe4000bf06270 */
[----:B------:R-:W-:Y:S01]  /*11270*/  @!P5 LEA.HI.X R5, R228, R14, R172, 0x2, P3 ;  /* 0x0000000ee405d211 */ /* 0x000fe200018f14ac */
[----:B------:R0:W-:Y:S01]  /*11280*/  @!P4 ST.E.64 desc[UR8][R2.64], R26 ;  /* 0x0000001a0200c985 */ /* 0x0001e2000c101b08 */
[----:B------:R-:W-:-:S02]  /*11290*/  @!P2 LEA R6, P6, R227, R15, 0x2 ;  /* 0x0000000fe306a211 */ /* 0x000fc400078c10ff */
[----:B------:R-:W-:Y:S01]  /*112a0*/  ISETP.GE.AND P3, PT, R224, UR4, PT ;  /* 0x00000004e0007c0c */ /* 0x000fe2000bf66270 */
[----:B------:R3:W-:Y:S01]  /*112b0*/  @!P5 ST.E.64 desc[UR8][R4.64], R30 ;  /* 0x0000001e0400d985 */ /* 0x0007e2000c101b08 */
[CC--:B------:R-:W-:Y:S02]  /*112c0*/  @!P1 LEA R8, P5, R226.reuse, R15.reuse, 0x2 ;  /* 0x0000000fe2089211 */ /* 0x0c0fe400078a10ff */
[-C--:B------:R-:W-:Y:S02]  /*112d0*/  @!P2 LEA.HI.X R7, R227, R14.reuse, R171, 0x2, P6 ;  /* 0x0000000ee307a211 */ /* 0x080fe400030f14ab */
[----:B------:R-:W-:Y:S02]  /*112e0*/  ISETP.GE.AND P4, PT, R223, UR4, PT ;  /* 0x00000004df007c0c */ /* 0x000fe4000bf86270 */
[----:B-1----:R-:W-:Y:S01]  /*112f0*/  @!P0 LEA R10, P6, R225, R15, 0x2 ;  /* 0x0000000fe10a8211 */ /* 0x002fe200078c10ff */
[----:B------:R1:W-:Y:S01]  /*11300*/  @!P2 ST.E.64 desc[UR8][R6.64], R34 ;  /* 0x000000220600a985 */ /* 0x0003e2000c101b08 */
[----:B------:R-:W-:-:S02]  /*11310*/  @!P1 LEA.HI.X R9, R226, R14, R170, 0x2, P5 ;  /* 0x0000000ee2099211 */ /* 0x000fc400028f14aa */
[----:B------:R-:W-:Y:S02]  /*11320*/  ISETP.GE.AND P5, PT, R222, UR4, PT ;  /* 0x00000004de007c0c */ /* 0x000fe4000bfa6270 */
[----:B--2---:R-:W-:Y:S01]  /*11330*/  @!P0 LEA.HI.X R11, R225, R14, R169, 0x2, P6 ;  /* 0x0000000ee10b8211 */ /* 0x004fe200030f14a9 */
[----:B------:R2:W-:Y:S01]  /*11340*/  @!P1 ST.E.64 desc[UR8][R8.64], R38 ;  /* 0x0000002608009985 */ /* 0x0005e2000c101b08 */
[-C--:B0-----:R-:W-:Y:S02]  /*11350*/  @!P3 LEA R2, P6, R224, R15.reuse, 0x2 ;  /* 0x0000000fe002b211 */ /* 0x081fe400078c10ff */
[----:B------:R-:W-:Y:S01]  /*11360*/  ISETP.GE.AND P1, PT, R220, UR4, PT ;  /* 0x00000004dc007c0c */ /* 0x000fe2000bf26270 */
[----:B------:R0:W-:Y:S01]  /*11370*/  @!P0 ST.E.64 desc[UR8][R10.64], R42 ;  /* 0x0000002a0a008985 */ /* 0x0001e2000c101b08 */
[----:B------:R-:W-:Y:S02]  /*11380*/  ISETP.GE.AND P0, PT, R221, UR4, PT ;  /* 0x00000004dd007c0c */ /* 0x000fe4000bf06270 */
[----:B---3--:R-:W-:-:S02]  /*11390*/  @!P4 LEA R4, P2, R223, R15, 0x2 ;  /* 0x0000000fdf04c211 */ /* 0x008fc400078410ff */
[-C--:B------:R-:W-:Y:S02]  /*113a0*/  @!P3 LEA.HI.X R3, R224, R14.reuse, R168, 0x2, P6 ;  /* 0x0000000ee003b211 */ /* 0x080fe400030f14a8 */
[CC--:B------:R-:W-:Y:S02]  /*113b0*/  @!P5 LEA R12, P6, R222.reuse, R15.reuse, 0x2 ;  /* 0x0000000fde0cd211 */ /* 0x0c0fe400078c10ff */
[-C--:B------:R-:W-:Y:S01]  /*113c0*/  @!P4 LEA.HI.X R5, R223, R14.reuse, R167, 0x2, P2 ;  /* 0x0000000edf05c211 */ /* 0x080fe200010f14a7 */
[----:B------:R3:W-:Y:S01]  /*113d0*/  @!P3 ST.E.64 desc[UR8][R2.64], R46 ;  /* 0x0000002e0200b985 */ /* 0x0007e2000c101b08 */
[----:B------:R-:W-:Y:S02]  /*113e0*/  ISETP.GE.AND P2, PT, R219, UR4, PT ;  /* 0x00000004db007c0c */ /* 0x000fe4000bf46270 */
[----:B------:R-:W-:Y:S01]  /*113f0*/  @!P5 LEA.HI.X R13, R222, R14, R166, 0x2, P6 ;  /* 0x0000000ede0dd211 */ /* 0x000fe200030f14a6 */
[----:B------:R4:W-:Y:S01]  /*11400*/  @!P4 ST.E.64 desc[UR8][R4.64], R50 ;  /* 0x000000320400c985 */ /* 0x0009e2000c101b08 */
[----:B-1----:R-:W-:-:S02]  /*11410*/  @!P0 LEA R6, P4, R221, R15, 0x2 ;  /* 0x0000000fdd068211 */ /* 0x002fc400078810ff */
[----:B------:R-:W-:Y:S01]  /*11420*/  ISETP.GE.AND P3, PT, R218, UR4, PT ;  /* 0x00000004da007c0c */ /* 0x000fe2000bf66270 */
[----:B------:R1:W-:Y:S01]  /*11430*/  @!P5 ST.E.64 desc[UR8][R12.64], R54 ;  /* 0x000000360c00d985 */ /* 0x0003e2000c101b08 */
[C---:B--2---:R-:W-:Y:S02]  /*11440*/  @!P1 LEA R8, P5, R220.reuse, R15, 0x2 ;  /* 0x0000000fdc089211 */ /* 0x044fe400078a10ff */
[-C--:B------:R-:W-:Y:S02]  /*11450*/  @!P0 LEA.HI.X R7, R221, R14.reuse, R165, 0x2, P4 ;  /* 0x0000000edd078211 */ /* 0x080fe400020f14a5 */
[----:B------:R-:W-:Y:S02]  /*11460*/  ISETP.GE.AND P4, PT, R217, UR4, PT ;  /* 0x00000004d9007c0c */ /* 0x000fe4000bf86270 */
[----:B------:R-:W-:Y:S01]  /*11470*/  @!P1 LEA.HI.X R9, R220, R14, R164, 0x2, P5 ;  /* 0x0000000edc099211 */ /* 0x000fe200028f14a4 */
[----:B------:R-:W-:Y:S01]  /*11480*/  @!P0 ST.E.64 desc[UR8][R6.64], R58 ;  /* 0x0000003a06008985 */ /* 0x000fe2000c101b08 */
[----:B------:R-:W-:-:S02]  /*11490*/  ISETP.GE.AND P5, PT, R216, UR4, PT ;  /* 0x00000004d8007c0c */ /* 0x000fc4000bfa6270 */
[CC--:B0-----:R-:W-:Y:S01]  /*114a0*/  @!P2 LEA R10, P6, R219.reuse, R15.reuse, 0x2 ;  /* 0x0000000fdb0aa211 */ /* 0x0c1fe200078c10ff */
[----:B------:R0:W-:Y:S01]  /*114b0*/  @!P1 ST.E.64 desc[UR8][R8.64], R62 ;  /* 0x0000003e08009985 */ /* 0x0001e2000c101b08 */
[----:B------:R-:W-:Y:S02]  /*114c0*/  ISETP.GE.AND P1, PT, R214, UR4, PT ;  /* 0x00000004d6007c0c */ /* 0x000fe4000bf26270 */
[----:B------:R-:W-:Y:S02]  /*114d0*/  @!P2 LEA.HI.X R11, R219, R14, R163, 0x2, P6 ;  /* 0x0000000edb0ba211 */ /* 0x000fe400030f14a3 */
[-C--:B---3--:R-:W-:Y:S02]  /*114e0*/  @!P3 LEA R2, P6, R218, R15.reuse, 0x2 ;  /* 0x0000000fda02b211 */ /* 0x088fe400078c10ff */
[----:B----4-:R-:W-:Y:S01]  /*114f0*/  @!P4 LEA R4, P0, R217, R15, 0x2 ;  /* 0x0000000fd904c211 */ /* 0x010fe200078010ff */
[----:B------:R2:W-:Y:S01]  /*11500*/  @!P2 ST.E.64 desc[UR8][R10.64], R66 ;  /* 0x000000420a00a985 */ /* 0x0005e2000c101b08 */
[----:B------:R-:W-:-:S02]  /*11510*/  ISETP.GE.AND P2, PT, R215, UR4, PT ;  /* 0x00000004d7007c0c */ /* 0x000fc4000bf46270 */
[-C--:B------:R-:W-:Y:S02]  /*11520*/  @!P3 LEA.HI.X R3, R218, R14.reuse, R162, 0x2, P6 ;  /* 0x0000000eda03b211 */ /* 0x080fe400030f14a2 */
[CC--:B-1----:R-:W-:Y:S02]  /*11530*/  @!P5 LEA R12, P6, R216.reuse, R15.reuse, 0x2 ;  /* 0x0000000fd80cd211 */ /* 0x0c2fe400078c10ff */
[-C--:B------:R-:W-:Y:S01]  /*11540*/  @!P4 LEA.HI.X R5, R217, R14.reuse, R161, 0x2, P0 ;  /* 0x0000000ed905c211 */ /* 0x080fe200000f14a1 */
[----:B------:R1:W-:Y:S01]  /*11550*/  @!P3 ST.E.64 desc[UR8][R2.64], R70 ;  /* 0x000000460200b985 */ /* 0x0003e2000c101b08 */
[----:B------:R-:W-:Y:S02]  /*11560*/  ISETP.GE.AND P0, PT, R213, UR4, PT ;  /* 0x00000004d5007c0c */ /* 0x000fe4000bf06270 */
[----:B------:R-:W-:Y:S01]  /*11570*/  @!P5 LEA.HI.X R13, R216, R14, R160, 0x2, P6 ;  /* 0x0000000ed80dd211 */ /* 0x000fe200030f14a0 */
[----:B------:R3:W-:Y:S01]  /*11580*/  @!P4 ST.E.64 desc[UR8][R4.64], R74 ;  /* 0x0000004a0400c985 */ /* 0x0007e2000c101b08 */
[----:B0-----:R-:W-:-:S02]  /*11590*/  @!P1 LEA R8, P3, R214, R15, 0x2 ;  /* 0x0000000fd6089211 */ /* 0x001fc400078610ff */
[-C--:B------:R-:W-:Y:S01]  /*115a0*/  @!P2 LEA R6, P6, R215, R15.reuse, 0x2 ;  /* 0x0000000fd706a211 */ /* 0x080fe200078c10ff */
[----:B------:R0:W-:Y:S01]  /*115b0*/  @!P5 ST.E.64 desc[UR8][R12.64], R78 ;  /* 0x0000004e0c00d985 */ /* 0x0001e2000c101b08 */
[----:B------:R-:W-:Y:S02]  /*115c0*/  ISETP.GE.AND P5, PT, R212, UR4, PT ;  /* 0x00000004d4007c0c */ /* 0x000fe4000bfa6270 */
        /* <DEDUP_REMOVED lines=8> */
[CC--:B-1----:R-:W-:Y:S02]  /*11650*/  @!P5 LEA R2, P2, R212.reuse, R15.reuse, 0x2 ;  /* 0x0000000fd402d211 */ /* 0x0c2fe400078410ff */
[----:B---3--:R-:W-:Y:S01]  /*11660*/  @!P4 LEA R4, P1, R211, R15, 0x2 ;  /* 0x0000000fd304c211 */ /* 0x008fe200078210ff */
[----:B------:R1:W-:Y:S01]  /*11670*/  @!P0 ST.E.64 desc[UR8][R10.64], R90 ;  /* 0x0000005a0a008985 */ /* 0x0003e2000c101b08 */
[----:B------:R-:W-:Y:S02]  /*11680*/  ISETP.GE.AND P0, PT, R209, UR4, PT ;  /* 0x00000004d1007c0c */ /* 0x000fe4000bf06270 */
[----:B------:R-:W-:Y:S02]  /*11690*/  @!P5 LEA.HI.X R3, R212, R14, R156, 0x2, P2 ;  /* 0x0000000ed403d211 */ /* 0x000fe400010f149c */
[----:B------:R-:W-:-:S02]  /*116a0*/  ISETP.GE.AND P2, PT, R208, UR4, PT ;  /* 0x00000004d0007c0c */ /* 0x000fc4000bf46270 */
[-C--:B------:R-:W-:Y:S01]  /*116b0*/  @!P4 LEA.HI.X R5, R211, R14.reuse, R155, 0x2, P1 ;  /* 0x0000000ed305c211 */ /* 0x080fe200008f149b */
[----:B------:R3:W-:Y:S01]  /*116c0*/  @!P5 ST.E.64 desc[UR8][R2.64], R94 ;  /* 0x0000005e0200d985 */ /* 0x0007e2000c101b08 */
[CC--:B0-----:R-:W-:Y:S02]  /*116d0*/  @!P3 LEA R12, P6, R210.reuse, R15.reuse, 0x2 ;  /* 0x0000000fd20cb211 */ /* 0x0c1fe400078c10ff */
[----:B------:R-:W-:Y:S01]  /*116e0*/  ISETP.GE.AND P1, PT, R207, UR4, PT ;  /* 0x00000004cf007c0c */ /* 0x000fe2000bf26270 */
[----:B------:R-:W-:Y:S01]  /*116f0*/  @!P4 ST.E.64 desc[UR8][R4.64], R98 ;  /* 0x000000620400c985 */ /* 0x000fe2000c101b08 */
[----:B------:R-:W-:Y:S02]  /*11700*/  @!P3 LEA.HI.X R13, R210, R14, R154, 0x2, P6 ;  /* 0x0000000ed20db211 */ /* 0x000fe400030f149a */
[----:B------:R-:W-:Y:S02]  /*11710*/  ISETP.GE.AND P4, PT, R206, UR4, PT ;  /* 0x00000004ce007c0c */ /* 0x000fe4000bf86270 */
[-C--:B--2---:R-:W-:Y:S01]  /*11720*/  @!P0 LEA R6, P6, R209, R15.reuse, 0x2 ;  /* 0x0000000fd1068211 */ /* 0x084fe200078c10ff */
[----:B------:R0:W-:Y:S01]  /*11730*/  @!P3 ST.E.64 desc[UR8][R12.64], R102 ;  /* 0x000000660c00b985 */ /* 0x0001e2000c101b08 */
[----:B----4-:R-:W-:-:S02]  /*11740*/  @!P2 LEA R8, P3, R208, R15, 0x2 ;  /* 0x0000000fd008a211 */ /* 0x010fc400078610ff */
[-C--:B------:R-:W-:Y:S02]  /*11750*/  @!P0 LEA.HI.X R7, R209, R14.reuse, R153, 0x2, P6 ;  /* 0x0000000ed1078211 */ /* 0x080fe400030f1499 */
[----:B------:R-:W-:Y:S02]  /*11760*/  @!P2 LEA.HI.X R9, R208, R14, R152, 0x2, P3 ;  /* 0x0000000ed009a211 */ /* 0x000fe400018f1498 */
[----:B------:R-:W-:Y:S01]  /*11770*/  ISETP.GE.AND P3, PT, R204, UR4, PT ;  /* 0x00000004cc007c0c */ /* 0x000fe2000bf66270 */
[----:B------:R2:W-:Y:S01]  /*11780*/  @!P0 ST.E.64 desc[UR8][R6.64], R106 ;  /* 0x0000006a06008985 */ /* 0x0005e2000c101b08 */
[-C--:B-1----:R-:W-:Y:S02]  /*11790*/  @!P1 LEA R10, P6, R207, R15.reuse, 0x2 ;  /* 0x0000000fcf0a9211 */ /* 0x082fe400078c10ff */
[----:B------:R-:W-:Y:S01]  /*117a0*/  ISETP.GE.AND P5, PT, R205, UR4, PT ;  /* 0x00000004cd007c0c */ /* 0x000fe2000bfa6270 */
[----:B------:R1:W-:Y:S01]  /*117b0*/  @!P2 ST.E.64 desc[UR8][R8.64], R110 ;  /* 0x0000006e0800a985 */ /* 0x0003e2000c101b08 */
[----:B---3--:R-:W-:-:S02]  /*117c0*/  @!P4 LEA R2, P0, R206, R15, 0x2 ;  /* 0x0000000fce02c211 */ /* 0x008fc400078010ff */
[-C--:B------:R-:W-:Y:S02]  /*117d0*/  @!P1 LEA.HI.X R11, R207, R14.reuse, R22, 0x2, P6 ;  /* 0x0000000ecf0b9211 */ /* 0x080fe400030f1416 */
[----:B------:R-:W-:Y:S02]  /*117e0*/  @!P4 LEA.HI.X R3, R206, R14, R237, 0x2, P0 ;  /* 0x0000000ece03c211 */ /* 0x000fe400000f14ed */
[----:B------:R-:W-:Y:S01]  /*117f0*/  ISETP.GE.AND P0, PT, R203, UR4, PT ;  /* 0x00000004cb007c0c */ /* 0x000fe2000bf06270 */
[----:B------:R-:W-:Y:S01]  /*11800*/  @!P1 ST.E.64 desc[UR8][R10.64], R114 ;  /* 0x000000720a009985 */ /* 0x000fe2000c101b08 */
[----:B0-----:R-:W-:Y:S02]  /*11810*/  @!P3 LEA R12, P2, R204, R15, 0x2 ;  /* 0x0000000fcc0cb211 */ /* 0x001fe400078410ff */
[----:B------:R-:W-:Y:S01]  /*11820*/  ISETP.GE.AND P1, PT, R17, UR4, PT ;  /* 0x0000000411007c0c */ /* 0x000fe2000bf26270 */
[----:B------:R0:W-:Y:S01]  /*11830*/  @!P4 ST.E.64 desc[UR8][R2.64], R118 ;  /* 0x000000760200c985 */ /* 0x0001e2000c101b08 */
[----:B------:R-:W-:-:S02]  /*11840*/  ISETP.GE.AND P4, PT, R202, UR4, PT ;  /* 0x00000004ca007c0c */ /* 0x000fc4000bf86270 */
[CC--:B------:R-:W-:Y:S02]  /*11850*/  @!P5 LEA R4, P6, R205.reuse, R15.reuse, 0x2 ;  /* 0x0000000fcd04d211 */ /* 0x0c0fe400078c10ff */
[-C--:B------:R-:W-:Y:S02]  /*11860*/  @!P3 LEA.HI.X R13, R204, R14.reuse, R234, 0x2, P2 ;  /* 0x0000000ecc0db211 */ /* 0x080fe400010f14ea */
[----:B------:R-:W-:Y:S02]  /*11870*/  ISETP.GE.AND P2, PT, R0, UR4, PT ;  /* 0x0000000400007c0c */ /* 0x000fe4000bf46270 */
[-C--:B------:R-:W-:Y:S02]  /*11880*/  @!P5 LEA.HI.X R5, R205, R14.reuse, R235, 0x2, P6 ;  /* 0x0000000ecd05d211 */ /* 0x080fe400030f14eb */
[C---:B--2---:R-:W-:Y:S02]  /*11890*/  @!P0 LEA R6, P6, R203.reuse, R15, 0x2 ;  /* 0x0000000fcb068211 */ /* 0x044fe400078c10ff */
[----:B-1----:R-:W-:Y:S01]  /*118a0*/  SHF.R.S32.HI R9, RZ, 0x1f, R17 ;  /* 0x0000001fff097819 */ /* 0x002fe20000011411 */
[----:B------:R1:W-:Y:S01]  /*118b0*/  @!P5 ST.E.64 desc[UR8][R4.64], R122 ;  /* 0x0000007a0400d985 */ /* 0x0003e2000c101b08 */
[----:B------:R-:W-:-:S02]  /*118c0*/  @!P0 LEA.HI.X R7, R203, R14, R233, 0x2, P6 ;  /* 0x0000000ecb078211 */ /* 0x000fc400030f14e9 */
[CC--:B0-----:R-:W-:Y:S01]  /*118d0*/  @!P4 LEA R2, P6, R202.reuse, R15.reuse, 0x2 ;  /* 0x0000000fca02c211 */ /* 0x0c1fe200078c10ff */
[----:B------:R0:W-:Y:S01]  /*118e0*/  @!P3 ST.E.64 desc[UR8][R12.64], R126 ;  /* 0x0000007e0c00b985 */ /* 0x0001e2000c101b08 */
[----:B------:R-:W-:Y:S02]  /*118f0*/  ISETP.GE.AND P5, PT, R23, UR4, PT ;  /* 0x0000000417007c0c */ /* 0x000fe4000bfa6270 */
[----:B------:R-:W-:Y:S01]  /*11900*/  @!P4 LEA.HI.X R3, R202, R14, R232, 0x2, P6 ;  /* 0x0000000eca03c211 */ /* 0x000fe200030f14e8 */
[----:B------:R0:W-:Y:S01]  /*11910*/  @!P0 ST.E.64 desc[UR8][R6.64], R130 ;  /* 0x0000008206008985 */ /* 0x0001e2000c101b08 */
[-C--:B------:R-:W-:Y:S02]  /*11920*/  @!P2 LEA R10, P6, R0, R15.reuse, 0x2 ;  /* 0x0000000f000aa211 */ /* 0x080fe400078c10ff */
[----:B------:R-:W-:Y:S01]  /*11930*/  @!P1 LEA R8, P3, R17, R15, 0x2 ;  /* 0x0000000f11089211 */ /* 0x000fe200078610ff */
[----:B------:R0:W-:Y:S01]  /*11940*/  @!P4 ST.E.64 desc[UR8][R2.64], R134 ;  /* 0x000000860200c985 */ /* 0x0001e2000c101b08 */
[----:B-1----:R-:W-:-:S02]  /*11950*/  SHF.R.S32.HI R5, RZ, 0x1f, R0 ;  /* 0x0000001fff057819 */ /* 0x002fc40000011400 */
[-C--:B------:R-:W-:Y:S02]  /*11960*/  @!P1 LEA.HI.X R9, R17, R14.reuse, R9, 0x2, P3 ;  /* 0x0000000e11099211 */ /* 0x080fe400018f1409 */
[-C--:B------:R-:W-:Y:S01]  /*11970*/  @!P2 LEA.HI.X R11, R0, R14.reuse, R5, 0x2, P6 ;  /* 0x0000000e000ba211 */ /* 0x080fe200030f1405 */
[----:B------:R-:W-:Y:S01]  /*11980*/  VIADD R0, R16, 0xf8 ;  /* 0x000000f810007836 */ /* 0x000fe20000000000 */
[----:B------:R-:W-:Y:S02]  /*11990*/  SHF.R.S32.HI R17, RZ, 0x1f, R23 ;  /* 0x0000001fff117819 */ /* 0x000fe40000011417 */
[C---:B------:R-:W-:Y:S02]  /*119a0*/  @!P5 LEA R4, P3, R23.reuse, R15, 0x2 ;  /* 0x0000000f1704d211 */ /* 0x040fe400078610ff */
[----:B------:R-:W-:Y:S02]  /*119b0*/  ISETP.GE.AND P0, PT, R0, UR4, PT ;  /* 0x0000000400007c0c */ /* 0x000fe4000bf06270 */
[----:B------:R-:W-:-:S05]  /*119c0*/  @!P5 LEA.HI.X R5, R23, R14, R17, 0x2, P3 ;  /* 0x0000000e1705d211 */ /* 0x000fca00018f1411 */
[----:B------:R0:W-:Y:S04]  /*119d0*/  @!P5 ST.E.64 desc[UR8][R4.64], R138 ;  /* 0x0000008a0400d985 */ /* 0x0001e8000c101b08 */
[----:B------:R0:W-:Y:S04]  /*119e0*/  @!P1 ST.E.64 desc[UR8][R8.64], R142 ;  /* 0x0000008e08009985 */ /* 0x0001e8000c101b08 */
[----:B------:R0:W-:Y:S01]  /*119f0*/  @!P2 ST.E.64 desc[UR8][R10.64], R146 ;  /* 0x000000920a00a985 */ /* 0x0001e2000c101b08 */
[----:B------:R-:W-:Y:S05]  /*11a00*/  @P0 BRA `(.L_x_1288) ;  /* 0x00000010002c0947 */ /* 0x000fea0003800000 */
[----:B0-----:R-:W-:Y:S01]  /*11a10*/  LEA R2, P0, R0, R15, 0x2 ;  /* 0x0000000f00027211 */ /* 0x001fe200078010ff */
[----:B------:R-:W-:Y:S01]  /*11a20*/  ULDC.64 UR8, c[0x0][0x208] ;  /* 0x0000820000087ab9 */ /* 0x000fe20000000a00 */
[----:B------:R-:W-:-:S04]  /*11a30*/  SHF.R.S32.HI R3, RZ, 0x1f, R0 ;  /* 0x0000001fff037819 */ /* 0x000fc80000011400 */
[----:B------:R-:W-:-:S05]  /*11a40*/  LEA.HI.X R3, R0, R14, R3, 0x2, P0 ;  /* 0x0000000e00037211 */ /* 0x000fca00000f1403 */
[----:B------:R0:W-:Y:S01]  /*11a50*/  ST.E.64 desc[UR8][R2.64], R150 ;  /* 0x0000009602007985 */ /* 0x0001e2000c101b08 */
[----:B------:R-:W-:Y:S05]  /*11a60*/  BRA `(.L_x_1288) ;  /* 0x0000001000147947 */ /* 0x000fea0003800000 */
.L_x_1279:
[----:B------:R-:W-:Y:S01]  /*11a70*/  ULDC.64 UR8, c[0x0][0xc00] ;  /* 0x0003000000087ab9 */ /* 0x000fe20000000a00 */
[----:B------:R-:W-:Y:S01]  /*11a80*/  R2UR UR4, R229 ;  /* 0x00000000e50472ca */ /* 0x000fe200000e0000 */
[----:B------:R-:W-:Y:S01]  /*11a90*/  UISETP.NE.U32.AND UP0, UPT, UR8, URZ, UPT ;  /* 0x0000003f0800728c */ /* 0x000fe2000bf05070 */
[----:B------:R-:W-:Y:S01]  /*11aa0*/  R2UR UR10, R22 ;  /* 0x00000000160a72ca */ /* 0x000fe200000e0000 */
[----:B------:R-:W-:Y:S02]  /*11ab0*/  ULDC.64 UR12, c[0x0][0x208] ;  /* 0x00008200000c7ab9 */ /* 0x000fe40000000a00 */
[----:B------:R-:W-:-:S03]  /*11ac0*/  UISETP.NE.AND.EX UP0, UPT, UR9, URZ, UPT, UP0 ;  /* 0x0000003f0900728c */ /* 0x000fc6000bf05300 */
[----:B------:R-:W-:-:S03]  /*11ad0*/  ULDC.64 UR8, c[0x0][0xc00] ;  /* 0x0003000000087ab9 */ /* 0x000fc60000000a00 */
[----:B------:R-:W-:Y:S02]  /*11ae0*/  PLOP3.LUT P1, PT, PT, PT, UP0, 0x80, 0x0 ;  /* 0x000000000000781c */ /* 0x000fe40003f2f008 */
[----:B------:R-:W-:-:S06]  /*11af0*/  UIMAD.WIDE UR8, UR4, 0x4, UR8 ;  /* 0x00000004040878a5 */ /* 0x000fcc000f8e0208 */
[----:B------:R-:W-:Y:S02]  /*11b00*/  IMAD.U32 R2, RZ, RZ, UR8 ;  /* 0x00000008ff027e24 */ /* 0x000fe4000f8e00ff */
[----:B------:R-:W-:Y:S01]  /*11b10*/  IMAD.U32 R3, RZ, RZ, UR9 ;  /* 0x00000009ff037e24 */ /* 0x000fe2000f8e00ff */
[----:B------:R-:W0:Y:S01]  /*11b20*/  S2R R6, SR_TID.X ;  /* 0x0000000000067919 */ /* 0x000e220000002100 */
[----:B------:R-:W-:-:S03]  /*11b30*/  ULDC.64 UR8, c[0x0][0xc08] ;  /* 0x0003020000087ab9 */ /* 0x000fc60000000a00 */
[----:B------:R-:W2:Y:S01]  /*11b40*/  @P1 LDG.E R7, desc[UR12][R2.64] ;  /* 0x0000000c02071981 */ /* 0x000ea2000c1e1900 */
[----:B------:R-:W-:-:S04]  /*11b50*/  UISETP.NE.U32.AND UP1, UPT, UR8, URZ, UPT ;  /* 0x0000003f0800728c */ /* 0x000fc8000bf25070 */
[----:B------:R-:W-:-:S06]  /*11b60*/  UISETP.NE.AND.EX UP1, UPT, UR9, URZ, UPT, UP1 ;  /* 0x0000003f0900728c */ /* 0x000fcc000bf25310 */
[----:B------:R-:W-:-:S05]  /*11b70*/  PLOP3.LUT P2, PT, PT, PT, UP1, 0x80, 0x0 ;  /* 0x000000000000781c */ /* 0x000fca0003f4f018 */
[----:B------:R-:W-:Y:S02]  /*11b80*/  @UP1 ULDC.64 UR8, c[0x0][0xc08] ;  /* 0x0003020000081ab9 */ /* 0x000fe40000000a00 */
[----:B------:R-:W-:Y:S02]  /*11b90*/  @UP1 UIMAD.WIDE UR8, UR4, 0x4, UR8 ;  /* 0x00000004040818a5 */ /* 0x000fe4000f8e0208 */
[----:B------:R-:W-:Y:S01]  /*11ba0*/  UISETP.NE.AND UP1, UPT, UR10, URZ, UPT ;  /* 0x0000003f0a00728c */ /* 0x000fe2000bf25270 */
[----:B------:R-:W-:Y:S02]  /*11bb0*/  ULDC UR4, c[0x0][0xa88] ;  /* 0x0002a20000047ab9 */ /* 0x000fe40000000800 */
[----:B------:R-:W-:Y:S02]  /*11bc0*/  IMAD.U32 R0, RZ, RZ, UR4 ;  /* 0x00000004ff007e24 */ /* 0x000fe4000f8e00ff */
[----:B------:R-:W-:Y:S02]  /*11bd0*/  IMAD.U32 R4, RZ, RZ, UR8 ;  /* 0x00000008ff047e24 */ /* 0x000fe4000f8e00ff */
[----:B------:R-:W-:Y:S01]  /*11be0*/  IMAD.U32 R5, RZ, RZ, UR9 ;  /* 0x00000009ff057e24 */ /* 0x000fe2000f8e00ff */
[----:B------:R-:W-:Y:S01]  /*11bf0*/  UMOV UR4, URZ ;  /* 0x0000003f00047c82 */ /* 0x000fe20008000000 */
[----:B0-----:R-:W-:-:S02]  /*11c00*/  VIADD R6, R6, 0xffffff80 ;  /* 0xffffff8006067836 */ /* 0x001fc40000000000 */
[----:B------:R-:W-:Y:S01]  /*11c10*/  @!UP1 ULDC UR10, c[0x0][0xad4] ;  /* 0x0002b500000a9ab9 */ /* 0x000fe20000000800 */
[----:B------:R0:W5:Y:S01]  /*11c20*/  @P2 LDG.E R0, desc[UR12][R4.64] ;  /* 0x0000000c04002981 */ /* 0x000162000c1e1900 */
[----:B------:R-:W-:Y:S01]  /*11c30*/  IMAD.U32 R22, RZ, RZ, UR10 ;  /* 0x0000000aff167e24 */ /* 0x000fe2000f8e00ff */
[----:B------:R-:W-:Y:S02]  /*11c40*/  ISETP.GT.AND P0, PT, R6, 0x7f, PT ;  /* 0x0000007f0600780c */ /* 0x000fe40003f04270 */
[----:B--2---:R-:W-:Y:S01]  /*11c50*/  @P1 R2UR UR4, R7 ;  /* 0x00000000070412ca */ /* 0x004fe200000e0000 */
[----:B0-----:R-:W-:-:S14]  /*11c60*/  @P2 BRA `(.L_x_1291) ;  /* 0x0000000000142947 */ /* 0x001fdc0003800000 */
[----:B------:R-:W-:Y:S05]  /*11c70*/  @!P1 BRA `(.L_x_1291) ;  /* 0x0000000000109947 */ /* 0x000fea0003800000 */
[----:B------:R-:W-:Y:S02]  /*11c80*/  ULDC.64 UR8, c[0x0][0x208] ;  /* 0x0000820000087ab9 */ /* 0x000fe40000000a00 */
[----:B------:R-:W2:Y:S04]  /*11c90*/  LDG.E R5, desc[UR8][R2.64] ;  /* 0x0000000802057981 */ /* 0x000ea8000c1e1900 */
[----:B-----5:R-:W2:Y:S02]  /*11ca0*/  LDG.E R0, desc[UR8][R2.64+0x4] ;  /* 0x0000040802007981 */ /* 0x020ea4000c1e1900 */
[----:B--2---:R-:W-:-:S07]  /*11cb0*/  IMAD.IADD R0, R0, 0x1, -R5 ;  /* 0x0000000100007824 */ /* 0x004fce00078e0a05 */
.L_x_1291:
[----:B------:R-:W-:Y:S01]  /*11cc0*/  R2UR UR8, R229 ;  /* 0x00000000e50872ca */ /* 0x000fe200000e0000 */
[----:B------:R-:W-:Y:S01]  /*11cd0*/  USHF.R.S32.HI UR21, URZ, 0x1f, UR4 ;  /* 0x0000001f3f157899 */ /* 0x000fe20008011404 */
[----:B------:R-:W-:Y:S11]  /*11ce0*/  BSSY B1, `(.L_x_1292) ;  /* 0x000003e000017945 */ /* 0x000ff60003800000 */
[----:B------:R-:W-:-:S02]  /*11cf0*/  USHF.R.S32.HI UR13, URZ, 0x1f, UR8 ;  /* 0x0000001f3f0d7899 */ /* 0x000fc40008011408 */
[----:B------:R-:W-:Y:S02]  /*11d00*/  USEL UR12, UR8, URZ, !UP0 ;  /* 0x0000003f080c7287 */ /* 0x000fe4000c000000 */
[----:B------:R-:W-:Y:S01]  /*11d10*/  USEL UR13, UR13, URZ, !UP0 ;  /* 0x0000003f0d0d7287 */ /* 0x000fe2000c000000 */
[----:B------:R-:W-:Y:S11]  /*11d20*/  @P0 BRA `(.L_x_1293) ;  /* 0x0000000000e40947 */ /* 0x000ff60003800000 */
[----:B------:R-:W0:Y:S01]  /*11d30*/  S2R R4, SR_TID.X ;  /* 0x0000000000047919 */ /* 0x000e220000002100 */
[----:B------:R-:W1:Y:S01]  /*11d40*/  LDC R9, c[0x0][0xbe8] ;  /* 0x0002fa00ff097b82 */ /* 0x000e620000000800 */
[----:B------:R-:W-:Y:S02]  /*11d50*/  IMAD.U32 R3, RZ, RZ, UR61 ;  /* 0x0000003dff037e24 */ /* 0x000fe4000f8e00ff */
[----:B-1---5:R-:W-:-:S03]  /*11d60*/  IMAD R2, R0, R9, RZ ;  /* 0x0000000900027224 */ /* 0x022fc600078e02ff */
[----:B0-----:R-:W-:-:S04]  /*11d70*/  IADD3 R4, R3, -0x80, R4 ;  /* 0xffffff8003047810 */ /* 0x001fc80007ffe004 */
        /* <DEDUP_REMOVED lines=17> */
[----:B------:R-:W-:Y:S02]  /*11e90*/  UIMAD.WIDE.U32 UR10, UR8, UR20, URZ ;  /* 0x00000014080a72a5 */ /* 0x000fe4000f8e003f */
[----:B------:R-:W-:Y:S01]  /*11ea0*/  UIMAD UR20, UR9, UR20, URZ ;  /* 0x00000014091472a4 */ /* 0x000fe2000f8e023f */
        /* <DEDUP_REMOVED lines=14> */
[----:B------:R-:W-:Y:S01]  /*11f90*/  IADD3 R2, P0, P1, R5, UR10, R2 ;  /* 0x0000000a05027c10 */ /* 0x000fe2000f91e002 */
[----:B------:R-:W-:Y:S01]  /*11fa0*/  IMAD R7, R9, R7, R4 ;  /* 0x0000000709077224 */ /* 0x000fe200078e0204 */
[----:B------:R-:W-:Y:S01]  /*11fb0*/  SHF.R.S32.HI R5, RZ, 0x1f, R5 ;  /* 0x0000001fff057819 */ /* 0x000fe20000011405 */
[----:B------:R-:W-:Y:S01]  /*11fc0*/  UIADD3.X UR10, UR15, UR20, UR21, UP1, UP2 ;  /* 0x000000140f0a7290 */ /* 0x000fe20008fe4415 */
[----:B------:R-:W-:Y:S01]  /*11fd0*/  IMAD.U32 R8, RZ, RZ, UR16 ;  /* 0x00000010ff087e24 */ /* 0x000fe2000f8e00ff */
        /* <DEDUP_REMOVED lines=14> */
.L_x_1293:
[----:B------:R-:W-:Y:S05]  /*120c0*/  BSYNC B1 ;  /* 0x0000000000017941 */ /* 0x000fea0003800000 */
.L_x_1292:
[----:B------:R-:W-:-:S13]  /*120d0*/  R2UR UR8, R22 ;  /* 0x00000000160872ca */ /* 0x000fda00000e0000 */
[----:B------:R-:W-:-:S06]  /*120e0*/  UISETP.GT.AND UP0, UPT, UR8, 0x1, UPT ;  /* 0x000000010800788c */ /* 0x000fcc000bf04270 */
[----:B------:R-:W-:-:S13]  /*120f0*/  PLOP3.LUT P0, PT, PT, PT, UP0, 0x80, 0x0 ;  /* 0x000000000000781c */ /* 0x000fda0003f0f008 */
[----:B------:R-:W-:Y:S05]  /*12100*/  @P0 BRA `(.L_x_1288) ;  /* 0x00000008006c0947 */ /* 0x000fea0003800000 */
[----:B------:R-:W1:Y:S01]  /*12110*/  LDC R11, c[0x0][0xbe8] ;  /* 0x0002fa00ff0b7b82 */ /* 0x000e620000000800 */
[----:B0-----:R-:W-:Y:S01]  /*12120*/  SHF.R.S32.HI R3, RZ, 0x1f, R6 ;  /* 0x0000001fff037819 */ /* 0x001fe20000011406 */
[----:B------:R-:W-:Y:S01]  /*12130*/  ULDC.64 UR10, c[0x0][0xaa0] ;  /* 0x0002a800000a7ab9 */ /* 0x000fe20000000a00 */
[----:B------:R-:W-:Y:S01]  /*12140*/  R2UR UR14, R201 ;  /* 0x00000000c90e72ca */ /* 0x000fe200000e0000 */
[----:B------:R-:W-:Y:S01]  /*12150*/  UIMAD.WIDE.U32 UR8, UR4, UR10, URZ ;  /* 0x0000000a040872a5 */ /* 0x000fe2000f8e003f */
[----:B------:R-:W-:Y:S01]  /*12160*/  LEA.HI R2, R3, R6, RZ, 0x3 ;  /* 0x0000000603027211 */ /* 0x000fe200078f18ff */
[----:B------:R-:W-:Y:S01]  /*12170*/  UIMAD UR10, UR21, UR10, URZ ;  /* 0x0000000a150a72a4 */ /* 0x000fe2000f8e023f */
[----:B------:R-:W-:Y:S02]  /*12180*/  BSSY B1, `(.L_x_1294) ;  /* 0x000004e000017945 */ /* 0x000fe40003800000 */
[----:B------:R-:W-:Y:S01]  /*12190*/  LOP3.LUT R5, R2, 0xfffffff8, RZ, 0xc0, !PT ;  /* 0xfffffff802057812 */ /* 0x000fe200078ec0ff */
[----:B------:R-:W-:Y:S01]  /*121a0*/  UIMAD UR10, UR4, UR11, UR10 ;  /* 0x0000000b040a72a4 */ /* 0x000fe2000f8e020a */
[----:B------:R-:W-:-:S03]  /*121b0*/  SHF.R.S32.HI R13, RZ, 0x3, R2 ;  /* 0x00000003ff0d7819 */ /* 0x000fc60000011402 */
[----:B------:R-:W-:Y:S01]  /*121c0*/  IMAD.IADD R8, R6, 0x1, -R5 ;  /* 0x0000000106087824 */ /* 0x000fe200078e0a05 */
[----:B------:R-:W-:-:S03]  /*121d0*/  UIADD3 UR9, UR9, UR10, URZ ;  /* 0x0000000a09097290 */ /* 0x000fc6000fffe03f */
[----:B------:R-:W-:Y:S01]  /*121e0*/  IMAD R2, R8, 0x20, R13 ;  /* 0x0000002008027824 */ /* 0x000fe200078e020d */
[----:B------:R-:W-:Y:S02]  /*121f0*/  ULDC.64 UR10, c[0x0][0xae8] ;  /* 0x0002ba00000a7ab9 */ /* 0x000fe40000000a00 */
[----:B------:R-:W-:Y:S01]  /*12200*/  UIMAD.WIDE.U32 UR8, UR14, UR10, UR8 ;  /* 0x0000000a0e0872a5 */ /* 0x000fe2000f8e0008 */
[----:B------:R-:W-:Y:S01]  /*12210*/  VIADD R6, R2, UR61 ;  /* 0x0000003d02067c36 */ /* 0x000fe20008000000 */
[----:B-1----:R-:W-:Y:S02]  /*12220*/  ISETP.NE.AND P0, PT, R11, 0x1, PT ;  /* 0x000000010b00780c */ /* 0x002fe40003f05270 */
[----:B------:R-:W-:Y:S01]  /*12230*/  UIMAD UR9, UR14, UR11, UR9 ;  /* 0x0000000b0e0972a4 */ /* 0x000fe2000f8e0209 */
[----:B------:R-:W-:Y:S02]  /*12240*/  IMAD.MOV.U32 R5, RZ, RZ, R6 ;  /* 0x000000ffff057224 */ /* 0x000fe400078e0006 */
[----:B------:R-:W-:-:S02]  /*12250*/  ULDC.64 UR10, c[0x0][0xaf0] ;  /* 0x0002bc00000a7ab9 */ /* 0x000fc40000000a00 */
[----:B------:R-:W-:-:S04]  /*12260*/  UIMAD UR13, UR13, UR10, URZ ;  /* 0x0000000a0d0d72a4 */ /* 0x000fc8000f8e023f */
[----:B------:R-:W-:Y:S02]  /*12270*/  UIMAD UR4, UR12, UR11, UR13 ;  /* 0x0000000b0c0472a4 */ /* 0x000fe4000f8e020d */
[----:B------:R-:W-:Y:S01]  /*12280*/  UIMAD.WIDE.U32 UR12, UR12, UR10, UR8 ;  /* 0x0000000a0c0c72a5 */ /* 0x000fe2000f8e0008 */
[----:B------:R-:W0:Y:S02]  /*12290*/  @P0 LDC R3, c[0x0][0xbec] ;  /* 0x0002fb00ff030b82 */ /* 0x000e240000000800 */
[----:B------:R-:W-:Y:S01]  /*122a0*/  ULDC.64 UR8, c[0x0][0xae0] ;  /* 0x0002b80000087ab9 */ /* 0x000fe20000000a00 */
[----:B------:R-:W-:-:S05]  /*122b0*/  UIADD3 UR4, UR13, UR4, URZ ;  /* 0x000000040d047290 */ /* 0x000fca000fffe03f */
[----:B------:R-:W1:Y:S01]  /*122c0*/  @P0 LDC R7, c[0x0][0xbf0] ;  /* 0x0002fc00ff070b82 */ /* 0x000e620000000800 */
[----:B0-----:R-:W-:-:S04]  /*122d0*/  @P0 IMAD.HI.U32 R2, R6, R3, RZ ;  /* 0x0000000306020227 */ /* 0x001fc800078e00ff */
[----:B------:R-:W-:Y:S02]  /*122e0*/  IMAD.U32 R3, RZ, RZ, UR13 ;  /* 0x0000000dff037e24 */ /* 0x000fe4000f8e00ff */
[----:B------:R-:W-:Y:S01]  /*122f0*/  IMAD.U32 R3, RZ, RZ, UR4 ;  /* 0x00000004ff037e24 */ /* 0x000fe2000f8e00ff */
[----:B-1----:R-:W-:Y:S01]  /*12300*/  @P0 SHF.R.U32.HI R5, RZ, R7, R2 ;  /* 0x00000007ff050219 */ /* 0x002fe20000011602 */
[----:B------:R-:W-:-:S03]  /*12310*/  IMAD.U32 R2, RZ, RZ, UR12 ;  /* 0x0000000cff027e24 */ /* 0x000fc6000f8e00ff */
[--C-:B------:R-:W-:Y:S01]  /*12320*/  SHF.R.S32.HI R4, RZ, 0x1f, R5.reuse ;  /* 0x0000001fff047819 */ /* 0x100fe20000011405 */
[----:B------:R-:W-:Y:S02]  /*12330*/  IMAD.MOV R7, RZ, RZ, -R5 ;  /* 0x000000ffff077224 */ /* 0x000fe400078e0a05 */
[----:B------:R-:W-:-:S04]  /*12340*/  IMAD.WIDE.U32 R2, R5, UR8, R2 ;  /* 0x0000000805027c25 */ /* 0x000fc8000f8e0002 */
[----:B------:R-:W-:Y:S02]  /*12350*/  IMAD R7, R11, R7, R6 ;  /* 0x000000070b077224 */ /* 0x000fe400078e0206 */
[----:B------:R-:W-:Y:S02]  /*12360*/  IMAD R4, R4, UR8, RZ ;  /* 0x0000000804047c24 */ /* 0x000fe4000f8e02ff */
[----:B------:R-:W-:Y:S02]  /*12370*/  VIADD R6, R13, UR61 ;  /* 0x0000003d0d067c36 */ /* 0x000fe40008000000 */
[----:B------:R-:W-:Y:S01]  /*12380*/  IMAD R9, R5, UR9, R4 ;  /* 0x0000000905097c24 */ /* 0x000fe2000f8e0204 */
[----:B------:R-:W-:Y:S01]  /*12390*/  SHF.R.S32.HI R4, RZ, 0x1f, R7 ;  /* 0x0000001fff047819 */ /* 0x000fe20000011407 */
[----:B------:R-:W-:Y:S01]  /*123a0*/  ULDC.64 UR8, c[0x0][0xad8] ;  /* 0x0002b60000087ab9 */ /* 0x000fe20000000a00 */
[----:B-----5:R-:W-:Y:S02]  /*123b0*/  IMAD R11, R0, R11, RZ ;  /* 0x0000000b000b7224 */ /* 0x020fe400078e02ff */
[----:B------:R-:W-:-:S02]  /*123c0*/  IMAD.IADD R3, R3, 0x1, R9 ;  /* 0x0000000103037824 */ /* 0x000fc400078e0209 */
[----:B------:R-:W-:Y:S02]  /*123d0*/  IMAD R4, R4, UR8, RZ ;  /* 0x0000000804047c24 */ /* 0x000fe4000f8e02ff */
[----:B------:R-:W-:-:S04]  /*123e0*/  IMAD.WIDE.U32 R2, R7, UR8, R2 ;  /* 0x0000000807027c25 */ /* 0x000fc8000f8e0002 */
[----:B------:R-:W-:Y:S01]  /*123f0*/  IMAD R5, R7, UR9, R4 ;  /* 0x0000000907057c24 */ /* 0x000fe2000f8e0204 */
[----:B------:R-:W-:Y:S01]  /*12400*/  ULDC.64 UR8, c[0x0][0xa80] ;  /* 0x0002a00000087ab9 */ /* 0x000fe20000000a00 */
[----:B------:R-:W-:Y:S02]  /*12410*/  VIADD R4, R6, 0x40 ;  /* 0x0000004006047836 */ /* 0x000fe40000000000 */
[----:B------:R-:W-:Y:S01]  /*12420*/  IMAD.IADD R3, R3, 0x1, R5 ;  /* 0x0000000103037824 */ /* 0x000fe200078e0205 */
[----:B------:R-:W-:Y:S01]  /*12430*/  LEA R5, P2, R2, UR8, 0x1 ;  /* 0x0000000802057c11 */ /* 0x000fe2000f8408ff */
[----:B------:R-:W-:Y:S01]  /*12440*/  VIADD R0, R6, 0x20 ;  /* 0x0000002006007836 */ /* 0x000fe20000000000 */
[-C--:B------:R-:W-:Y:S01]  /*12450*/  ISETP.GE.AND P0, PT, R4, R11.reuse, PT ;  /* 0x0000000b0400720c */ /* 0x080fe20003f06270 */
[----:B------:R-:W-:Y:S01]  /*12460*/  IMAD.SHL.U32 R7, R8, 0x8, RZ ;  /* 0x0000000808077824 */ /* 0x000fe200078e00ff */
[----:B------:R-:W-:Y:S02]  /*12470*/  LEA.HI.X R4, R2, UR9, R3, 0x1, P2 ;  /* 0x0000000902047c11 */ /* 0x000fe400090f0c03 */
[-C--:B------:R-:W-:Y:S01]  /*12480*/  ISETP.GE.AND P2, PT, R6, R11.reuse, PT ;  /* 0x0000000b0600720c */ /* 0x080fe20003f46270 */
[C---:B------:R-:W-:Y:S01]  /*12490*/  VIADD R15, R7.reuse, 0x40 ;  /* 0x00000040070f7836 */ /* 0x040fe20000000000 */
[----:B------:R-:W-:Y:S01]  /*124a0*/  ISETP.GE.AND P1, PT, R0, R11, PT ;  /* 0x0000000b0000720c */ /* 0x000fe20003f26270 */
[C---:B------:R-:W-:Y:S01]  /*124b0*/  VIADD R9, R7.reuse, 0x80 ;  /* 0x0000008007097836 */ /* 0x040fe20000000000 */
[----:B------:R0:W1:Y:S01]  /*124c0*/  SHFL.IDX PT, R2, R5, RZ, 0x181f ;  /* 0x00181fff05027589 */ /* 0x00006200000e0000 */
[----:B------:R-:W-:Y:S01]  /*124d0*/  VIADD R13, R7, 0xc0 ;  /* 0x000000c0070d7836 */ /* 0x000fe20000000000 */
[----:B------:R-:W-:-:S02]  /*124e0*/  SHF.R.S32.HI R12, RZ, 0x1f, R7 ;  /* 0x0000001fff0c7819 */ /* 0x000fc40000011407 */
[----:B------:R0:W2:Y:S01]  /*124f0*/  SHFL.IDX PT, R0, R4, RZ, 0x181f ;  /* 0x00181fff04007589 */ /* 0x0000a200000e0000 */
[----:B------:R-:W-:Y:S02]  /*12500*/  SHF.R.S32.HI R8, RZ, 0x1f, R15 ;  /* 0x0000001fff087819 */ /* 0x000fe4000001140f */
[----:B------:R-:W-:Y:S02]  /*12510*/  SHF.R.S32.HI R10, RZ, 0x1f, R9 ;  /* 0x0000001fff0a7819 */ /* 0x000fe40000011409 */
        /* <DEDUP_REMOVED lines=20> */
.L_x_1295:
[----:B------:R-:W-:Y:S05]  /*12660*/  BSYNC B1 ;  /* 0x0000000000017941 */ /* 0x000fea0003800000 */
.L_x_1294:
        /* <DEDUP_REMOVED lines=22> */
.L_x_1297:
[----:B------:R-:W-:Y:S05]  /*127d0*/  BSYNC B1 ;  /* 0x0000000000017941 */ /* 0x000fea0003800000 */
.L_x_1296:
        /* <DEDUP_REMOVED lines=22> */
.L_x_1299:
[----:B------:R-:W-:Y:S05]  /*12940*/  BSYNC B1 ;  /* 0x0000000000017941 */ /* 0x000fea0003800000 */
.L_x_1298:
[----:B0-----:R-:W-:Y:S01]  /*12950*/  VIADD R0, R6, 0x60 ;  /* 0x0000006006007836 */ /* 0x001fe20000000000 */
[----:B--2-4-:R-:W2:Y:S04]  /*12960*/  SHFL.IDX PT, R4, R4, 0x3, 0x181f ;  /* 0x00781f0004047f89 */ /* 0x014ea800000e0000 */
[----:B------:R-:W-:Y:S01]  /*12970*/  ISETP.GE.AND P0, PT, R0, R11, PT ;  /* 0x0000000b0000720c */ /* 0x000fe20003f06270 */
[----:B-1-3--:R1:W3:-:S12]  /*12980*/  SHFL.IDX PT, R2, R5, 0x3, 0x181f ;  /* 0x00781f0005027f89 */ /* 0x00a2d800000e0000 */
[----:B-1----:R-:W-:Y:S05]  /*12990*/  @P0 BRA `(.L_x_1288) ;  /* 0x0000000000480947 */ /* 0x002fea0003800000 */
[----:B------:R-:W-:Y:S01]  /*129a0*/  ULDC UR4, c[0x0][0xac8] ;  /* 0x0002b20000047ab9 */ /* 0x000fe20000000800 */
[----:B------:R-:W-:Y:S01]  /*129b0*/  ULDC.64 UR8, c[0x0][0x208] ;  /* 0x0000820000087ab9 */ /* 0x000fe20000000a00 */
[----:B------:R-:W-:Y:S02]  /*129c0*/  ISETP.GE.AND P3, PT, R7, UR4, PT ;  /* 0x0000000407007c0c */ /* 0x000fe4000bf66270 */
[----:B------:R-:W-:Y:S02]  /*129d0*/  ISETP.GE.AND P2, PT, R15, UR4, PT ;  /* 0x000000040f007c0c */ /* 0x000fe4000bf46270 */
[----:B------:R-:W-:Y:S02]  /*129e0*/  ISETP.GE.AND P1, PT, R9, UR4, PT ;  /* 0x0000000409007c0c */ /* 0x000fe4000bf26270 */
[----:B------:R-:W-:-:S07]  /*129f0*/  ISETP.GE.AND P0, PT, R13, UR4, PT ;  /* 0x000000040d007c0c */ /* 0x000fce000bf06270 */
[----:B---3--:R-:W-:-:S04]  /*12a00*/  @!P3 LEA R6, P4, R7, R2, 0x1 ;  /* 0x000000020706b211 */ /* 0x008fc800078808ff */
[----:B--2---:R-:W-:Y:S02]  /*12a10*/  @!P3 LEA.HI.X R7, R7, R4, R12, 0x1, P4 ;  /* 0x000000040707b211 */ /* 0x004fe400020f0c0c */
        /* <DEDUP_REMOVED lines=10> */
.L_x_1288:
[----:B------:R-:W-:Y:S05]  /*12ac0*/  BSYNC B0 ;  /* 0x0000000000007941 */ /* 0x000fea0003800000 */
.L_x_1278:
[----:B------:R-:W-:Y:S02]  /*12ad0*/  ULDC UR4, c[0x0][0xc3c] ;  /* 0x00030f0000047ab9 */ /* 0x000fe40000000800 */
[----:B------:R-:W-:-:S06]  /*12ae0*/  UISETP.GE.AND UP0, UPT, UR6, UR4, UPT ;  /* 0x000000040600728c */ /* 0x000fcc000bf06270 */
[----:B------:R-:W-:-:S13]  /*12af0*/  PLOP3.LUT P0, PT, PT, PT, UP0, 0x80, 0x0 ;  /* 0x000000000000781c */ /* 0x000fda0003f0f008 */
[----:B------:R-:W-:Y:S05]  /*12b00*/  @!P0 BRA `(.L_x_1300) ;  /* 0xfffffee400948947 */ /* 0x000fea000383ffff */
[----:B------:R-:W-:Y:S05]  /*12b10*/  EXIT ;  /* 0x000000000000794d */ /* 0x000fea0003800000 */
.L_x_1195:
[----:B------:R-:W-:-:S08]  /*12b20*/  NOP ;  /* 0x0000000000007918 */ /* 0x000fd00000000000 */
[----:B0-----:R-:W0:-:S00]  /*12b30*/  USETMAXREG.DEALLOC.CTAPOOL 0x18 ;  /* 0x00000018000079c8 */ /* 0x001e0000080e0500 */
        /* <DEDUP_REMOVED lines=18> */
.L_x_1301:
        /* <DEDUP_REMOVED lines=44> */
.L_x_1305:
        /* <DEDUP_REMOVED lines=39> */
[----:B------:R-:W-:-:S07]  /*13190*/  IMAD.MOV.U32 R5, RZ, RZ, R2 ;  /* 0x000000ffff057224 */ /* 0x000fce00078e0002 */
.L_x_1303:
[----:B------:R-:W-:Y:S02]  /*131a0*/  IMAD.IADD R10, R9, 0x1, -R4 ;  /* 0x00000001090a7824 */ /* 0x000fe400078e0a04 */
[----:B------:R-:W-:Y:S02]  /*131b0*/  IMAD.MOV.U32 R3, RZ, RZ, RZ ;  /* 0x000000ffff037224 */ /* 0x000fe400078e00ff */
[----:B------:R-:W-:-:S05]  /*131c0*/  IMAD R2, R5, UR5, R10 ;  /* 0x0000000505027c24 */ /* 0x000fca000f8e020a */
[----:B------:R-:W-:-:S13]  /*131d0*/  ISETP.GT.AND P0, PT, R2, UR6, PT ;  /* 0x0000000602007c0c */ /* 0x000fda000bf04270 */
[----:B------:R-:W-:-:S04]  /*131e0*/  VOTE.ANY R2, PT, !P0 ;  /* 0x0000000000027806 */ /* 0x000fc800040e0100 */
[----:B------:R-:W0:Y:S01]  /*131f0*/  POPC R9, R2 ;  /* 0x0000000200097309 */ /* 0x000e220000000000 */
[----:B------:R-:W-:Y:S01]  /*13200*/  ISETP.NE.AND P0, PT, R2, RZ, PT ;  /* 0x000000ff0200720c */ /* 0x000fe20003f05270 */
[----:B0-----:R0:W1:Y:S04]  /*13210*/  SHFL.IDX PT, R8, R8, R9, 0x1f ;  /* 0x00001f0908087589 */ /* 0x00106800000e0000 */
[----:B------:R0:W2:Y:S08]  /*13220*/  SHFL.IDX PT, R4, R7, R9, 0x1f ;  /* 0x00001f0907047589 */ /* 0x0000b000000e0000 */
[----:B------:R-:W-:Y:S05]  /*13230*/  @!P0 BRA `(.L_x_1306) ;  /* 0x0000000000088947 */ /* 0x000fea0003800000 */
[----:B------:R-:W-:-:S05]  /*13240*/  VIADD R2, R9, 0xffffffff ;  /* 0xffffffff09027836 */ /* 0x000fca0000000000 */
[----:B------:R3:W4:Y:S02]  /*13250*/  SHFL.IDX PT, R3, R5, R2, 0x1f ;  /* 0x00001f0205037589 */ /* 0x00072400000e0000 */
.L_x_1306:
[----:B----4-:R-:W-:Y:S01]  /*13260*/  IMAD R3, R3, UR5, R10 ;  /* 0x0000000503037c24 */ /* 0x010fe2000f8e020a */
[----:B-1----:R-:W-:Y:S01]  /*13270*/  ISETP.NE.AND P0, PT, R8, 0x1, PT ;  /* 0x000000010800780c */ /* 0x002fe20003f05270 */
[----:B------:R-:W-:-:S03]  /*13280*/  VIADD R14, R9, UR4 ;  /* 0x00000004090e7c36 */ /* 0x000fc60008000000 */
[----:B------:R1:W-:Y:S01]  /*13290*/  STL [R1], R3 ;  /* 0x0000000301007387 */ /* 0x0003e20000100800 */
[----:B---3--:R-:W-:-:S03]  /*132a0*/  IADD3 R5, -R3, UR6, RZ ;  /* 0x0000000603057c10 */ /* 0x008fc6000fffe1ff */
[----:B------:R1:W-:Y:S05]  /*132b0*/  STL [R1+0xc], R14 ;  /* 0x00000c0e01007387 */ /* 0x0003ea0000100800 */
[----:B------:R-:W-:Y:S05]  /*132c0*/  @!P0 BRA `(.L_x_1307) ;  /* 0x0000000000e08947 */ /* 0x000fea0003800000 */
[----:B0-2---:R-:W-:Y:S02]  /*132d0*/  IABS R7, R4 ;  /* 0x0000000400077213 */ /* 0x005fe40000000000 */
[----:B------:R-:W-:Y:S02]  /*132e0*/  IABS R9, R8 ;  /* 0x0000000800097213 */ /* 0x000fe40000000000 */
[----:B------:R-:W0:Y:S01]  /*132f0*/  I2F.RP R10, R7 ;  /* 0x00000007000a7306 */ /* 0x000e220000209400 */
[----:B------:R-:W-:-:S07]  /*13300*/  IABS R12, R5 ;  /* 0x00000005000c7213 */ /* 0x000fce0000000000 */
[----:B------:R-:W-:Y:S08]  /*13310*/  I2F.RP R13, R9 ;  /* 0x00000009000d7306 */ /* 0x000ff00000209400 */
[----:B0-----:R-:W1:Y:S02]  /*13320*/  MUFU.RCP R10, R10 ;  /* 0x0000000a000a7308 */ /* 0x001e640000001000 */
[----:B-1----:R-:W-:-:S06]  /*13330*/  VIADD R3, R10, 0xffffffe ;  /* 0x0ffffffe0a037836 */ /* 0x002fcc0000000000 */
[----:B------:R-:W0:Y:S02]  /*13340*/  F2I.FTZ.U32.TRUNC.NTZ R3, R3 ;  /* 0x0000000300037305 */ /* 0x000e24000021f000 */
[----:B0-----:R-:W-:-:S04]  /*13350*/  IMAD.MOV R2, RZ, RZ, -R3 ;  /* 0x000000ffff027224 */ /* 0x001fc800078e0a03 */
[----:B------:R-:W-:Y:S02]  /*13360*/  IMAD R11, R2, R7, RZ ;  /* 0x00000007020b7224 */ /* 0x000fe400078e02ff */
[----:B------:R-:W-:-:S04]  /*13370*/  IMAD.MOV.U32 R2, RZ, RZ, RZ ;  /* 0x000000ffff027224 */ /* 0x000fc800078e00ff */
[----:B------:R-:W-:Y:S01]  /*13380*/  IMAD.HI.U32 R11, R3, R11, R2 ;  /* 0x0000000b030b7227 */ /* 0x000fe200078e0002 */
[----:B------:R-:W-:Y:S01]  /*13390*/  IABS R3, R4 ;  /* 0x0000000400037213 */ /* 0x000fe20000000000 */
[----:B------:R-:W0:Y:S04]  /*133a0*/  MUFU.RCP R2, R13 ;  /* 0x0000000d00027308 */ /* 0x000e280000001000 */
[----:B------:R-:W-:Y:S02]  /*133b0*/  IMAD.MOV R3, RZ, RZ, -R3 ;  /* 0x000000ffff037224 */ /* 0x000fe400078e0a03 */
[----:B------:R-:W-:-:S04]  /*133c0*/  IMAD.HI.U32 R10, R11, R12, RZ ;  /* 0x0000000c0b0a7227 */ /* 0x000fc800078e00ff */
[----:B------:R-:W-:-:S05]  /*133d0*/  IMAD R12, R10, R3, R12 ;  /* 0x000000030a0c7224 */ /* 0x000fca00078e020c */
[----:B------:R-:W-:Y:S01]  /*133e0*/  ISETP.GT.U32.AND P1, PT, R7, R12, PT ;  /* 0x0000000c0700720c */ /* 0x000fe20003f24070 */
[----:B0-----:R-:W-:-:S06]  /*133f0*/  VIADD R3, R2, 0xffffffe ;  /* 0x0ffffffe02037836 */ /* 0x001fcc0000000000 */
[----:B------:R-:W0:Y:S06]  /*13400*/  F2I.FTZ.U32.TRUNC.NTZ R3, R3 ;  /* 0x0000000300037305 */ /* 0x000e2c000021f000 */
[----:B------:R-:W-:Y:S02]  /*13410*/  @!P1 IMAD.IADD R12, R12, 0x1, -R7 ;  /* 0x000000010c0c9824 */ /* 0x000fe400078e0a07 */
[----:B------:R-:W-:Y:S01]  /*13420*/  @!P1 VIADD R10, R10, 0x1 ;  /* 0x000000010a0a9836 */ /* 0x000fe20000000000 */
[----:B------:R-:W-:Y:S02]  /*13430*/  ISETP.NE.AND P1, PT, R4, RZ, PT ;  /* 0x000000ff0400720c */ /* 0x000fe40003f25270 */
[----:B------:R-:W-:Y:S01]  /*13440*/  ISETP.GE.U32.AND P0, PT, R12, R7, PT ;  /* 0x000000070c00720c */ /* 0x000fe20003f06070 */
[----:B0-----:R-:W-:-:S04]  /*13450*/  IMAD.MOV R2, RZ, RZ, -R3 ;  /* 0x000000ffff027224 */ /* 0x001fc800078e0a03 */
[----:B------:R-:W-:Y:S02]  /*13460*/  IMAD R7, R2, R9, RZ ;  /* 0x0000000902077224 */ /* 0x000fe400078e02ff */
[----:B------:R-:W-:-:S06]  /*13470*/  IMAD.MOV.U32 R2, RZ, RZ, RZ ;  /* 0x000000ffff027224 */ /* 0x000fcc00078e00ff */
[----:B------:R-:W-:Y:S02]  /*13480*/  @P0 VIADD R10, R10, 0x1 ;  /* 0x000000010a0a0836 */ /* 0x000fe40000000000 */
[----:B------:R-:W-:Y:S01]  /*13490*/  IMAD.HI.U32 R7, R3, R7, R2 ;  /* 0x0000000703077227 */ /* 0x000fe200078e0002 */
[----:B------:R-:W-:Y:S02]  /*134a0*/  LOP3.LUT R2, R5, R4, RZ, 0x3c, !PT ;  /* 0x0000000405027212 */ /* 0x000fe400078e3cff */
[----:B------:R-:W-:Y:S02]  /*134b0*/  IABS R3, R8 ;  /* 0x0000000800037213 */ /* 0x000fe40000000000 */
[----:B------:R-:W-:-:S03]  /*134c0*/  ISETP.GE.AND P2, PT, R2, RZ, PT ;  /* 0x000000ff0200720c */ /* 0x000fc60003f46270 */
[----:B------:R-:W-:-:S10]  /*134d0*/  IMAD.MOV R3, RZ, RZ, -R3 ;  /* 0x000000ffff037224 */ /* 0x000fd400078e0a03 */
[----:B------:R-:W-:Y:S01]  /*134e0*/  @!P2 IMAD.MOV R10, RZ, RZ, -R10 ;  /* 0x000000ffff0aa224 */ /* 0x000fe200078e0a0a */
[----:B------:R-:W-:-:S04]  /*134f0*/  @!P1 LOP3.LUT R10, RZ, R4, RZ, 0x33, !PT ;  /* 0x00000004ff0a9212 */ /* 0x000fc800078e33ff */
        /* <DEDUP_REMOVED lines=8> */
[----:B------:R-:W-:-:S04]  /*13580*/  LOP3.LUT R2, R10, R8, RZ, 0x3c, !PT ;  /* 0x000000080a027212 */ /* 0x000fc800078e3cff */
[----:B------:R-:W-:Y:S01]  /*13590*/  ISETP.GE.AND P2, PT, R2, RZ, PT ;  /* 0x000000ff0200720c */ /* 0x000fe20003f46270 */
[----:B------:R-:W-:-:S04]  /*135a0*/  IMAD.MOV R2, RZ, RZ, -R10 ;  /* 0x000000ffff027224 */ /* 0x000fc800078e0a0a */
[----:B------:R-:W-:Y:S02]  /*135b0*/  IMAD R2, R4, R2, R5 ;  /* 0x0000000204027224 */ /* 0x000fe400078e0205 */
        /* <DEDUP_REMOVED lines=8> */
[----:B------:R-:W-:Y:S05]  /*13640*/  BRA `(.L_x_1308) ;  /* 0x0000000000f87947 */ /* 0x000fea0003800000 */
.L_x_1307:
[----:B-1----:R-:W1:Y:S01]  /*13650*/  LDC.64 R2, c[0x0][0xc90] ;  /* 0x00032400ff027b82 */ /* 0x002e620000000a00 */
[----:B------:R-:W-:Y:S01]  /*13660*/  ULDC.64 UR6, c[0x0][0x208] ;  /* 0x0000820000067ab9 */ /* 0x000fe20000000a00 */
[----:B-1----:R-:W-:-:S05]  /*13670*/  IMAD.WIDE R2, R14, 0x4, R2 ;  /* 0x000000040e027825 */ /* 0x002fca00078e0202 */
[----:B0-----:R0:W2:Y:S02]  /*13680*/  LDG.E R7, desc[UR6][R2.64] ;  /* 0x0000000602077981 */ /* 0x0010a4000c1e1900 */
[----:B0-----:R-:W-:Y:S02]  /*13690*/  IMAD.MOV.U32 R2, RZ, RZ, RZ ;  /* 0x000000ffff027224 */ /* 0x001fe400078e00ff */
[----:B--2---:R-:W-:-:S05]  /*136a0*/  IMAD R8, R4, R7, RZ ;  /* 0x0000000704087224 */ /* 0x004fca00078e02ff */
[----:B------:R-:W-:-:S04]  /*136b0*/  IABS R9, R8 ;  /* 0x0000000800097213 */ /* 0x000fc80000000000 */
[----:B------:R-:W0:Y:S08]  /*136c0*/  I2F.RP R10, R9 ;  /* 0x00000009000a7306 */ /* 0x000e300000209400 */
[----:B0-----:R-:W0:Y:S02]  /*136d0*/  MUFU.RCP R10, R10 ;  /* 0x0000000a000a7308 */ /* 0x001e240000001000 */
[----:B0-----:R-:W-:-:S06]  /*136e0*/  VIADD R11, R10, 0xffffffe ;  /* 0x0ffffffe0a0b7836 */ /* 0x001fcc0000000000 */
[----:B------:R-:W0:Y:S02]  /*136f0*/  F2I.FTZ.U32.TRUNC.NTZ R3, R11 ;  /* 0x0000000b00037305 */ /* 0x000e24000021f000 */
[----:B0-----:R-:W-:-:S04]  /*13700*/  IMAD.MOV R12, RZ, RZ, -R3 ;  /* 0x000000ffff0c7224 */ /* 0x001fc800078e0a03 */
[----:B------:R-:W-:-:S04]  /*13710*/  IMAD R13, R12, R9, RZ ;  /* 0x000000090c0d7224 */ /* 0x000fc800078e02ff */
[----:B------:R-:W-:Y:S01]  /*13720*/  IMAD.HI.U32 R2, R3, R13, R2 ;  /* 0x0000000d03027227 */ /* 0x000fe200078e0002 */
[----:B------:R-:W-:Y:S02]  /*13730*/  IABS R13, R5 ;  /* 0x00000005000d7213 */ /* 0x000fe40000000000 */
[----:B------:R-:W-:-:S03]  /*13740*/  IABS R3, R8 ;  /* 0x0000000800037213 */ /* 0x000fc60000000000 */
[----:B------:R-:W-:-:S04]  /*13750*/  IMAD.HI.U32 R2, R2, R13, RZ ;  /* 0x0000000d02027227 */ /* 0x000fc800078e00ff */
[----:B------:R-:W-:-:S04]  /*13760*/  IMAD.MOV R3, RZ, RZ, -R3 ;  /* 0x000000ffff037224 */ /* 0x000fc800078e0a03 */
        /* <DEDUP_REMOVED lines=11> */
[----:B------:R-:W-:Y:S02]  /*13820*/  IMAD R9, R7, R2, RZ ;  /* 0x0000000207097224 */ /* 0x000fe400078e02ff */
[----:B------:R-:W-:Y:S02]  /*13830*/  IMAD.MOV R2, RZ, RZ, -R2 ;  /* 0x000000ffff027224 */ /* 0x000fe400078e0a02 */
[----:B------:R-:W-:Y:S02]  /*13840*/  IMAD.MOV R10, RZ, RZ, -R9 ;  /* 0x000000ffff0a7224 */ /* 0x000fe400078e0a09 */
[----:B------:R-:W-:Y:S02]  /*13850*/  IMAD R8, R8, R2, R5 ;  /* 0x0000000208087224 */ /* 0x000fe400078e0205 */
[----:B------:R-:W-:Y:S01]  /*13860*/  IMAD.MOV.U32 R2, RZ, RZ, RZ ;  /* 0x000000ffff027224 */ /* 0x000fe200078e00ff */
[----:B------:R-:W-:Y:S02]  /*13870*/  VIADDMNMX R7, R10, UR5, R7, PT ;  /* 0x000000050a077c46 */ /* 0x000fe4000b800107 */
[----:B------:R-:W-:-:S02]  /*13880*/  IADD3 R9, R9, 0x1000000, R8 ;  /* 0x0100000009097810 */ /* 0x000fc40007ffe008 */
[----:B------:R-:W-:-:S04]  /*13890*/  IABS R10, R7 ;  /* 0x00000007000a7213 */ /* 0x000fc80000000000 */
[----:B------:R-:W0:Y:S08]  /*138a0*/  I2F.RP R11, R10 ;  /* 0x0000000a000b7306 */ /* 0x000e300000209400 */
[----:B0-----:R-:W0:Y:S02]  /*138b0*/  MUFU.RCP R11, R11 ;  /* 0x0000000b000b7308 */ /* 0x001e240000001000 */
[----:B0-----:R-:W-:Y:S01]  /*138c0*/  VIADD R3, R11, 0xffffffe ;  /* 0x0ffffffe0b037836 */ /* 0x001fe20000000000 */
[----:B------:R-:W-:-:S05]  /*138d0*/  IABS R11, R7 ;  /* 0x00000007000b7213 */ /* 0x000fca0000000000 */
[----:B------:R-:W0:Y:S02]  /*138e0*/  F2I.FTZ.U32.TRUNC.NTZ R3, R3 ;  /* 0x0000000300037305 */ /* 0x000e24000021f000 */
[----:B0-----:R-:W-:-:S04]  /*138f0*/  IMAD.MOV R5, RZ, RZ, -R3 ;  /* 0x000000ffff057224 */ /* 0x001fc800078e0a03 */
[----:B------:R-:W-:-:S04]  /*13900*/  IMAD R5, R5, R10, RZ ;  /* 0x0000000a05057224 */ /* 0x000fc800078e02ff */
[----:B------:R-:W-:Y:S01]  /*13910*/  IMAD.HI.U32 R2, R3, R5, R2 ;  /* 0x0000000503027227 */ /* 0x000fe200078e0002 */
[----:B------:R-:W-:-:S03]  /*13920*/  IABS R5, R8 ;  /* 0x0000000800057213 */ /* 0x000fc60000000000 */
[----:B------:R-:W-:Y:S02]  /*13930*/  IMAD.MOV R3, RZ, RZ, -R11 ;  /* 0x000000ffff037224 */ /* 0x000fe400078e0a0b */
        /* <DEDUP_REMOVED lines=11> */
[----:B------:R-:W-:Y:S01]  /*139f0*/  @!P1 LOP3.LUT R2, RZ, R7, RZ, 0x33, !PT ;  /* 0x00000007ff029212 */ /* 0x000fe200078e33ff */
[----:B------:R-:W-:-:S04]  /*13a00*/  IMAD.MOV R7, RZ, RZ, -R7 ;  /* 0x000000ffff077224 */ /* 0x000fc800078e0a07 */
[----:B------:R-:W-:-:S05]  /*13a10*/  IMAD R3, R2, R7, R9 ;  /* 0x0000000702037224 */ /* 0x000fca00078e0209 */
[----:B------:R1:W-:Y:S02]  /*13a20*/  STL [R1+0x8], R3 ;  /* 0x0000080301007387 */ /* 0x0003e40000100800 */
.L_x_1308:
[----:B01----:R-:W-:-:S05]  /*13a30*/  LOP3.LUT R3, RZ, R2, RZ, 0x33, !PT ;  /* 0x00000002ff037212 */ /* 0x003fca00078e33ff */
[----:B------:R-:W-:-:S05]  /*13a40*/  IMAD.IADD R2, R4, 0x1, R3 ;  /* 0x0000000104027824 */ /* 0x000fca00078e0203 */
[----:B------:R1:W-:Y:S01]  /*13a50*/  STL [R1+0x4], R2 ;  /* 0x0000040201007387 */ /* 0x0003e20000100800 */
[----:B------:R-:W-:Y:S05]  /*13a60*/  BRA `(.L_x_1309) ;  /* 0x0000000000107947 */ /* 0x000fea0003800000 */
.L_x_1304:
[----:B------:R-:W-:Y:S01]  /*13a70*/  IMAD.U32 R2, RZ, RZ, UR6 ;  /* 0x00000006ff027e24 */ /* 0x000fe2000f8e00ff */
[----:B------:R0:W-:Y:S04]  /*13a80*/  STL [R1+0x4], RZ ;  /* 0x000004ff01007387 */ /* 0x0001e80000100800 */
[----:B------:R0:W-:Y:S04]  /*13a90*/  STL [R1+0x8], RZ ;  /* 0x000008ff01007387 */ /* 0x0001e80000100800 */
[----:B------:R0:W-:Y:S02]  /*13aa0*/  STL [R1], R2 ;  /* 0x0000000201007387 */ /* 0x0001e40000100800 */
.L_x_1309:
[----:B------:R-:W2:Y:S04]  /*13ab0*/  LDL R8, [R1] ;  /* 0x0000000001087983 */ /* 0x000ea80000100800 */
[----:B------:R-:W2:Y:S04]  /*13ac0*/  LDL R9, [R1+0x4] ;  /* 0x0000040001097983 */ /* 0x000ea80000100800 */
[----:B------:R-:W2:Y:S04]  /*13ad0*/  LDL R10, [R1+0x8] ;  /* 0x00000800010a7983 */ /* 0x000ea80000100800 */
[----:B------:R-:W2:Y:S01]  /*13ae0*/  LDL R11, [R1+0xc] ;  /* 0x00000c00010b7983 */ /* 0x000ea20000100800 */
[----:B------:R-:W-:-:S13]  /*13af0*/  ISETP.NE.AND P0, PT, R0, RZ, PT ;  /* 0x000000ff0000720c */ /* 0x000fda0003f05270 */
[----:B------:R-:W3:Y:S01]  /*13b00*/  @!P0 S2R R3, SR_CgaCtaId ;  /* 0x0000000000038919 */ /* 0x000ee20000008800 */
[----:B------:R-:W-:-:S04]  /*13b10*/  @!P0 MOV R0, 0x400 ;  /* 0x0000040000008802 */ /* 0x000fc80000000f00 */
[----:B---3--:R-:W-:-:S05]  /*13b20*/  @!P0 LEA R0, R3, R0, 0x18 ;  /* 0x0000000003008211 */ /* 0x008fca00078ec0ff */
[----:B--2---:R2:W-:Y:S01]  /*13b30*/  @!P0 STS.128 [R0+0x308d0], R8 ;  /* 0x0308d00800008388 */ /* 0x0045e20000000c00 */
[----:B------:R-:W-:Y:S06]  /*13b40*/  BAR.ARV 0x5, 0x180 ;  /* 0x0146000000007b1d */ /* 0x000fec0000002000 */
.L_x_1302:
[----:B--2---:R-:W2:Y:S01]  /*13b50*/  LDL R0, [R1+0xc] ;  /* 0x00000c0001007983 */ /* 0x004ea20000100800 */
[----:B------:R-:W-:Y:S01]  /*13b60*/  ULDC UR4, c[0x0][0xc3c] ;  /* 0x00030f0000047ab9 */ /* 0x000fe20000000800 */
[----:B------:R-:W-:Y:S01]  /*13b70*/  IMAD.MOV.U32 R19, RZ, RZ, RZ ;  /* 0x000000ffff137224 */ /* 0x000fe200078e00ff */
[----:B--2---:R-:W-:Y:S01]  /*13b80*/  ISETP.GE.AND P0, PT, R0, UR4, PT ;  /* 0x0000000400007c0c */ /* 0x004fe2000bf06270 */
[----:B------:R-:W-:-:S05]  /*13b90*/  IMAD.MOV.U32 R0, RZ, RZ, 0x1 ;  /* 0x00000001ff007424 */ /* 0x000fca00078e00ff */
[----:B------:R2:W-:Y:S04]  /*13ba0*/  STL [R1+0x10], R0 ;  /* 0x0000100001007387 */ /* 0x0005e80000100800 */
[----:B------:R2:W-:Y:S03]  /*13bb0*/  STL [R1+0x50], RZ ;  /* 0x000050ff01007387 */ /* 0x0005e60000100800 */
[----:B------:R-:W-:Y:S05]  /*13bc0*/  @P0 BRA `(.L_x_1310) ;  /* 0x0000006c00240947 */ /* 0x000fea0003800000 */
[----:B------:R-:W4:Y:S01]  /*13bd0*/  S2UR UR5, SR_CgaCtaId ;  /* 0x00000000000579c3 */ /* 0x000f220000008800 */
[C---:B--2---:R-:W-:Y:S01]  /*13be0*/  IMAD.SHL.U32 R0, R6.reuse, 0x8, RZ ;  /* 0x0000000806007824 */ /* 0x044fe200078e00ff */
[----:B------:R-:W-:Y:S01]  /*13bf0*/  LOP3.LUT R4, R6, 0x7f, RZ, 0xc0, !PT ;  /* 0x0000007f06047812 */ /* 0x000fe200078ec0ff */
[----:B------:R-:W-:Y:S01]  /*13c00*/  UMOV UR4, 0x400 ;  /* 0x0000040000047882 */ /* 0x000fe20000000000 */
[----:B------:R-:W-:Y:S01]  /*13c10*/  BSSY B8, `(.L_x_1310) ;  /* 0x00006c4000087945 */ /* 0x000fe20003800000 */
[----:B------:R-:W-:Y:S01]  /*13c20*/  IMAD.MOV.U32 R19, RZ, RZ, RZ ;  /* 0x000000ffff137224 */ /* 0x000fe200078e00ff */
[----:B------:R-:W-:Y:S01]  /*13c30*/  LOP3.LUT R3, R0, 0x1f8, RZ, 0xc0, !PT ;  /* 0x000001f800037812 */ /* 0x000fe200078ec0ff */
[----:B01----:R-:W-:Y:S01]  /*13c40*/  IMAD.SHL.U32 R2, R4, 0x8, RZ ;  /* 0x0000000804027824 */ /* 0x003fe200078e00ff */
        /* <DEDUP_REMOVED lines=9> */
[----:B----4-:R-:W-:-:S06]  /*13ce0*/  ULEA UR4, UR5, UR4, 0x18 ;  /* 0x0000000405047291 */ /* 0x010fcc000f8ec03f */
[----:B------:R-:W-:-:S04]  /*13cf0*/  IMAD.U32 R18, RZ, RZ, UR4 ;  /* 0x00000004ff127e24 */ /* 0x000fc8000f8e00ff */
[----:B------:R-:W-:-:S05]  /*13d00*/  IMAD R3, R3, 0x2, R18 ;  /* 0x0000000203037824 */ /* 0x000fca00078e0212 */
[----:B------:R0:W-:Y:S04]  /*13d10*/  STL [R1+0x20], R3 ;  /* 0x0000200301007387 */ /* 0x0001e80000100800 */
[----:B------:R-:W-:Y:S04]  /*13d20*/  STL [R1+0x50], RZ ;  /* 0x000050ff01007387 */ /* 0x000fe80000100800 */
[----:B------:R1:W-:Y:S01]  /*13d30*/  STL [R1+0x10], R2 ;  /* 0x0000100201007387 */ /* 0x0003e20000100800 */
[C---:B0-----:R-:W-:Y:S02]  /*13d40*/  LOP3.LUT R3, R0.reuse, 0x40, RZ, 0xfc, !PT ;  /* 0x0000004000037812 */ /* 0x041fe400078efcff */
[----:B-1----:R-:W-:-:S02]  /*13d50*/  LOP3.LUT R2, R0, 0x80, RZ, 0xfc, !PT ;  /* 0x0000008000027812 */ /* 0x002fc400078efcff */
[----:B------:R-:W-:-:S07]  /*13d60*/  LOP3.LUT R0, R0, 0xc0, RZ, 0xfc, !PT ;  /* 0x000000c000007812 */ /* 0x000fce00078efcff */
.L_x_1433:
[----:B---3--:R-:W2:Y:S01]  /*13d70*/  LDL R9, [R1+0xc] ;  /* 0x00000c0001097983 */ /* 0x008ea20000100800 */
[----:B------:R-:W-:Y:S05]  /*13d80*/  YIELD ;  /* 0x0000000000007946 */ /* 0x000fea0003800000 */
[----:B------:R-:W-:Y:S01]  /*13d90*/  ULDC.64 UR4, c[0x0][0xa28] ;  /* 0x00028a0000047ab9 */ /* 0x000fe20000000a00 */
[----:B------:R-:W-:Y:S01]  /*13da0*/  IMAD.MOV.U32 R0, RZ, RZ, RZ ;  /* 0x000000ffff007224 */ /* 0x000fe200078e00ff */
[----:B------:R-:W-:Y:S01]  /*13db0*/  ISETP.NE.U32.AND P0, PT, RZ, UR4, PT ;  /* 0x00000004ff007c0c */ /* 0x000fe2000bf05070 */
[----:B01----:R-:W0:Y:S01]  /*13dc0*/  LDC.64 R4, c[0x0][0xa00] ;  /* 0x00028000ff047b82 */ /* 0x003e220000000a00 */
[----:B------:R-:W-:Y:S01]  /*13dd0*/  ULDC.64 UR8, c[0x0][0x208] ;  /* 0x0000820000087ab9 */ /* 0x000fe20000000a00 */
[----:B------:R-:W-:Y:S01]  /*13de0*/  IMAD.MOV.U32 R10, RZ, RZ, RZ ;  /* 0x000000ffff0a7224 */ /* 0x000fe200078e00ff */
[----:B------:R-:W-:Y:S01]  /*13df0*/  ISETP.NE.AND.EX P0, PT, RZ, UR5, PT, P0 ;  /* 0x00000005ff007c0c */ /* 0x000fe2000bf05300 */
[----:B------:R-:W-:Y:S01]  /*13e00*/  ULDC.64 UR4, c[0x0][0xa18] ;  /* 0x0002860000047ab9 */ /* 0x000fe20000000a00 */
[----:B------:R-:W-:-:S11]  /*13e10*/  ULDC.64 UR6, c[0x0][0xa08] ;  /* 0x0002820000067ab9 */ /* 0x000fd60000000a00 */
[----:B------:R-:W2:Y:S02]  /*13e20*/  @P0 LDC.64 R2, c[0x0][0xa28] ;  /* 0x00028a00ff020b82 */ /* 0x000ea40000000a00 */
[----:B--2---:R-:W-:-:S05]  /*13e30*/  @P0 IMAD.WIDE R2, R9, 0x4, R2 ;  /* 0x0000000409020825 */ /* 0x004fca00078e0202 */
[----:B------:R1:W5:Y:S01]  /*13e40*/  @P0 LDG.E R0, desc[UR8][R2.64] ;  /* 0x0000000802000981 */ /* 0x000362000c1e1900 */
[----:B------:R-:W-:Y:S01]  /*13e50*/  ISETP.NE.U32.AND P0, PT, RZ, UR4, PT ;  /* 0x00000004ff007c0c */ /* 0x000fe2000bf05070 */
[----:B0-----:R-:W-:Y:S01]  /*13e60*/  IMAD.WIDE R4, R9, 0x4, R4 ;  /* 0x0000000409047825 */ /* 0x001fe200078e0204 */
[----:B------:R-:W-:Y:S02]  /*13e70*/  ISETP.NE.U32.AND P1, PT, RZ, UR6, PT ;  /* 0x00000006ff007c0c */ /* 0x000fe4000bf25070 */
[----:B------:R-:W-:Y:S01]  /*13e80*/  ISETP.NE.AND.EX P2, PT, RZ, UR5, PT, P0 ;  /* 0x00000005ff007c0c */ /* 0x000fe2000bf45300 */
[----:B------:R-:W-:Y:S01]  /*13e90*/  ULDC.64 UR4, c[0x0][0xa00] ;  /* 0x0002800000047ab9 */ /* 0x000fe20000000a00 */
[----:B------:R-:W-:Y:S01]  /*13ea0*/  ISETP.NE.AND.EX P1, PT, RZ, UR7, PT, P1 ;  /* 0x00000007ff007c0c */ /* 0x000fe2000bf25310 */
[----:B------:R-:W-:Y:S01]  /*13eb0*/  IMAD.MOV.U32 R8, RZ, RZ, RZ ;  /* 0x000000ffff087224 */ /* 0x000fe200078e00ff */
[----:B------:R-:W-:Y:S01]  /*13ec0*/  ISETP.NE.U32.AND P0, PT, RZ, UR4, PT ;  /* 0x00000004ff007c0c */ /* 0x000fe2000bf05070 */
[----:B-1----:R-:W0:Y:S03]  /*13ed0*/  LDC.64 R2, c[0x0][0xa08] ;  /* 0x00028200ff027b82 */ /* 0x002e260000000a00 */
[----:B------:R-:W-:-:S05]  /*13ee0*/  ISETP.NE.AND.EX P0, PT, RZ, UR5, PT, P0 ;  /* 0x00000005ff007c0c */ /* 0x000fca000bf05300 */
[----:B------:R-:W1:Y:S08]  /*13ef0*/  @P2 LDC.64 R6, c[0x0][0xa18] ;  /* 0x00028600ff062b82 */ /* 0x000e700000000a00 */
[----:B------:R-:W2:Y:S01]  /*13f00*/  @P0 LDG.E R10, desc[UR8][R4.64] ;  /* 0x00000008040a0981 */ /* 0x000ea2000c1e1900 */
[----:B------:R-:W-:Y:S01]  /*13f10*/  ULDC UR4, c[0x0][0x288] ;  /* 0x0000a20000047ab9 */ /* 0x000fe20000000800 */
[----:B0-----:R-:W-:-:S05]  /*13f20*/  IMAD.WIDE R2, R9, 0x4, R2 ;  /* 0x0000000409027825 */ /* 0x001fca00078e0202 */
[----:B------:R-:W5:Y:S01]  /*13f30*/  @P1 LDG.E R8, desc[UR8][R2.64] ;  /* 0x0000000802081981 */ /* 0x000f62000c1e1900 */
[----:B-1----:R-:W-:-:S03]  /*13f40*/  @P2 IMAD.WIDE R6, R9, 0x4, R6 ;  /* 0x0000000409062825 */ /* 0x002fc600078e0206 */
[----:B--2---:R0:W-:Y:S02]  /*13f50*/  STL [R1+0x30], R10 ;  /* 0x0000300a01007387 */ /* 0x0041e40000100800 */
[----:B0-----:R-:W-:Y:S01]  /*13f60*/  IMAD.U32 R10, RZ, RZ, UR4 ;  /* 0x00000004ff0a7e24 */ /* 0x001fe2000f8e00ff */
[----:B------:R-:W-:-:S05]  /*13f70*/  ULDC.64 UR4, c[0x0][0x418] ;  /* 0x0001060000047ab9 */ /* 0x000fca0000000a00 */
        /* <DEDUP_REMOVED lines=12> */
[----:B------:R-:W0:Y:S04]  /*14040*/  LDG.E R7, desc[UR4][R4.64] ;  /* 0x0000000404077981 */ /* 0x000e28000c1e1900 */
[----:B------:R-:W0:Y:S02]  /*14050*/  LDG.E R4, desc[UR4][R4.64+0x4] ;  /* 0x0000040404047981 */ /* 0x000e24000c1e1900 */
[----:B0-----:R-:W-:-:S05]  /*14060*/  IMAD.IADD R10, R4, 0x1, -R7 ;  /* 0x00000001040a7824 */ /* 0x001fca00078e0a07 */
[----:B------:R1:W-:Y:S02]  /*14070*/  STL [R1+0x2c], R10 ;  /* 0x00002c0a01007387 */ /* 0x0003e40000100800 */
.L_x_1311:
[----:B------:R-:W2:Y:S01]  /*14080*/  LDL.LU R5, [R1+0x8] ;  /* 0x0000080001057983 */ /* 0x000ea20000300800 */
[----:B------:R-:W-:Y:S02]  /*14090*/  ULDC.64 UR4, c[0x0][0xa20] ;  /* 0x0002880000047ab9 */ /* 0x000fe40000000a00 */
[----:B------:R-:W-:-:S04]  /*140a0*/  ISETP.NE.U32.AND P0, PT, RZ, UR4, PT ;  /* 0x00000004ff007c0c */ /* 0x000fc8000bf05070 */
[----:B------:R-:W-:Y:S02]  /*140b0*/  ISETP.NE.AND.EX P0, PT, RZ, UR5, PT, P0 ;  /* 0x00000005ff007c0c */ /* 0x000fe4000bf05300 */
[C---:B--2---:R-:W-:Y:S02]  /*140c0*/  LOP3.LUT R7, R5.reuse, 0xff000000, RZ, 0xc0, !PT ;  /* 0xff00000005077812 */ /* 0x044fe400078ec0ff */
[C---:B------:R-:W-:Y:S02]  /*140d0*/  LOP3.LUT R4, R5.reuse, 0xff0000, RZ, 0xc0, !PT ;  /* 0x00ff000005047812 */ /* 0x040fe400078ec0ff */
[----:B------:R-:W-:Y:S02]  /*140e0*/  SHF.R.U32.HI R7, RZ, 0x8, R7 ;  /* 0x00000008ff077819 */ /* 0x000fe40000011607 */
[----:B------:R-:W-:Y:S02]  /*140f0*/  LOP3.LUT R16, R5, 0xffff, RZ, 0xc0, !PT ;  /* 0x0000ffff05107812 */ /* 0x000fe400078ec0ff */
[----:B------:R-:W-:Y:S01]  /*14100*/  LEA.HI R7, R4, R7, RZ, 0x10 ;  /* 0x0000000704077211 */ /* 0x000fe200078f80ff */
[----:B-----5:R-:W-:-:S05]  /*14110*/  IMAD.IADD R4, R8, 0x1, R0 ;  /* 0x0000000108047824 */ /* 0x020fca00078e0200 */
[----:B------:R2:W-:Y:S01]  /*14120*/  STL [R1+0x14], R4 ;  /* 0x0000140401007387 */ /* 0x0005e20000100800 */
[----:B------:R-:W-:Y:S05]  /*14130*/  @!P0 BRA `(.L_x_1312) ;  /* 0x0000000000148947 */ /* 0x000fea0003800000 */
[----:B------:R-:W3:Y:S01]  /*14140*/  LDC.64 R2, c[0x0][0xa20] ;  /* 0x00028800ff027b82 */ /* 0x000ee20000000a00 */
[----:B------:R-:W-:Y:S01]  /*14150*/  ULDC.64 UR4, c[0x0][0x208] ;  /* 0x0000820000047ab9 */ /* 0x000fe20000000a00 */
[----:B---3--:R-:W-:-:S05]  /*14160*/  IMAD.WIDE R2, R9, 0x4, R2 ;  /* 0x0000000409027825 */ /* 0x008fca00078e0202 */
[----:B------:R3:W5:Y:S01]  /*14170*/  LDG.E R6, desc[UR4][R2.64] ;  /* 0x0000000402067981 */ /* 0x000762000c1e1900 */
[----:B------:R-:W-:Y:S05]  /*14180*/  BRA `(.L_x_1313) ;  /* 0x0000000000147947 */ /* 0x000fea0003800000 */
.L_x_1312:
[----:B------:R-:W-:Y:S05]  /*14190*/  @!P1 BRA `(.L_x_1313) ;  /* 0x0000000000109947 */ /* 0x000fea0003800000 */
[----:B------:R-:W-:Y:S02]  /*141a0*/  ULDC.64 UR4, c[0x0][0x208] ;  /* 0x0000820000047ab9 */ /* 0x000fe40000000a00 */
[----:B------:R-:W3:Y:S04]  /*141b0*/  LDG.E R6, desc[UR4][R2.64] ;  /* 0x0000000402067981 */ /* 0x000ee8000c1e1900 */
[----:B------:R-:W3:Y:S02]  /*141c0*/  LDG.E R2, desc[UR4][R2.64+0x4] ;  /* 0x0000040402027981 */ /* 0x000ee4000c1e1900 */
[----:B---3--:R-:W-:-:S07]  /*141d0*/  IMAD.IADD R6, R2, 0x1, -R6 ;  /* 0x0000000102067824 */ /* 0x008fce00078e0a06 */
.L_x_1313:
[----:B--2---:R-:W2:Y:S01]  /*141e0*/  LDL.LU R4, [R1+0x4] ;  /* 0x0000040001047983 */ /* 0x004ea20000300800 */
[----:B---3--:R-:W3:Y:S01]  /*141f0*/  LDC R2, c[0x0][0x448] ;  /* 0x00011200ff027b82 */ /* 0x008ee20000000800 */
[----:B-----5:R-:W-:Y:S01]  /*14200*/  IMAD.IADD R0, R6, 0x1, -R0 ;  /* 0x0000000106007824 */ /* 0x020fe200078e0a00 */
[----:B---3--:R-:W-:-:S13]  /*14210*/  ISETP.NE.AND P1, PT, R2, 0x1, PT ;  /* 0x000000010200780c */ /* 0x008fda0003f25270 */
[----:B------:R-:W3:Y:S08]  /*14220*/  @P1 LDC R3, c[0x0][0x44c] ;  /* 0x00011300ff031b82 */ /* 0x000ef00000000800 */
[----:B------:R-:W4:Y:S01]  /*14230*/  @P1 LDC R2, c[0x0][0x450] ;  /* 0x00011400ff021b82 */ /* 0x000f220000000800 */
[----:B--2---:R-:W-:-:S04]  /*14240*/  IMAD.SHL.U32 R11, R4, 0x80, RZ ;  /* 0x00000080040b7824 */ /* 0x004fc800078e00ff */
[----:B------:R-:W-:Y:S01]  /*14250*/  VIADD R4, R11, 0x7f ;  /* 0x0000007f0b047836 */ /* 0x000fe20000000000 */
[----:B------:R2:W-:Y:S03]  /*14260*/  STL [R1+0x28], R11 ;  /* 0x0000280b01007387 */ /* 0x0005e60000100800 */
[----:B---3--:R-:W-:-:S04]  /*14270*/  @P1 IMAD.HI.U32 R3, R4, R3, RZ ;  /* 0x0000000304031227 */ /* 0x008fc800078e00ff */
[----:B------:R-:W-:Y:S01]  /*14280*/  IMAD.MOV.U32 R6, RZ, RZ, R4 ;  /* 0x000000ffff067224 */ /* 0x000fe200078e0004 */
[----:B----4-:R-:W-:Y:S01]  /*14290*/  @P1 SHF.R.U32.HI R6, RZ, R2, R3 ;  /* 0x00000002ff061219 */ /* 0x010fe20000011603 */
[----:B------:R-:W-:-:S05]  /*142a0*/  VIADD R4, R0, 0x3f ;  /* 0x0000003f00047836 */ /* 0x000fca0000000000 */
[----:B------:R-:W-:-:S04]  /*142b0*/  SHF.R.S32.HI R2, RZ, 0x1f, R4 ;  /* 0x0000001fff027819 */ /* 0x000fc80000011404 */
[----:B------:R-:W-:Y:S02]  /*142c0*/  LEA.HI R4, R2, R4, RZ, 0x6 ;  /* 0x0000000402047211 */ /* 0x000fe400078f30ff */
[----:B------:R-:W-:Y:S02]  /*142d0*/  IADD3 R2, R0, 0x1, -R10 ;  /* 0x0000000100027810 */ /* 0x000fe40007ffe80a */
[----:B------:R-:W-:-:S03]  /*142e0*/  SHF.R.S32.HI R9, RZ, 0x6, R4 ;  /* 0x00000006ff097819 */ /* 0x000fc60000011404 */
[----:B------:R-:W-:Y:S02]  /*142f0*/  IMAD.IADD R6, R2, 0x1, R6 ;  /* 0x0000000102067824 */ /* 0x000fe400078e0206 */
[----:B------:R-:W3:Y:S01]  /*14300*/  LDC.64 R2, c[0x0][0x9e0] ;  /* 0x00027800ff027b82 */ /* 0x000ee20000000a00 */
[----:B------:R2:W-:Y:S01]  /*14310*/  STL [R1+0x58], R9 ;  /* 0x0000580901007387 */ /* 0x0005e20000100800 */
[----:B---3--:R-:W-:Y:S01]  /*14320*/  ISETP.GE.AND P2, PT, R3, 0x1, PT ;  /* 0x000000010300780c */ /* 0x008fe20003f46270 */
[----:B------:R-:W-:-:S12]  /*14330*/  IMAD.IADD R2, R6, 0x1, R2 ;  /* 0x0000000106027824 */ /* 0x000fd800078e0202 */
[----:B--2---:R-:W-:Y:S05]  /*14340*/  @!P2 BRA `(.L_x_1314) ;  /* 0x000000000048a947 */ /* 0x004fea0003800000 */
[C---:B------:R-:W-:Y:S01]  /*14350*/  ISETP.GT.AND P0, PT, R6.reuse, RZ, PT ;  /* 0x000000ff0600720c */ /* 0x040fe20003f04270 */
[----:B------:R-:W-:Y:S01]  /*14360*/  BSSY B0, `(.L_x_1315) ;  /* 0x000000e000007945 */ /* 0x000fe20003800000 */
[----:B------:R-:W-:-:S11]  /*14370*/  VIADD R8, R6, 0xffffffff ;  /* 0xffffffff06087836 */ /* 0x000fd60000000000 */
[----:B------:R-:W-:Y:S05]  /*14380*/  @P0 BRA `(.L_x_1316) ;  /* 0x00000000001c0947 */ /* 0x000fea0003800000 */
[----:B------:R-:W-:Y:S01]  /*14390*/  ISETP.NE.AND P0, PT, R3, 0x1, PT ;  /* 0x000000010300780c */ /* 0x000fe20003f05270 */
[----:B------:R-:W-:-:S12]  /*143a0*/  IMAD.MOV R6, RZ, RZ, -R6 ;  /* 0x000000ffff067224 */ /* 0x000fd800078e0a06 */
[----:B------:R-:W2:Y:S02]  /*143b0*/  @P0 LDC.64 R4, c[0x0][0x9e8] ;  /* 0x00027a00ff040b82 */ /* 0x000ea40000000a00 */
[----:B--2---:R-:W-:-:S05]  /*143c0*/  @P0 IMAD.HI.U32 R4, R6, R4, RZ ;  /* 0x0000000406040227 */ /* 0x004fca00078e00ff */
[----:B------:R-:W-:-:S04]  /*143d0*/  @P0 SHF.R.U32.HI R6, RZ, R5, R4 ;  /* 0x00000005ff060219 */ /* 0x000fc80000011604 */
[----:B------:R-:W-:Y:S01]  /*143e0*/  LOP3.LUT R8, RZ, R6, RZ, 0x33, !PT ;  /* 0x00000006ff087212 */ /* 0x000fe200078e33ff */
[----:B------:R-:W-:Y:S06]  /*143f0*/  BRA `(.L_x_1317) ;  /* 0x0000000000107947 */ /* 0x000fec0003800000 */
.L_x_1316:
[----:B------:R-:W-:-:S13]  /*14400*/  ISETP.NE.AND P0, PT, R3, 0x1, PT ;  /* 0x000000010300780c */ /* 0x000fda0003f05270 */
[----:B------:R-:W2:Y:S02]  /*14410*/  @P0 LDC.64 R4, c[0x0][0x9e8] ;  /* 0x00027a00ff040b82 */ /* 0x000ea40000000a00 */
[----:B--2---:R-:W-:-:S05]  /*14420*/  @P0 IMAD.HI.U32 R4, R8, R4, RZ ;  /* 0x0000000408040227 */ /* 0x004fca00078e00ff */
[----:B------:R-:W-:-:S07]  /*14430*/  @P0 SHF.R.U32.HI R8, RZ, R5, R4 ;  /* 0x00000005ff080219 */ /* 0x000fce0000011604 */
.L_x_1317:
[----:B------:R-:W-:Y:S05]  /*14440*/  BSYNC B0 ;  /* 0x0000000000007941 */ /* 0x000fea0003800000 */
.L_x_1315:
[----:B------:R-:W-:-:S05]  /*14450*/  IMAD R8, R8, R3, R3 ;  /* 0x0000000308087224 */ /* 0x000fca00078e0203 */
[----:B------:R-:W-:-:S07]  /*14460*/  VIMNMX R2, R2, R8, PT ;  /* 0x0000000802027248 */ /* 0x000fce0003fe0100 */
.L_x_1314:
[----:B------:R-:W2:Y:S01]  /*14470*/  @P1 LDC R4, c[0x0][0x44c] ;  /* 0x00011300ff041b82 */ /* 0x000ea20000000800 */
[----:B------:R-:W-:Y:S01]  /*14480*/  IMAD.MOV.U32 R5, RZ, RZ, R11 ;  /* 0x000000ffff057224 */ /* 0x000fe200078e000b */
[----:B------:R-:W-:Y:S01]  /*14490*/  ULDC UR4, c[0x0][0x9dc] ;  /* 0x0002770000047ab9 */ /* 0x000fe20000000800 */
[----:B------:R-:W-:-:S05]  /*144a0*/  VIADD R2, R2, 0x3f ;  /* 0x0000003f02027836 */ /* 0x000fca0000000000 */
[----:B------:R-:W3:Y:S01]  /*144b0*/  @P1 LDC R6, c[0x0][0x450] ;  /* 0x00011400ff061b82 */ /* 0x000ee20000000800 */
[----:B--2---:R-:W-:-:S05]  /*144c0*/  @P1 IMAD.HI.U32 R4, R11, R4, RZ ;  /* 0x000000040b041227 */ /* 0x004fca00078e00ff */
[----:B---3--:R-:W-:-:S04]  /*144d0*/  @P1 SHF.R.U32.HI R5, RZ, R6, R4 ;  /* 0x00000006ff051219 */ /* 0x008fc80000011604 */
[----:B------:R-:W-:Y:S02]  /*144e0*/  IADD3 R6, R5, R0, -R10 ;  /* 0x0000000005067210 */ /* 0x000fe40007ffe80a */
[----:B------:R-:W-:-:S04]  /*144f0*/  SHF.R.S32.HI R0, RZ, 0x1f, R2 ;  /* 0x0000001fff007819 */ /* 0x000fc80000011402 */
[----:B------:R-:W-:Y:S01]  /*14500*/  LEA.HI R0, R0, R2, RZ, 0x6 ;  /* 0x0000000200007211 */ /* 0x000fe200078f30ff */
[----:B------:R-:W-:-:S03]  /*14510*/  VIADD R2, R6, -UR4 ;  /* 0x8000000406027c36 */ /* 0x000fc60008000000 */
[----:B------:R-:W-:-:S04]  /*14520*/  SHF.R.S32.HI R4, RZ, 0x6, R0 ;  /* 0x00000006ff047819 */ /* 0x000fc80000011400 */
[----:B------:R-:W-:Y:S01]  /*14530*/  VIMNMX R0, R9, R4, PT ;  /* 0x0000000409007248 */ /* 0x000fe20003fe0100 */
[----:B------:R2:W-:Y:S01]  /*14540*/  STL [R1+0x54], R4 ;  /* 0x0000540401007387 */ /* 0x0005e20000100800 */
[----:B------:R-:W-:Y:S05]  /*14550*/  @!P2 BRA `(.L_x_1318) ;  /* 0x000000000044a947 */ /* 0x000fea0003800000 */
[----:B------:R-:W-:Y:S01]  /*14560*/  ISETP.GT.AND P0, PT, R6, -0x1, PT ;  /* 0xffffffff0600780c */ /* 0x000fe20003f04270 */
[----:B------:R-:W-:-:S12]  /*14570*/  BSSY B0, `(.L_x_1319) ;  /* 0x000000d000007945 */ /* 0x000fd80003800000 */
[----:B------:R-:W-:Y:S05]  /*14580*/  @P0 BRA `(.L_x_1320) ;  /* 0x00000000001c0947 */ /* 0x000fea0003800000 */
[----:B------:R-:W-:Y:S02]  /*14590*/  ISETP.NE.AND P0, PT, R3, 0x1, PT ;  /* 0x000000010300780c */ /* 0x000fe40003f05270 */
[----:B------:R-:W-:-:S11]  /*145a0*/  LOP3.LUT R6, RZ, R6, RZ, 0x33, !PT ;  /* 0x00000006ff067212 */ /* 0x000fd600078e33ff */
[----:B--2---:R-:W2:Y:S02]  /*145b0*/  @P0 LDC.64 R4, c[0x0][0x9e8] ;  /* 0x00027a00ff040b82 */ /* 0x004ea40000000a00 */
[----:B--2---:R-:W-:-:S05]  /*145c0*/  @P0 IMAD.HI.U32 R4, R6, R4, RZ ;  /* 0x0000000406040227 */ /* 0x004fca00078e00ff */
[----:B------:R-:W-:-:S04]  /*145d0*/  @P0 SHF.R.U32.HI R6, RZ, R5, R4 ;  /* 0x00000005ff060219 */ /* 0x000fc80000011604 */
[----:B------:R-:W-:Y:S01]  /*145e0*/  LOP3.LUT R6, RZ, R6, RZ, 0x33, !PT ;  /* 0x00000006ff067212 */ /* 0x000fe200078e33ff */
[----:B------:R-:W-:Y:S06]  /*145f0*/  BRA `(.L_x_1321) ;  /* 0x0000000000107947 */ /* 0x000fec0003800000 */
.L_x_1320:
[----:B------:R-:W-:-:S13]  /*14600*/  ISETP.NE.AND P0, PT, R3, 0x1, PT ;  /* 0x000000010300780c */ /* 0x000fda0003f05270 */
[----:B--2---:R-:W2:Y:S02]  /*14610*/  @P0 LDC.64 R4, c[0x0][0x9e8] ;  /* 0x00027a00ff040b82 */ /* 0x004ea40000000a00 */
[----:B--2---:R-:W-:-:S05]  /*14620*/  @P0 IMAD.HI.U32 R4, R6, R4, RZ ;  /* 0x0000000406040227 */ /* 0x004fca00078e00ff */
[----:B------:R-:W-:-:S07]  /*14630*/  @P0 SHF.R.U32.HI R6, RZ, R5, R4 ;  /* 0x00000005ff060219 */ /* 0x000fce0000011604 */
.L_x_1321:
[----:B------:R-:W-:Y:S05]  /*14640*/  BSYNC B0 ;  /* 0x0000000000007941 */ /* 0x000fea0003800000 */
.L_x_1319:
[----:B------:R-:W-:-:S05]  /*14650*/  IMAD R3, R6, R3, RZ ;  /* 0x0000000306037224 */ /* 0x000fca00078e02ff */
[----:B------:R-:W-:-:S07]  /*14660*/  VIMNMX R2, R2, R3, !PT ;  /* 0x0000000302027248 */ /* 0x000fce0007fe0100 */
.L_x_1318:
[----:B------:R-:W-:Y:S01]  /*14670*/  SHF.R.S32.HI R3, RZ, 0x1f, R2 ;  /* 0x0000001fff037819 */ /* 0x000fe20000011402 */
[----:B------:R-:W-:Y:S01]  /*14680*/  IMAD.MOV.U32 R5, RZ, RZ, RZ ;  /* 0x000000ffff057224 */ /* 0x000fe200078e00ff */
[----:B--2---:R-:W-:Y:S01]  /*14690*/  SHF.R.U32.HI R4, RZ, 0x10, R7 ;  /* 0x00000010ff047819 */ /* 0x004fe20000011607 */
[----:B------:R-:W-:Y:S01]  /*146a0*/  BSSY B0, `(.L_x_1322) ;  /* 0x0000029000007945 */ /* 0x000fe20003800000 */
[----:B------:R-:W-:Y:S01]  /*146b0*/  LEA.HI R3, R3, R2, RZ, 0x6 ;  /* 0x0000000203037211 */ /* 0x000fe200078f30ff */
[----:B01----:R-:W-:Y:S01]  /*146c0*/  IMAD.MOV.U32 R10, RZ, RZ, R5 ;  /* 0x000000ffff0a7224 */ /* 0x003fe200078e0005 */
[----:B------:R-:W-:Y:S02]  /*146d0*/  ISETP.NE.AND P0, PT, R4, RZ, PT ;  /* 0x000000ff0400720c */ /* 0x000fe40003f05270 */
[----:B------:R-:W-:Y:S02]  /*146e0*/  SHF.R.S32.HI R3, RZ, 0x6, R3 ;  /* 0x00000006ff037819 */ /* 0x000fe40000011403 */
[----:B------:R-:W-:-:S02]  /*146f0*/  LOP3.LUT R8, R7, 0xff, RZ, 0xc0, !PT ;  /* 0x000000ff07087812 */ /* 0x000fc400078ec0ff */
[----:B------:R-:W-:-:S04]  /*14700*/  VIMNMX R9, RZ, R3, !PT ;  /* 0x00000003ff097248 */ /* 0x000fc80007fe0100 */
[----:B------:R-:W-:Y:S01]  /*14710*/  ISETP.GT.AND P1, PT, R0, R9, PT ;  /* 0x000000090000720c */ /* 0x000fe20003f24270 */
[----:B------:R0:W-:Y:S02]  /*14720*/  STL [R1+0x34], R9 ;  /* 0x0000340901007387 */ /* 0x0001e40000100800 */
[----:B------:R-:W1:Y:S02]  /*14730*/  @!P0 LDC R4, c[0x0][0x9f0] ;  /* 0x00027c00ff048b82 */ /* 0x000e640000000800 */
[----:B------:R0:W-:Y:S04]  /*14740*/  STL [R1+0x38], R5 ;  /* 0x0000380501007387 */ /* 0x0001e80000100800 */
[----:B------:R0:W-:Y:S04]  /*14750*/  STL [R1+0x40], R8 ;  /* 0x0000400801007387 */ /* 0x0001e80000100800 */
[----:B------:R-:W-:Y:S05]  /*14760*/  @!P1 BRA `(.L_x_1323) ;  /* 0x0000000000709947 */ /* 0x000fea0003800000 */
[-C--:B01----:R-:W-:Y:S02]  /*14770*/  IABS R5, R4.reuse ;  /* 0x0000000400057213 */ /* 0x083fe40000000000 */
[----:B------:R-:W-:Y:S02]  /*14780*/  IABS R7, R4 ;  /* 0x0000000400077213 */ /* 0x000fe40000000000 */
[----:B------:R-:W0:Y:S03]  /*14790*/  I2F.RP R2, R5 ;  /* 0x0000000500027306 */ /* 0x000e260000209400 */
[----:B------:R-:W-:-:S05]  /*147a0*/  IMAD.MOV R7, RZ, RZ, -R7 ;  /* 0x000000ffff077224 */ /* 0x000fca00078e0a07 */
[----:B0-----:R-:W0:Y:S02]  /*147b0*/  MUFU.RCP R2, R2 ;  /* 0x0000000200027308 */ /* 0x001e240000001000 */
[----:B0-----:R-:W-:-:S06]  /*147c0*/  VIADD R2, R2, 0xffffffe ;  /* 0x0ffffffe02027836 */ /* 0x001fcc0000000000 */
[----:B------:R-:W0:Y:S02]  /*147d0*/  F2I.FTZ.U32.TRUNC.NTZ R3, R2 ;  /* 0x0000000200037305 */ /* 0x000e24000021f000 */
[----:B0-----:R-:W-:-:S04]  /*147e0*/  IMAD.MOV R2, RZ, RZ, -R3 ;  /* 0x000000ffff027224 */ /* 0x001fc800078e0a03 */
[----:B------:R-:W-:Y:S02]  /*147f0*/  IMAD R6, R2, R5, RZ ;  /* 0x0000000502067224 */ /* 0x000fe400078e02ff */
[----:B------:R-:W-:-:S04]  /*14800*/  IMAD.MOV.U32 R2, RZ, RZ, RZ ;  /* 0x000000ffff027224 */ /* 0x000fc800078e00ff */
[----:B------:R-:W-:Y:S01]  /*14810*/  IMAD.HI.U32 R6, R3, R6, R2 ;  /* 0x0000000603067227 */ /* 0x000fe200078e0002 */
[----:B------:R-:W-:-:S05]  /*14820*/  IADD3 R3, R4, -0x1, R0 ;  /* 0xffffffff04037810 */ /* 0x000fca0007ffe000 */
[----:B------:R-:W-:-:S05]  /*14830*/  IMAD.IADD R3, R3, 0x1, -R9 ;  /* 0x0000000103037824 */ /* 0x000fca00078e0a09 */
[----:B------:R-:W-:Y:S02]  /*14840*/  IABS R2, R3 ;  /* 0x0000000300027213 */ /* 0x000fe40000000000 */
[----:B------:R-:W-:-:S03]  /*14850*/  LOP3.LUT R3, R3, R4, RZ, 0x3c, !PT ;  /* 0x0000000403037212 */ /* 0x000fc600078e3cff */
        /* <DEDUP_REMOVED lines=13> */
.L_x_1323:
[----:B------:R-:W-:Y:S05]  /*14930*/  BSYNC B0 ;  /* 0x0000000000007941 */ /* 0x000fea0003800000 */
.L_x_1322:
[----:B------:R-:W-:Y:S01]  /*14940*/  IMAD.MOV.U32 R3, RZ, RZ, R10 ;  /* 0x000000ffff037224 */ /* 0x000fe200078e000a */
[----:B------:R-:W-:Y:S03]  /*14950*/  BSSY B7, `(.L_x_1324) ;  /* 0x00004ce000077945 */ /* 0x000fe60003800000 */
[----:B------:R-:W-:-:S05]  /*14960*/  IMAD R2, R8, R3, R9 ;  /* 0x0000000308027224 */ /* 0x000fca00078e0209 */
[----:B------:R-:W-:Y:S01]  /*14970*/  VIADDMNMX R0, R2, R3, R0, PT ;  /* 0x0000000302007246 */ /* 0x000fe20003800100 */
[----:B------:R3:W-:Y:S03]  /*14980*/  STL [R1+0x24], R2 ;  /* 0x0000240201007387 */ /* 0x0007e60000100800 */
[----:B------:R-:W-:Y:S01]  /*14990*/  ISETP.GT.AND P0, PT, R0, R2, PT ;  /* 0x000000020000720c */ /* 0x000fe20003f04270 */
[----:B------:R3:W-:-:S12]  /*149a0*/  STL [R1+0x3c], R0 ;  /* 0x00003c0001007387 */ /* 0x0007d80000100800 */
[----:B---3--:R-:W-:Y:S05]  /*149b0*/  @P0 BRA `(.L_x_1325) ;  /* 0x00000000004c0947 */ /* 0x008fea0003800000 */
[----:B------:R-:W3:Y:S02]  /*149c0*/  S2R R2, SR_TID.X ;  /* 0x0000000000027919 */ /* 0x000ee40000002100 */
[----:B---3--:R-:W-:-:S04]  /*149d0*/  LOP3.LUT R2, R2, 0x7f, RZ, 0xc0, !PT ;  /* 0x0000007f02027812 */ /* 0x008fc800078ec0ff */
[----:B------:R-:W-:-:S13]  /*149e0*/  ISETP.NE.AND P0, PT, R2, RZ, PT ;  /* 0x000000ff0200720c */ /* 0x000fda0003f05270 */
[----:B------:R-:W-:Y:S05]  /*149f0*/  @P0 BRA `(.L_x_1326) ;  /* 0x0000004c000c0947 */ /* 0x000fea0003800000 */
[----:B------:R-:W3:Y:S01]  /*14a00*/  S2R R3, SR_LANEID ;  /* 0x0000000000037919 */ /* 0x000ee20000000000 */
[----:B------:R-:W-:Y:S01]  /*14a10*/  VOTEU.ANY UR4, UPT, PT ;  /* 0x0000000000047886 */ /* 0x000fe200038e0100 */
[----:B------:R-:W-:Y:S01]  /*14a20*/  ULDC.64 UR6, c[0x0][0x208] ;  /* 0x0000820000067ab9 */ /* 0x000fe20000000a00 */
[----:B------:R-:W3:Y:S08]  /*14a30*/  FLO.U32 R0, UR4 ;  /* 0x0000000400007d00 */ /* 0x000ef000080e0000 */
[----:B0-----:R-:W0:Y:S01]  /*14a40*/  POPC R5, UR4 ;  /* 0x0000000400057d09 */ /* 0x001e220008000000 */
[----:B---3--:R-:W-:-:S02]  /*14a50*/  ISETP.EQ.U32.AND P0, PT, R0, R3, PT ;  /* 0x000000030000720c */ /* 0x008fc40003f02070 */
[----:B------:R-:W0:Y:S11]  /*14a60*/  LDC.64 R2, c[0x0][0xc60] ;  /* 0x00031800ff027b82 */ /* 0x000e360000000a00 */
[----:B0-----:R-:W3:Y:S01]  /*14a70*/  @P0 ATOMG.E.ADD.STRONG.GPU PT, R3, desc[UR6][R2.64], R5 ;  /* 0x00000005020309a8 */ /* 0x001ee200081ee1c6 */
[----:B-1----:R-:W0:Y:S02]  /*14a80*/  S2R R4, SR_LTMASK ;  /* 0x0000000000047919 */ /* 0x002e240000003900 */
[----:B0-----:R-:W-:-:S04]  /*14a90*/  LOP3.LUT R4, R4, UR4, RZ, 0xc0, !PT ;  /* 0x0000000404047c12 */ /* 0x001fc8000f8ec0ff */
[----:B------:R-:W0:Y:S01]  /*14aa0*/  POPC R7, R4 ;  /* 0x0000000400077309 */ /* 0x000e220000000000 */
[----:B---3--:R-:W0:Y:S02]  /*14ab0*/  SHFL.IDX PT, R0, R3, R0, 0x1f ;  /* 0x00001f0003007589 */ /* 0x008e2400000e0000 */
[----:B0-----:R-:W-:-:S05]  /*14ac0*/  IADD3 R0, R0, UR38, R7 ;  /* 0x0000002600007c10 */ /* 0x001fca000fffe007 */
[----:B------:R3:W-:Y:S01]  /*14ad0*/  STL [R1], R0 ;  /* 0x0000000001007387 */ /* 0x0007e20000100800 */
[----:B------:R-:W-:Y:S05]  /*14ae0*/  BRA `(.L_x_1326) ;  /* 0x0000004800d07947 */ /* 0x000fea0003800000 */
.L_x_1325:
        /* <DEDUP_REMOVED lines=8> */
[----:B-1----:R-:W-:Y:S02]  /*14b70*/  IMAD.U32 R4, RZ, RZ, UR6 ;  /* 0x00000006ff047e24 */ /* 0x002fe4000f8e00ff */
[----:B------:R-:W1:Y:S01]  /*14b80*/  LDC.64 R2, c[0x4][R2] ;  /* 0x0100000002027b82 */ /* 0x000e620000000a00 */
[----:B0-----:R-:W-:Y:S02]  /*14b90*/  IMAD.U32 R5, RZ, RZ, UR7 ;  /* 0x00000007ff057e24 */ /* 0x001fe4000f8e00ff */
[----:B------:R-:W-:Y:S02]  /*14ba0*/  IMAD.U32 R6, RZ, RZ, UR8 ;  /* 0x00000008ff067e24 */ /* 0x000fe4000f8e00ff */
[----:B------:R-:W-:-:S02]  /*14bb0*/  IMAD.U32 R7, RZ, RZ, UR9 ;  /* 0x00000009ff077e24 */ /* 0x000fc4000f8e00ff */
[----:B--2---:R-:W-:Y:S02]  /*14bc0*/  IMAD.U32 R10, RZ, RZ, UR4 ;  /* 0x00000004ff0a7e24 */ /* 0x004fe4000f8e00ff */
[----:B------:R-:W-:Y:S02]  /*14bd0*/  IMAD.U32 R11, RZ, RZ, UR5 ;  /* 0x00000005ff0b7e24 */ /* 0x000fe4000f8e00ff */
[----:B------:R-:W-:Y:S02]  /*14be0*/  IMAD.MOV.U32 R8, RZ, RZ, 0x70 ;  /* 0x00000070ff087424 */ /* 0x000fe400078e00ff */
[----:B------:R-:W-:Y:S02]  /*14bf0*/  IMAD.MOV.U32 R12, RZ, RZ, 0x1 ;  /* 0x00000001ff0c7424 */ /* 0x000fe400078e00ff */
[----:B------:R-:W-:-:S07]  /*14c00*/  IMAD.MOV.U32 R13, RZ, RZ, RZ ;  /* 0x000000ffff0d7224 */ /* 0x000fce00078e00ff */
[----:B------:R-:W-:-:S07]  /*14c10*/  LEPC R20, `(.L_x_1328) ;  /* 0x000000001014794e */ /* 0x000fce0000000000 */
[----:B-1----:R-:W-:Y:S05]  /*14c20*/  CALL.ABS.NOINC R2 ;  /* 0x0000000002007343 */ /* 0x002fea0003c00000 */
.L_x_1328:
[----:B------:R-:W-:Y:S05]  /*14c30*/  BSYNC B6 ;  /* 0x0000000000067941 */ /* 0x000fea0003800000 */
.L_x_1327:
        /* <DEDUP_REMOVED lines=9> */
[----:B-1----:R-:W-:Y:S02]  /*14cd0*/  IMAD.U32 R4, RZ, RZ, UR6 ;  /* 0x00000006ff047e24 */ /* 0x002fe4000f8e00ff */
[----:B0-----:R-:W-:Y:S02]  /*14ce0*/  IMAD.U32 R5, RZ, RZ, UR7 ;  /* 0x00000007ff057e24 */ /* 0x001fe4000f8e00ff */
[----:B------:R-:W-:Y:S02]  /*14cf0*/  IMAD.U32 R6, RZ, RZ, UR8 ;  /* 0x00000008ff067e24 */ /* 0x000fe4000f8e00ff */
[----:B------:R-:W-:-:S02]  /*14d00*/  IMAD.U32 R7, RZ, RZ, UR9 ;  /* 0x00000009ff077e24 */ /* 0x000fc4000f8e00ff */
[----:B--2---:R-:W-:Y:S02]  /*14d10*/  IMAD.U32 R10, RZ, RZ, UR4 ;  /* 0x00000004ff0a7e24 */ /* 0x004fe4000f8e00ff */
[----:B------:R-:W-:Y:S02]  /*14d20*/  IMAD.U32 R11, RZ, RZ, UR5 ;  /* 0x00000005ff0b7e24 */ /* 0x000fe4000f8e00ff */
[----:B------:R-:W-:Y:S02]  /*14d30*/  IMAD.MOV.U32 R8, RZ, RZ, 0x70 ;  /* 0x00000070ff087424 */ /* 0x000fe400078e00ff */
[----:B------:R-:W-:Y:S02]  /*14d40*/  IMAD.MOV.U32 R12, RZ, RZ, 0x1 ;  /* 0x00000001ff0c7424 */ /* 0x000fe400078e00ff */
[----:B---3--:R-:W-:-:S07]  /*14d50*/  IMAD.MOV.U32 R13, RZ, RZ, RZ ;  /* 0x000000ffff0d7224 */ /* 0x008fce00078e00ff */
[----:B------:R-:W-:-:S07]  /*14d60*/  LEPC R20, `(.L_x_1331) ;  /* 0x000000001014794e */ /* 0x000fce0000000000 */
[----:B----4-:R-:W-:Y:S05]  /*14d70*/  CALL.ABS.NOINC R2 ;  /* 0x0000000002007343 */ /* 0x010fea0003c00000 */
.L_x_1331:
        /* <DEDUP_REMOVED lines=15> */
.L_x_1330:
[----:B------:R-:W-:Y:S05]  /*14e70*/  BSYNC B6 ;  /* 0x0000000000067941 */ /* 0x000fea0003800000 */
.L_x_1329:
[----:B------:R-:W3:Y:S01]  /*14e80*/  LDL R0, [R1+0xc] ;  /* 0x00000c0001007983 */ /* 0x000ee20000100800 */
[----:B------:R-:W-:Y:S02]  /*14e90*/  ULDC.64 UR4, c[0x0][0x9f8] ;  /* 0x00027e0000047ab9 */ /* 0x000fe40000000a00 */
[----:B------:R-:W-:Y:S01]  /*14ea0*/  ISETP.NE.U32.AND P0, PT, RZ, UR4, PT ;  /* 0x00000004ff007c0c */ /* 0x000fe2000bf05070 */
[----:B------:R-:W4:Y:S01]  /*14eb0*/  LDL R17, [R1+0x3c] ;  /* 0x00003c0001117983 */ /* 0x000f220000100800 */
[----:B------:R-:W-:Y:S02]  /*14ec0*/  ULDC.64 UR6, c[0x0][0x208] ;  /* 0x0000820000067ab9 */ /* 0x000fe40000000a00 */
[----:B------:R-:W-:Y:S01]  /*14ed0*/  ISETP.NE.AND.EX P0, PT, RZ, UR5, PT, P0 ;  /* 0x00000005ff007c0c */ /* 0x000fe2000bf05300 */
[----:B------:R-:W-:-:S12]  /*14ee0*/  ULDC.64 UR4, c[0x0][0xa08] ;  /* 0x0002820000047ab9 */ /* 0x000fd80000000a00 */
[----:B------:R-:W5:Y:S01]  /*14ef0*/  @P0 LDC.64 R2, c[0x0][0x9f8] ;  /* 0x00027e00ff020b82 */ /* 0x000f620000000a00 */
[----:B---3--:R-:W-:Y:S02]  /*14f00*/  IMAD.MOV.U32 R7, RZ, RZ, R0 ;  /* 0x000000ffff077224 */ /* 0x008fe400078e0000 */
[----:B-----5:R-:W-:-:S05]  /*14f10*/  @P0 IMAD.WIDE R2, R0, 0x4, R2 ;  /* 0x0000000400020825 */ /* 0x020fca00078e0202 */
[----:B------:R3:W0:Y:S01]  /*14f20*/  @P0 LDG.E R7, desc[UR6][R2.64] ;  /* 0x0000000602070981 */ /* 0x000622000c1e1900 */
[----:B----4-:R-:W-:Y:S01]  /*14f30*/  VIADD R0, R17, 0xffffffff ;  /* 0xffffffff11007836 */ /* 0x010fe20000000000 */
[----:B---3--:R-:W3:Y:S02]  /*14f40*/  LDC.64 R2, c[0x0][0x418] ;  /* 0x00010600ff027b82 */ /* 0x008ee40000000a00 */
[----:B---3--:R-:W-:Y:S01]  /*14f50*/  LOP3.LUT P0, RZ, R2, UR4, RZ, 0xfc, !PT ;  /* 0x0000000402ff7c12 */ /* 0x008fe2000f80fcff */
[----:B------:R-:W-:-:S03]  /*14f60*/  UMOV UR4, 0xffffffff ;  /* 0xffffffff00047882 */ /* 0x000fc60000000000 */
[----:B------:R-:W-:Y:S02]  /*14f70*/  LOP3.LUT P0, RZ, R3, UR5, RZ, 0xfc, P0 ;  /* 0x0000000503ff7c12 */ /* 0x000fe4000800fcff */
[----:B0-----:R-:W-:Y:S01]  /*14f80*/  SHF.R.S32.HI R8, RZ, 0x1f, R7 ;  /* 0x0000001fff087819 */ /* 0x001fe20000011407 */
[----:B------:R0:W-:Y:S01]  /*14f90*/  STL [R1+0x8], R7 ;  /* 0x0000080701007387 */ /* 0x0001e20000100800 */
[----:B------:R-:W-:-:S03]  /*14fa0*/  SEL R17, R7, RZ, !P0 ;  /* 0x000000ff07117207 */ /* 0x000fc60004000000 */
[----:B------:R0:W-:Y:S01]  /*14fb0*/  STL [R1+0x1c], R8 ;  /* 0x00001c0801007387 */ /* 0x0001e20000100800 */
[----:B------:R-:W-:Y:S05]  /*14fc0*/  BRA.DIV UR4, `(.L_x_1332) ;  /* 0x0000005e04ec7947 */ /* 0x000fea000b800000 */
[----:B-1----:R-:W1:Y:S02]  /*14fd0*/  S2R R4, SR_TID.X ;  /* 0x0000000000047919 */ /* 0x002e640000002100 */
[----:B-1----:R-:W-:-:S04]  /*14fe0*/  SHF.R.U32.HI R4, RZ, 0x5, R4 ;  /* 0x00000005ff047819 */ /* 0x002fc80000011604 */
[----:B------:R-:W-:-:S05]  /*14ff0*/  LOP3.LUT R4, R4, 0x3, RZ, 0xc0, !PT ;  /* 0x0000000304047812 */ /* 0x000fca00078ec0ff */
[----:B------:R1:W3:Y:S02]  /*15000*/  SHFL.IDX PT, R14, R4, RZ, 0x1f ;  /* 0x00001fff040e7589 */ /* 0x0002e400000e0000 */
.L_x_1449:
[----:B-1----:R-:W4:Y:S01]  /*15010*/  LDL.LU R4, [R1+0x18] ;  /* 0x0000180001047983 */ /* 0x002f220000300800 */
[----:B------:R-:W-:Y:S02]  /*15020*/  PLOP3.LUT P1, PT, PT, PT, PT, 0x8, 0x0 ;  /* 0x000000000000781c */ /* 0x000fe40003f2e170 */
[----:B---3--:R-:W-:Y:S01]  /*15030*/  ISETP.NE.AND P0, PT, R14, RZ, PT ;  /* 0x000000ff0e00720c */ /* 0x008fe20003f05270 */
[----:B------:R1:W-:Y:S01]  /*15040*/  STL [R1+0x4], R0 ;  /* 0x0000040001007387 */ /* 0x0003e20000100800 */
[----:B----4-:R-:W-:-:S09]  /*15050*/  LOP3.LUT R4, R4, 0xfffffffe, RZ, 0xc0, !PT ;  /* 0xfffffffe04047812 */ /* 0x010fd200078ec0ff */
[----:B------:R-:W-:-:S05]  /*15060*/  @P1 LOP3.LUT R4, R4, 0x1, RZ, 0xfc, !PT ;  /* 0x0000000104041812 */ /* 0x000fca00078efcff */
[----:B------:R1:W-:Y:S01]  /*15070*/  STL [R1+0x18], R4 ;  /* 0x0000180401007387 */ /* 0x0003e20000100800 */
[----:B------:R-:W-:Y:S05]  /*15080*/  @P0 BRA `(.L_x_1333) ;  /* 0x00000004004c0947 */ /* 0x000fea0003800000 */
[----:B------:R-:W-:-:S03]  /*15090*/  UMOV UR4, 0xffffffff ;  /* 0xffffffff00047882 */ /* 0x000fc60000000000 */
[----:B------:R-:W-:Y:S05]  /*150a0*/  BRA.DIV UR4, `(.L_x_1334) ;  /* 0x0000005e04e87947 */ /* 0x000fea000b800000 */
[----:B------:R-:W-:-:S13]  /*150b0*/  ELECT P6, URZ, PT ;  /* 0x00000000003f782f */ /* 0x000fda00038c0000 */
.L_x_1452:
[----:B------:R-:W-:Y:S05]  /*150c0*/  @!P6 BRA `(.L_x_1333) ;  /* 0x00000004003ce947 */ /* 0x000fea0003800000 */
[----:B------:R-:W-:-:S04]  /*150d0*/  ISETP.NE.U32.AND P0, PT, R2, RZ, PT ;  /* 0x000000ff0200720c */ /* 0x000fc80003f05070 */
[----:B------:R-:W-:-:S13]  /*150e0*/  ISETP.NE.AND.EX P0, PT, R3, RZ, PT, P0 ;  /* 0x000000ff0300720c */ /* 0x000fda0003f05300 */
[----:B------:R-:W-:Y:S05]  /*150f0*/  @!P0 BRA `(.L_x_1335) ;  /* 0x0000000000548947 */ /* 0x000fea0003800000 */
[----:B------:R-:W3:Y:S01]  /*15100*/  LDC R6, c[0x0][0x43c] ;  /* 0x00010f00ff067b82 */ /* 0x000ee20000000800 */
[----:B------:R-:W-:Y:S01]  /*15110*/  IMAD.MOV.U32 R9, RZ, RZ, R0 ;  /* 0x000000ffff097224 */ /* 0x000fe200078e0000 */
[----:B------:R-:W-:Y:S01]  /*15120*/  ULDC.64 UR4, c[0x0][0x428] ;  /* 0x00010a0000047ab9 */ /* 0x000fe20000000a00 */
[----:B------:R-:W-:Y:S02]  /*15130*/  ULDC.64 UR6, c[0x0][0x208] ;  /* 0x0000820000067ab9 */ /* 0x000fe40000000a00 */
[----:B-1----:R-:W-:Y:S01]  /*15140*/  IMAD.MOV.U32 R0, RZ, RZ, R9 ;  /* 0x000000ffff007224 */ /* 0x002fe200078e0009 */
[----:B---3--:R-:W-:-:S13]  /*15150*/  ISETP.NE.AND P0, PT, R6, 0x1, PT ;  /* 0x000000010600780c */ /* 0x008fda0003f05270 */
        /* <DEDUP_REMOVED lines=15> */
.L_x_1335:
[----:B---3--:R-:W3:Y:S01]  /*15250*/  LDL R2, [R1+0x10] ;  /* 0x0000100001027983 */ /* 0x008ee20000100800 */
[----:B-1----:R-:W-:Y:S01]  /*15260*/  IMAD R0, R19, 0x8, R18 ;  /* 0x0000000813007824 */ /* 0x002fe200078e0212 */
[----:B---3--:R-:W-:-:S04]  /*15270*/  SHF.L.U32 R2, R2, 0x1f, RZ ;  /* 0x0000001f02027819 */ /* 0x008fc800000006ff */
[----:B------:R-:W1:Y:S02]  /*15280*/  SYNCS.PHASECHK.TRANS64.TRYWAIT P0, [R0+URZ+0x30840], R2 ;  /* 0x03084002000075a7 */ /* 0x000e64000800017f */
[----:B-1----:R-:W-:Y:S05]  /*15290*/  @!P0 BRA `(.L_x_1336) ;  /* 0x0000005c008c8947 */ /* 0x002fea0003800000 */
.L_x_1453:
[----:B------:R-:W3:Y:S02]  /*152a0*/  S2R R3, SR_TID.X ;  /* 0x0000000000037919 */ /* 0x000ee40000002100 */
[----:B---3--:R-:W-:-:S04]  /*152b0*/  LOP3.LUT R3, R3, 0x7f, RZ, 0xc0, !PT ;  /* 0x0000007f03037812 */ /* 0x008fc800078ec0ff */
[----:B------:R-:W-:-:S13]  /*152c0*/  ISETP.NE.AND P0, PT, R3, RZ, PT ;  /* 0x000000ff0300720c */ /* 0x000fda0003f05270 */
        /* <DEDUP_REMOVED lines=8> */
.L_x_1337:
[----:B-1----:R-:W3:Y:S04]  /*15350*/  LDL R2, [R1+0x14] ;  /* 0x0000140001027983 */ /* 0x002ee80000100800 */
[----:B------:R-:W4:Y:S01]  /*15360*/  LDL R3, [R1+0x4] ;  /* 0x0000040001037983 */ /* 0x000f220000100800 */
[----:B------:R-:W-:Y:S01]  /*15370*/  R2UR UR9, R0 ;  /* 0x00000000000972ca */ /* 0x000fe200000e0000 */
[----:B------:R-:W-:-:S05]  /*15380*/  IMAD R0, R19, 0x8000, R18 ;  /* 0x0000800013007824 */ /* 0x000fca00078e0212 */
[----:B------:R-:W-:Y:S01]  /*15390*/  R2UR UR14, R0 ;  /* 0x00000000000e72ca */ /* 0x000fe200000e0000 */
[----:B------:R-:W-:Y:S01]  /*153a0*/  UIADD3 UR4, UP0, UR36, 0x370, URZ ;  /* 0x0000037024047890 */ /* 0x000fe2000ff1e03f */
[----:B---3--:R-:W-:Y:S02]  /*153b0*/  R2UR UR5, R2 ;  /* 0x00000000020572ca */ /* 0x008fe400000e0000 */
[----:B------:R-:W3:Y:S01]  /*153c0*/  LDL.LU R2, [R1+0x18] ;  /* 0x0000180001027983 */ /* 0x000ee20000300800 */
[----:B----4-:R-:W-:Y:S02]  /*153d0*/  R2UR UR11, R3 ;  /* 0x00000000030b72ca */ /* 0x010fe400000e0000 */
[----:B------:R-:W-:Y:S02]  /*153e0*/  R2UR UR12, R16 ;  /* 0x00000000100c72ca */ /* 0x000fe400000e0000 */
[----:B-----5:R-:W-:Y:S01]  /*153f0*/  R2UR UR13, R17 ;  /* 0x00000000110d72ca */ /* 0x020fe200000e0000 */
[----:B------:R-:W-:Y:S01]  /*15400*/  UIADD3 UR9, UR9, 0x30830, URZ ;  /* 0x0003083009097890 */ /* 0x000fe2000fffe03f */
[----:B------:R-:W-:-:S02]  /*15410*/  PLOP3.LUT P0, PT, PT, PT, PT, 0x80, 0x0 ;  /* 0x000000000000781c */ /* 0x000fc40003f0f070 */
[----:B------:R-:W-:Y:S02]  /*15420*/  UIADD3 UR8, UR14, 0x20400, URZ ;  /* 0x000204000e087890 */ /* 0x000fe4000fffe03f */
[----:B------:R-:W-:-:S03]  /*15430*/  UIADD3 UR15, UR14, 0x22400, URZ ;  /* 0x000224000e0f7890 */ /* 0x000fc6000fffe03f */
[----:B------:R-:W-:Y:S02]  /*15440*/  ULEA UR11, UR11, UR5, 0x6 ;  /* 0x000000050b0b7291 */ /* 0x000fe4000f8e303f */
[----:B------:R-:W-:Y:S02]  /*15450*/  UIADD3.X UR5, URZ, UR37, URZ, UP0, !UPT ;  /* 0x000000253f057290 */ /* 0x000fe400087fe43f */
[----:B------:R-:W-:Y:S01]  /*15460*/  UIADD3 UR17, UR14, 0x24400, URZ ;  /* 0x000244000e117890 */ /* 0x000fe2000fffe03f */
[----:B------:R-:W-:Y:S01]  /*15470*/  UMOV UR10, URZ ;  /* 0x0000003f000a7c82 */ /* 0x000fe20008000000 */
[----:B------:R-:W-:Y:S01]  /*15480*/  UMOV UR6, 0x0 ;  /* 0x0000000000067882 */ /* 0x000fe20000000000 */
[----:B------:R-:W-:Y:S01]  /*15490*/  UMOV UR7, 0x14f00000 ;  /* 0x14f0000000077882 */ /* 0x000fe20000000000 */
[----:B------:R-:W-:Y:S01]  /*154a0*/  UMOV UR16, 0x40 ;  /* 0x0000004000107882 */ /* 0x000fe20000000000 */
[----:B------:R-:W-:Y:S02]  /*154b0*/  UIADD3 UR18, UR14, 0x26400, URZ ;  /* 0x000264000e127890 */ /* 0x000fe4000fffe03f */
[----:B------:R1:W-:Y:S01]  /*154c0*/  UTMALDG.4D [UR8], [UR4], desc[UR6] ;  /* 0x00000608040075b4 */ /* 0x0003e20008019000 */
[----:B------:R-:W-:Y:S01]  /*154d0*/  UMOV UR14, 0x80 ;  /* 0x00000080000e7882 */ /* 0x000fe20000000000 */
[----:B-1----:R-:W-:Y:S01]  /*154e0*/  UMOV UR8, UR15 ;  /* 0x0000000f00087c82 */ /* 0x002fe20008000000 */
[----:B------:R-:W-:-:S02]  /*154f0*/  UMOV UR10, UR16 ;  /* 0x00000010000a7c82 */ /* 0x000fc40008000000 */
[----:B------:R1:W-:Y:S02]  /*15500*/  UTMALDG.4D [UR8], [UR4], desc[UR6] ;  /* 0x00000608040075b4 */ /* 0x0003e40008019000 */
[----:B-1----:R-:W-:Y:S01]  /*15510*/  UMOV UR8, UR17 ;  /* 0x0000001100087c82 */ /* 0x002fe20008000000 */
[----:B------:R-:W-:Y:S01]  /*15520*/  UMOV UR10, UR14 ;  /* 0x0000000e000a7c82 */ /* 0x000fe20008000000 */
[----:B------:R-:W-:Y:S01]  /*15530*/  UMOV UR14, 0xc0 ;  /* 0x000000c0000e7882 */ /* 0x000fe20000000000 */
[----:B------:R1:W-:Y:S02]  /*15540*/  UTMALDG.4D [UR8], [UR4], desc[UR6] ;  /* 0x00000608040075b4 */ /* 0x0003e40008019000 */
[----:B-1----:R-:W-:Y:S01]  /*15550*/  UMOV UR8, UR18 ;  /* 0x0000001200087c82 */ /* 0x002fe20008000000 */
[----:B------:R-:W-:Y:S02]  /*15560*/  UMOV UR10, UR14 ;  /* 0x0000000e000a7c82 */ /* 0x000fe40008000000 */
[----:B------:R4:W-:Y:S01]  /*15570*/  UTMALDG.4D [UR8], [UR4], desc[UR6] ;  /* 0x00000608040075b4 */ /* 0x0009e20008019000 */
[----:B---3--:R-:W-:-:S04]  /*15580*/  LOP3.LUT R2, R2, 0xfffffffe, RZ, 0xc0, !PT ;  /* 0xfffffffe02027812 */ /* 0x008fc800078ec0ff */
[----:B------:R-:W-:-:S05]  /*15590*/  @P0 LOP3.LUT R2, R2, 0x1, RZ, 0xfc, !PT ;  /* 0x0000000102020812 */ /* 0x000fca00078efcff */
[----:B------:R4:W-:Y:S01]  /*155a0*/  STL [R1+0x18], R2 ;  /* 0x0000180201007387 */ /* 0x0009e20000100800 */
[----:B------:R-:W-:Y:S01]  /*155b0*/  NOP ;  /* 0x0000000000007918 */ /* 0x000fe20000000000 */
.L_x_1333:
[----:B------:R-:W1:Y:S01]  /*155c0*/  LDL.LU R3, [R1+0x30] ;  /* 0x0000300001037983 */ /* 0x000e620000300800 */
[----:B------:R-:W-:Y:S05]  /*155d0*/  WARPSYNC.ALL ;  /* 0x0000000000007948 */ /* 0x000fea0003800000 */
[----:B----4-:R-:W-:Y:S01]  /*155e0*/  ULDC.64 UR4, c[0x0][0x298] ;  /* 0x0000a60000047ab9 */ /* 0x010fe20000000a00 */
[----:B------:R-:W-:Y:S01]  /*155f0*/  BSSY B6, `(.L_x_1338) ;  /* 0x000001c000067945 */ /* 0x000fe20003800000 */
[----:B------:R-:W-:Y:S01]  /*15600*/  BAR.SYNC.DEFER_BLOCKING 0x8, 0x180 ;  /* 0x0206000000007b1d */ /* 0x000fe20000010000 */
[----:B-1----:R-:W-:Y:S01]  /*15610*/  SHF.R.S32.HI R0, RZ, 0x1f, R3 ;  /* 0x0000001fff007819 */ /* 0x002fe20000011403 */
[----:B------:R-:W-:-:S04]  /*15620*/  IMAD.WIDE.U32 R4, R3, UR4, RZ ;  /* 0x0000000403047c25 */ /* 0x000fc8000f8e00ff */
[----:B------:R-:W-:Y:S01]  /*15630*/  IMAD R2, R0, UR4, RZ ;  /* 0x0000000400027c24 */ /* 0x000fe2000f8e02ff */
[----:B------:R1:W-:Y:S01]  /*15640*/  STL.64 [R1+0x48], R4 ;  /* 0x0000480401007387 */ /* 0x0003e20000100a00 */
[----:B------:R-:W-:Y:S02]  /*15650*/  VIADD R0, R18, 0x10400 ;  /* 0x0001040012007836 */ /* 0x000fe40000000000 */
[----:B------:R-:W-:-:S03]  /*15660*/  IMAD R2, R3, UR5, R2 ;  /* 0x0000000503027c24 */ /* 0x000fc6000f8e0202 */
[----:B------:R-:W-:Y:S01]  /*15670*/  LOP3.LUT P0, RZ, R0, 0x3ff, RZ, 0xc0, !PT ;  /* 0x000003ff00ff7812 */ /* 0x000fe2000780c0ff */
[----:B------:R-:W-:-:S05]  /*15680*/  IMAD.IADD R0, R5, 0x1, R2 ;  /* 0x0000000105007824 */ /* 0x000fca00078e0202 */
[----:B------:R1:W-:Y:S07]  /*15690*/  STL [R1+0x30], R0 ;  /* 0x0000300001007387 */ /* 0x0003ee0000100800 */
[----:B------:R-:W-:Y:S05]  /*156a0*/  @!P0 BRA `(.L_x_1339) ;  /* 0x0000000000408947 */ /* 0x000fea0003800000 */
[----:B------:R-:W-:Y:S01]  /*156b0*/  MOV R2, 0x0 ;  /* 0x0000000000027802 */ /* 0x000fe20000000f00 */
[----:B------:R-:W-:Y:S01]  /*156c0*/  ULDC.64 UR6, c[0x4][0xa8] ;  /* 0x01002a0000067ab9 */ /* 0x000fe20000000a00 */
[----:B------:R-:W-:Y:S01]  /*156d0*/  ULDC.64 UR8, c[0x4][0xb0] ;  /* 0x01002c0000087ab9 */ /* 0x000fe20000000a00 */
[----:B------:R-:W-:Y:S01]  /*156e0*/  ULDC.64 UR4, c[0x4][0x20] ;  /* 0x0100080000047ab9 */ /* 0x000fe20000000a00 */
[----:B-1----:R-:W-:Y:S02]  /*156f0*/  IMAD.U32 R4, RZ, RZ, UR6 ;  /* 0x00000006ff047e24 */ /* 0x002fe4000f8e00ff */
[----:B------:R-:W1:Y:S01]  /*15700*/  LDC.64 R2, c[0x4][R2] ;  /* 0x0100000002027b82 */ /* 0x000e620000000a00 */
[----:B------:R-:W-:Y:S02]  /*15710*/  IMAD.U32 R5, RZ, RZ, UR7 ;  /* 0x00000007ff057e24 */ /* 0x000fe4000f8e00ff */
[----:B------:R-:W-:Y:S02]  /*15720*/  IMAD.U32 R6, RZ, RZ, UR8 ;  /* 0x00000008ff067e24 */ /* 0x000fe4000f8e00ff */
[----:B0-----:R-:W-:-:S02]  /*15730*/  IMAD.U32 R7, RZ, RZ, UR9 ;  /* 0x00000009ff077e24 */ /* 0x001fc4000f8e00ff */
[----:B--2---:R-:W-:Y:S02]  /*15740*/  IMAD.U32 R10, RZ, RZ, UR4 ;  /* 0x00000004ff0a7e24 */ /* 0x004fe4000f8e00ff */
[----:B------:R-:W-:Y:S02]  /*15750*/  IMAD.U32 R11, RZ, RZ, UR5 ;  /* 0x00000005ff0b7e24 */ /* 0x000fe4000f8e00ff */
[----:B------:R-:W-:Y:S02]  /*15760*/  IMAD.MOV.U32 R8, RZ, RZ, 0x70 ;  /* 0x00000070ff087424 */ /* 0x000fe400078e00ff */
[----:B------:R-:W-:Y:S02]  /*15770*/  IMAD.MOV.U32 R12, RZ, RZ, 0x1 ;  /* 0x00000001ff0c7424 */ /* 0x000fe400078e00ff */
[----:B------:R-:W-:-:S07]  /*15780*/  IMAD.MOV.U32 R13, RZ, RZ, RZ ;  /* 0x000000ffff0d7224 */ /* 0x000fce00078e00ff */
[----:B------:R-:W-:-:S07]  /*15790*/  LEPC R20, `(.L_x_1339) ;  /* 0x000000001014794e */ /* 0x000fce0000000000 */
[----:B-1----:R-:W-:Y:S05]  /*157a0*/  CALL.ABS.NOINC R2 ;  /* 0x0000000002007343 */ /* 0x002fea0003c00000 */
.L_x_1339:
[----:B------:R-:W-:Y:S05]  /*157b0*/  BSYNC B6 ;  /* 0x0000000000067941 */ /* 0x000fea0003800000 */
.L_x_1338:
[----:B-1----:R-:W3:Y:S01]  /*157c0*/  LDL.LU R0, [R1+0x30] ;  /* 0x0000300001007983 */ /* 0x002ee20000300800 */
[----:B------:R-:W-:Y:S01]  /*157d0*/  ULDC.64 UR6, c[0x0][0xa00] ;  /* 0x0002800000067ab9 */ /* 0x000fe20000000a00 */
[----:B0-----:R-:W0:Y:S01]  /*157e0*/  LDC R7, c[0x0][0x448] ;  /* 0x00011200ff077b82 */ /* 0x001e220000000800 */
[----:B------:R-:W-:Y:S01]  /*157f0*/  ULDC.64 UR4, c[0x0][0x2d8] ;  /* 0x0000b60000047ab9 */ /* 0x000fe20000000a00 */
[----:B------:R-:W3:Y:S04]  /*15800*/  LDL.LU.64 R2, [R1+0x48] ;  /* 0x0000480001027983 */ /* 0x000ee80000300a00 */
[----:B------:R-:W4:Y:S04]  /*15810*/  LDL R5, [R1+0xc] ;  /* 0x00000c0001057983 */ /* 0x000f280000100800 */
[----:B------:R-:W2:Y:S01]  /*15820*/  LDL R8, [R1+0x28] ;  /* 0x0000280001087983 */ /* 0x000ea20000100800 */
[----:B------:R-:W-:-:S04]  /*15830*/  ISETP.NE.U32.AND P0, PT, RZ, UR6, PT ;  /* 0x00000006ff007c0c */ /* 0x000fc8000bf05070 */
[----:B------:R-:W-:Y:S01]  /*15840*/  ISETP.NE.AND.EX P0, PT, RZ, UR7, PT, P0 ;  /* 0x00000007ff007c0c */ /* 0x000fe2000bf05300 */
[----:B------:R-:W1:Y:S02]  /*15850*/  S2R R9, SR_TID.X ;  /* 0x0000000000097919 */ /* 0x000e640000002100 */
[----:B-1----:R-:W-:Y:S02]  /*15860*/  IMAD.SHL.U32 R9, R9, 0x10, RZ ;  /* 0x0000001009097824 */ /* 0x002fe400078e00ff */
[----:B---3--:R-:W-:Y:S01]  /*15870*/  IMAD.MOV.U32 R3, RZ, RZ, R0 ;  /* 0x000000ffff037224 */ /* 0x008fe200078e0000 */
[----:B----4-:R-:W-:-:S04]  /*15880*/  SHF.R.S32.HI R0, RZ, 0x1f, R5 ;  /* 0x0000001fff007819 */ /* 0x010fc80000011405 */
[----:B------:R-:W-:Y:S02]  /*15890*/  SEL R4, R0, RZ, !P0 ;  /* 0x000000ff00047207 */ /* 0x000fe40004000000 */
[----:B------:R-:W-:Y:S02]  /*158a0*/  SEL R0, R5, RZ, !P0 ;  /* 0x000000ff05007207 */ /* 0x000fe40004000000 */
[----:B------:R-:W1:Y:S01]  /*158b0*/  S2R R5, SR_TID.X ;  /* 0x0000000000057919 */ /* 0x000e620000002100 */
[----:B0-----:R-:W-:Y:S01]  /*158c0*/  ISETP.NE.AND P0, PT, R7, 0x1, PT ;  /* 0x000000010700780c */ /* 0x001fe20003f05270 */
[----:B------:R-:W-:-:S04]  /*158d0*/  IMAD.WIDE.U32 R2, R16, UR4, R2 ;  /* 0x0000000410027c25 */ /* 0x000fc8000f8e0002 */
[----:B------:R-:W-:Y:S01]  /*158e0*/  IMAD R3, R16, UR5, R3 ;  /* 0x0000000510037c24 */ /* 0x000fe2000f8e0203 */
[----:B------:R-:W-:-:S07]  /*158f0*/  ULDC.64 UR4, c[0x0][0x2e0] ;  /* 0x0000b80000047ab9 */ /* 0x000fce0000000a00 */
[----:B------:R-:W0:Y:S01]  /*15900*/  @P0 LDC R6, c[0x0][0x450] ;  /* 0x00011400ff060b82 */ /* 0x000e220000000800 */
[----:B-1----:R-:W-:-:S04]  /*15910*/  LOP3.LUT R5, R5, 0x7f, RZ, 0xc0, !PT ;  /* 0x0000007f05057812 */ /* 0x002fc800078ec0ff */
[----:B------:R-:W-:-:S04]  /*15920*/  SHF.R.U32.HI R5, RZ, 0x3, R5 ;  /* 0x00000003ff057819 */ /* 0x000fc80000011605 */
[----:B------:R-:W-:Y:S02]  /*15930*/  LOP3.LUT R9, R5, 0x70, R9, 0xf8, !PT ;  /* 0x0000007005097812 */ /* 0x000fe400078ef809 */
[----:B------:R-:W1:Y:S01]  /*15940*/  @P0 LDC R5, c[0x0][0x44c] ;  /* 0x00011300ff050b82 */ /* 0x000e620000000800 */
[----:B------:R-:W-:Y:S02]  /*15950*/  IMAD R4, R4, UR4, RZ ;  /* 0x0000000404047c24 */ /* 0x000fe4000f8e02ff */
[----:B------:R-:W-:-:S04]  /*15960*/  IMAD.WIDE.U32 R2, R0, UR4, R2 ;  /* 0x0000000400027c25 */ /* 0x000fc8000f8e0002 */
[----:B------:R-:W-:Y:S01]  /*15970*/  IMAD R0, R0, UR5, R4 ;  /* 0x0000000500007c24 */ /* 0x000fe2000f8e0204 */
[----:B------:R-:W-:Y:S01]  /*15980*/  ULDC.64 UR4, c[0x0][0x2d0] ;  /* 0x0000b40000047ab9 */ /* 0x000fe20000000a00 */
[----:B--2---:R-:W-:Y:S02]  /*15990*/  IMAD.IADD R4, R9, 0x1, R8 ;  /* 0x0000000109047824 */ /* 0x004fe400078e0208 */
[----:B------:R-:W2:Y:S01]  /*159a0*/  S2R R9, SR_TID.X ;  /* 0x0000000000097919 */ /* 0x000ea20000002100 */
[----:B------:R-:W-:Y:S02]  /*159b0*/  IMAD.IADD R3, R3, 0x1, R0 ;  /* 0x0000000103037824 */ /* 0x000fe400078e0200 */
[----:B------:R-:W-:Y:S02]  /*159c0*/  IMAD.MOV.U32 R0, RZ, RZ, R4 ;  /* 0x000000ffff007224 */ /* 0x000fe400078e0004 */
[----:B-1----:R-:W-:-:S05]  /*159d0*/  @P0 IMAD.HI.U32 R5, R4, R5, RZ ;  /* 0x0000000504050227 */ /* 0x002fca00078e00ff */
[----:B0-----:R-:W-:-:S05]  /*159e0*/  @P0 SHF.R.U32.HI R0, RZ, R6, R5 ;  /* 0x00000006ff000219 */ /* 0x001fca0000011605 */
[----:B------:R-:W-:-:S04]  /*159f0*/  IMAD.MOV R5, RZ, RZ, -R0 ;  /* 0x000000ffff057224 */ /* 0x000fc800078e0a00 */
[----:B------:R-:W-:Y:S01]  /*15a00*/  IMAD R4, R7, R5, R4 ;  /* 0x0000000507047224 */ /* 0x000fe200078e0204 */
[----:B------:R-:W-:Y:S01]  /*15a10*/  SHF.R.S32.HI R5, RZ, 0x1f, R0 ;  /* 0x0000001fff057819 */ /* 0x000fe20000011400 */
[----:B------:R-:W-:-:S04]  /*15a20*/  IMAD.WIDE.U32 R2, R0, UR4, R2 ;  /* 0x0000000400027c25 */ /* 0x000fc8000f8e0002 */
[----:B------:R-:W-:-:S04]  /*15a30*/  IMAD R5, R5, UR4, RZ ;  /* 0x0000000405057c24 */ /* 0x000fc8000f8e02ff */
[----:B------:R-:W-:Y:S01]  /*15a40*/  IMAD R0, R0, UR5, R5 ;  /* 0x0000000500007c24 */ /* 0x000fe2000f8e0205 */
[----:B------:R-:W-:-:S03]  /*15a50*/  ULDC.64 UR4, c[0x0][0x2c8] ;  /* 0x0000b20000047ab9 */ /* 0x000fc60000000a00 */
[----:B------:R-:W-:Y:S01]  /*15a60*/  IMAD.IADD R3, R3, 0x1, R0 ;  /* 0x0000000103037824 */ /* 0x000fe200078e0200 */
[----:B------:R-:W-:Y:S01]  /*15a70*/  SHF.R.S32.HI R0, RZ, 0x1f, R4 ;  /* 0x0000001fff007819 */ /* 0x000fe20000011404 */
[----:B--2---:R-:W-:-:S04]  /*15a80*/  IMAD.SHL.U32 R9, R9, 0x8, RZ ;  /* 0x0000000809097824 */ /* 0x004fc800078e00ff */
[----:B------:R-:W-:Y:S01]  /*15a90*/  IMAD R0, R0, UR4, RZ ;  /* 0x0000000400007c24 */ /* 0x000fe2000f8e02ff */
[----:B------:R-:W-:Y:S01]  /*15aa0*/  LOP3.LUT R9, R9, 0x38, RZ, 0xc0, !PT ;  /* 0x0000003809097812 */ /* 0x000fe200078ec0ff */
[----:B------:R-:W-:-:S04]  /*15ab0*/  IMAD.WIDE.U32 R2, R4, UR4, R2 ;  /* 0x0000000404027c25 */ /* 0x000fc8000f8e0002 */
[----:B------:R-:W-:Y:S01]  /*15ac0*/  IMAD R4, R4, UR5, R0 ;  /* 0x0000000504047c24 */ /* 0x000fe2000f8e0200 */
[C---:B------:R-:W-:Y:S01]  /*15ad0*/  LOP3.LUT R12, R9.reuse, 0x40, RZ, 0xfc, !PT ;  /* 0x00000040090c7812 */ /* 0x040fe200078efcff */
[----:B------:R-:W-:Y:S01]  /*15ae0*/  ULDC.64 UR4, c[0x0][0x280] ;  /* 0x0000a00000047ab9 */ /* 0x000fe20000000a00 */
[----:B------:R-:W-:Y:S01]  /*15af0*/  LOP3.LUT R11, R9, 0x80, RZ, 0xfc, !PT ;  /* 0x00000080090b7812 */ /* 0x000fe200078efcff */
[----:B------:R-:W-:Y:S01]  /*15b00*/  IMAD.IADD R3, R3, 0x1, R4 ;  /* 0x0000000103037824 */ /* 0x000fe200078e0204 */
[----:B------:R-:W-:Y:S02]  /*15b10*/  LOP3.LUT R9, R9, 0xc0, RZ, 0xfc, !PT ;  /* 0x000000c009097812 */ /* 0x000fe400078efcff */
[----:B------:R-:W-:Y:S01]  /*15b20*/  LEA R4, P0, R2, UR4, 0x1 ;  /* 0x0000000402047c11 */ /* 0x000fe2000f8008ff */
[----:B------:R-:W-:Y:S02]  /*15b30*/  ULDC UR4, c[0x0][0x2b8] ;  /* 0x0000ae0000047ab9 */ /* 0x000fe40000000800 */
[----:B------:R-:W-:-:S02]  /*15b40*/  ISETP.GE.AND P3, PT, R9, UR4, PT ;  /* 0x0000000409007c0c */ /* 0x000fc4000bf66270 */
[----:B------:R0:W5:Y:S01]  /*15b50*/  LDL R9, [R1+0x20] ;  /* 0x0000200001097983 */ /* 0x0001620000100800 */
[----:B------:R-:W1:Y:S01]  /*15b60*/  S2R R10, SR_TID.X ;  /* 0x00000000000a7919 */ /* 0x000e620000002100 */
[----:B------:R-:W-:Y:S02]  /*15b70*/  LEA.HI.X R3, R2, UR5, R3, 0x1, P0 ;  /* 0x0000000502037c11 */ /* 0x000fe400080f0c03 */
[----:B------:R-:W-:Y:S02]  /*15b80*/  ISETP.GE.AND P1, PT, R12, UR4, PT ;  /* 0x000000040c007c0c */ /* 0x000fe4000bf26270 */
[----:B------:R-:W-:Y:S01]  /*15b90*/  ISETP.GE.AND P2, PT, R11, UR4, PT ;  /* 0x000000040b007c0c */ /* 0x000fe2000bf46270 */
[----:B-1----:R-:W-:-:S05]  /*15ba0*/  IMAD.SHL.U32 R10, R10, 0x8, RZ ;  /* 0x000000080a0a7824 */ /* 0x002fca00078e00ff */
[----:B------:R-:W-:-:S04]  /*15bb0*/  LOP3.LUT R10, R10, 0x38, RZ, 0xc0, !PT ;  /* 0x000000380a0a7812 */ /* 0x000fc800078ec0ff */
[----:B------:R-:W-:Y:S01]  /*15bc0*/  ISETP.GE.AND P0, PT, R10, UR4, PT ;  /* 0x000000040a007c0c */ /* 0x000fe2000bf06270 */
[----:B------:R-:W-:-:S03]  /*15bd0*/  UMOV UR4, 0xffffffff ;  /* 0xffffffff00047882 */ /* 0x000fc60000000000 */
[----:B0-----:R-:W-:Y:S09]  /*15be0*/  BRA.DIV UR4, `(.L_x_1340) ;  /* 0x00000056044c7947 */ /* 0x001ff2000b800000 */
[----:B------:R-:W2:Y:S04]  /*15bf0*/  LDL.LU R6, [R1+0x2c] ;  /* 0x00002c0001067983 */ /* 0x000ea80000300800 */
[----:B------:R-:W3:Y:S01]  /*15c00*/  LDL.LU R11, [R1+0x28] ;  /* 0x00002800010b7983 */ /* 0x000ee20000300800 */
[----:B------:R-:W0:Y:S02]  /*15c10*/  S2R R8, SR_TID.X ;  /* 0x0000000000087919 */ /* 0x000e240000002100 */
[----:B0-----:R-:W-:-:S04]  /*15c20*/  LOP3.LUT R8, R8, 0x7f, RZ, 0xc0, !PT ;  /* 0x0000007f08087812 */ /* 0x001fc800078ec0ff */
[----:B------:R-:W-:Y:S01]  /*15c30*/  SHF.R.U32.HI R8, RZ, 0x3, R8 ;  /* 0x00000003ff087819 */ /* 0x000fe20000011608 */
[----:B------:R-:W-:Y:S01]  /*15c40*/  ULDC.64 UR4, c[0x0][0x208] ;  /* 0x0000820000047ab9 */ /* 0x000fe20000000a00 */
[----:B--2---:R-:W-:Y:S02]  /*15c50*/  IMAD R2, R6, R7, RZ ;  /* 0x0000000706027224 */ /* 0x004fe400078e02ff */
[----:B------:R-:W0:Y:S01]  /*15c60*/  SHFL.IDX PT, R7, R4, RZ, 0x181f ;  /* 0x00181fff04077589 */ /* 0x000e2200000e0000 */
[----:B---3--:R-:W-:-:S03]  /*15c70*/  IMAD.IADD R0, R8, 0x1, R11 ;  /* 0x0000000108007824 */ /* 0x008fc600078e020b */
[----:B------:R-:W1:Y:S02]  /*15c80*/  SHFL.IDX PT, R6, R3, RZ, 0x181f ;  /* 0x00181fff03067589 */ /* 0x000e6400000e0000 */
[----:B------:R-:W-:-:S13]  /*15c90*/  ISETP.GE.AND P5, PT, R0, R2, PT ;  /* 0x000000020000720c */ /* 0x000fda0003fa6270 */
[----:B0-----:R-:W-:-:S05]  /*15ca0*/  @!P5 LEA R7, P4, R10, R7, 0x1 ;  /* 0x000000070a07d211 */ /* 0x001fca00078808ff */
[----:B-1----:R-:W-:-:S05]  /*15cb0*/  @!P5 IMAD.X R6, RZ, RZ, R6, P4 ;  /* 0x000000ffff06d224 */ /* 0x002fca00020e0606 */
[----:B------:R-:W-:-:S04]  /*15cc0*/  @!P5 LOP3.LUT R7, R7, R6, RZ, 0x3c, !PT ;  /* 0x000000060707d212 */ /* 0x000fc800078e3cff */
[----:B------:R-:W-:-:S04]  /*15cd0*/  @!P5 LOP3.LUT R6, R7, R6, RZ, 0x3c, !PT ;  /* 0x000000060706d212 */ /* 0x000fc800078e3cff */
[----:B------:R-:W-:Y:S01]  /*15ce0*/  @!P5 LOP3.LUT R7, R7, R6, RZ, 0x3c, !PT ;  /* 0x000000060707d212 */ /* 0x000fe200078e3cff */
[----:B------:R-:W-:-:S04]  /*15cf0*/  VIADD R5, R0, 0x10 ;  /* 0x0000001000057836 */ /* 0x000fc80000000000 */
        /* <DEDUP_REMOVED lines=78> */
.L_x_1470:
        /* <DEDUP_REMOVED lines=14> */
.L_x_1342:
[----:B------:R-:W-:Y:S05]  /*162c0*/  BSYNC B0 ;  /* 0x0000000000007941 */ /* 0x000fea0003800000 */
.L_x_1341:
[----:B------:R-:W-:Y:S01]  /*162d0*/  NOP ;  /* 0x0000000000007918 */ /* 0x000fe20000000000 */
[----:B------:R-:W-:Y:S01]  /*162e0*/  PLOP3.LUT P0, PT, PT, PT, PT, 0x80, 0x0 ;  /* 0x000000000000781c */ /* 0x000fe20003f0f070 */
[----:B0-----:R-:W-:-:S12]  /*162f0*/  VIADD R6, R18, 0x30800 ;  /* 0x0003080012067836 */ /* 0x001fd80000000000 */
.L_x_1343:
        /* <DEDUP_REMOVED lines=18> */
.L_x_1471:
[----:B------:R-:W-:Y:S05]  /*16420*/  BSYNC B0 ;  /* 0x0000000000007941 */ /* 0x000fea0003800000 */
.L_x_1344:
[----:B------:R-:W0:Y:S04]  /*16430*/  LDL R2, [R1+0x3c] ;  /* 0x00003c0001027983 */ /* 0x000e280000100800 */
[----:B------:R-:W3:Y:S01]  /*16440*/  LDL R4, [R1+0x24] ;  /* 0x0000240001047983 */ /* 0x000ee20000100800 */
[----:B------:R-:W-:Y:S01]  /*16450*/  BSSY B0, `(.L_x_1346) ;  /* 0x00002a8000007945 */ /* 0x000fe20003800000 */
[----:B0-----:R-:W-:-:S05]  /*16460*/  VIADD R0, R2, 0xfffffffe ;  /* 0xfffffffe02007836 */ /* 0x001fca0000000000 */
[----:B---3--:R-:W-:-:S13]  /*16470*/  ISETP.GE.AND P0, PT, R0, R4, PT ;  /* 0x000000040000720c */ /* 0x008fda0003f06270 */
[----:B------:R-:W-:Y:S05]  /*16480*/  @!P0 BRA `(.L_x_1347) ;  /* 0x0000002800908947 */ /* 0x000fea0003800000 */
[----:B------:R-:W3:Y:S04]  /*16490*/  LDL.LU R2, [R1+0x40] ;  /* 0x0000400001027983 */ /* 0x000ee80000300800 */
[----:B------:R-:W4:Y:S04]  /*164a0*/  LDL.LU R8, [R1+0x38] ;  /* 0x0000380001087983 */ /* 0x000f280000300800 */
[----:B--2---:R-:W2:Y:S04]  /*164b0*/  LDL.LU R3, [R1+0x54] ;  /* 0x0000540001037983 */ /* 0x004ea80000300800 */
[----:B------:R-:W5:Y:S04]  /*164c0*/  LDL.LU R7, [R1+0x34] ;  /* 0x0000340001077983 */ /* 0x000f680000300800 */
[----:B-1----:R-:W5:Y:S01]  /*164d0*/  LDL.LU R5, [R1+0x58] ;  /* 0x0000580001057983 */ /* 0x002f620000300800 */
[----:B------:R-:W-:Y:S01]  /*164e0*/  LOP3.LUT R11, RZ, R4, RZ, 0x33, !PT ;  /* 0x00000004ff0b7212 */ /* 0x000fe200078e33ff */
[----:B------:R-:W-:Y:S01]  /*164f0*/  BSSY B2, `(.L_x_1348) ;  /* 0x00000e9000027945 */ /* 0x000fe20003800000 */
[----:B---3--:R-:W-:-:S04]  /*16500*/  VIADD R2, R2, 0x1 ;  /* 0x0000000102027836 */ /* 0x008fc80000000000 */
[----:B----4-:R-:W-:Y:S01]  /*16510*/  IMAD R2, R2, R8, RZ ;  /* 0x0000000802027224 */ /* 0x010fe200078e02ff */
[----:B--2---:R-:W-:-:S04]  /*16520*/  LOP3.LUT R3, RZ, R3, RZ, 0x33, !PT ;  /* 0x00000003ff037212 */ /* 0x004fc800078e33ff */
[----:B------:R-:W-:-:S04]  /*16530*/  LOP3.LUT R2, RZ, R2, RZ, 0x33, !PT ;  /* 0x00000002ff027212 */ /* 0x000fc800078e33ff */
[----:B-----5:R-:W-:Y:S02]  /*16540*/  VIADDMNMX R2, R2, -R7, R3, !PT ;  /* 0x8000000702027246 */ /* 0x020fe40007800103 */
[----:B------:R-:W-:-:S04]  /*16550*/  LOP3.LUT R8, RZ, R5, RZ, 0x33, !PT ;  /* 0x00000005ff087212 */ /* 0x000fc800078e33ff */
[----:B------:R-:W-:-:S04]  /*16560*/  VIMNMX R8, R2, R8, !PT ;  /* 0x0000000802087248 */ /* 0x000fc80007fe0100 */
[----:B------:R-:W-:Y:S02]  /*16570*/  VIADDMNMX R11, R8, 0x2, R11, !PT ;  /* 0x00000002080b7846 */ /* 0x000fe4000780010b */
[----:B------:R-:W-:-:S05]  /*16580*/  LOP3.LUT R2, RZ, R8, RZ, 0x33, !PT ;  /* 0x00000008ff027212 */ /* 0x000fca00078e33ff */
        /* <DEDUP_REMOVED lines=39> */
.L_x_1352:
[----:B------:R-:W-:Y:S01]  /*16800*/  IMAD R3, R9, 0x8, R18 ;  /* 0x0000000809037824 */ /* 0x000fe200078e0212 */
[----:B------:R-:W-:Y:S01]  /*16810*/  SHF.L.U32 R2, R10, 0x1f, RZ ;  /* 0x0000001f0a027819 */ /* 0x000fe200000006ff */
[----:B------:R-:W-:Y:S03]  /*16820*/  BSSY B3, `(.L_x_1353) ;  /* 0x0000003000037945 */ /* 0x000fe60003800000 */
[----:B------:R-:W1:Y:S02]  /*16830*/  SYNCS.PHASECHK.TRANS64.TRYWAIT P0, [R3+URZ+0x30840], R2 ;  /* 0x03084002030075a7 */ /* 0x000e64000800017f */
[----:B-1----:R-:W-:Y:S05]  /*16840*/  @!P0 BRA `(.L_x_1354) ;  /* 0x0000005400548947 */ /* 0x002fea0003800000 */
.L_x_1472:
[----:B------:R-:W-:Y:S05]  /*16850*/  BSYNC B3 ;  /* 0x0000000000037941 */ /* 0x000fea0003800000 */
.L_x_1353:
        /* <DEDUP_REMOVED lines=12> */
.L_x_1356:
[----:B------:R-:W-:Y:S05]  /*16920*/  BSYNC B3 ;  /* 0x0000000000037941 */ /* 0x000fea0003800000 */
.L_x_1355:
        /* <DEDUP_REMOVED lines=12> */
.L_x_1357:
        /* <DEDUP_REMOVED lines=16> */
.L_x_1358:
        /* <DEDUP_REMOVED lines=16> */
.L_x_1359:
        /* <DEDUP_REMOVED lines=16> */
.L_x_1360:
        /* <DEDUP_REMOVED lines=16> */
.L_x_1473:
[----:B------:R-:W-:Y:S05]  /*16df0*/  BSYNC B3 ;  /* 0x0000000000037941 */ /* 0x000fea0003800000 */
.L_x_1361:
        /* <DEDUP_REMOVED lines=12> */
.L_x_1364:
[----:B------:R-:W-:Y:S05]  /*16ec0*/  BSYNC B3 ;  /* 0x0000000000037941 */ /* 0x000fea0003800000 */
.L_x_1363:
        /* <DEDUP_REMOVED lines=13> */
.L_x_1365:
        /* <DEDUP_REMOVED lines=15> */
.L_x_1366:
        /* <DEDUP_REMOVED lines=15> */
.L_x_1367:
        /* <DEDUP_REMOVED lines=15> */
.L_x_1368:
        /* <DEDUP_REMOVED lines=12> */
.L_x_1351:
[----:B------:R-:W-:Y:S05]  /*17330*/  BSYNC B1 ;  /* 0x0000000000017941 */ /* 0x000fea0003800000 */
.L_x_1350:
[----:B0-----:R-:W2:Y:S01]  /*17340*/  LDL.LU R0, [R1+0x3c] ;  /* 0x00003c0001007983 */ /* 0x001ea20000300800 */
[----:B------:R-:W-:-:S03]  /*17350*/  IMAD.MOV.U32 R19, RZ, RZ, R9 ;  /* 0x000000ffff137224 */ /* 0x000fc600078e0009 */
[----:B------:R0:W-:Y:S02]  /*17360*/  STL [R1+0x10], R10 ;  /* 0x0000100a01007387 */ /* 0x0001e40000100800 */
[----:B0-2---:R-:W-:-:S07]  /*17370*/  VIADD R0, R0, 0xfffffffd ;  /* 0xfffffffd00007836 */ /* 0x005fce0000000000 */
.L_x_1349:
[----:B------:R-:W-:Y:S05]  /*17380*/  BSYNC B2 ;  /* 0x0000000000027941 */ /* 0x000fea0003800000 */
.L_x_1348:
[----:B------:R-:W-:-:S05]  /*17390*/  VIADD R11, R11, 0xfffffffe ;  /* 0xfffffffe0b0b7836 */ /* 0x000fca0000000000 */
[----:B------:R-:W-:-:S13]  /*173a0*/  ISETP.NE.AND P0, PT, R11, R8, PT ;  /* 0x000000080b00720c */ /* 0x000fda0003f05270 */
[----:B------:R-:W-:Y:S05]  /*173b0*/  @!P0 BRA `(.L_x_1347) ;  /* 0x0000001800c48947 */ /* 0x000fea0003800000 */
[----:B------:R-:W-:-:S07]  /*173c0*/  IMAD.MOV.U32 R9, RZ, RZ, R17 ;  /* 0x000000ffff097224 */ /* 0x000fce00078e0011 */
.L_x_1407:
        /* <DEDUP_REMOVED lines=36> */
.L_x_1371:
[----:B------:R-:W-:Y:S01]  /*17610*/  IMAD R3, R4, 0x8, R18 ;  /* 0x0000000804037824 */ /* 0x000fe200078e0212 */
[----:B------:R-:W-:Y:S01]  /*17620*/  SHF.L.U32 R2, R5, 0x1f, RZ ;  /* 0x0000001f05027819 */ /* 0x000fe200000006ff */
[----:B------:R-:W-:Y:S03]  /*17630*/  BSSY B2, `(.L_x_1372) ;  /* 0x0000003000027945 */ /* 0x000fe60003800000 */
[----:B------:R-:W1:Y:S02]  /*17640*/  SYNCS.PHASECHK.TRANS64.TRYWAIT P0, [R3+URZ+0x30840], R2 ;  /* 0x03084002030075a7 */ /* 0x000e64000800017f */
[----:B-1----:R-:W-:Y:S05]  /*17650*/  @!P0 BRA `(.L_x_1373) ;  /* 0x0000004400f88947 */ /* 0x002fea0003800000 */
.L_x_1474:
[----:B------:R-:W-:Y:S05]  /*17660*/  BSYNC B2 ;  /* 0x0000000000027941 */ /* 0x000fea0003800000 */
.L_x_1372:
        /* <DEDUP_REMOVED lines=12> */
.L_x_1375:
[----:B------:R-:W-:Y:S05]  /*17730*/  BSYNC B2 ;  /* 0x0000000000027941 */ /* 0x000fea0003800000 */
.L_x_1374:
        /* <DEDUP_REMOVED lines=12> */
.L_x_1376:
        /* <DEDUP_REMOVED lines=16> */
.L_x_1377:
        /* <DEDUP_REMOVED lines=16> */
.L_x_1378:
        /* <DEDUP_REMOVED lines=16> */
.L_x_1379:
        /* <DEDUP_REMOVED lines=16> */
.L_x_1475:
[----:B------:R-:W-:Y:S05]  /*17c00*/  BSYNC B2 ;  /* 0x0000000000027941 */ /* 0x000fea0003800000 */
.L_x_1380:
        /* <DEDUP_REMOVED lines=11> */
.L_x_1383:
[----:B------:R-:W-:Y:S05]  /*17cc0*/  BSYNC B2 ;  /* 0x0000000000027941 */ /* 0x000fea0003800000 */
.L_x_1382:
        /* <DEDUP_REMOVED lines=12> */
.L_x_1384:
        /* <DEDUP_REMOVED lines=15> */
.L_x_1385:
        /* <DEDUP_REMOVED lines=15> */
.L_x_1386:
        /* <DEDUP_REMOVED lines=15> */
.L_x_1387:
        /* <DEDUP_REMOVED lines=12> */
.L_x_1370:
[----:B------:R-:W-:Y:S05]  /*18120*/  BSYNC B1 ;  /* 0x0000000000017941 */ /* 0x000fea0003800000 */
.L_x_1369:
        /* <DEDUP_REMOVED lines=36> */
.L_x_1390:
[----:B------:R-:W-:Y:S01]  /*18370*/  IMAD R2, R19, 0x8, R18 ;  /* 0x0000000813027824 */ /* 0x000fe200078e0212 */
[----:B------:R-:W-:Y:S01]  /*18380*/  SHF.L.U32 R3, R12, 0x1f, RZ ;  /* 0x0000001f0c037819 */ /* 0x000fe200000006ff */
[----:B------:R-:W-:Y:S03]  /*18390*/  BSSY B2, `(.L_x_1391) ;  /* 0x0000003000027945 */ /* 0x000fe60003800000 */
[----:B------:R-:W2:Y:S02]  /*183a0*/  SYNCS.PHASECHK.TRANS64.TRYWAIT P0, [R2+URZ+0x30840], R3 ;  /* 0x03084003020075a7 */ /* 0x000ea4000800017f */
[----:B--2---:R-:W-:Y:S05]  /*183b0*/  @!P0 BRA `(.L_x_1392) ;  /* 0x0000003800c88947 */ /* 0x004fea0003800000 */
.L_x_1476:
[----:B------:R-:W-:Y:S05]  /*183c0*/  BSYNC B2 ;  /* 0x0000000000027941 */ /* 0x000fea0003800000 */
.L_x_1391:
        /* <DEDUP_REMOVED lines=12> */
.L_x_1394:
[----:B------:R-:W-:Y:S05]  /*18490*/  BSYNC B2 ;  /* 0x0000000000027941 */ /* 0x000fea0003800000 */
.L_x_1393:
        /* <DEDUP_REMOVED lines=13> */
.L_x_1395:
        /* <DEDUP_REMOVED lines=16> */
.L_x_1396:
        /* <DEDUP_REMOVED lines=16> */
.L_x_1397:
        /* <DEDUP_REMOVED lines=16> */
.L_x_1398:
        /* <DEDUP_REMOVED lines=15> */
.L_x_1477:
[----:B------:R-:W-:Y:S05]  /*18960*/  BSYNC B2 ;  /* 0x0000000000027941 */ /* 0x000fea0003800000 */
.L_x_1399:
        /* <DEDUP_REMOVED lines=11> */
.L_x_1402:
[----:B------:R-:W-:Y:S05]  /*18a20*/  BSYNC B2 ;  /* 0x0000000000027941 */ /* 0x000fea0003800000 */
.L_x_1401:
        /* <DEDUP_REMOVED lines=12> */
.L_x_1403:
        /* <DEDUP_REMOVED lines=15> */
.L_x_1404:
        /* <DEDUP_REMOVED lines=15> */
.L_x_1405:
        /* <DEDUP_REMOVED lines=15> */
.L_x_1406:
        /* <DEDUP_REMOVED lines=12> */
.L_x_1389:
[----:B------:R-:W-:Y:S05]  /*18e80*/  BSYNC B1 ;  /* 0x0000000000017941 */ /* 0x000fea0003800000 */
.L_x_1388:
[----:B------:R-:W2:Y:S01]  /*18e90*/  LDL R2, [R1+0x24] ;  /* 0x0000240001027983 */ /* 0x000ea20000100800 */
[----:B------:R-:W-:Y:S01]  /*18ea0*/  VIADD R0, R0, 0xfffffffe ;  /* 0xfffffffe00007836 */ /* 0x000fe20000000000 */
[----:B--2---:R-:W-:-:S13]  /*18eb0*/  ISETP.GT.AND P0, PT, R7, R2, PT ;  /* 0x000000020700720c */ /* 0x004fda0003f04270 */
[----:B------:R-:W-:Y:S05]  /*18ec0*/  @P0 BRA `(.L_x_1407) ;  /* 0xffffffe400400947 */ /* 0x000fea000383ffff */
.L_x_1347:
[----:B------:R-:W-:Y:S05]  /*18ed0*/  BSYNC B0 ;  /* 0x0000000000007941 */ /* 0x000fea0003800000 */
.L_x_1346:
[----:B--2---:R-:W2:Y:S01]  /*18ee0*/  S2R R3, SR_TID.X ;  /* 0x0000000000037919 */ /* 0x004ea20000002100 */
        /* <DEDUP_REMOVED lines=18> */
.L_x_1409:
[----:B------:R-:W-:Y:S05]  /*19010*/  BSYNC B0 ;  /* 0x0000000000007941 */ /* 0x000fea0003800000 */
.L_x_1408:
        /* <DEDUP_REMOVED lines=11> */
.L_x_1478:
[----:B------:R-:W-:Y:S05]  /*190d0*/  BSYNC B1 ;  /* 0x0000000000017941 */ /* 0x000fea0003800000 */
.L_x_1412:
        /* <DEDUP_REMOVED lines=9> */
.L_x_1415:
[----:B------:R-:W-:Y:S05]  /*19170*/  BSYNC B1 ;  /* 0x0000000000017941 */ /* 0x000fea0003800000 */
.L_x_1414:
        /* <DEDUP_REMOVED lines=12> */
.L_x_1416:
        /* <DEDUP_REMOVED lines=15> */
.L_x_1417:
        /* <DEDUP_REMOVED lines=15> */
.L_x_1418:
        /* <DEDUP_REMOVED lines=15> */
.L_x_1419:
        /* <DEDUP_REMOVED lines=10> */
.L_x_1411:
[----:B------:R-:W-:Y:S05]  /*195b0*/  BSYNC B0 ;  /* 0x0000000000007941 */ /* 0x000fea0003800000 */
.L_x_1410:
[----:B------:R-:W2:Y:S01]  /*195c0*/  LDL.LU R4, [R1+0x10] ;  /* 0x0000100001047983 */ /* 0x000ea20000300800 */
[----:B------:R-:W-:-:S05]  /*195d0*/  VIADD R19, R19, 0x1 ;  /* 0x0000000113137836 */ /* 0x000fca0000000000 */
[----:B------:R-:W-:-:S04]  /*195e0*/  ISETP.NE.AND P0, PT, R19, 0x2, PT ;  /* 0x000000021300780c */ /* 0x000fc80003f05270 */
[----:B------:R-:W-:Y:S02]  /*195f0*/  SEL R0, RZ, 0x1, P0 ;  /* 0x00000001ff007807 */ /* 0x000fe40000000000 */
[----:B------:R-:W-:Y:S02]  /*19600*/  SEL R19, R19, RZ, P0 ;  /* 0x000000ff13137207 */ /* 0x000fe40000000000 */
[----:B--2---:R-:W-:-:S05]  /*19610*/  LOP3.LUT R4, R4, R0, RZ, 0x3c, !PT ;  /* 0x0000000004047212 */ /* 0x004fca00078e3cff */
[----:B------:R2:W-:Y:S02]  /*19620*/  STL [R1+0x10], R4 ;  /* 0x0000100401007387 */ /* 0x0005e40000100800 */
.L_x_1326:
[----:B------:R-:W-:Y:S05]  /*19630*/  BSYNC B7 ;  /* 0x0000000000077941 */ /* 0x000fea0003800000 */
.L_x_1324:
[----:B---3--:R-:W3:Y:S02]  /*19640*/  LDL R0, [R1+0x18] ;  /* 0x0000180001007983 */ /* 0x008ee40000100800 */
[----:B---3--:R-:W-:-:S13]  /*19650*/  LOP3.LUT P0, RZ, R0, 0x2, RZ, 0xc0, !PT ;  /* 0x0000000200ff7812 */ /* 0x008fda000780c0ff */
[----:B------:R-:W-:Y:S05]  /*19660*/  @!P0 BRA `(.L_x_1420) ;  /* 0x00000000002c8947 */ /* 0x000fea0003800000 */
[----:B------:R-:W-:Y:S05]  /*19670*/  WARPSYNC.ALL ;  /* 0x0000000000007948 */ /* 0x000fea0003800000 */
[----:B------:R-:W3:Y:S08]  /*19680*/  S2UR UR5, SR_CgaCtaId ;  /* 0x00000000000579c3 */ /* 0x000ef00000008800 */
[----:B------:R-:W-:Y:S06]  /*19690*/  BAR.SYNC.DEFER_BLOCKING 0x5, 0x180 ;  /* 0x0146000000007b1d */ /* 0x000fec0000010000 */
[----:B------:R-:W-:-:S02]  /*196a0*/  UMOV UR4, 0x400 ;  /* 0x0000040000047882 */ /* 0x000fc40000000000 */
[----:B---3--:R-:W-:-:S06]  /*196b0*/  ULEA UR4, UR5, UR4, 0x18 ;  /* 0x0000000405047291 */ /* 0x008fcc000f8ec03f */
[----:B------:R-:W-:-:S05]  /*196c0*/  IMAD.U32 R18, RZ, RZ, UR4 ;  /* 0x00000004ff127e24 */ /* 0x000fca000f8e00ff */
[----:B012---:R-:W0:Y:S04]  /*196d0*/  LDS.128 R4, [R18+0x308d0] ;  /* 0x0308d00012047984 */ /* 0x007e280000000c00 */
[----:B0-----:R1:W-:Y:S04]  /*196e0*/  STL.64 [R1], R4 ;  /* 0x0000000401007387 */ /* 0x0013e80000100a00 */
[----:B------:R1:W-:Y:S01]  /*196f0*/  STL.64 [R1+0x8], R6 ;  /* 0x0000080601007387 */ /* 0x0003e20000100a00 */
[----:B------:R-:W-:Y:S06]  /*19700*/  BAR.ARV 0x4, 0x180 ;  /* 0x0106000000007b1d */ /* 0x000fec0000002000 */
[----:B------:R-:W-:Y:S05]  /*19710*/  BRA `(.L_x_1421) ;  /* 0x00000010003c7947 */ /* 0x000fea0003800000 */
.L_x_1420:
[----:B------:R-:W3:Y:S01]  /*19720*/  S2R R16, SR_TID.X ;  /* 0x0000000000107919 */ /* 0x000ee20000002100 */
[----:B------:R-:W-:Y:S01]  /*19730*/  UMOV UR4, 0xffffffff ;  /* 0xffffffff00047882 */ /* 0x000fe20000000000 */
[----:B---3--:R-:W-:-:S04]  /*19740*/  LOP3.LUT R16, R16, 0x1f, RZ, 0xc0, !PT ;  /* 0x0000001f10107812 */ /* 0x008fc800078ec0ff */
[----:B------:R-:W-:Y:S01]  /*19750*/  ISETP.NE.AND P0, PT, R16, 0x1f, PT ;  /* 0x0000001f1000780c */ /* 0x000fe20003f05270 */
[----:B------:R-:W-:-:S12]  /*19760*/  BRA.DIV UR4, `(.L_x_1422) ;  /* 0x0000002a04187947 */ /* 0x000fd8000b800000 */
[----:B------:R-:W0:Y:S01]  /*19770*/  LDL.LU R3, [R1] ;  /* 0x0000000001037983 */ /* 0x000e220000300800 */
[----:B------:R-:W-:-:S03]  /*19780*/  ULDC UR4, c[0x0][0xc3c] ;  /* 0x00030f0000047ab9 */ /* 0x000fc60000000800 */
[----:B-12---:R-:W2:Y:S01]  /*19790*/  LDL R4, [R1+0xc] ;  /* 0x00000c0001047983 */ /* 0x006ea20000100800 */
[----:B------:R-:W-:Y:S01]  /*197a0*/  ULDC.64 UR6, c[0x0][0x208] ;  /* 0x0000820000067ab9 */ /* 0x000fe20000000a00 */
[----:B0-----:R-:W-:Y:S02]  /*197b0*/  IMAD.MOV.U32 R8, RZ, RZ, R3 ;  /* 0x000000ffff087224 */ /* 0x001fe400078e0003 */
[----:B--2---:R-:W-:-:S05]  /*197c0*/  IMAD.IADD R0, R4, 0x1, R16 ;  /* 0x0000000104007824 */ /* 0x004fca00078e0210 */
        /* <DEDUP_REMOVED lines=8> */
[C---:B------:R-:W-:Y:S02]  /*19850*/  ISETP.GE.U32.AND P2, PT, R16.reuse, 0x2, PT ;  /* 0x000000021000780c */ /* 0x040fe40003f46070 */
[C---:B------:R-:W-:Y:S01]  /*19860*/  ISETP.GE.U32.AND P3, PT, R16.reuse, 0x4, PT ;  /* 0x000000041000780c */ /* 0x040fe20003f66070 */
[----:B------:R-:W-:Y:S01]  /*19870*/  SHFL.IDX PT, R0, R8, RZ, 0x1f ;  /* 0x00001fff08007589 */ /* 0x000fe200000e0000 */
[C---:B------:R-:W-:Y:S02]  /*19880*/  ISETP.GE.U32.AND P4, PT, R16.reuse, 0x8, PT ;  /* 0x000000081000780c */ /* 0x040fe40003f86070 */
[----:B------:R-:W-:Y:S01]  /*19890*/  ISETP.GE.U32.AND P5, PT, R16, 0x10, PT ;  /* 0x000000101000780c */ /* 0x000fe20003fa6070 */
[----:B------:R-:W-:Y:S01]  /*198a0*/  SHFL.IDX PT, R9, R8, 0x1, 0x1f ;  /* 0x00201f0008097f89 */ /* 0x000fe200000e0000 */
[----:B--2---:R-:W-:Y:S01]  /*198b0*/  @!P1 IMAD.MOV.U32 R5, RZ, RZ, R6 ;  /* 0x000000ffff059224 */ /* 0x004fe200078e0006 */
[----:B------:R-:W-:-:S02]  /*198c0*/  CS2R R6, SRZ ;  /* 0x0000000000067805 */ /* 0x000fc4000001ff00 */
[----:B---3--:R-:W-:Y:S01]  /*198d0*/  @!P1 IMAD.MOV.U32 R7, RZ, RZ, R2 ;  /* 0x000000ffff079224 */ /* 0x008fe200078e0002 */
        /* <DEDUP_REMOVED lines=18> */
.L_x_1488:
[----:B------:R-:W-:Y:S02]  /*19a00*/  ULDC UR4, c[0x0][0xc38] ;  /* 0x00030e0000047ab9 */ /* 0x000fe40000000800 */
[----:B------:R-:W-:-:S04]  /*19a10*/  IMAD.U32 R8, RZ, RZ, UR4 ;  /* 0x00000004ff087e24 */ /* 0x000fc8000f8e00ff */
[----:B-1----:R-:W-:-:S04]  /*19a20*/  IMAD R10, R10, R8, RZ ;  /* 0x000000080a0a7224 */ /* 0x002fc800078e02ff */
[----:B------:R-:W-:-:S05]  /*19a30*/  IMAD.IADD R4, R9, 0x1, R10 ;  /* 0x0000000109047824 */ /* 0x000fca00078e020a */
[----:B------:R-:W-:-:S13]  /*19a40*/  ISETP.GT.AND P6, PT, R4, R0, PT ;  /* 0x000000000400720c */ /* 0x000fda0003fc4270 */
[----:B------:R-:W-:Y:S05]  /*19a50*/  @P6 BRA `(.L_x_1423) ;  /* 0x0000000000b06947 */ /* 0x000fea0003800000 */
.L_x_1426:
[----:B------:R-:W2:Y:S01]  /*19a60*/  LDL.LU R3, [R1+0xc] ;  /* 0x00000c0001037983 */ /* 0x000ea20000300800 */
[----:B0-----:R-:W0:Y:S01]  /*19a70*/  LDC R2, c[0x0][0xc3c] ;  /* 0x00030f00ff027b82 */ /* 0x001e220000000800 */
[----:B--2---:R-:W-:-:S05]  /*19a80*/  VIADD R3, R3, 0x1f ;  /* 0x0000001f03037836 */ /* 0x004fca0000000000 */
[----:B0-----:R-:W-:-:S13]  /*19a90*/  ISETP.GE.AND P6, PT, R3, R2, PT ;  /* 0x000000020300720c */ /* 0x001fda0003fc6270 */
[----:B------:R-:W-:Y:S05]  /*19aa0*/  @P6 BRA `(.L_x_1424) ;  /* 0x0000000800f06947 */ /* 0x000fea0003800000 */
[----:B------:R-:W0:Y:S01]  /*19ab0*/  S2R R5, SR_TID.X ;  /* 0x0000000000057919 */ /* 0x000e220000002100 */
[----:B------:R-:W-:Y:S01]  /*19ac0*/  ULDC.64 UR4, c[0x0][0x208] ;  /* 0x0000820000047ab9 */ /* 0x000fe20000000a00 */
[----:B------:R1:W-:Y:S01]  /*19ad0*/  STL [R1+0xc], R3 ;  /* 0x00000c0301007387 */ /* 0x0003e20000100800 */
[----:B0-----:R-:W-:-:S05]  /*19ae0*/  LOP3.LUT R5, R5, 0x1f, RZ, 0xc0, !PT ;  /* 0x0000001f05057812 */ /* 0x001fca00078ec0ff */
[----:B------:R-:W-:Y:S02]  /*19af0*/  IMAD.IADD R7, R3, 0x1, R5 ;  /* 0x0000000103077824 */ /* 0x000fe400078e0205 */
[----:B------:R-:W-:-:S03]  /*19b00*/  IMAD.MOV.U32 R5, RZ, RZ, RZ ;  /* 0x000000ffff057224 */ /* 0x000fc600078e00ff */
[----:B------:R-:W-:-:S13]  /*19b10*/  ISETP.GE.OR P6, PT, R7, R2, !P0 ;  /* 0x000000020700720c */ /* 0x000fda00047c6670 */
[----:B-1----:R-:W0:Y:S02]  /*19b20*/  @!P6 LDC.64 R2, c[0x0][0xc80] ;  /* 0x00032000ff02eb82 */ /* 0x002e240000000a00 */
[----:B0-----:R-:W-:-:S05]  /*19b30*/  @!P6 IMAD.WIDE R2, R7, 0x4, R2 ;  /* 0x000000040702e825 */ /* 0x001fca00078e0202 */
[----:B------:R0:W2:Y:S02]  /*19b40*/  @!P6 LDG.E R5, desc[UR4][R2.64] ;  /* 0x000000040205e981 */ /* 0x0000a4000c1e1900 */
[----:B0-----:R-:W0:Y:S02]  /*19b50*/  @!P6 LDC.64 R2, c[0x0][0xc78] ;  /* 0x00031e00ff02eb82 */ /* 0x001e240000000a00 */
[----:B0-----:R-:W-:-:S04]  /*19b60*/  @!P6 IMAD.WIDE R2, R7, 0x4, R2 ;  /* 0x000000040702e825 */ /* 0x001fc800078e0202 */
[----:B------:R-:W-:-:S06]  /*19b70*/  IMAD.MOV.U32 R7, RZ, RZ, RZ ;  /* 0x000000ffff077224 */ /* 0x000fcc00078e00ff */
[----:B------:R-:W2:Y:S01]  /*19b80*/  @!P6 LDG.E R7, desc[UR4][R2.64] ;  /* 0x000000040207e981 */ /* 0x000ea2000c1e1900 */
[----:B------:R-:W-:Y:S01]  /*19b90*/  UMOV UR4, 0xffffffff ;  /* 0xffffffff00047882 */ /* 0x000fe20000000000 */
[----:B--2---:R-:W-:Y:S02]  /*19ba0*/  IMAD R2, R7, R5, RZ ;  /* 0x0000000507027224 */ /* 0x004fe400078e02ff */
[----:B------:R-:W-:Y:S05]  /*19bb0*/  BRA.DIV UR4, `(.L_x_1425) ;  /* 0x0000002a04647947 */ /* 0x000fea000b800000 */
        /* <DEDUP_REMOVED lines=16> */
.L_x_1496:
[----:B------:R-:W-:Y:S02]  /*19cc0*/  ULDC UR4, c[0x0][0xc38] ;  /* 0x00030e0000047ab9 */ /* 0x000fe40000000800 */
[----:B------:R-:W-:-:S04]  /*19cd0*/  IMAD.U32 R8, RZ, RZ, UR4 ;  /* 0x00000004ff087e24 */ /* 0x000fc8000f8e00ff */
[----:B-1----:R-:W-:-:S04]  /*19ce0*/  IMAD R10, R10, R8, RZ ;  /* 0x000000080a0a7224 */ /* 0x002fc800078e02ff */
[----:B------:R-:W-:-:S05]  /*19cf0*/  IMAD.IADD R4, R10, 0x1, R4 ;  /* 0x000000010a047824 */ /* 0x000fca00078e0204 */
[----:B------:R-:W-:-:S13]  /*19d00*/  ISETP.GT.AND P6, PT, R4, R0, PT ;  /* 0x000000000400720c */ /* 0x000fda0003fc4270 */
[----:B------:R-:W-:Y:S05]  /*19d10*/  @!P6 BRA `(.L_x_1426) ;  /* 0xfffffffc0050e947 */ /* 0x000fea000383ffff */
.L_x_1423:
[----:B------:R-:W-:Y:S01]  /*19d20*/  IMAD.IADD R10, R4, 0x1, -R10 ;  /* 0x00000001040a7824 */ /* 0x000fe200078e0a0a */
[----:B------:R-:W-:-:S03]  /*19d30*/  UMOV UR4, 0xffffffff ;  /* 0xffffffff00047882 */ /* 0x000fc60000000000 */
[----:B------:R-:W-:-:S05]  /*19d40*/  IMAD R3, R2, R8, R10 ;  /* 0x0000000802037224 */ /* 0x000fca00078e020a */
[----:B------:R-:W-:Y:S01]  /*19d50*/  ISETP.GT.AND P6, PT, R3, R0, PT ;  /* 0x000000000300720c */ /* 0x000fe20003fc4270 */
[----:B------:R-:W-:-:S12]  /*19d60*/  BRA.DIV UR4, `(.L_x_1427) ;  /* 0x0000002a04d07947 */ /* 0x000fd8000b800000 */
[----:B------:R-:W2:Y:S01]  /*19d70*/  LDL.LU R11, [R1+0xc] ;  /* 0x00000c00010b7983 */ /* 0x000ea20000300800 */
[----:B------:R-:W-:-:S04]  /*19d80*/  VOTE.ANY R3, PT, !P6 ;  /* 0x0000000000037806 */ /* 0x000fc800070e0100 */
[----:B------:R-:W1:Y:S02]  /*19d90*/  POPC R9, R3 ;  /* 0x0000000300097309 */ /* 0x000e640000000000 */
[----:B-1----:R2:W1:Y:S04]  /*19da0*/  SHFL.IDX PT, R4, R5, R9, 0x1f ;  /* 0x00001f0905047589 */ /* 0x00246800000e0000 */
[----:B------:R3:W4:Y:S01]  /*19db0*/  SHFL.IDX PT, R7, R7, R9, 0x1f ;  /* 0x00001f0907077589 */ /* 0x00072200000e0000 */
[----:B--2---:R-:W-:-:S05]  /*19dc0*/  IMAD.IADD R5, R9, 0x1, R11 ;  /* 0x0000000109057824 */ /* 0x004fca00078e020b */
[----:B-1--4-:R3:W-:Y:S02]  /*19dd0*/  STL [R1+0xc], R5 ;  /* 0x00000c0501007387 */ /* 0x0127e40000100800 */
.L_x_1501:
[----:B------:R-:W-:-:S13]  /*19de0*/  ISETP.NE.AND P0, PT, R3, RZ, PT ;  /* 0x000000ff0300720c */ /* 0x000fda0003f05270 */
[----:B------:R-:W-:Y:S05]  /*19df0*/  @!P0 BRA `(.L_x_1428) ;  /* 0x0000000000148947 */ /* 0x000fea0003800000 */
[----:B------:R-:W-:Y:S01]  /*19e00*/  UMOV UR4, 0xffffffff ;  /* 0xffffffff00047882 */ /* 0x000fe20000000000 */
[----:B---3--:R-:W-:Y:S02]  /*19e10*/  VIADD R9, R9, 0xffffffff ;  /* 0xffffffff09097836 */ /* 0x008fe40000000000 */
[----:B------:R-:W-:Y:S05]  /*19e20*/  BRA.DIV UR4, `(.L_x_1429) ;  /* 0x0000002e04087947 */ /* 0x000fea000b800000 */
[----:B0-----:R0:W2:Y:S02]  /*19e30*/  SHFL.IDX PT, R2, R2, R9, 0x1f ;  /* 0x00001f0902027589 */ /* 0x0010a400000e0000 */
.L_x_1504:
[----:B--2---:R-:W-:-:S07]  /*19e40*/  IMAD.MOV.U32 R6, RZ, RZ, R2 ;  /* 0x000000ffff067224 */ /* 0x004fce00078e0002 */
.L_x_1428:
[----:B0-----:R-:W-:Y:S01]  /*19e50*/  IMAD R2, R6, R8, R10 ;  /* 0x0000000806027224 */ /* 0x001fe200078e020a */
[----:B------:R-:W-:-:S03]  /*19e60*/  ISETP.NE.AND P0, PT, R7, 0x1, PT ;  /* 0x000000010700780c */ /* 0x000fc60003f05270 */
[----:B------:R-:W-:Y:S01]  /*19e70*/  IMAD.IADD R0, R0, 0x1, -R2 ;  /* 0x0000000100007824 */ /* 0x000fe200078e0a02 */
[----:B------:R0:W-:Y:S09]  /*19e80*/  STL [R1], R2 ;  /* 0x0000000201007387 */ /* 0x0001f20000100800 */
[----:B------:R-:W-:Y:S05]  /*19e90*/  @!P0 BRA `(.L_x_1430) ;  /* 0x0000000000e48947 */ /* 0x000fea0003800000 */
[----:B-1-3--:R-:W-:-:S04]  /*19ea0*/  IABS R5, R4 ;  /* 0x0000000400057213 */ /* 0x00afc80000000000 */
[----:B0-----:R-:W0:Y:S08]  /*19eb0*/  I2F.RP R2, R5 ;  /* 0x0000000500027306 */ /* 0x001e300000209400 */
[----:B0-----:R-:W0:Y:S02]  /*19ec0*/  MUFU.RCP R2, R2 ;  /* 0x0000000200027308 */ /* 0x001e240000001000 */
[----:B0-----:R-:W-:-:S06]  /*19ed0*/  VIADD R2, R2, 0xffffffe ;  /* 0x0ffffffe02027836 */ /* 0x001fcc0000000000 */
[----:B------:R-:W0:Y:S02]  /*19ee0*/  F2I.FTZ.U32.TRUNC.NTZ R3, R2 ;  /* 0x0000000200037305 */ /* 0x000e24000021f000 */
[----:B0-----:R-:W-:-:S04]  /*19ef0*/  IMAD.MOV R2, RZ, RZ, -R3 ;  /* 0x000000ffff027224 */ /* 0x001fc800078e0a03 */
[----:B------:R-:W-:Y:S02]  /*19f00*/  IMAD R8, R2, R5, RZ ;  /* 0x0000000502087224 */ /* 0x000fe400078e02ff */
[----:B------:R-:W-:-:S04]  /*19f10*/  IMAD.MOV.U32 R2, RZ, RZ, RZ ;  /* 0x000000ffff027224 */ /* 0x000fc800078e00ff */
[----:B------:R-:W-:Y:S01]  /*19f20*/  IMAD.HI.U32 R8, R3, R8, R2 ;  /* 0x0000000803087227 */ /* 0x000fe200078e0002 */
[----:B------:R-:W-:Y:S02]  /*19f30*/  IABS R2, R0 ;  /* 0x0000000000027213 */ /* 0x000fe40000000000 */
[----:B------:R-:W-:-:S03]  /*19f40*/  IABS R3, R4 ;  /* 0x0000000400037213 */ /* 0x000fc60000000000 */
[----:B------:R-:W-:-:S04]  /*19f50*/  IMAD.HI.U32 R8, R8, R2, RZ ;  /* 0x0000000208087227 */ /* 0x000fc800078e00ff */
[----:B------:R-:W-:-:S04]  /*19f60*/  IMAD.MOV R3, RZ, RZ, -R3 ;  /* 0x000000ffff037224 */ /* 0x000fc800078e0a03 */
[----:B------:R-:W-:-:S05]  /*19f70*/  IMAD R2, R8, R3, R2 ;  /* 0x0000000308027224 */ /* 0x000fca00078e0202 */
[----:B------:R-:W-:-:S13]  /*19f80*/  ISETP.GT.U32.AND P1, PT, R5, R2, PT ;  /* 0x000000020500720c */ /* 0x000fda0003f24070 */
[----:B------:R-:W-:Y:S02]  /*19f90*/  @!P1 IMAD.IADD R2, R2, 0x1, -R5 ;  /* 0x0000000102029824 */ /* 0x000fe400078e0a05 */
[----:B------:R-:W-:Y:S01]  /*19fa0*/  @!P1 VIADD R8, R8, 0x1 ;  /* 0x0000000108089836 */ /* 0x000fe20000000000 */
[----:B------:R-:W-:Y:S02]  /*19fb0*/  ISETP.NE.AND P1, PT, R4, RZ, PT ;  /* 0x000000ff0400720c */ /* 0x000fe40003f25270 */
[----:B------:R-:W-:Y:S02]  /*19fc0*/  ISETP.GE.U32.AND P0, PT, R2, R5, PT ;  /* 0x000000050200720c */ /* 0x000fe40003f06070 */
[----:B------:R-:W-:-:S04]  /*19fd0*/  IABS R5, R7 ;  /* 0x0000000700057213 */ /* 0x000fc80000000000 */
        /* <DEDUP_REMOVED lines=9> */
[----:B------:R-:W-:-:S03]  /*1a070*/  LOP3.LUT R2, R0, R4, RZ, 0x3c, !PT ;  /* 0x0000000400027212 */ /* 0x000fc600078e3cff */
[----:B------:R-:W-:Y:S01]  /*1a080*/  IMAD.MOV.U32 R3, RZ, RZ, R8 ;  /* 0x000000ffff037224 */ /* 0x000fe200078e0008 */
[----:B------:R-:W-:Y:S02]  /*1a090*/  ISETP.GE.AND P2, PT, R2, RZ, PT ;  /* 0x000000ff0200720c */ /* 0x000fe40003f46270 */
[----:B------:R-:W-:-:S05]  /*1a0a0*/  IABS R8, R7 ;  /* 0x0000000700087213 */ /* 0x000fca0000000000 */
[----:B------:R-:W-:-:S06]  /*1a0b0*/  IMAD.MOV R8, RZ, RZ, -R8 ;  /* 0x000000ffff087224 */ /* 0x000fcc00078e0a08 */
        /* <DEDUP_REMOVED lines=9> */
[----:B------:R-:W-:Y:S01]  /*1a150*/  ISETP.GE.U32.AND P0, PT, R2, R5, PT ;  /* 0x000000050200720c */ /* 0x000fe20003f06070 */
[----:B------:R-:W-:-:S04]  /*1a160*/  IMAD.MOV R2, RZ, RZ, -R3 ;  /* 0x000000ffff027224 */ /* 0x000fc800078e0a03 */
[----:B------:R-:W-:Y:S01]  /*1a170*/  IMAD R0, R4, R2, R0 ;  /* 0x0000000204007224 */ /* 0x000fe200078e0200 */
[----:B------:R-:W-:-:S04]  /*1a180*/  LOP3.LUT R2, R3, R7, RZ, 0x3c, !PT ;  /* 0x0000000703027212 */ /* 0x000fc800078e3cff */
[----:B------:R-:W-:-:S03]  /*1a190*/  ISETP.GE.AND P2, PT, R2, RZ, PT ;  /* 0x000000ff0200720c */ /* 0x000fc60003f46270 */
[----:B------:R-:W-:-:S10]  /*1a1a0*/  @P0 VIADD R6, R6, 0x1 ;  /* 0x0000000106060836 */ /* 0x000fd40000000000 */
        /* <DEDUP_REMOVED lines=8> */
.L_x_1430:
[----:B-1-3--:R-:W2:Y:S01]  /*1a230*/  LDL R5, [R1+0xc] ;  /* 0x00000c0001057983 */ /* 0x00aea20000100800 */
[----:B0-----:R-:W2:Y:S01]  /*1a240*/  LDC.64 R2, c[0x0][0xc90] ;  /* 0x00032400ff027b82 */ /* 0x001ea20000000a00 */
[----:B------:R-:W-:Y:S01]  /*1a250*/  ULDC.64 UR4, c[0x0][0x208] ;  /* 0x0000820000047ab9 */ /* 0x000fe20000000a00 */
[----:B--2---:R-:W-:-:S05]  /*1a260*/  IMAD.WIDE R2, R5, 0x4, R2 ;  /* 0x0000000405027825 */ /* 0x004fca00078e0202 */
[----:B------:R-:W2:Y:S02]  /*1a270*/  LDG.E R6, desc[UR4][R2.64] ;  /* 0x0000000402067981 */ /* 0x000ea4000c1e1900 */
[----:B--2---:R-:W-:-:S05]  /*1a280*/  IMAD R5, R4, R6, RZ ;  /* 0x0000000604057224 */ /* 0x004fca00078e02ff */
[----:B------:R-:W-:-:S04]  /*1a290*/  IABS R7, R5 ;  /* 0x0000000500077213 */ /* 0x000fc80000000000 */
[----:B------:R-:W0:Y:S08]  /*1a2a0*/  I2F.RP R2, R7 ;  /* 0x0000000700027306 */ /* 0x000e300000209400 */
        /* <DEDUP_REMOVED lines=22> */
[----:B------:R-:W-:Y:S02]  /*1a410*/  IMAD R7, R6, R2, RZ ;  /* 0x0000000206077224 */ /* 0x000fe400078e02ff */
[----:B------:R-:W-:Y:S02]  /*1a420*/  IMAD.MOV R2, RZ, RZ, -R2 ;  /* 0x000000ffff027224 */ /* 0x000fe400078e0a02 */
[----:B------:R-:W-:Y:S02]  /*1a430*/  IMAD.MOV R3, RZ, RZ, -R7 ;  /* 0x000000ffff037224 */ /* 0x000fe400078e0a07 */
[----:B------:R-:W-:-:S03]  /*1a440*/  IMAD R0, R5, R2, R0 ;  /* 0x0000000205007224 */ /* 0x000fc600078e0200 */
[----:B------:R-:W-:-:S04]  /*1a450*/  VIADDMNMX R6, R3, R8, R6, PT ;  /* 0x0000000803067246 */ /* 0x000fc80003800106 */
        /* <DEDUP_REMOVED lines=19> */
[----:B------:R-:W-:Y:S02]  /*1a590*/  LOP3.LUT R3, R0, R6, RZ, 0x3c, !PT ;  /* 0x0000000600037212 */ /* 0x000fe400078e3cff */
[----:B------:R-:W-:Y:S02]  /*1a5a0*/  IADD3 R0, R7, 0x1000000, R0 ;  /* 0x0100000007007810 */ /* 0x000fe40007ffe000 */
[----:B------:R-:W-:-:S07]  /*1a5b0*/  ISETP.GE.AND P2, PT, R3, RZ, PT ;  /* 0x000000ff0300720c */ /* 0x000fce0003f46270 */
[----:B------:R-:W-:-:S06]  /*1a5c0*/  @P0 VIADD R2, R2, 0x1 ;  /* 0x0000000102020836 */ /* 0x000fcc0000000000 */
[----:B------:R-:W-:Y:S01]  /*1a5d0*/  @!P2 IMAD.MOV R2, RZ, RZ, -R2 ;  /* 0x000000ffff02a224 */ /* 0x000fe200078e0a02 */
[----:B------:R-:W-:Y:S01]  /*1a5e0*/  @!P1 LOP3.LUT R2, RZ, R6, RZ, 0x33, !PT ;  /* 0x00000006ff029212 */ /* 0x000fe200078e33ff */
[----:B------:R-:W-:-:S04]  /*1a5f0*/  IMAD.MOV R6, RZ, RZ, -R6 ;  /* 0x000000ffff067224 */ /* 0x000fc800078e0a06 */
[----:B------:R-:W-:Y:S02]  /*1a600*/  IMAD R3, R2, R6, R0 ;  /* 0x0000000602037224 */ /* 0x000fe400078e0200 */
[----:B------:R-:W-:-:S03]  /*1a610*/  IMAD.MOV.U32 R0, RZ, RZ, R2 ;  /* 0x000000ffff007224 */ /* 0x000fc600078e0002 */
[----:B------:R1:W-:Y:S04]  /*1a620*/  STL [R1+0x8], R3 ;  /* 0x0000080301007387 */ /* 0x0003e80000100800 */
.L_x_1431:
[----:B-1----:R-:W-:-:S05]  /*1a630*/  LOP3.LUT R3, RZ, R0, RZ, 0x33, !PT ;  /* 0x00000000ff037212 */ /* 0x002fca00078e33ff */
[----:B------:R-:W-:-:S05]  /*1a640*/  IMAD.IADD R0, R4, 0x1, R3 ;  /* 0x0000000104007824 */ /* 0x000fca00078e0203 */
[----:B------:R2:W-:Y:S01]  /*1a650*/  STL [R1+0x4], R0 ;  /* 0x0000040001007387 */ /* 0x0005e20000100800 */
[----:B------:R-:W-:Y:S05]  /*1a660*/  BRA `(.L_x_1432) ;  /* 0x0000000000287947 */ /* 0x000fea0003800000 */
.L_x_1424:
[----:B------:R-:W-:Y:S01]  /*1a670*/  UMOV UR4, URZ ;  /* 0x0000003f00047c82 */ /* 0x000fe20008000000 */
[----:B------:R-:W-:Y:S01]  /*1a680*/  ULDC UR6, c[0x0][0xc3c] ;  /* 0x00030f0000067ab9 */ /* 0x000fe20000000800 */
[----:B------:R-:W-:Y:S01]  /*1a690*/  UMOV UR5, URZ ;  /* 0x0000003f00057c82 */ /* 0x000fe20008000000 */
[----:B------:R0:W-:Y:S01]  /*1a6a0*/  STL [R1], R0 ;  /* 0x0000000001007387 */ /* 0x0001e20000100800 */
[----:B------:R-:W-:Y:S02]  /*1a6b0*/  IMAD.U32 R3, RZ, RZ, UR4 ;  /* 0x00000004ff037e24 */ /* 0x000fe4000f8e00ff */
[----:B------:R-:W-:-:S03]  /*1a6c0*/  IMAD.U32 R2, RZ, RZ, UR5 ;  /* 0x00000005ff027e24 */ /* 0x000fc6000f8e00ff */
[----:B------:R1:W-:Y:S01]  /*1a6d0*/  STL [R1+0x4], R3 ;  /* 0x0000040301007387 */ /* 0x0003e20000100800 */
[----:B0-----:R-:W-:-:S05]  /*1a6e0*/  IMAD.U32 R0, RZ, RZ, UR6 ;  /* 0x00000006ff007e24 */ /* 0x001fca000f8e00ff */
[----:B------:R1:W-:Y:S04]  /*1a6f0*/  STL [R1+0xc], R0 ;  /* 0x00000c0001007387 */ /* 0x0003e80000100800 */
[----:B------:R1:W-:Y:S02]  /*1a700*/  STL [R1+0x8], R2 ;  /* 0x0000080201007387 */ /* 0x0003e40000100800 */
.L_x_1432:
[----:B01----:R-:W3:Y:S04]  /*1a710*/  LDL R2, [R1+0xc] ;  /* 0x00000c0001027983 */ /* 0x003ee80000100800 */
[----:B------:R-:W4:Y:S04]  /*1a720*/  LDL R3, [R1+0x8] ;  /* 0x0000080001037983 */ /* 0x000f280000100800 */
[----:B------:R-:W5:Y:S04]  /*1a730*/  LDL R5, [R1+0x4] ;  /* 0x0000040001057983 */ /* 0x000f680000100800 */
[----:B------:R-:W5:Y:S01]  /*1a740*/  LDL R4, [R1] ;  /* 0x0000000001047983 */ /* 0x000f620000100800 */
[----:B--2---:R-:W0:Y:S01]  /*1a750*/  S2R R0, SR_TID.X ;  /* 0x0000000000007919 */ /* 0x004e220000002100 */
[----:B------:R-:W-:Y:S05]  /*1a760*/  WARPSYNC.ALL ;  /* 0x0000000000007948 */ /* 0x000fea0003800000 */
[----:B0-----:R-:W-:Y:S01]  /*1a770*/  LOP3.LUT R0, R0, 0x1f, RZ, 0xc0, !PT ;  /* 0x0000001f00007812 */ /* 0x001fe200078ec0ff */
[----:B------:R-:W-:Y:S03]  /*1a780*/  BAR.SYNC.DEFER_BLOCKING 0x4, 0x180 ;  /* 0x0106000000007b1d */ /* 0x000fe60000010000 */
[----:B------:R-:W-:-:S13]  /*1a790*/  ISETP.NE.AND P0, PT, R0, RZ, PT ;  /* 0x000000ff0000720c */ /* 0x000fda0003f05270 */
[----:B------:R-:W0:Y:S01]  /*1a7a0*/  @!P0 S2R R0, SR_CgaCtaId ;  /* 0x0000000000008919 */ /* 0x000e220000008800 */
[----:B---3--:R-:W-:Y:S01]  /*1a7b0*/  IMAD.MOV.U32 R7, RZ, RZ, R2 ;  /* 0x000000ffff077224 */ /* 0x008fe200078e0002 */
[----:B------:R-:W-:Y:S01]  /*1a7c0*/  @!P0 MOV R2, 0x400 ;  /* 0x0000040000028802 */ /* 0x000fe20000000f00 */
[----:B----4-:R-:W-:-:S03]  /*1a7d0*/  IMAD.MOV.U32 R6, RZ, RZ, R3 ;  /* 0x000000ffff067224 */ /* 0x010fc600078e0003 */
[----:B0-----:R-:W-:-:S05]  /*1a7e0*/  @!P0 LEA R18, R0, R2, 0x18 ;  /* 0x0000000200128211 */ /* 0x001fca00078ec0ff */
[----:B-----5:R0:W-:Y:S01]  /*1a7f0*/  @!P0 STS.128 [R18+0x308d0], R4 ;  /* 0x0308d00412008388 */ /* 0x0201e20000000c00 */
[----:B------:R-:W-:Y:S06]  /*1a800*/  BAR.ARV 0x5, 0x180 ;  /* 0x0146000000007b1d */ /* 0x000fec0000002000 */
.L_x_1421:
[----:B------:R-:W2:Y:S01]  /*1a810*/  LDL R0, [R1+0xc] ;  /* 0x00000c0001007983 */ /* 0x000ea20000100800 */
[----:B------:R-:W-:Y:S02]  /*1a820*/  ULDC UR4, c[0x0][0xc3c] ;  /* 0x00030f0000047ab9 */ /* 0x000fe40000000800 */
[----:B--2---:R-:W-:-:S13]  /*1a830*/  ISETP.GE.AND P0, PT, R0, UR4, PT ;  /* 0x0000000400007c0c */ /* 0x004fda000bf06270 */
[----:B------:R-:W-:Y:S05]  /*1a840*/  @!P0 BRA `(.L_x_1433) ;  /* 0xffffff9400488947 */ /* 0x000fea000383ffff */
[----:B------:R-:W-:Y:S05]  /*1a850*/  BSYNC B8 ;  /* 0x0000000000087941 */ /* 0x000fea0003800000 */
.L_x_1310:
[----:B--2---:R-:W2:Y:S01]  /*1a860*/  LDL.LU R0, [R1+0x50] ;  /* 0x0000500001007983 */ /* 0x004ea20000300800 */
[----:B------:R-:W-:Y:S01]  /*1a870*/  BSSY B0, `(.L_x_1434) ;  /* 0x000000b000007945 */ /* 0x000fe20003800000 */
[----:B01----:R-:W0:Y:S01]  /*1a880*/  S2R R5, SR_CgaCtaId ;  /* 0x0000000000057919 */ /* 0x003e220000008800 */
[----:B--2---:R-:W-:-:S05]  /*1a890*/  VIADD R0, R0, 0x1 ;  /* 0x0000000100007836 */ /* 0x004fca0000000000 */
        /* <DEDUP_REMOVED lines=8> */
.L_x_1505:
[----:B------:R-:W-:Y:S05]  /*1a920*/  BSYNC B0 ;  /* 0x0000000000007941 */ /* 0x000fea0003800000 */
.L_x_1434:
[----:B------:R-:W-:-:S03]  /*1a930*/  UMOV UR4, 0xffffffff ;  /* 0xffffffff00047882 */ /* 0x000fc60000000000 */
[----:B------:R-:W-:Y:S05]  /*1a940*/  BRA.DIV UR4, `(.L_x_1436) ;  /* 0x0000002204807947 */ /* 0x000fea000b800000 */
[----:B------:R-:W1:Y:S02]  /*1a950*/  S2R R2, SR_TID.X ;  /* 0x0000000000027919 */ /* 0x000e640000002100 */
[----:B-1----:R-:W-:-:S04]  /*1a960*/  SHF.R.U32.HI R2, RZ, 0x5, R2 ;  /* 0x00000005ff027819 */ /* 0x002fc80000011602 */
[----:B------:R-:W-:-:S05]  /*1a970*/  LOP3.LUT R2, R2, 0x3, RZ, 0xc0, !PT ;  /* 0x0000000302027812 */ /* 0x000fca00078ec0ff */
[----:B------:R1:W2:Y:S02]  /*1a980*/  SHFL.IDX PT, R14, R2, RZ, 0x1f ;  /* 0x00001fff020e7589 */ /* 0x0002a400000e0000 */
.L_x_1508:
[----:B--2---:R-:W-:Y:S01]  /*1a990*/  ISETP.NE.AND P0, PT, R14, RZ, PT ;  /* 0x000000ff0e00720c */ /* 0x004fe20003f05270 */
[----:B------:R-:W-:-:S12]  /*1a9a0*/  BSSY B0, `(.L_x_1437) ;  /* 0x0000027000007945 */ /* 0x000fd80003800000 */
[----:B------:R-:W-:Y:S05]  /*1a9b0*/  @P0 BRA `(.L_x_1438) ;  /* 0x0000000000940947 */ /* 0x000fea0003800000 */
[----:B------:R-:W-:-:S03]  /*1a9c0*/  UMOV UR4, 0xffffffff ;  /* 0xffffffff00047882 */ /* 0x000fc60000000000 */
[----:B------:R-:W-:Y:S05]  /*1a9d0*/  BRA.DIV UR4, `(.L_x_1439) ;  /* 0x0000002204907947 */ /* 0x000fea000b800000 */
[----:B------:R-:W-:-:S13]  /*1a9e0*/  ELECT P6, URZ, PT ;  /* 0x00000000003f782f */ /* 0x000fda00038c0000 */
.L_x_1511:
        /* <DEDUP_REMOVED lines=8> */
.L_x_1440:
        /* <DEDUP_REMOVED lines=13> */
.L_x_1512:
[----:B------:R-:W1:Y:S02]  /*1ab40*/  SYNCS.PHASECHK.TRANS64.TRYWAIT P0, [R7+URZ], R2 ;  /* 0x00000002070075a7 */ /* 0x000e64000800017f */
[----:B-1----:R-:W-:Y:S05]  /*1ab50*/  @!P0 BRA `(.L_x_1442) ;  /* 0x0000002000648947 */ /* 0x002fea0003800000 */
.L_x_1513:
[----:B------:R-:W-:Y:S05]  /*1ab60*/  @!P2 BRA `(.L_x_1443) ;  /* 0x000000000004a947 */ /* 0x000fea0003800000 */
[----:B------:R-:W-:Y:S01]  /*1ab70*/  BPT.TRAP 0x1 ;  /* 0x000000040000795c */ /* 0x000fe20000300000 */
.L_x_1443:
[----:B------:R-:W-:-:S04]  /*1ab80*/  VIADD R0, R0, 0x30860 ;  /* 0x0003086000007836 */ /* 0x000fc80000000000 */
[----:B------:R-:W-:-:S04]  /*1ab90*/  IMAD R4, R19, 0x8, R0 ;  /* 0x0000000813047824 */ /* 0x000fc800078e0200 */
[----:B------:R-:W2:Y:S02]  /*1aba0*/  SYNCS.PHASECHK.TRANS64.TRYWAIT P0, [R4+URZ], R5 ;  /* 0x00000005040075a7 */ /* 0x000ea4000800017f */
[----:B--2---:R-:W-:Y:S05]  /*1abb0*/  @!P0 BRA `(.L_x_1444) ;  /* 0x0000002000608947 */ /* 0x004fea0003800000 */
.L_x_1514:
[----:B------:R-:W-:-:S07]  /*1abc0*/  IMAD R3, R3, 0x8, R0 ;  /* 0x0000000803037824 */ /* 0x000fce00078e0200 */
.L_x_1445:
[----:B----4-:R4:W0:Y:S02]  /*1abd0*/  SYNCS.PHASECHK.TRANS64.TRYWAIT P0, [R3+URZ], R2 ;  /* 0x00000002030075a7 */ /* 0x010824000800017f */
[----:B0-----:R-:W-:Y:S05]  /*1abe0*/  @!P0 NANOSLEEP.SYNCS 0x989680 ;  /* 0x009896800000895d */ /* 0x001fea0003900000 */
[----:B------:R-:W0:Y:S02]  /*1abf0*/  @!P0 SYNCS.PHASECHK.TRANS64 P0, [R3+URZ], R2 ;  /* 0x00000002030085a7 */ /* 0x000e24000800007f */
[----:B0-----:R-:W-:Y:S05]  /*1ac00*/  @!P0 BRA `(.L_x_1445) ;  /* 0xfffffffc00f08947 */ /* 0x001fea000383ffff */
.L_x_1438:
[----:B------:R-:W-:Y:S05]  /*1ac10*/  BSYNC B0 ;  /* 0x0000000000007941 */ /* 0x000fea0003800000 */
.L_x_1437:
[----:B------:R-:W-:Y:S05]  /*1ac20*/  EXIT ;  /* 0x000000000000794d */ /* 0x000fea0003800000 */
.L_x_1209:
[----:B0-----:R-:W-:-:S04]  /*1ac30*/  IMAD.U32 R3, RZ, RZ, UR37 ;  /* 0x00000025ff037e24 */ /* 0x001fc8000f8e00ff */
[----:B------:R0:W1:Y:S03]  /*1ac40*/  SYNCS.PHASECHK.TRANS64.TRYWAIT P1, [R3+URZ+0x30800], R0 ;  /* 0x03080000030075a7 */ /* 0x000066000802017f */
[----:B-1----:R-:W-:Y:S05]  /*1ac50*/  @!P1 NANOSLEEP.SYNCS 0x989680 ;  /* 0x009896800000995d */ /* 0x002fea0003900000 */
[----:B------:R-:W1:Y:S02]  /*1ac60*/  @!P1 SYNCS.PHASECHK.TRANS64 P1, [R3+URZ+0x30800], R0 ;  /* 0x03080000030095a7 */ /* 0x000e64000802007f */
[----:B-1----:R-:W-:Y:S05]  /*1ac70*/  @!P1 BRA `(.L_x_1209) ;  /* 0xfffffffc00ec9947 */ /* 0x002fea000383ffff */
[----:B------:R-:W-:Y:S05]  /*1ac80*/  BRA `(.L_x_1446) ;  /* 0xfffffe78003c7947 */ /* 0x000fea000383ffff */
.L_x_1213:
[----:B-1----:R1:W2:Y:S02]  /*1ac90*/  SYNCS.PHASECHK.TRANS64.TRYWAIT P2, [R15+URZ+0x30830], R0 ;  /* 0x030830000f0075a7 */ /* 0x0022a4000804017f */
[----:B--2---:R-:W-:Y:S05]  /*1aca0*/  @!P2 NANOSLEEP.SYNCS 0x989680 ;  /* 0x009896800000a95d */ /* 0x004fea0003900000 */
[----:B------:R-:W2:Y:S02]  /*1acb0*/  @!P2 SYNCS.PHASECHK.TRANS64 P2, [R15+URZ+0x30830], R0 ;  /* 0x030830000f00a5a7 */ /* 0x000ea4000804007f */
[----:B--2---:R-:W-:Y:S05]  /*1acc0*/  @!P2 BRA `(.L_x_1213) ;  /* 0xfffffffc00f0a947 */ /* 0x004fea000383ffff */
[----:B------:R-:W-:Y:S05]  /*1acd0*/  BRA `(.L_x_1212) ;  /* 0xfffffe7800647947 */ /* 0x000fea000383ffff */
.L_x_1229:
[----:B-1----:R-:W-:-:S04]  /*1ace0*/  IMAD.U32 R154, RZ, RZ, UR5 ;  /* 0x00000005ff9a7e24 */ /* 0x002fc8000f8e00ff */
[----:B------:R1:W2:Y:S03]  /*1acf0*/  SYNCS.PHASECHK.TRANS64.TRYWAIT P2, [R154+URZ+0x30830], R21 ;  /* 0x030830159a0075a7 */ /* 0x0002a6000804017f */
[----:B--2---:R-:W-:Y:S05]  /*1ad00*/  @!P2 NANOSLEEP.SYNCS 0x989680 ;  /* 0x009896800000a95d */ /* 0x004fea0003900000 */
[----:B------:R-:W2:Y:S02]  /*1ad10*/  @!P2 SYNCS.PHASECHK.TRANS64 P2, [R154+URZ+0x30830], R21 ;  /* 0x030830159a00a5a7 */ /* 0x000ea4000804007f */
[----:B--2---:R-:W-:Y:S05]  /*1ad20*/  @!P2 BRA `(.L_x_1229) ;  /* 0xfffffffc00eca947 */ /* 0x004fea000383ffff */
[----:B------:R-:W-:Y:S05]  /*1ad30*/  BRA `(.L_x_1228) ;  /* 0xfffffea4003c7947 */ /* 0x000fea000383ffff */
.L_x_1233:
[----:B0-----:R-:W-:-:S04]  /*1ad40*/  IMAD.U32 R21, RZ, RZ, UR14 ;  /* 0x0000000eff157e24 */ /* 0x001fc8000f8e00ff */
[----:B------:R0:W2:Y:S03]  /*1ad50*/  SYNCS.PHASECHK.TRANS64.TRYWAIT P2, [R21+URZ+0x30850], R0 ;  /* 0x03085000150075a7 */ /* 0x0000a6000804017f */
[----:B--2---:R-:W-:Y:S05]  /*1ad60*/  @!P2 NANOSLEEP.SYNCS 0x989680 ;  /* 0x009896800000a95d */ /* 0x004fea0003900000 */
[----:B------:R-:W2:Y:S02]  /*1ad70*/  @!P2 SYNCS.PHASECHK.TRANS64 P2, [R21+URZ+0x30850], R0 ;  /* 0x030850001500a5a7 */ /* 0x000ea4000804007f */
[----:B--2---:R-:W-:Y:S05]  /*1ad80*/  @!P2 BRA `(.L_x_1233) ;  /* 0xfffffffc00eca947 */ /* 0x004fea000383ffff */
[----:B------:R-:W-:Y:S05]  /*1ad90*/  BRA `(.L_x_1232) ;  /* 0xfffffeb000c87947 */ /* 0x000fea000383ffff */
.L_x_1250:
[----:B-1----:R-:W-:-:S04]  /*1ada0*/  IMAD.U32 R3, RZ, RZ, UR6 ;  /* 0x00000006ff037e24 */ /* 0x002fc8000f8e00ff */
[----:B------:R1:W2:Y:S03]  /*1adb0*/  SYNCS.PHASECHK.TRANS64.TRYWAIT P2, [R3+URZ+0x30830], R2 ;  /* 0x03083002030075a7 */ /* 0x0002a6000804017f */
[----:B--2---:R-:W-:Y:S05]  /*1adc0*/  @!P2 NANOSLEEP.SYNCS 0x989680 ;  /* 0x009896800000a95d */ /* 0x004fea0003900000 */
[----:B------:R-:W2:Y:S02]  /*1add0*/  @!P2 SYNCS.PHASECHK.TRANS64 P2, [R3+URZ+0x30830], R2 ;  /* 0x030830020300a5a7 */ /* 0x000ea4000804007f */
[----:B--2---:R-:W-:Y:S05]  /*1ade0*/  @!P2 BRA `(.L_x_1250) ;  /* 0xfffffffc00eca947 */ /* 0x004fea000383ffff */
[----:B------:R-:W-:Y:S05]  /*1adf0*/  BRA `(.L_x_1249) ;  /* 0xfffffed000a47947 */ /* 0x000fea000383ffff */
.L_x_1254:
[----:B01----:R-:W-:-:S04]  /*1ae00*/  IMAD.U32 R2, RZ, RZ, UR10 ;  /* 0x0000000aff027e24 */ /* 0x003fc8000f8e00ff */
[----:B------:R0:W1:Y:S03]  /*1ae10*/  SYNCS.PHASECHK.TRANS64.TRYWAIT P2, [R2+URZ+0x30850], R0 ;  /* 0x03085000020075a7 */ /* 0x000066000804017f */
[----:B-1----:R-:W-:Y:S05]  /*1ae20*/  @!P2 NANOSLEEP.SYNCS 0x989680 ;  /* 0x009896800000a95d */ /* 0x002fea0003900000 */
[----:B------:R-:W1:Y:S02]  /*1ae30*/  @!P2 SYNCS.PHASECHK.TRANS64 P2, [R2+URZ+0x30850], R0 ;  /* 0x030850000200a5a7 */ /* 0x000e64000804007f */
[----:B-1----:R-:W-:Y:S05]  /*1ae40*/  @!P2 BRA `(.L_x_1254) ;  /* 0xfffffffc00eca947 */ /* 0x002fea000383ffff */
[----:B------:R-:W-:Y:S05]  /*1ae50*/  BRA `(.L_x_1253) ;  /* 0xfffffee000307947 */ /* 0x000fea000383ffff */
.L_x_1260:
[----:B-1----:R-:W-:-:S04]  /*1ae60*/  IMAD.U32 R3, RZ, RZ, UR6 ;  /* 0x00000006ff037e24 */ /* 0x002fc8000f8e00ff */
[----:B------:R1:W2:Y:S03]  /*1ae70*/  SYNCS.PHASECHK.TRANS64.TRYWAIT P2, [R3+URZ+0x30830], R2 ;  /* 0x03083002030075a7 */ /* 0x0002a6000804017f */
[----:B--2---:R-:W-:Y:S05]  /*1ae80*/  @!P2 NANOSLEEP.SYNCS 0x989680 ;  /* 0x009896800000a95d */ /* 0x004fea0003900000 */
[----:B------:R-:W2:Y:S02]  /*1ae90*/  @!P2 SYNCS.PHASECHK.TRANS64 P2, [R3+URZ+0x30830], R2 ;  /* 0x030830020300a5a7 */ /* 0x000ea4000804007f */
[----:B--2---:R-:W-:Y:S05]  /*1aea0*/  @!P2 BRA `(.L_x_1260) ;  /* 0xfffffffc00eca947 */ /* 0x004fea000383ffff */
[----:B------:R-:W-:Y:S05]  /*1aeb0*/  BRA `(.L_x_1259) ;  /* 0xfffffef000b47947 */ /* 0x000fea000383ffff */
.L_x_1264:
[----:B01----:R-:W-:-:S04]  /*1aec0*/  IMAD.U32 R2, RZ, RZ, UR10 ;  /* 0x0000000aff027e24 */ /* 0x003fc8000f8e00ff */
[----:B------:R0:W1:Y:S03]  /*1aed0*/  SYNCS.PHASECHK.TRANS64.TRYWAIT P2, [R2+URZ+0x30850], R0 ;  /* 0x03085000020075a7 */ /* 0x000066000804017f */
[----:B-1----:R-:W-:Y:S05]  /*1aee0*/  @!P2 NANOSLEEP.SYNCS 0x989680 ;  /* 0x009896800000a95d */ /* 0x002fea0003900000 */
[----:B------:R-:W1:Y:S02]  /*1aef0*/  @!P2 SYNCS.PHASECHK.TRANS64 P2, [R2+URZ+0x30850], R0 ;  /* 0x030850000200a5a7 */ /* 0x000e64000804007f */
[----:B-1----:R-:W-:Y:S05]  /*1af00*/  @!P2 BRA `(.L_x_1264) ;  /* 0xfffffffc00eca947 */ /* 0x002fea000383ffff */
[----:B------:R-:W-:Y:S05]  /*1af10*/  BRA `(.L_x_1263) ;  /* 0xffffff0000407947 */ /* 0x000fea000383ffff */
.L_x_1277:
[----:B-1----:R-:W-:-:S04]  /*1af20*/  IMAD.U32 R5, RZ, RZ, UR5 ;  /* 0x00000005ff057e24 */ /* 0x002fc8000f8e00ff */
[----:B------:R1:W2:Y:S03]  /*1af30*/  SYNCS.PHASECHK.TRANS64.TRYWAIT P0, [R5+URZ+0x30850], R0 ;  /* 0x03085000050075a7 */ /* 0x0002a6000800017f */
[----:B--2---:R-:W-:Y:S05]  /*1af40*/  @!P0 NANOSLEEP.SYNCS 0x989680 ;  /* 0x009896800000895d */ /* 0x004fea0003900000 */
[----:B------:R-:W2:Y:S02]  /*1af50*/  @!P0 SYNCS.PHASECHK.TRANS64 P0, [R5+URZ+0x30850], R0 ;  /* 0x03085000050085a7 */ /* 0x000ea4000800007f */
[----:B--2---:R-:W-:Y:S05]  /*1af60*/  @!P0 BRA `(.L_x_1277) ;  /* 0xfffffffc00ec8947 */ /* 0x004fea000383ffff */
[----:B------:R-:W-:Y:S05]  /*1af70*/  BRA `(.L_x_1276) ;  /* 0xffffff2400347947 */ /* 0x000fea000383ffff */
.L_x_1332:
[----:B-1----:R-:W1:Y:S01]  /*1af80*/  S2R R4, SR_TID.X ;  /* 0x0000000000047919 */ /* 0x002e620000002100 */
[----:B------:R-:W-:Y:S01]  /*1af90*/  BSSY B0, `(.L_x_1447) ;  /* 0x000000a000007945 */ /* 0x000fe20003800000 */
[----:B------:R-:W-:Y:S02]  /*1afa0*/  IMAD.MOV.U32 R12, RZ, RZ, RZ ;  /* 0x000000ffff0c7224 */ /* 0x000fe400078e00ff */
[----:B------:R-:W-:Y:S02]  /*1afb0*/  IMAD.MOV.U32 R11, RZ, RZ, 0x1f ;  /* 0x0000001fff0b7424 */ /* 0x000fe400078e00ff */
[----:B------:R-:W-:Y:S01]  /*1afc0*/  IMAD.MOV.U32 R15, RZ, RZ, -0x1 ;  /* 0xffffffffff0f7424 */ /* 0x000fe200078e00ff */
[----:B-1----:R-:W-:-:S04]  /*1afd0*/  SHF.R.U32.HI R4, RZ, 0x5, R4 ;  /* 0x00000005ff047819 */ /* 0x002fc80000011604 */
[----:B------:R-:W-:-:S05]  /*1afe0*/  LOP3.LUT R4, R4, 0x3, RZ, 0xc0, !PT ;  /* 0x0000000304047812 */ /* 0x000fca00078ec0ff */
[----:B------:R-:W-:-:S07]  /*1aff0*/  IMAD.MOV.U32 R13, RZ, RZ, R4 ;  /* 0x000000ffff0d7224 */ /* 0x000fce00078e0004 */
[----:B0-2---:R-:W-:Y:S05]  /*1b000*/  WARPSYNC.COLLECTIVE R15, `(.L_x_1448) ;  /* 0x000000000f087348 */ /* 0x005fea0003c00000 */
[----:B------:R1:W3:Y:S02]  /*1b010*/  SHFL.IDX P6, R14, R13, R12, R11 ;  /* 0x0000000c0d0e7389 */ /* 0x0002e400000c000b */
[----:B0123--:R-:W-:Y:S01]  /*1b020*/  ENDCOLLECTIVE ;  /* 0x000000000000791b */ /* 0x00ffe20003800000 */
.L_x_1448:
[----:B------:R-:W-:Y:S05]  /*1b030*/  BSYNC B0 ;  /* 0x0000000000007941 */ /* 0x000fea0003800000 */
.L_x_1447:
[----:B------:R-:W-:Y:S05]  /*1b040*/  BRA `(.L_x_1449) ;  /* 0xffffff9c00f07947 */ /* 0x000fea000383ffff */
.L_x_1334:
[----:B------:R-:W-:Y:S01]  /*1b050*/  BSSY B0, `(.L_x_1450) ;  /* 0x0000006000007945 */ /* 0x000fe20003800000 */
[----:B------:R-:W-:-:S07]  /*1b060*/  IMAD.MOV.U32 R15, RZ, RZ, -0x1 ;  /* 0xffffffffff0f7424 */ /* 0x000fce00078e00ff */
[----:B012---:R-:W-:Y:S05]  /*1b070*/  WARPSYNC.COLLECTIVE R15, `(.L_x_1451) ;  /* 0x000000000f0c7348 */ /* 0x007fea0003c00000 */
[----:B------:R-:W-:Y:S02]  /*1b080*/  ELECT P6, UR62, PT ;  /* 0x00000000003e782f */ /* 0x000fe400038c0000 */
[----:B------:R-:W-:Y:S01]  /*1b090*/  MOV R14, UR62 ;  /* 0x0000003e000e7c02 */ /* 0x000fe20008000f00 */
[----:B012---:R-:W-:Y:S10]  /*1b0a0*/  ENDCOLLECTIVE ;  /* 0x000000000000791b */ /* 0x007ff40003800000 */
.L_x_1451:
[----:B------:R-:W-:Y:S05]  /*1b0b0*/  BSYNC B0 ;  /* 0x0000000000007941 */ /* 0x000fea0003800000 */
.L_x_1450:
[----:B------:R-:W-:Y:S05]  /*1b0c0*/  BRA `(.L_x_1452) ;  /* 0xffffff9c00fc7947 */ /* 0x000fea000383ffff */
.L_x_1336:
[----:B-1----:R1:W3:Y:S02]  /*1b0d0*/  SYNCS.PHASECHK.TRANS64.TRYWAIT P0, [R0+URZ+0x30840], R2 ;  /* 0x03084002000075a7 */ /* 0x0022e4000800017f */
[----:B---3--:R-:W-:Y:S05]  /*1b0e0*/  @!P0 NANOSLEEP.SYNCS 0x989680 ;  /* 0x009896800000895d */ /* 0x008fea0003900000 */
[----:B------:R-:W3:Y:S02]  /*1b0f0*/  @!P0 SYNCS.PHASECHK.TRANS64 P0, [R0+URZ+0x30840], R2 ;  /* 0x03084002000085a7 */ /* 0x000ee4000800007f */
[----:B---3--:R-:W-:Y:S05]  /*1b100*/  @!P0 BRA `(.L_x_1336) ;  /* 0xfffffffc00f08947 */ /* 0x008fea000383ffff */
[----:B------:R-:W-:Y:S05]  /*1b110*/  BRA `(.L_x_1453) ;  /* 0xffffffa000607947 */ /* 0x000fea000383ffff */
.L_x_1340:
        /* <DEDUP_REMOVED lines=15> */
.L_x_1454:
[----:B------:R-:W-:Y:S02]  /*1b210*/  IMAD.MOV.U32 R13, RZ, RZ, R4 ;  /* 0x000000ffff0d7224 */ /* 0x000fe400078e0004 */
[----:B------:R-:W-:-:S07]  /*1b220*/  IMAD.MOV.U32 R6, RZ, RZ, R14 ;  /* 0x000000ffff067224 */ /* 0x000fce00078e000e */
[----:B------:R-:W-:Y:S05]  /*1b230*/  WARPSYNC.COLLECTIVE R15, `(.L_x_1455) ;  /* 0x000000000f087348 */ /* 0x000fea0003c00000 */
[----:B------:R0:W1:Y:S02]  /*1b240*/  SHFL.IDX P6, R14, R13, R12, R11 ;  /* 0x0000000c0d0e7389 */ /* 0x00006400000c000b */
[----:B01----:R-:W-:Y:S01]  /*1b250*/  ENDCOLLECTIVE ;  /* 0x000000000000791b */ /* 0x003fe20003800000 */
.L_x_1455:
        /* <DEDUP_REMOVED lines=20> */
.L_x_1456:
[----:B------:R-:W-:Y:S02]  /*1b3a0*/  IMAD.MOV.U32 R13, RZ, RZ, R4 ;  /* 0x000000ffff0d7224 */ /* 0x000fe400078e0004 */
[----:B------:R-:W-:-:S07]  /*1b3b0*/  IMAD.MOV.U32 R6, RZ, RZ, R14 ;  /* 0x000000ffff067224 */ /* 0x000fce00078e000e */
[----:B------:R-:W-:Y:S05]  /*1b3c0*/  WARPSYNC.COLLECTIVE R15, `(.L_x_1457) ;  /* 0x000000000f087348 */ /* 0x000fea0003c00000 */
[----:B------:R0:W1:Y:S02]  /*1b3d0*/  SHFL.IDX P6, R14, R13, R12, R11 ;  /* 0x0000000c0d0e7389 */ /* 0x00006400000c000b */
[----:B01----:R-:W-:Y:S01]  /*1b3e0*/  ENDCOLLECTIVE ;  /* 0x000000000000791b */ /* 0x003fe20003800000 */
.L_x_1457:
        /* <DEDUP_REMOVED lines=20> */
.L_x_1458:
[----:B------:R-:W-:Y:S02]  /*1b530*/  IMAD.MOV.U32 R13, RZ, RZ, R4 ;  /* 0x000000ffff0d7224 */ /* 0x000fe400078e0004 */
[----:B------:R-:W-:-:S07]  /*1b540*/  IMAD.MOV.U32 R6, RZ, RZ, R14 ;  /* 0x000000ffff067224 */ /* 0x000fce00078e000e */
[----:B------:R-:W-:Y:S05]  /*1b550*/  WARPSYNC.COLLECTIVE R15, `(.L_x_1459) ;  /* 0x000000000f087348 */ /* 0x000fea0003c00000 */
[----:B------:R0:W1:Y:S02]  /*1b560*/  SHFL.IDX P6, R14, R13, R12, R11 ;  /* 0x0000000c0d0e7389 */ /* 0x00006400000c000b */
[----:B01----:R-:W-:Y:S01]  /*1b570*/  ENDCOLLECTIVE ;  /* 0x000000000000791b */ /* 0x003fe20003800000 */
.L_x_1459:
        /* <DEDUP_REMOVED lines=20> */
.L_x_1460:
[----:B------:R-:W-:Y:S02]  /*1b6c0*/  IMAD.MOV.U32 R13, RZ, RZ, R4 ;  /* 0x000000ffff0d7224 */ /* 0x000fe400078e0004 */
[----:B------:R-:W-:-:S07]  /*1b6d0*/  IMAD.MOV.U32 R6, RZ, RZ, R14 ;  /* 0x000000ffff067224 */ /* 0x000fce00078e000e */
[----:B------:R-:W-:Y:S05]  /*1b6e0*/  WARPSYNC.COLLECTIVE R15, `(.L_x_1461) ;  /* 0x000000000f087348 */ /* 0x000fea0003c00000 */
[----:B------:R0:W1:Y:S02]  /*1b6f0*/  SHFL.IDX P6, R14, R13, R12, R11 ;  /* 0x0000000c0d0e7389 */ /* 0x00006400000c000b */
[----:B01----:R-:W-:Y:S01]  /*1b700*/  ENDCOLLECTIVE ;  /* 0x000000000000791b */ /* 0x003fe20003800000 */
.L_x_1461:
        /* <DEDUP_REMOVED lines=20> */
.L_x_1462:
[----:B------:R-:W-:Y:S02]  /*1b850*/  IMAD.MOV.U32 R13, RZ, RZ, R4 ;  /* 0x000000ffff0d7224 */ /* 0x000fe400078e0004 */
[----:B------:R-:W-:-:S07]  /*1b860*/  IMAD.MOV.U32 R6, RZ, RZ, R14 ;  /* 0x000000ffff067224 */ /* 0x000fce00078e000e */
[----:B------:R-:W-:Y:S05]  /*1b870*/  WARPSYNC.COLLECTIVE R15, `(.L_x_1463) ;  /* 0x000000000f087348 */ /* 0x000fea0003c00000 */
[----:B------:R0:W1:Y:S02]  /*1b880*/  SHFL.IDX P6, R14, R13, R12, R11 ;  /* 0x0000000c0d0e7389 */ /* 0x00006400000c000b */
[----:B01----:R-:W-:Y:S01]  /*1b890*/  ENDCOLLECTIVE ;  /* 0x000000000000791b */ /* 0x003fe20003800000 */
.L_x_1463:
        /* <DEDUP_REMOVED lines=20> */
.L_x_1464:
[----:B------:R-:W-:Y:S02]  /*1b9e0*/  IMAD.MOV.U32 R13, RZ, RZ, R4 ;  /* 0x000000ffff0d7224 */ /* 0x000fe400078e0004 */
[----:B------:R-:W-:-:S07]  /*1b9f0*/  IMAD.MOV.U32 R6, RZ, RZ, R14 ;  /* 0x000000ffff067224 */ /* 0x000fce00078e000e */
[----:B------:R-:W-:Y:S05]  /*1ba00*/  WARPSYNC.COLLECTIVE R15, `(.L_x_1465) ;  /* 0x000000000f087348 */ /* 0x000fea0003c00000 */
[----:B------:R0:W1:Y:S02]  /*1ba10*/  SHFL.IDX P6, R14, R13, R12, R11 ;  /* 0x0000000c0d0e7389 */ /* 0x00006400000c000b */
[----:B01----:R-:W-:Y:S01]  /*1ba20*/  ENDCOLLECTIVE ;  /* 0x000000000000791b */ /* 0x003fe20003800000 */
.L_x_1465:
        /* <DEDUP_REMOVED lines=18> */
.L_x_1466:
[----:B------:R-:W-:-:S05]  /*1bb50*/  VIADD R7, R0, 0x60 ;  /* 0x0000006000077836 */ /* 0x000fca0000000000 */
[----:B------:R-:W-:Y:S01]  /*1bb60*/  ISETP.GE.AND P5, PT, R7, R2, PT ;  /* 0x000000020700720c */ /* 0x000fe20003fa6270 */
[----:B------:R-:W-:Y:S02]  /*1bb70*/  IMAD.MOV.U32 R13, RZ, RZ, R4 ;  /* 0x000000ffff0d7224 */ /* 0x000fe400078e0004 */
[----:B------:R-:W-:-:S10]  /*1bb80*/  IMAD.MOV.U32 R8, RZ, RZ, R14 ;  /* 0x000000ffff087224 */ /* 0x000fd400078e000e */
[----:B------:R-:W-:Y:S05]  /*1bb90*/  WARPSYNC.COLLECTIVE R15, `(.L_x_1467) ;  /* 0x000000000f087348 */ /* 0x000fea0003c00000 */
[----:B------:R0:W1:Y:S02]  /*1bba0*/  SHFL.IDX P6, R14, R13, R12, R11 ;  /* 0x0000000c0d0e7389 */ /* 0x00006400000c000b */
[----:B01----:R-:W-:Y:S01]  /*1bbb0*/  ENDCOLLECTIVE ;  /* 0x000000000000791b */ /* 0x003fe20003800000 */
.L_x_1467:
        /* <DEDUP_REMOVED lines=18> */
.L_x_1468:
[----:B------:R-:W-:Y:S02]  /*1bce0*/  IMAD.MOV.U32 R13, RZ, RZ, R4 ;  /* 0x000000ffff0d7224 */ /* 0x000fe400078e0004 */
[----:B------:R-:W-:-:S07]  /*1bcf0*/  IMAD.MOV.U32 R5, RZ, RZ, R14 ;  /* 0x000000ffff057224 */ /* 0x000fce00078e000e */
[----:B------:R-:W-:Y:S05]  /*1bd00*/  WARPSYNC.COLLECTIVE R15, `(.L_x_1469) ;  /* 0x000000000f087348 */ /* 0x000fea0003c00000 */
[----:B------:R0:W1:Y:S02]  /*1bd10*/  SHFL.IDX P6, R14, R13, R12, R11 ;  /* 0x0000000c0d0e7389 */ /* 0x00006400000c000b */
[----:B01----:R-:W-:Y:S01]  /*1bd20*/  ENDCOLLECTIVE ;  /* 0x000000000000791b */ /* 0x003fe20003800000 */
.L_x_1469:
[----:B------:R-:W-:Y:S01]  /*1bd30*/  IMAD.MOV.U32 R3, RZ, RZ, R14 ;  /* 0x000000ffff037224 */ /* 0x000fe200078e000e */
[----:B------:R-:W-:Y:S06]  /*1bd40*/  BRA `(.L_x_1470) ;  /* 0xffffffa400247947 */ /* 0x000fec000383ffff */
.L_x_1345:
[----:B0-----:R0:W3:Y:S02]  /*1bd50*/  SYNCS.PHASECHK.TRANS64.TRYWAIT P0, [R18+URZ+0x30820], R0 ;  /* 0x03082000120075a7 */ /* 0x0010e4000800017f */
[----:B---3--:R-:W-:Y:S05]  /*1bd60*/  @!P0 NANOSLEEP.SYNCS 0x989680 ;  /* 0x009896800000895d */ /* 0x008fea0003900000 */
[----:B------:R-:W3:Y:S02]  /*1bd70*/  @!P0 SYNCS.PHASECHK.TRANS64 P0, [R18+URZ+0x30820], R0 ;  /* 0x03082000120085a7 */ /* 0x000ee4000800007f */
[----:B---3--:R-:W-:Y:S05]  /*1bd80*/  @!P0 BRA `(.L_x_1345) ;  /* 0xfffffffc00f08947 */ /* 0x008fea000383ffff */
[----:B------:R-:W-:Y:S05]  /*1bd90*/  BRA `(.L_x_1471) ;  /* 0xffffffa400a07947 */ /* 0x000fea000383ffff */
.L_x_1354:
[----:B-1----:R1:W2:Y:S02]  /*1bda0*/  SYNCS.PHASECHK.TRANS64.TRYWAIT P0, [R3+URZ+0x30840], R2 ;  /* 0x03084002030075a7 */ /* 0x0022a4000800017f */
[----:B--2---:R-:W-:Y:S05]  /*1bdb0*/  @!P0 NANOSLEEP.SYNCS 0x989680 ;  /* 0x009896800000895d */ /* 0x004fea0003900000 */
[----:B------:R-:W2:Y:S02]  /*1bdc0*/  @!P0 SYNCS.PHASECHK.TRANS64 P0, [R3+URZ+0x30840], R2 ;  /* 0x03084002030085a7 */ /* 0x000ea4000800007f */
[----:B--2---:R-:W-:Y:S05]  /*1bdd0*/  @!P0 BRA `(.L_x_1354) ;  /* 0xfffffffc00f08947 */ /* 0x004fea000383ffff */
[----:B------:R-:W-:Y:S05]  /*1bde0*/  BRA `(.L_x_1472) ;  /* 0xffffffa800987947 */ /* 0x000fea000383ffff */
.L_x_1362:
[----:B0-----:R0:W1:Y:S02]  /*1bdf0*/  SYNCS.PHASECHK.TRANS64.TRYWAIT P0, [R3+URZ+0x60], R2 ;  /* 0x00006002030075a7 */ /* 0x001064000800017f */
[----:B-1----:R-:W-:Y:S05]  /*1be00*/  @!P0 NANOSLEEP.SYNCS 0x989680 ;  /* 0x009896800000895d */ /* 0x002fea0003900000 */
[----:B------:R-:W1:Y:S02]  /*1be10*/  @!P0 SYNCS.PHASECHK.TRANS64 P0, [R3+URZ+0x60], R2 ;  /* 0x00006002030085a7 */ /* 0x000e64000800007f */
[----:B-1----:R-:W-:Y:S05]  /*1be20*/  @!P0 BRA `(.L_x_1362) ;  /* 0xfffffffc00f08947 */ /* 0x002fea000383ffff */
[----:B------:R-:W-:Y:S05]  /*1be30*/  BRA `(.L_x_1473) ;  /* 0xffffffac00ec7947 */ /* 0x000fea000383ffff */
.L_x_1373:
[----:B-1----:R1:W2:Y:S02]  /*1be40*/  SYNCS.PHASECHK.TRANS64.TRYWAIT P0, [R3+URZ+0x30840], R2 ;  /* 0x03084002030075a7 */ /* 0x0022a4000800017f */
[----:B--2---:R-:W-:Y:S05]  /*1be50*/  @!P0 NANOSLEEP.SYNCS 0x989680 ;  /* 0x009896800000895d */ /* 0x004fea0003900000 */
[----:B------:R-:W2:Y:S02]  /*1be60*/  @!P0 SYNCS.PHASECHK.TRANS64 P0, [R3+URZ+0x30840], R2 ;  /* 0x03084002030085a7 */ /* 0x000ea4000800007f */
[----:B--2---:R-:W-:Y:S05]  /*1be70*/  @!P0 BRA `(.L_x_1373) ;  /* 0xfffffffc00f08947 */ /* 0x004fea000383ffff */
[----:B------:R-:W-:Y:S05]  /*1be80*/  BRA `(.L_x_1474) ;  /* 0xffffffb400f47947 */ /* 0x000fea000383ffff */
.L_x_1381:
[----:B0-----:R0:W1:Y:S02]  /*1be90*/  SYNCS.PHASECHK.TRANS64.TRYWAIT P0, [R2+URZ+0x60], R3 ;  /* 0x00006003020075a7 */ /* 0x001064000800017f */
[----:B-1----:R-:W-:Y:S05]  /*1bea0*/  @!P0 NANOSLEEP.SYNCS 0x989680 ;  /* 0x009896800000895d */ /* 0x002fea0003900000 */
[----:B------:R-:W1:Y:S02]  /*1beb0*/  @!P0 SYNCS.PHASECHK.TRANS64 P0, [R2+URZ+0x60], R3 ;  /* 0x00006003020085a7 */ /* 0x000e64000800007f */
[----:B-1----:R-:W-:Y:S05]  /*1bec0*/  @!P0 BRA `(.L_x_1381) ;  /* 0xfffffffc00f08947 */ /* 0x002fea000383ffff */
[----:B------:R-:W-:Y:S05]  /*1bed0*/  BRA `(.L_x_1475) ;  /* 0xffffffbc00487947 */ /* 0x000fea000383ffff */
.L_x_1392:
[----:B--2---:R2:W3:Y:S02]  /*1bee0*/  SYNCS.PHASECHK.TRANS64.TRYWAIT P0, [R2+URZ+0x30840], R3 ;  /* 0x03084003020075a7 */ /* 0x0044e4000800017f */
[----:B---3--:R-:W-:Y:S05]  /*1bef0*/  @!P0 NANOSLEEP.SYNCS 0x989680 ;  /* 0x009896800000895d */ /* 0x008fea0003900000 */
[----:B------:R-:W3:Y:S02]  /*1bf00*/  @!P0 SYNCS.PHASECHK.TRANS64 P0, [R2+URZ+0x30840], R3 ;  /* 0x03084003020085a7 */ /* 0x000ee4000800007f */
[----:B---3--:R-:W-:Y:S05]  /*1bf10*/  @!P0 BRA `(.L_x_1392) ;  /* 0xfffffffc00f08947 */ /* 0x008fea000383ffff */
[----:B------:R-:W-:Y:S05]  /*1bf20*/  BRA `(.L_x_1476) ;  /* 0xffffffc400247947 */ /* 0x000fea000383ffff */
.L_x_1400:
[----:B0-----:R0:W1:Y:S02]  /*1bf30*/  SYNCS.PHASECHK.TRANS64.TRYWAIT P0, [R2+URZ+0x60], R5 ;  /* 0x00006005020075a7 */ /* 0x001064000800017f */
[----:B-1----:R-:W-:Y:S05]  /*1bf40*/  @!P0 NANOSLEEP.SYNCS 0x989680 ;  /* 0x009896800000895d */ /* 0x002fea0003900000 */
[----:B------:R-:W1:Y:S02]  /*1bf50*/  @!P0 SYNCS.PHASECHK.TRANS64 P0, [R2+URZ+0x60], R5 ;  /* 0x00006005020085a7 */ /* 0x000e64000800007f */
[----:B-1----:R-:W-:Y:S05]  /*1bf60*/  @!P0 BRA `(.L_x_1400) ;  /* 0xfffffffc00f08947 */ /* 0x002fea000383ffff */
[----:B------:R-:W-:Y:S05]  /*1bf70*/  BRA `(.L_x_1477) ;  /* 0xffffffc800787947 */ /* 0x000fea000383ffff */
.L_x_1413:
[----:B--2---:R2:W3:Y:S02]  /*1bf80*/  SYNCS.PHASECHK.TRANS64.TRYWAIT P0, [R0+URZ+0x30860], R2 ;  /* 0x03086002000075a7 */ /* 0x0044e4000800017f */
[----:B---3--:R-:W-:Y:S05]  /*1bf90*/  @!P0 NANOSLEEP.SYNCS 0x989680 ;  /* 0x009896800000895d */ /* 0x008fea0003900000 */
[----:B------:R-:W3:Y:S02]  /*1bfa0*/  @!P0 SYNCS.PHASECHK.TRANS64 P0, [R0+URZ+0x30860], R2 ;  /* 0x03086002000085a7 */ /* 0x000ee4000800007f */
[----:B---3--:R-:W-:Y:S05]  /*1bfb0*/  @!P0 BRA `(.L_x_1413) ;  /* 0xfffffffc00f08947 */ /* 0x008fea000383ffff */
[----:B------:R-:W-:Y:S05]  /*1bfc0*/  BRA `(.L_x_1478) ;  /* 0xffffffd000407947 */ /* 0x000fea000383ffff */
.L_x_1422:
[----:B------:R-:W3:Y:S01]  /*1bfd0*/  LDL R3, [R1] ;  /* 0x0000000001037983 */ /* 0x000ee20000100800 */
[----:B------:R-:W-:Y:S01]  /*1bfe0*/  BSSY B0, `(.L_x_1479) ;  /* 0x0000008000007945 */ /* 0x000fe20003800000 */
[----:B0-----:R-:W-:Y:S02]  /*1bff0*/  IMAD.MOV.U32 R12, RZ, RZ, RZ ;  /* 0x000000ffff0c7224 */ /* 0x001fe400078e00ff */
[----:B------:R-:W-:Y:S02]  /*1c000*/  IMAD.MOV.U32 R11, RZ, RZ, 0x1f ;  /* 0x0000001fff0b7424 */ /* 0x000fe400078e00ff */
[----:B------:R-:W-:Y:S02]  /*1c010*/  IMAD.MOV.U32 R15, RZ, RZ, -0x1 ;  /* 0xffffffffff0f7424 */ /* 0x000fe400078e00ff */
[----:B---3--:R-:W-:-:S07]  /*1c020*/  IMAD.MOV.U32 R13, RZ, RZ, R3 ;  /* 0x000000ffff0d7224 */ /* 0x008fce00078e0003 */
[----:B-12---:R-:W-:Y:S05]  /*1c030*/  WARPSYNC.COLLECTIVE R15, `(.L_x_1480) ;  /* 0x000000000f087348 */ /* 0x006fea0003c00000 */
[----:B------:R0:W3:Y:S02]  /*1c040*/  SHFL.IDX P6, R14, R13, R12, R11 ;  /* 0x0000000c0d0e7389 */ /* 0x0000e400000c000b */
[----:B0123--:R-:W-:Y:S01]  /*1c050*/  ENDCOLLECTIVE ;  /* 0x000000000000791b */ /* 0x00ffe20003800000 */
.L_x_1480:
[----:B------:R-:W-:Y:S05]  /*1c060*/  BSYNC B0 ;  /* 0x0000000000007941 */ /* 0x000fea0003800000 */
.L_x_1479:
        /* <DEDUP_REMOVED lines=9> */
.L_x_1481:
        /* <DEDUP_REMOVED lines=14> */
[C---:B------:R-:W-:Y:S02]  /*1c1e0*/  ISETP.GE.U32.AND P3, PT, R16.reuse, 0x4, PT ;  /* 0x000000041000780c */ /* 0x040fe40003f66070 */
[C---:B------:R-:W-:Y:S02]  /*1c1f0*/  ISETP.GE.U32.AND P4, PT, R16.reuse, 0x8, PT ;  /* 0x000000081000780c */ /* 0x040fe40003f86070 */
[----:B------:R-:W-:Y:S01]  /*1c200*/  ISETP.GE.U32.AND P5, PT, R16, 0x10, PT ;  /* 0x000000101000780c */ /* 0x000fe20003fa6070 */
[----:B--2---:R-:W-:Y:S01]  /*1c210*/  @!P1 IMAD.MOV.U32 R5, RZ, RZ, R6 ;  /* 0x000000ffff059224 */ /* 0x004fe200078e0006 */
[----:B------:R-:W-:-:S02]  /*1c220*/  CS2R R6, SRZ ;  /* 0x0000000000067805 */ /* 0x000fc4000001ff00 */
[----:B---3--:R-:W-:Y:S01]  /*1c230*/  @!P1 IMAD.MOV.U32 R7, RZ, RZ, R2 ;  /* 0x000000ffff079224 */ /* 0x008fe200078e0002 */
[----:B------:R-:W-:-:S03]  /*1c240*/  ISETP.NE.AND P1, PT, R16, RZ, PT ;  /* 0x000000ff1000720c */ /* 0x000fc60003f25270 */
[----:B------:R-:W-:-:S04]  /*1c250*/  IMAD R2, R7, R5, RZ ;  /* 0x0000000507027224 */ /* 0x000fc800078e02ff */
[----:B------:R-:W-:-:S07]  /*1c260*/  IMAD.MOV.U32 R13, RZ, RZ, R2 ;  /* 0x000000ffff0d7224 */ /* 0x000fce00078e0002 */
[----:B------:R-:W-:Y:S05]  /*1c270*/  WARPSYNC.COLLECTIVE R15, `(.L_x_1482) ;  /* 0x000000000f087348 */ /* 0x000fea0003c00000 */
[----:B------:R0:W1:Y:S02]  /*1c280*/  SHFL.UP P6, R14, R13, R12, R11 ;  /* 0x0400000c0d0e7389 */ /* 0x00006400000c000b */
[----:B01----:R-:W-:Y:S01]  /*1c290*/  ENDCOLLECTIVE ;  /* 0x000000000000791b */ /* 0x003fe20003800000 */
.L_x_1482:
        /* <DEDUP_REMOVED lines=8> */
.L_x_1483:
        /* <DEDUP_REMOVED lines=8> */
.L_x_1484:
        /* <DEDUP_REMOVED lines=8> */
.L_x_1485:
        /* <DEDUP_REMOVED lines=8> */
.L_x_1486:
        /* <DEDUP_REMOVED lines=9> */
.L_x_1487:
[----:B------:R-:W-:Y:S01]  /*1c530*/  IMAD.MOV.U32 R10, RZ, RZ, R14 ;  /* 0x000000ffff0a7224 */ /* 0x000fe200078e000e */
[----:B------:R-:W-:Y:S06]  /*1c540*/  BRA `(.L_x_1488) ;  /* 0xffffffd4002c7947 */ /* 0x000fec000383ffff */
.L_x_1425:
[----:B------:R-:W-:Y:S01]  /*1c550*/  BSSY B0, `(.L_x_1489) ;  /* 0x0000008000007945 */ /* 0x000fe20003800000 */
[----:B------:R-:W-:Y:S02]  /*1c560*/  IMAD.MOV.U32 R13, RZ, RZ, R2 ;  /* 0x000000ffff0d7224 */ /* 0x000fe400078e0002 */
[----:B------:R-:W-:Y:S02]  /*1c570*/  IMAD.MOV.U32 R12, RZ, RZ, 0x1 ;  /* 0x00000001ff0c7424 */ /* 0x000fe400078e00ff */
[----:B------:R-:W-:Y:S02]  /*1c580*/  IMAD.MOV.U32 R11, RZ, RZ, RZ ;  /* 0x000000ffff0b7224 */ /* 0x000fe400078e00ff */
[----:B------:R-:W-:-:S07]  /*1c590*/  IMAD.MOV.U32 R15, RZ, RZ, -0x1 ;  /* 0xffffffffff0f7424 */ /* 0x000fce00078e00ff */
[----:B------:R-:W-:Y:S05]  /*1c5a0*/  WARPSYNC.COLLECTIVE R15, `(.L_x_1490) ;  /* 0x000000000f087348 */ /* 0x000fea0003c00000 */
[----:B------:R0:W1:Y:S02]  /*1c5b0*/  SHFL.UP P6, R14, R13, R12, R11 ;  /* 0x0400000c0d0e7389 */ /* 0x00006400000c000b */
[----:B01----:R-:W-:Y:S01]  /*1c5c0*/  ENDCOLLECTIVE ;  /* 0x000000000000791b */ /* 0x003fe20003800000 */
.L_x_1490:
[----:B------:R-:W-:Y:S05]  /*1c5d0*/  BSYNC B0 ;  /* 0x0000000000007941 */ /* 0x000fea0003800000 */
.L_x_1489:
        /* <DEDUP_REMOVED lines=10> */
.L_x_1491:
        /* <DEDUP_REMOVED lines=8> */
.L_x_1492:
        /* <DEDUP_REMOVED lines=8> */
.L_x_1493:
        /* <DEDUP_REMOVED lines=8> */
.L_x_1494:
        /* <DEDUP_REMOVED lines=9> */
.L_x_1495:
[----:B------:R-:W-:Y:S01]  /*1c890*/  IMAD.MOV.U32 R10, RZ, RZ, R14 ;  /* 0x000000ffff0a7224 */ /* 0x000fe200078e000e */
[----:B------:R-:W-:Y:S06]  /*1c8a0*/  BRA `(.L_x_1496) ;  /* 0xffffffd400047947 */ /* 0x000fec000383ffff */
.L_x_1427:
[----:B------:R-:W-:Y:S01]  /*1c8b0*/  BSSY B0, `(.L_x_1497) ;  /* 0x0000006000007945 */ /* 0x000fe20003800000 */
[----:B------:R-:W-:Y:S01]  /*1c8c0*/  PLOP3.LUT P6, PT, P6, PT, PT, 0x8, 0x0 ;  /* 0x000000000000781c */ /* 0x000fe200037ce170 */
[----:B------:R-:W-:-:S12]  /*1c8d0*/  IMAD.MOV.U32 R15, RZ, RZ, -0x1 ;  /* 0xffffffffff0f7424 */ /* 0x000fd800078e00ff */
[----:B0-----:R-:W-:Y:S05]  /*1c8e0*/  WARPSYNC.COLLECTIVE R15, `(.L_x_1498) ;  /* 0x000000000f087348 */ /* 0x001fea0003c00000 */
[----:B------:R-:W-:Y:S01]  /*1c8f0*/  VOTE.ANY R14, PT, P6 ;  /* 0x00000000000e7806 */ /* 0x000fe200030e0100 */
[----:B0-----:R-:W-:Y:S06]  /*1c900*/  ENDCOLLECTIVE ;  /* 0x000000000000791b */ /* 0x001fec0003800000 */
.L_x_1498:
[----:B------:R-:W-:Y:S05]  /*1c910*/  BSYNC B0 ;  /* 0x0000000000007941 */ /* 0x000fea0003800000 */
.L_x_1497:
[----:B------:R0:W5:Y:S01]  /*1c920*/  LDL.LU R16, [R1+0xc] ;  /* 0x00000c0001107983 */ /* 0x0001620000300800 */
[----:B------:R-:W-:Y:S02]  /*1c930*/  IMAD.MOV.U32 R3, RZ, RZ, R14 ;  /* 0x000000ffff037224 */ /* 0x000fe400078e000e */
[----:B------:R-:W-:Y:S02]  /*1c940*/  IMAD.MOV.U32 R13, RZ, RZ, R5 ;  /* 0x000000ffff0d7224 */ /* 0x000fe400078e0005 */
[----:B------:R-:W1:Y:S01]  /*1c950*/  POPC R9, R3 ;  /* 0x0000000300097309 */ /* 0x000e620000000000 */
[----:B------:R-:W-:Y:S02]  /*1c960*/  IMAD.MOV.U32 R11, RZ, RZ, 0x1f ;  /* 0x0000001fff0b7424 */ /* 0x000fe400078e00ff */
[----:B------:R-:W-:Y:S02]  /*1c970*/  IMAD.MOV.U32 R15, RZ, RZ, -0x1 ;  /* 0xffffffffff0f7424 */ /* 0x000fe400078e00ff */
[----:B01----:R-:W-:-:S07]  /*1c980*/  IMAD.MOV.U32 R12, RZ, RZ, R9 ;  /* 0x000000ffff0c7224 */ /* 0x003fce00078e0009 */
[----:B-----5:R-:W-:Y:S05]  /*1c990*/  WARPSYNC.COLLECTIVE R15, `(.L_x_1499) ;  /* 0x000000000f087348 */ /* 0x020fea0003c00000 */
[----:B------:R0:W1:Y:S02]  /*1c9a0*/  SHFL.IDX P6, R14, R13, R12, R11 ;  /* 0x0000000c0d0e7389 */ /* 0x00006400000c000b */
[----:B01---5:R-:W-:Y:S01]  /*1c9b0*/  ENDCOLLECTIVE ;  /* 0x000000000000791b */ /* 0x023fe20003800000 */
.L_x_1499:
[----:B------:R-:W-:Y:S02]  /*1c9c0*/  IMAD.MOV.U32 R13, RZ, RZ, R7 ;  /* 0x000000ffff0d7224 */ /* 0x000fe400078e0007 */
[----:B------:R-:W-:-:S07]  /*1c9d0*/  IMAD.MOV.U32 R4, RZ, RZ, R14 ;  /* 0x000000ffff047224 */ /* 0x000fce00078e000e */
[----:B------:R-:W-:Y:S05]  /*1c9e0*/  WARPSYNC.COLLECTIVE R15, `(.L_x_1500) ;  /* 0x000000000f087348 */ /* 0x000fea0003c00000 */
[----:B------:R0:W1:Y:S02]  /*1c9f0*/  SHFL.IDX P6, R14, R13, R12, R11 ;  /* 0x0000000c0d0e7389 */ /* 0x00006400000c000b */
[----:B01----:R-:W-:Y:S01]  /*1ca00*/  ENDCOLLECTIVE ;  /* 0x000000000000791b */ /* 0x003fe20003800000 */
.L_x_1500:
[----:B------:R-:W-:Y:S02]  /*1ca10*/  IMAD.MOV.U32 R7, RZ, RZ, R14 ;  /* 0x000000ffff077224 */ /* 0x000fe400078e000e */
[----:B------:R-:W-:-:S05]  /*1ca20*/  IMAD.IADD R5, R9, 0x1, R16 ;  /* 0x0000000109057824 */ /* 0x000fca00078e0210 */
[----:B------:R1:W-:Y:S01]  /*1ca30*/  STL [R1+0xc], R5 ;  /* 0x00000c0501007387 */ /* 0x0003e20000100800 */
[----:B------:R-:W-:Y:S05]  /*1ca40*/  BRA `(.L_x_1501) ;  /* 0xffffffd000e47947 */ /* 0x000fea000383ffff */
.L_x_1429:
[----:B------:R-:W-:Y:S01]  /*1ca50*/  BSSY B0, `(.L_x_1502) ;  /* 0x0000008000007945 */ /* 0x000fe20003800000 */
[----:B------:R-:W-:Y:S02]  /*1ca60*/  IMAD.MOV.U32 R13, RZ, RZ, R2 ;  /* 0x000000ffff0d7224 */ /* 0x000fe400078e0002 */
[----:B------:R-:W-:Y:S02]  /*1ca70*/  IMAD.MOV.U32 R12, RZ, RZ, R9 ;  /* 0x000000ffff0c7224 */ /* 0x000fe400078e0009 */
[----:B------:R-:W-:Y:S02]  /*1ca80*/  IMAD.MOV.U32 R11, RZ, RZ, 0x1f ;  /* 0x0000001fff0b7424 */ /* 0x000fe400078e00ff */
[----:B------:R-:W-:-:S07]  /*1ca90*/  IMAD.MOV.U32 R15, RZ, RZ, -0x1 ;  /* 0xffffffffff0f7424 */ /* 0x000fce00078e00ff */
[----:B01----:R-:W-:Y:S05]  /*1caa0*/  WARPSYNC.COLLECTIVE R15, `(.L_x_1503) ;  /* 0x000000000f087348 */ /* 0x003fea0003c00000 */
[----:B------:R2:W3:Y:S02]  /*1cab0*/  SHFL.IDX P6, R14, R13, R12, R11 ;  /* 0x0000000c0d0e7389 */ /* 0x0004e400000c000b */
[----:B0123--:R-:W-:Y:S01]  /*1cac0*/  ENDCOLLECTIVE ;  /* 0x000000000000791b */ /* 0x00ffe20003800000 */
.L_x_1503:
[----:B------:R-:W-:Y:S05]  /*1cad0*/  BSYNC B0 ;  /* 0x0000000000007941 */ /* 0x000fea0003800000 */
.L_x_1502:
[----:B------:R-:W-:Y:S01]  /*1cae0*/  IMAD.MOV.U32 R2, RZ, RZ, R14 ;  /* 0x000000ffff027224 */ /* 0x000fe200078e000e */
[----:B------:R-:W-:Y:S06]  /*1caf0*/  BRA `(.L_x_1504) ;  /* 0xffffffd000d07947 */ /* 0x000fec000383ffff */
.L_x_1435:
[----:B0-----:R0:W1:Y:S02]  /*1cb00*/  SYNCS.PHASECHK.TRANS64.TRYWAIT P0, [R0+URZ+0x30820], R3 ;  /* 0x03082003000075a7 */ /* 0x001064000800017f */
[----:B-1----:R-:W-:Y:S05]  /*1cb10*/  @!P0 NANOSLEEP.SYNCS 0x989680 ;  /* 0x009896800000895d */ /* 0x002fea0003900000 */
[----:B------:R-:W1:Y:S02]  /*1cb20*/  @!P0 SYNCS.PHASECHK.TRANS64 P0, [R0+URZ+0x30820], R3 ;  /* 0x03082003000085a7 */ /* 0x000e64000800007f */
[----:B-1----:R-:W-:Y:S05]  /*1cb30*/  @!P0 BRA `(.L_x_1435) ;  /* 0xfffffffc00f08947 */ /* 0x002fea000383ffff */
[----:B------:R-:W-:Y:S05]  /*1cb40*/  BRA `(.L_x_1505) ;  /* 0xffffffdc00747947 */ /* 0x000fea000383ffff */
.L_x_1436:
[----:B------:R-:W1:Y:S01]  /*1cb50*/  S2R R2, SR_TID.X ;  /* 0x0000000000027919 */ /* 0x000e620000002100 */
[----:B------:R-:W-:Y:S01]  /*1cb60*/  BSSY B0, `(.L_x_1506) ;  /* 0x000000a000007945 */ /* 0x000fe20003800000 */
[----:B------:R-:W-:Y:S02]  /*1cb70*/  IMAD.MOV.U32 R12, RZ, RZ, RZ ;  /* 0x000000ffff0c7224 */ /* 0x000fe400078e00ff */
[----:B---3--:R-:W-:Y:S02]  /*1cb80*/  IMAD.MOV.U32 R11, RZ, RZ, 0x1f ;  /* 0x0000001fff0b7424 */ /* 0x008fe400078e00ff */
[----:B------:R-:W-:Y:S01]  /*1cb90*/  IMAD.MOV.U32 R15, RZ, RZ, -0x1 ;  /* 0xffffffffff0f7424 */ /* 0x000fe200078e00ff */
[----:B-1----:R-:W-:-:S04]  /*1cba0*/  SHF.R.U32.HI R2, RZ, 0x5, R2 ;  /* 0x00000005ff027819 */ /* 0x002fc80000011602 */
[----:B------:R-:W-:-:S05]  /*1cbb0*/  LOP3.LUT R2, R2, 0x3, RZ, 0xc0, !PT ;  /* 0x0000000302027812 */ /* 0x000fca00078ec0ff */
[----:B------:R-:W-:-:S07]  /*1cbc0*/  IMAD.MOV.U32 R13, RZ, RZ, R2 ;  /* 0x000000ffff0d7224 */ /* 0x000fce00078e0002 */
[----:B0-----:R-:W-:Y:S05]  /*1cbd0*/  WARPSYNC.COLLECTIVE R15, `(.L_x_1507) ;  /* 0x000000000f087348 */ /* 0x001fea0003c00000 */
[----:B------:R1:W2:Y:S02]  /*1cbe0*/  SHFL.IDX P6, R14, R13, R12, R11 ;  /* 0x0000000c0d0e7389 */ /* 0x0002a400000c000b */
[----:B012---:R-:W-:Y:S01]  /*1cbf0*/  ENDCOLLECTIVE ;  /* 0x000000000000791b */ /* 0x007fe20003800000 */
.L_x_1507:
[----:B------:R-:W-:Y:S05]  /*1cc00*/  BSYNC B0 ;  /* 0x0000000000007941 */ /* 0x000fea0003800000 */
.L_x_1506:
[----:B------:R-:W-:Y:S05]  /*1cc10*/  BRA `(.L_x_1508) ;  /* 0xffffffdc005c7947 */ /* 0x000fea000383ffff */
.L_x_1439:
[----:B------:R-:W-:Y:S01]  /*1cc20*/  BSSY B1, `(.L_x_1509) ;  /* 0x0000006000017945 */ /* 0x000fe20003800000 */
[----:B------:R-:W-:-:S07]  /*1cc30*/  IMAD.MOV.U32 R15, RZ, RZ, -0x1 ;  /* 0xffffffffff0f7424 */ /* 0x000fce00078e00ff */
[----:B01-3--:R-:W-:Y:S05]  /*1cc40*/  WARPSYNC.COLLECTIVE R15, `(.L_x_1510) ;  /* 0x000000000f0c7348 */ /* 0x00bfea0003c00000 */
[----:B------:R-:W-:Y:S02]  /*1cc50*/  ELECT P6, UR62, PT ;  /* 0x00000000003e782f */ /* 0x000fe400038c0000 */
[----:B------:R-:W-:Y:S01]  /*1cc60*/  MOV R14, UR62 ;  /* 0x0000003e000e7c02 */ /* 0x000fe20008000f00 */
[----:B01-3--:R-:W-:Y:S10]  /*1cc70*/  ENDCOLLECTIVE ;  /* 0x000000000000791b */ /* 0x00bff40003800000 */
.L_x_1510:
[----:B------:R-:W-:Y:S05]  /*1cc80*/  BSYNC B1 ;  /* 0x0000000000017941 */ /* 0x000fea0003800000 */
.L_x_1509:
[----:B------:R-:W-:Y:S05]  /*1cc90*/  BRA `(.L_x_1511) ;  /* 0xffffffdc00547947 */ /* 0x000fea000383ffff */
.L_x_1441:
[----:B0-----:R0:W1:Y:S02]  /*1cca0*/  SYNCS.PHASECHK.TRANS64.TRYWAIT P0, [R6+URZ], R5 ;  /* 0x00000005060075a7 */ /* 0x001064000800017f */
[----:B-1----:R-:W-:Y:S05]  /*1ccb0*/  @!P0 NANOSLEEP.SYNCS 0x989680 ;  /* 0x009896800000895d */ /* 0x002fea0003900000 */
[----:B------:R-:W1:Y:S02]  /*1ccc0*/  @!P0 SYNCS.PHASECHK.TRANS64 P0, [R6+URZ], R5 ;  /* 0x00000005060085a7 */ /* 0x000e64000800007f */
[----:B-1----:R-:W-:Y:S05]  /*1ccd0*/  @!P0 BRA `(.L_x_1441) ;  /* 0xfffffffc00f08947 */ /* 0x002fea000383ffff */
[----:B------:R-:W-:Y:S05]  /*1cce0*/  BRA `(.L_x_1512) ;  /* 0xffffffdc00947947 */ /* 0x000fea000383ffff */
.L_x_1442:
[----:B-1----:R1:W2:Y:S02]  /*1ccf0*/  SYNCS.PHASECHK.TRANS64.TRYWAIT P0, [R7+URZ], R2 ;  /* 0x00000002070075a7 */ /* 0x0022a4000800017f */
[----:B--2---:R-:W-:Y:S05]  /*1cd00*/  @!P0 NANOSLEEP.SYNCS 0x989680 ;  /* 0x009896800000895d */ /* 0x004fea0003900000 */
[----:B------:R-:W2:Y:S02]  /*1cd10*/  @!P0 SYNCS.PHASECHK.TRANS64 P0, [R7+URZ], R2 ;  /* 0x00000002070085a7 */ /* 0x000ea4000800007f */
[----:B--2---:R-:W-:Y:S05]  /*1cd20*/  @!P0 BRA `(.L_x_1442) ;  /* 0xfffffffc00f08947 */ /* 0x004fea000383ffff */
[----:B------:R-:W-:Y:S05]  /*1cd30*/  BRA `(.L_x_1513) ;  /* 0xffffffdc00887947 */ /* 0x000fea000383ffff */
.L_x_1444:
[----:B--2---:R2:W4:Y:S02]  /*1cd40*/  SYNCS.PHASECHK.TRANS64.TRYWAIT P0, [R4+URZ], R5 ;  /* 0x00000005040075a7 */ /* 0x004524000800017f */
[----:B----4-:R-:W-:Y:S05]  /*1cd50*/  @!P0 NANOSLEEP.SYNCS 0x989680 ;  /* 0x009896800000895d */ /* 0x010fea0003900000 */
[----:B------:R-:W4:Y:S02]  /*1cd60*/  @!P0 SYNCS.PHASECHK.TRANS64 P0, [R4+URZ], R5 ;  /* 0x00000005040085a7 */ /* 0x000f24000800007f */
[----:B----4-:R-:W-:Y:S05]  /*1cd70*/  @!P0 BRA `(.L_x_1444) ;  /* 0xfffffffc00f08947 */ /* 0x010fea000383ffff */
[----:B------:R-:W-:Y:S05]  /*1cd80*/  BRA `(.L_x_1514) ;  /* 0xffffffdc008c7947 */ /* 0x000fea000383ffff */
.L_x_1515:
        /* <DEDUP_REMOVED lines=15> */
.L_x_3204:


//--------------------- .text._ZN7cutlass13device_kernelIN5flash11enable_sm90INS1_16FlashAttnFwdSm90INS1_25CollectiveMainloopFwdSm90ILi2EN4cute5tupleIJNS5_1CILi1EEES8_S8_EEENS6_IJNS7_ILi128EEENS7_ILi64EEENS7_ILi256EEEEEELi256ENS_10bfloat16_tEfNS_4arch4Sm90ELb0ELb1ELb1ELb1ELb0ELb1ELb0ELb1ELb1ELb1ELb1ELb0EEENS1_21CollectiveEpilogueFwdINS6_IJSA_SC_SB_EEES9_SE_SG_Li256ELb1ELb1ELb1ELb0EEENS1_36VarlenDynamicPersistentTileSchedulerILi128ELi64ELi256ELi128ELb1ELb1ELb1ELb1ELb0ELb1EEEEEEEEEvNT_6ParamsE --------------------------
	.section	.text._ZN7cutlass13device_kernelIN5flash11enable_sm90INS1_16FlashAttnFwdSm90INS1_25CollectiveMainloopFwdSm90ILi2EN4cute5tupleIJNS5_1CILi1EEES8_S8_EEENS6_IJNS7_ILi128EEENS7_ILi64EEENS7_ILi256EEEEEELi256ENS_10bfloat16_tEfNS_4arch4Sm90ELb0ELb1ELb1ELb1ELb0ELb1ELb0ELb1ELb1ELb1ELb1ELb0EEENS1_21CollectiveEpilogueFwdINS6_IJSA_SC_SB_EEES9_SE_SG_Li256ELb1ELb1ELb1ELb0EEENS1_36VarlenDynamicPersistentTileSchedulerILi128ELi64ELi256ELi128ELb1ELb1ELb1ELb1ELb0ELb1EEEEEEEEEvNT_6ParamsE,"ax",@progbits
	.align	128
.text._ZN7cutlass13device_kernelIN5flash11enable_sm90INS1_16FlashAttnFwdSm90INS1_25CollectiveMainloopFwdSm90ILi2EN4cute5tupleIJNS5_1CILi1EEES8_S8_EEENS6_IJNS7_ILi128EEENS7_ILi64EEENS7_ILi256EEEEEELi256ENS_10bfloat16_tEfNS_4arch4Sm90ELb0ELb1ELb1ELb1ELb0ELb1ELb0ELb1ELb1ELb1ELb1ELb0EEENS1_21CollectiveEpilogueFwdINS6_IJSA_SC_SB_EEES9_SE_SG_Li256ELb1ELb1ELb1ELb0EEENS1_36VarlenDynamicPersistentTileSchedulerILi128ELi64ELi256ELi128ELb1ELb1ELb1ELb1ELb0ELb1EEEEEEEEEvNT_6ParamsE:
        .type           _ZN7cutlass13device_kernelIN5flash11enable_sm90INS1_16FlashAttnFwdSm90INS1_25CollectiveMainloopFwdSm90ILi2EN4cute5tupleIJNS5_1CILi1EEES8_S8_EEENS6_IJNS7_ILi128EEENS7_ILi64EEENS7_ILi256EEEEEELi256ENS_10bfloat16_tEfNS_4arch4Sm90ELb0ELb1ELb1ELb1ELb0ELb1ELb0ELb1ELb1ELb1ELb1ELb0EEENS1_21CollectiveEpilogueFwdINS6_IJSA_SC_SB_EEES9_SE_SG_Li256ELb1ELb1ELb1ELb0EEENS1_36VarlenDynamicPersistentTileSchedulerILi128ELi64ELi256ELi128ELb1ELb1ELb1ELb1ELb0ELb1EEEEEEEEEvNT_6ParamsE,@function
        .size           _ZN7cutlass13device_kernelIN5flash11enable_sm90INS1_16FlashAttnFwdSm90INS1_25CollectiveMainloopFwdSm90ILi2EN4cute5tupleIJNS5_1CILi1EEES8_S8_EEENS6_IJNS7_ILi128EEENS7_ILi64EEENS7_ILi256EEEEEELi256ENS_10bfloat16_tEfNS_4arch4Sm90ELb0ELb1ELb1ELb1ELb0ELb1ELb0ELb1ELb1ELb1ELb1ELb0EEENS1_21CollectiveEpilogueFwdINS6_IJSA_SC_SB_EEES9_SE_SG_Li256ELb1ELb1ELb1ELb0EEENS1_36VarlenDynamicPersistentTileSchedulerILi128ELi64ELi256ELi128ELb1ELb1ELb1ELb1ELb0ELb1EEEEEEEEEvNT_6ParamsE,(.L_x_3205 - _ZN7cutlass13device_kernelIN5flash11enable_sm90INS1_16FlashAttnFwdSm90INS1_25CollectiveMainloopFwdSm90ILi2EN4cute5tupleIJNS5_1CILi1EEES8_S8_EEENS6_IJNS7_ILi128EEENS7_ILi64EEENS7_ILi256EEEEEELi256ENS_10bfloat16_tEfNS_4arch4Sm90ELb0ELb1ELb1ELb1ELb0ELb1ELb0ELb1ELb1ELb1ELb1ELb0EEENS1_21CollectiveEpilogueFwdINS6_IJSA_SC_SB_EEES9_SE_SG_Li256ELb1ELb1ELb1ELb0EEENS1_36VarlenDynamicPersistentTileSchedulerILi128ELi64ELi256ELi128ELb1ELb1ELb1ELb1ELb0ELb1EEEEEEEEEvNT_6ParamsE)
        .other          _ZN7cutlass13device_kernelIN5flash11enable_sm90INS1_16FlashAttnFwdSm90INS1_25CollectiveMainloopFwdSm90ILi2EN4cute5tupleIJNS5_1CILi1EEES8_S8_EEENS6_IJNS7_ILi128EEENS7_ILi64EEENS7_ILi256EEEEEELi256ENS_10bfloat16_tEfNS_4arch4Sm90ELb0ELb1ELb1ELb1ELb0ELb1ELb0ELb1ELb1ELb1ELb1ELb0EEENS1_21CollectiveEpilogueFwdINS6_IJSA_SC_SB_EEES9_SE_SG_Li256ELb1ELb1ELb1ELb0EEENS1_36VarlenDynamicPersistentTileSchedulerILi128ELi64ELi256ELi128ELb1ELb1ELb1ELb1ELb0ELb1EEEEEEEEEvNT_6ParamsE,@"STO_CUDA_ENTRY STV_DEFAULT"
_ZN7cutlass13device_kernelIN5flash11enable_sm90INS1_16FlashAttnFwdSm90INS1_25CollectiveMainloopFwdSm90ILi2EN4cute5tupleIJNS5_1CILi1EEES8_S8_EEENS6_IJNS7_ILi128EEENS7_ILi64EEENS7_ILi256EEEEEELi256ENS_10bfloat16_tEfNS_4arch4Sm90ELb0ELb1ELb1ELb1ELb0ELb1ELb0ELb1ELb1ELb1ELb1ELb0EEENS1_21CollectiveEpilogueFwdINS6_IJSA_SC_SB_EEES9_SE_SG_Li256ELb1ELb1ELb1ELb0EEENS1_36VarlenDynamicPersistentTileSchedulerILi128ELi64ELi256ELi128ELb1ELb1ELb1ELb1ELb0ELb1EEEEEEEEEvNT_6ParamsE:
        /* <DEDUP_REMOVED lines=24> */
.L_x_1517:
[----:B------:R-:W-:Y:S05]  /*0180*/  BSYNC B0 ;  /* 0x0000000000007941 */ /* 0x000fea0003800000 */
.L_x_1516:
        /* <DEDUP_REMOVED lines=41> */
.L_x_1518:
        /* <DEDUP_REMOVED lines=22> */
.L_x_1519:
        /* <DEDUP_REMOVED lines=18> */
.L_x_1520:
        /* <DEDUP_REMOVED lines=22> */
.L_x_1521:
        /* <DEDUP_REMOVED lines=22> */
.L_x_1522:
        /* <DEDUP_REMOVED lines=9> */
.L_x_1525:
        /* <DEDUP_REMOVED lines=8> */
[----:B-1----:R-:W-:-:S06]  /*0a70*/  ULEA UR4, UR5, UR4, 0x18 ;  /* 0x0000000405047291 */ /* 0x002fcc000f8ec03f */
[----:B------:R-:W-:Y:S01]  /*0a80*/  IMAD.U32 R16, RZ, RZ, UR4 ;  /* 0x00000004ff107e24 */ /* 0x000fe2000f8e00ff */
[----:B------:R-:W-:-:S04]  /*0a90*/  ULDC UR4, c[0x0][0xc3c] ;  /* 0x00030f0000047ab9 */ /* 0x000fc80000000800 */
[----:B------:R-:W1:Y:S01]  /*0aa0*/  LDS.128 R24, [R16+0x308d0] ;  /* 0x0308d00010187984 */ /* 0x000e620000000c00 */
[----:B------:R-:W-:Y:S06]  /*0ab0*/  BAR.ARV 0x4, 0x180 ;  /* 0x0106000000007b1d */ /* 0x000fec0000002000 */
[----:B-1----:R-:W-:-:S13]  /*0ac0*/  ISETP.GE.AND P0, PT, R27, UR4, PT ;  /* 0x000000041b007c0c */ /* 0x002fda000bf06270 */
[----:B------:R-:W-:Y:S05]  /*0ad0*/  @P0 BRA `(.L_x_1526) ;  /* 0x000002e800600947 */ /* 0x000fea0003800000 */
[----:B------:R-:W2:Y:S01]  /*0ae0*/  LDL R0, [R1+0xa4] ;  /* 0x0000a40001007983 */ /* 0x000ea20000100800 */
[----:B------:R-:W-:Y:S02]  /*0af0*/  VIADD R6, R6, 0xffffff80 ;  /* 0xffffff8006067836 */ /* 0x000fe40000000000 */
[----:B------:R-:W-:Y:S02]  /*0b00*/  IMAD.MOV.U32 R236, RZ, RZ, RZ ;  /* 0x000000ffffec7224 */ /* 0x000fe400078e00ff */
[----:B------:R-:W-:Y:S01]  /*0b10*/  IMAD.MOV.U32 R218, RZ, RZ, RZ ;  /* 0x000000ffffda7224 */ /* 0x000fe200078e00ff */
[----:B------:R-:W-:-:S04]  /*0b20*/  SHF.R.S32.HI R3, RZ, 0x1f, R6 ;  /* 0x0000001fff037819 */ /* 0x000fc80000011406 */
[CC--:B0-----:R-:W-:Y:S02]  /*0b30*/  LEA.HI R2, R3.reuse, R6.reuse, RZ, 0x4 ;  /* 0x0000000603027211 */ /* 0x0c1fe400078f20ff */
[CC--:B------:R-:W-:Y:S02]  /*0b40*/  LEA.HI R4, R3.reuse, R6.reuse, RZ, 0x5 ;  /* 0x0000000603047211 */ /* 0x0c0fe400078f28ff */
[----:B------:R-:W-:Y:S02]  /*0b50*/  SHF.R.S32.HI R7, RZ, 0x4, R2 ;  /* 0x00000004ff077819 */ /* 0x000fe40000011402 */
[----:B------:R-:W-:Y:S01]  /*0b60*/  LOP3.LUT R5, R2, 0x3fffff0, RZ, 0xc0, !PT ;  /* 0x03fffff002057812 */ /* 0x000fe200078ec0ff */
[----:B------:R-:W-:Y:S01]  /*0b70*/  IMAD.SHL.U32 R4, R4, 0x20, RZ ;  /* 0x0000002004047824 */ /* 0x000fe200078e00ff */
[----:B------:R-:W-:Y:S02]  /*0b80*/  LEA.HI R2, R2, R7, RZ, 0x1 ;  /* 0x0000000702027211 */ /* 0x000fe400078f08ff */
[----:B------:R-:W-:Y:S01]  /*0b90*/  LEA.HI R23, R3, R6, RZ, 0x3 ;  /* 0x0000000603177211 */ /* 0x000fe200078f18ff */
[----:B------:R-:W-:Y:S01]  /*0ba0*/  IMAD.IADD R5, R6, 0x1, -R5 ;  /* 0x0000000106057824 */ /* 0x000fe200078e0a05 */
[----:B------:R-:W-:-:S02]  /*0bb0*/  LOP3.LUT R2, R2, 0x1ffffffe, RZ, 0xc0, !PT ;  /* 0x1ffffffe02027812 */ /* 0x000fc400078ec0ff */
[----:B------:R-:W-:Y:S02]  /*0bc0*/  LOP3.LUT R4, R4, 0xfffffc00, RZ, 0xc0, !PT ;  /* 0xfffffc0004047812 */ /* 0x000fe400078ec0ff */
[----:B------:R-:W-:Y:S01]  /*0bd0*/  LEA.HI R10, R3, R6, RZ, 0x2 ;  /* 0x00000006030a7211 */ /* 0x000fe200078f10ff */
[----:B------:R-:W-:-:S03]  /*0be0*/  IMAD.IADD R2, R7, 0x1, -R2 ;  /* 0x0000000107027824 */ /* 0x000fc600078e0a02 */
[----:B------:R-:W-:-:S05]  /*0bf0*/  LOP3.LUT R13, R10, 0xfffffffc, RZ, 0xc0, !PT ;  /* 0xfffffffc0a0d7812 */ /* 0x000fca00078ec0ff */
[----:B------:R-:W-:Y:S01]  /*0c00*/  IMAD.IADD R13, R6, 0x1, -R13 ;  /* 0x00000001060d7824 */ /* 0x000fe200078e0a0d */
[----:B--2---:R-:W-:Y:S02]  /*0c10*/  R2UR UR4, R0 ;  /* 0x00000000000472ca */ /* 0x004fe400000e0000 */
[----:B------:R-:W-:-:S04]  /*0c20*/  LEA.HI R0, R3, R6, RZ, 0x7 ;  /* 0x0000000603007211 */ /* 0x000fc800078f38ff */
[----:B------:R-:W-:-:S05]  /*0c30*/  LOP3.LUT R9, R0, 0xffffff80, RZ, 0xc0, !PT ;  /* 0xffffff8000097812 */ /* 0x000fca00078ec0ff */
[----:B------:R-:W-:Y:S02]  /*0c40*/  IMAD.IADD R28, R6, 0x1, -R9 ;  /* 0x00000001061c7824 */ /* 0x000fe400078e0a09 */
[----:B------:R-:W-:Y:S01]  /*0c50*/  IMAD R9, R5, 0x40, R4 ;  /* 0x0000004005097824 */ /* 0x000fe200078e0204 */
[----:B------:R-:W-:Y:S01]  /*0c60*/  LEA.HI R4, R3, R6, RZ, 0x6 ;  /* 0x0000000603047211 */ /* 0x000fe200078f30ff */
[----:B------:R-:W-:Y:S01]  /*0c70*/  ULOP3.LUT UR4, UR4, 0x1, URZ, 0xfc, !UPT ;  /* 0x0000000104047892 */ /* 0x000fe2000f8efc3f */
[----:B------:R-:W-:Y:S01]  /*0c80*/  SHF.R.S32.HI R7, RZ, 0x1f, R28 ;  /* 0x0000001fff077819 */ /* 0x000fe2000001141c */
[----:B------:R-:W-:Y:S01]  /*0c90*/  STL [R1+0x7c], R28 ;  /* 0x00007c1c01007387 */ /* 0x000fe20000100800 */
[----:B------:R-:W-:Y:S01]  /*0ca0*/  LOP3.LUT R3, R23, 0xfffffff8, RZ, 0xc0, !PT ;  /* 0xfffffff817037812 */ /* 0x000fe200078ec0ff */
[----:B------:R-:W-:Y:S01]  /*0cb0*/  IMAD.SHL.U32 R4, R4, 0x8, RZ ;  /* 0x0000000804047824 */ /* 0x000fe200078e00ff */
[----:B------:R-:W-:Y:S02]  /*0cc0*/  LEA.HI R8, R7, R28, RZ, 0x2 ;  /* 0x0000001c07087211 */ /* 0x000fe400078f10ff */
[----:B------:R-:W-:Y:S01]  /*0cd0*/  SHF.R.S32.HI R5, RZ, 0x7, R0 ;  /* 0x00000007ff057819 */ /* 0x000fe20000011400 */
[----:B------:R-:W-:Y:S01]  /*0ce0*/  IMAD.IADD R12, R6, 0x1, -R3 ;  /* 0x00000001060c7824 */ /* 0x000fe200078e0a03 */
[--C-:B------:R-:W-:Y:S01]  /*0cf0*/  SHF.R.S32.HI R10, RZ, 0x2, R8.reuse ;  /* 0x00000002ff0a7819 */ /* 0x100fe20000011408 */
[----:B------:R-:W-:Y:S01]  /*0d00*/  IMAD R3, R2, 0x8, R9 ;  /* 0x0000000802037824 */ /* 0x000fe200078e0209 */
[----:B------:R-:W-:Y:S01]  /*0d10*/  SHF.R.S32.HI R11, RZ, 0x1f, R8 ;  /* 0x0000001fff0b7819 */ /* 0x000fe20000011408 */
[----:B------:R-:W-:Y:S01]  /*0d20*/  IMAD.SHL.U32 R200, R12, 0x4, RZ ;  /* 0x000000040cc87824 */ /* 0x000fe200078e00ff */
[----:B------:R-:W-:Y:S01]  /*0d30*/  LEA.HI R0, R0, R5, RZ, 0x1 ;  /* 0x0000000500007211 */ /* 0x000fe200078f08ff */
[----:B------:R-:W-:Y:S01]  /*0d40*/  STL [R1+0x44], R12 ;  /* 0x0000440c01007387 */ /* 0x000fe20000100800 */
[----:B------:R-:W-:Y:S01]  /*0d50*/  LEA.HI R11, R11, R10, RZ, 0x3 ;  /* 0x0000000a0b0b7211 */ /* 0x000fe200078f18ff */
[----:B------:R-:W-:Y:S01]  /*0d60*/  VIADD R233, R200, 0x40 ;  /* 0x00000040c8e97836 */ /* 0x000fe20000000000 */
[----:B------:R-:W-:Y:S01]  /*0d70*/  SHF.R.S32.HI R23, RZ, 0x3, R23 ;  /* 0x00000003ff177819 */ /* 0x000fe20000011417 */
[----:B------:R0:W-:Y:S01]  /*0d80*/  STL [R1+0xa0], R3 ;  /* 0x0000a00301007387 */ /* 0x0001e20000100800 */
[----:B------:R-:W-:Y:S01]  /*0d90*/  LOP3.LUT R0, R0, 0x3fffffe, RZ, 0xc0, !PT ;  /* 0x03fffffe00007812 */ /* 0x000fe200078ec0ff */
[----:B------:R-:W-:Y:S01]  /*0da0*/  IMAD.IADD R221, R200, 0x1, R233 ;  /* 0x00000001c8dd7824 */ /* 0x000fe200078e02e9 */
[----:B------:R-:W-:Y:S01]  /*0db0*/  LOP3.LUT R11, R11, 0xfffffff8, RZ, 0xc0, !PT ;  /* 0xfffffff80b0b7812 */ /* 0x000fe200078ec0ff */
[----:B------:R-:W-:Y:S01]  /*0dc0*/  IMAD.SHL.U32 R18, R12, 0x8, RZ ;  /* 0x000000080c127824 */ /* 0x000fe200078e00ff */
[----:B------:R-:W-:Y:S01]  /*0dd0*/  LEA.HI R7, R7, R28, RZ, 0x5 ;  /* 0x0000001c07077211 */ /* 0x000fe200078f28ff */
[----:B------:R-:W-:Y:S01]  /*0de0*/  IMAD.IADD R0, R5, 0x1, -R0 ;  /* 0x0000000105007824 */ /* 0x000fe200078e0a00 */
[----:B------:R-:W-:Y:S01]  /*0df0*/  LEA.HI R2, R13, R13, RZ, 0x1 ;  /* 0x0000000d0d027211 */ /* 0x000fe200078f08ff */
[----:B------:R-:W-:Y:S01]  /*0e00*/  IMAD.IADD R10, R10, 0x1, -R11 ;  /* 0x000000010a0a7824 */ /* 0x000fe200078e0a0b */
[----:B------:R-:W-:Y:S01]  /*0e10*/  SHF.R.S32.HI R7, RZ, 0x5, R7 ;  /* 0x00000005ff077819 */ /* 0x000fe20000011407 */
[C---:B0-----:R-:W-:Y:S01]  /*0e20*/  VIADD R3, R23.reuse, 0x40 ;  /* 0x0000004017037836 */ /* 0x041fe20000000000 */
[----:B------:R-:W-:Y:S01]  /*0e30*/  LOP3.LUT R2, R2, 0x1ffffffe, RZ, 0xc0, !PT ;  /* 0x1ffffffe02027812 */ /* 0x000fe200078ec0ff */
[----:B------:R-:W-:Y:S01]  /*0e40*/  VIADD R5, R23, 0x60 ;  /* 0x0000006017057836 */ /* 0x000fe20000000000 */
[----:B------:R-:W-:Y:S01]  /*0e50*/  LOP3.LUT R30, R4, 0xfffffe00, RZ, 0xc0, !PT ;  /* 0xfffffe00041e7812 */ /* 0x000fe200078ec0ff */
[----:B------:R-:W-:Y:S01]  /*0e60*/  IMAD R7, R7, 0x10, R10 ;  /* 0x0000001007077824 */ /* 0x000fe200078e020a */
[----:B------:R-:W-:Y:S01]  /*0e70*/  SHF.R.S32.HI R6, RZ, 0x1f, R3 ;  /* 0x0000001fff067819 */ /* 0x000fe20000011403 */
[----:B------:R-:W-:Y:S01]  /*0e80*/  IMAD.IADD R2, R13, 0x1, -R2 ;  /* 0x000000010d027824 */ /* 0x000fe200078e0a02 */
[----:B------:R-:W-:Y:S01]  /*0e90*/  SHF.R.S32.HI R10, RZ, 0x1f, R5 ;  /* 0x0000001fff0a7819 */ /* 0x000fe20000011405 */
[----:B------:R-:W-:Y:S01]  /*0ea0*/  VIADD R29, R23, 0x20 ;  /* 0x00000020171d7836 */ /* 0x000fe20000000000 */
[----:B------:R-:W-:Y:S01]  /*0eb0*/  LEA.HI R6, R6, R3, RZ, 0x3 ;  /* 0x0000000306067211 */ /* 0x000fe200078f18ff */
[----:B------:R-:W-:Y:S01]  /*0ec0*/  IMAD.SHL.U32 R3, R3, 0x40, RZ ;  /* 0x0000004003037824 */ /* 0x000fe200078e00ff */
[----:B------:R-:W-:Y:S01]  /*0ed0*/  LEA.HI R9, R10, R5, RZ, 0x3 ;  /* 0x000000050a097211 */ /* 0x000fe200078f18ff */
[----:B------:R-:W-:Y:S01]  /*0ee0*/  IMAD.SHL.U32 R5, R5, 0x40, RZ ;  /* 0x0000004005057824 */ /* 0x000fe200078e00ff */
[----:B------:R-:W-:Y:S01]  /*0ef0*/  LOP3.LUT R8, R8, 0x7ffffffc, RZ, 0xc0, !PT ;  /* 0x7ffffffc08087812 */ /* 0x000fe200078ec0ff */
[----:B------:R-:W-:Y:S01]  /*0f00*/  IMAD.SHL.U32 R10, R6, 0x40, RZ ;  /* 0x00000040060a7824 */ /* 0x000fe200078e00ff */
[----:B------:R-:W-:Y:S01]  /*0f10*/  SHF.R.S32.HI R6, RZ, 0x1f, R221 ;  /* 0x0000001fff067819 */ /* 0x000fe200000114dd */
[----:B------:R-:W-:Y:S01]  /*0f20*/  IMAD.SHL.U32 R15, R9, 0x40, RZ ;  /* 0x00000040090f7824 */ /* 0x000fe200078e00ff */
[----:B------:R-:W-:Y:S01]  /*0f30*/  LOP3.LUT R3, R3, 0x1c0, RZ, 0xc0, !PT ;  /* 0x000001c003037812 */ /* 0x000fe200078ec0ff */
[----:B------:R-:W-:Y:S01]  /*0f40*/  IMAD R24, R0, 0x40, R7 ;  /* 0x0000004000187824 */ /* 0x000fe200078e0207 */
[----:B------:R-:W-:Y:S01]  /*0f50*/  LOP3.LUT R13, R5, 0x1c0, RZ, 0xc0, !PT ;  /* 0x000001c0050d7812 */ /* 0x000fe200078ec0ff */
[----:B------:R-:W-:Y:S01]  /*0f60*/  IMAD.SHL.U32 R0, R29, 0x40, RZ ;  /* 0x000000401d007824 */ /* 0x000fe200078e00ff */
[----:B------:R-:W-:Y:S01]  /*0f70*/  LEA.HI R9, R6, R221, RZ, 0x3 ;  /* 0x000000dd06097211 */ /* 0x000fe200078f18ff */
[----:B------:R-:W-:Y:S01]  /*0f80*/  IMAD.SHL.U32 R22, R23, 0x40, RZ ;  /* 0x0000004017167824 */ /* 0x000fe200078e00ff */
[--C-:B------:R-:W-:Y:S01]  /*0f90*/  LOP3.LUT R5, R3, 0x38, R18.reuse, 0xf8, !PT ;  /* 0x0000003803057812 */ /* 0x100fe200078ef812 */
[----:B------:R-:W-:Y:S01]  /*0fa0*/  STL [R1+0x9c], R24 ;  /* 0x00009c1801007387 */ /* 0x000fe20000100800 */
[----:B------:R-:W-:Y:S01]  /*0fb0*/  SHF.R.U32.HI R11, RZ, 0x3, R3 ;  /* 0x00000003ff0b7819 */ /* 0x000fe20000011603 */
[----:B------:R-:W-:Y:S01]  /*0fc0*/  VIADD R234, R200, 0x20 ;  /* 0x00000020c8ea7836 */ /* 0x000fe20000000000 */
[----:B------:R-:W-:Y:S01]  /*0fd0*/  LOP3.LUT R10, R10, 0xfffffe00, RZ, 0xc0, !PT ;  /* 0xfffffe000a0a7812 */ /* 0x000fe200078ec0ff */
[----:B------:R-:W-:Y:S01]  /*0fe0*/  STL [R1+0x28], R30 ;  /* 0x0000281e01007387 */ /* 0x000fe20000100800 */
[C---:B------:R-:W-:Y:S01]  /*0ff0*/  LOP3.LUT R14, R13.reuse, 0x38, R18, 0xf8, !PT ;  /* 0x000000380d0e7812 */ /* 0x040fe200078ef812 */
[----:B------:R-:W-:Y:S01]  /*1000*/  VIADD R235, R200, 0x60 ;  /* 0x00000060c8eb7836 */ /* 0x000fe20000000000 */
[----:B------:R-:W-:Y:S01]  /*1010*/  SHF.R.U32.HI R17, RZ, 0x3, R13 ;  /* 0x00000003ff117819 */ /* 0x000fe2000001160d */
[----:B------:R-:W-:Y:S01]  /*1020*/  IMAD.IADD R8, R28, 0x1, -R8 ;  /* 0x000000011c087824 */ /* 0x000fe200078e0a08 */
[----:B------:R-:W-:-:S02]  /*1030*/  LOP3.LUT R20, R13, 0x38, R9, 0xf8, !PT ;  /* 0x000000380d147812 */ /* 0x000fc400078ef809 */
[----:B------:R-:W-:Y:S01]  /*1040*/  LOP3.LUT R13, R10, R5, R11, 0xf6, !PT ;  /* 0x000000050a0d7212 */ /* 0x000fe200078ef60b */
[----:B------:R-:W-:Y:S01]  /*1050*/  IMAD.SHL.U32 R230, R8, 0x2, RZ ;  /* 0x0000000208e67824 */ /* 0x000fe200078e00ff */
[----:B------:R-:W-:Y:S02]  /*1060*/  SHF.R.S32.HI R5, RZ, 0x1f, R29 ;  /* 0x0000001fff057819 */ /* 0x000fe4000001141d */
[----:B------:R-:W-:Y:S01]  /*1070*/  LOP3.LUT R15, R15, 0xfffffe00, RZ, 0xc0, !PT ;  /* 0xfffffe000f0f7812 */ /* 0x000fe200078ec0ff */
[C---:B------:R-:W-:Y:S01]  /*1080*/  VIADD R42, R230.reuse, 0x8 ;  /* 0x00000008e62a7836 */ /* 0x040fe20000000000 */
[----:B------:R-:W-:Y:S01]  /*1090*/  LEA.HI R5, R5, R29, RZ, 0x3 ;  /* 0x0000001d05057211 */ /* 0x000fe200078f18ff */
[----:B------:R-:W-:Y:S01]  /*10a0*/  VIADD R41, R230, 0x10 ;  /* 0x00000010e6297836 */ /* 0x000fe20000000000 */
[----:B------:R-:W-:Y:S01]  /*10b0*/  LEA.HI R6, R6, R221, RZ, 0x6 ;  /* 0x000000dd06067211 */ /* 0x000fe200078f30ff */
[----:B------:R-:W-:Y:S01]  /*10c0*/  VIADD R40, R230, 0x18 ;  /* 0x00000018e6287836 */ /* 0x000fe20000000000 */
[----:B------:R-:W-:Y:S01]  /*10d0*/  LOP3.LUT R29, R0, 0x1c0, RZ, 0xc0, !PT ;  /* 0x000001c0001d7812 */ /* 0x000fe200078ec0ff */
[----:B------:R-:W-:Y:S01]  /*10e0*/  IMAD.SHL.U32 R5, R5, 0x40, RZ ;  /* 0x0000004005057824 */ /* 0x000fe200078e00ff */
[----:B------:R-:W-:Y:S01]  /*10f0*/  LOP3.LUT R12, R3, 0x38, R9, 0xf8, !PT ;  /* 0x00000038030c7812 */ /* 0x000fe200078ef809 */
[----:B------:R-:W-:Y:S01]  /*1100*/  IMAD.SHL.U32 R6, R6, 0x80, RZ ;  /* 0x0000008006067824 */ /* 0x000fe200078e00ff */
[----:B------:R-:W-:Y:S01]  /*1110*/  LOP3.LUT R3, R22, 0x1c0, RZ, 0xc0, !PT ;  /* 0x000001c016037812 */ /* 0x000fe200078ec0ff */
[C---:B------:R-:W-:Y:S01]  /*1120*/  VIADD R39, R230.reuse, 0x20 ;  /* 0x00000020e6277836 */ /* 0x040fe20000000000 */
[----:B------:R-:W-:Y:S01]  /*1130*/  LOP3.LUT R0, R9, 0x38, RZ, 0xc0, !PT ;  /* 0x0000003809007812 */ /* 0x000fe200078ec0ff */
[C---:B------:R-:W-:Y:S01]  /*1140*/  VIADD R38, R230.reuse, 0x28 ;  /* 0x00000028e6267836 */ /* 0x040fe20000000000 */
[----:B------:R-:W-:Y:S01]  /*1150*/  LOP3.LUT R21, R15, R14, R17, 0xf6, !PT ;  /* 0x0000000e0f157212 */ /* 0x000fe200078ef611 */
[C---:B------:R-:W-:Y:S01]  /*1160*/  VIADD R37, R230.reuse, 0x30 ;  /* 0x00000030e6257836 */ /* 0x040fe20000000000 */
[----:B------:R-:W-:Y:S01]  /*1170*/  SHF.R.U32.HI R14, RZ, 0x3, R29 ;  /* 0x00000003ff0e7819 */ /* 0x000fe2000001161d */
[C---:B------:R-:W-:Y:S01]  /*1180*/  VIADD R36, R230.reuse, 0x38 ;  /* 0x00000038e6247836 */ /* 0x040fe20000000000 */
[----:B------:R-:W-:Y:S01]  /*1190*/  LOP3.LUT R4, R29, 0x38, R9, 0xf8, !PT ;  /* 0x000000381d047812 */ /* 0x000fe200078ef809 */
[----:B------:R-:W-:Y:S01]  /*11a0*/  VIADD R35, R230, 0x40 ;  /* 0x00000040e6237836 */ /* 0x000fe20000000000 */
[----:B------:R-:W-:Y:S01]  /*11b0*/  LOP3.LUT R11, R12, R11, RZ, 0x3c, !PT ;  /* 0x0000000b0c0b7212 */ /* 0x000fe200078e3cff */
[C---:B------:R-:W-:Y:S01]  /*11c0*/  VIADD R34, R230.reuse, 0x48 ;  /* 0x00000048e6227836 */ /* 0x040fe20000000000 */
[----:B------:R-:W-:Y:S01]  /*11d0*/  SHF.R.U32.HI R31, RZ, 0x3, R3 ;  /* 0x00000003ff1f7819 */ /* 0x000fe20000011603 */
[----:B------:R-:W-:Y:S01]  /*11e0*/  VIADD R33, R230, 0x50 ;  /* 0x00000050e6217836 */ /* 0x000fe20000000000 */
[----:B------:R-:W-:Y:S01]  /*11f0*/  LOP3.LUT R0, R0, 0x1c0, R22, 0xf8, !PT ;  /* 0x000001c000007812 */ /* 0x000fe200078ef816 */
[C---:B------:R-:W-:Y:S01]  /*1200*/  VIADD R32, R230.reuse, 0x58 ;  /* 0x00000058e6207836 */ /* 0x040fe20000000000 */
[----:B------:R-:W-:Y:S01]  /*1210*/  LOP3.LUT R12, R5, 0xfffffe00, RZ, 0xc0, !PT ;  /* 0xfffffe00050c7812 */ /* 0x000fe200078ec0ff */
[----:B------:R-:W-:Y:S01]  /*1220*/  VIADD R28, R230, 0x78 ;  /* 0x00000078e61c7836 */ /* 0x000fe20000000000 */
[----:B------:R-:W-:Y:S01]  /*1230*/  LOP3.LUT R7, R4, R14, RZ, 0x3c, !PT ;  /* 0x0000000e04077212 */ /* 0x000fe200078e3cff */
[----:B------:R-:W-:Y:S01]  /*1240*/  IMAD.U32 R4, RZ, RZ, UR4 ;  /* 0x00000004ff047e24 */ /* 0x000fe2000f8e00ff */
[----:B------:R-:W-:Y:S01]  /*1250*/  LOP3.LUT R6, R6, 0xffffe000, RZ, 0xc0, !PT ;  /* 0xffffe00006067812 */ /* 0x000fe200078ec0ff */
[----:B------:R-:W-:Y:S01]  /*1260*/  STL [R1+0x24], R12 ;  /* 0x0000240c01007387 */ /* 0x000fe20000100800 */
[----:B------:R-:W-:Y:S01]  /*1270*/  LOP3.LUT R20, R20, R17, RZ, 0x3c, !PT ;  /* 0x0000001114147212 */ /* 0x000fe200078e3cff */
[----:B------:R-:W-:Y:S01]  /*1280*/  IMAD.MOV.U32 R17, RZ, RZ, RZ ;  /* 0x000000ffff117224 */ /* 0x000fe200078e00ff */
[----:B------:R-:W-:Y:S01]  /*1290*/  LOP3.LUT R5, R0, R31, RZ, 0x3c, !PT ;  /* 0x0000001f00057212 */ /* 0x000fe200078e3cff */
[----:B------:R-:W-:Y:S01]  /*12a0*/  STL [R1+0x54], RZ ;  /* 0x000054ff01007387 */ /* 0x000fe20000100800 */
[----:B------:R-:W-:Y:S01]  /*12b0*/  LOP3.LUT R3, R3, 0x38, R18, 0xf8, !PT ;  /* 0x0000003803037812 */ /* 0x000fe200078ef812 */
[----:B------:R-:W-:Y:S01]  /*12c0*/  VIADD R0, R16, 0x10400 ;  /* 0x0001040010007836 */ /* 0x000fe20000000000 */
[-C--:B------:R-:W-:Y:S01]  /*12d0*/  IADD3 R11, R11, R6.reuse, R10 ;  /* 0x000000060b0b7210 */ /* 0x080fe20007ffe00a */
[----:B------:R0:W-:Y:S01]  /*12e0*/  STL [R1+0x20], R4 ;  /* 0x0000200401007387 */ /* 0x0001e20000100800 */
[-C--:B------:R-:W-:Y:S01]  /*12f0*/  IADD3 R15, R20, R6.reuse, R15 ;  /* 0x00000006140f7210 */ /* 0x080fe20007ffe00f */
[C---:B------:R-:W-:Y:S01]  /*1300*/  VIADD R10, R18.reuse, 0x80 ;  /* 0x00000080120a7836 */ /* 0x040fe20000000000 */
[-C--:B------:R-:W-:Y:S01]  /*1310*/  IADD3 R7, R7, R6.reuse, R12 ;  /* 0x0000000607077210 */ /* 0x080fe20007ffe00c */
[----:B------:R-:W-:Y:S01]  /*1320*/  IMAD R8, R13, 0x2, R0 ;  /* 0x000000020d087824 */ /* 0x000fe200078e0200 */
[----:B------:R-:W-:Y:S01]  /*1330*/  IADD3 R5, R5, R6, R30 ;  /* 0x0000000605057210 */ /* 0x000fe20007ffe01e */
[----:B------:R-:W-:Y:S01]  /*1340*/  VIADD R6, R18, 0xc0 ;  /* 0x000000c012067836 */ /* 0x000fe20000000000 */
[----:B------:R-:W-:Y:S01]  /*1350*/  SHF.R.S32.HI R20, RZ, 0x1f, R234 ;  /* 0x0000001fff147819 */ /* 0x000fe200000114ea */
[----:B------:R1:W-:Y:S01]  /*1360*/  STL [R1+0xc], R10 ;  /* 0x00000c0a01007387 */ /* 0x0003e20000100800 */
[--C-:B------:R-:W-:Y:S01]  /*1370*/  IMAD R7, R7, 0x2, R0.reuse ;  /* 0x0000000207077824 */ /* 0x100fe200078e0200 */
[----:B0-----:R-:W-:Y:S01]  /*1380*/  SHF.R.S32.HI R4, RZ, 0x1f, R23 ;  /* 0x0000001fff047819 */ /* 0x001fe20000011417 */
[----:B------:R-:W-:Y:S01]  /*1390*/  IMAD R5, R5, 0x2, R0 ;  /* 0x0000000205057824 */ /* 0x000fe200078e0200 */
[----:B------:R-:W-:Y:S01]  /*13a0*/  LOP3.LUT R4, R30, R3, R31, 0xf6, !PT ;  /* 0x000000031e047212 */ /* 0x000fe200078ef61f */
[----:B------:R0:W-:Y:S01]  /*13b0*/  STL [R1+0x10], R6 ;  /* 0x0000100601007387 */ /* 0x0001e20000100800 */
[----:B------:R-:W-:Y:S01]  /*13c0*/  LOP3.LUT R3, R29, 0x38, R18, 0xf8, !PT ;  /* 0x000000381d037812 */ /* 0x000fe200078ef812 */
[C---:B------:R-:W-:Y:S01]  /*13d0*/  VIADD R31, R230.reuse, 0x60 ;  /* 0x00000060e61f7836 */ /* 0x040fe20000000000 */
[----:B------:R-:W-:Y:S01]  /*13e0*/  SHF.R.S32.HI R29, RZ, 0x1f, R233 ;  /* 0x0000001fff1d7819 */ /* 0x000fe200000114e9 */
[----:B------:R-:W-:Y:S01]  /*13f0*/  STL [R1+0x3c], R4 ;  /* 0x00003c0401007387 */ /* 0x000fe20000100800 */
[----:B-1----:R-:W-:Y:S01]  /*1400*/  SHF.R.S32.HI R10, RZ, 0x1f, R10 ;  /* 0x0000001fff0a7819 */ /* 0x002fe2000001140a */
[----:B------:R-:W-:Y:S01]  /*1410*/  VIADD R30, R230, 0x68 ;  /* 0x00000068e61e7836 */ /* 0x000fe20000000000 */
[----:B------:R-:W-:Y:S01]  /*1420*/  LOP3.LUT R3, R12, R3, R14, 0xf6, !PT ;  /* 0x000000030c037212 */ /* 0x000fe200078ef60e */
[----:B------:R1:W-:Y:S01]  /*1430*/  STL [R1+0x74], R20 ;  /* 0x0000741401007387 */ /* 0x0003e20000100800 */
[----:B------:R-:W-:Y:S01]  /*1440*/  LOP3.LUT R43, R9, 0xfffffff8, RZ, 0xc0, !PT ;  /* 0xfffffff8092b7812 */ /* 0x000fe200078ec0ff */
[C---:B------:R-:W-:Y:S01]  /*1450*/  VIADD R14, R230.reuse, 0x98 ;  /* 0x00000098e60e7836 */ /* 0x040fe20000000000 */
[----:B0-----:R-:W-:Y:S01]  /*1460*/  SHF.R.S32.HI R6, RZ, 0x1f, R6 ;  /* 0x0000001fff067819 */ /* 0x001fe20000011406 */
[----:B------:R0:W-:Y:S01]  /*1470*/  STL [R1+0x70], R29 ;  /* 0x0000701d01007387 */ /* 0x0001e20000100800 */
[----:B------:R-:W-:Y:S01]  /*1480*/  IMAD R3, R3, 0x2, R0 ;  /* 0x0000000203037824 */ /* 0x000fe200078e0200 */
[----:B------:R-:W-:Y:S01]  /*1490*/  SHF.R.S32.HI R44, RZ, 0x1f, R43 ;  /* 0x0000001fff2c7819 */ /* 0x000fe2000001142b */
[C---:B------:R-:W-:Y:S01]  /*14a0*/  VIADD R13, R230.reuse, 0xa0 ;  /* 0x000000a0e60d7836 */ /* 0x040fe20000000000 */
[----:B------:R-:W-:Y:S01]  /*14b0*/  SHF.R.S32.HI R19, RZ, 0x1f, R18 ;  /* 0x0000001fff137819 */ /* 0x000fe20000011412 */
[----:B------:R-:W-:Y:S01]  /*14c0*/  VIADD R12, R230, 0xa8 ;  /* 0x000000a8e60c7836 */ /* 0x000fe20000000000 */
[----:B-1----:R-:W-:Y:S01]  /*14d0*/  SHF.R.S32.HI R20, RZ, 0x1f, R235 ;  /* 0x0000001fff147819 */ /* 0x002fe200000114eb */
[----:B------:R-:W-:-:S02]  /*14e0*/  IMAD.MOV.U32 R22, RZ, RZ, RZ ;  /* 0x000000ffff167224 */ /* 0x000fc400078e00ff */
[C---:B0-----:R-:W-:Y:S02]  /*14f0*/  VIADD R29, R230.reuse, 0x70 ;  /* 0x00000070e61d7836 */ /* 0x041fe40000000000 */
[----:B------:R0:W-:Y:S04]  /*1500*/  STL [R1+0x6c], R20 ;  /* 0x00006c1401007387 */ /* 0x0001e80000100800 */
[----:B------:R1:W-:Y:S04]  /*1510*/  STL [R1+0x64], R10 ;  /* 0x0000640a01007387 */ /* 0x0003e80000100800 */
[----:B------:R2:W-:Y:S01]  /*1520*/  STL [R1+0x60], R6 ;  /* 0x0000600601007387 */ /* 0x0005e20000100800 */
[----:B0-----:R-:W-:-:S03]  /*1530*/  VIADD R20, R230, 0x88 ;  /* 0x00000088e6147836 */ /* 0x001fc60000000000 */
[----:B------:R0:W-:Y:S01]  /*1540*/  STL [R1+0x8c], R8 ;  /* 0x00008c0801007387 */ /* 0x0001e20000100800 */
[C---:B-1----:R-:W-:Y:S02]  /*1550*/  VIADD R10, R230.reuse, 0xb8 ;  /* 0x000000b8e60a7836 */ /* 0x042fe40000000000 */
[--C-:B--2---:R-:W-:Y:S02]  /*1560*/  IMAD R6, R21, 0x2, R0.reuse ;  /* 0x0000000215067824 */ /* 0x104fe400078e0200 */
[C---:B------:R-:W-:Y:S02]  /*1570*/  VIADD R21, R230.reuse, 0x80 ;  /* 0x00000080e6157836 */ /* 0x040fe40000000000 */
[----:B0-----:R-:W-:Y:S01]  /*1580*/  VIADD R8, R230, 0xc8 ;  /* 0x000000c8e6087836 */ /* 0x001fe20000000000 */
[----:B------:R0:W-:Y:S04]  /*1590*/  STL [R1+0x84], R6 ;  /* 0x0000840601007387 */ /* 0x0001e80000100800 */
[----:B------:R1:W-:Y:S04]  /*15a0*/  STL [R1+0x94], R3 ;  /* 0x0000940301007387 */ /* 0x0003e80000100800 */
[----:B------:R2:W-:Y:S01]  /*15b0*/  STL [R1+0x90], R7 ;  /* 0x0000900701007387 */ /* 0x0005e20000100800 */
[----:B0-----:R-:W-:-:S02]  /*15c0*/  IMAD R6, R11, 0x2, R0 ;  /* 0x000000020b067824 */ /* 0x001fc400078e0200 */
[----:B------:R-:W-:Y:S02]  /*15d0*/  VIADD R11, R230, 0xb0 ;  /* 0x000000b0e60b7836 */ /* 0x000fe40000000000 */
[--C-:B-1----:R-:W-:Y:S01]  /*15e0*/  IMAD R3, R15, 0x2, R0.reuse ;  /* 0x000000020f037824 */ /* 0x102fe200078e0200 */
[----:B------:R0:W-:Y:S01]  /*15f0*/  STL [R1+0x88], R6 ;  /* 0x0000880601007387 */ /* 0x0001e20000100800 */
[----:B------:R-:W-:Y:S02]  /*1600*/  IMAD R0, R4, 0x2, R0 ;  /* 0x0000000204007824 */ /* 0x000fe400078e0200 */
[C---:B------:R-:W-:Y:S01]  /*1610*/  VIADD R15, R230.reuse, 0x90 ;  /* 0x00000090e60f7836 */ /* 0x040fe20000000000 */
[----:B------:R1:W-:Y:S01]  /*1620*/  STL [R1+0x80], R3 ;  /* 0x0000800301007387 */ /* 0x0003e20000100800 */
[C---:B--2---:R-:W-:Y:S02]  /*1630*/  VIADD R7, R230.reuse, 0xd0 ;  /* 0x000000d0e6077836 */ /* 0x044fe40000000000 */
[C---:B------:R-:W-:Y:S01]  /*1640*/  VIADD R4, R230.reuse, 0xe8 ;  /* 0x000000e8e6047836 */ /* 0x040fe20000000000 */
[----:B------:R2:W-:Y:S01]  /*1650*/  STL [R1+0x98], R5 ;  /* 0x0000980501007387 */ /* 0x0005e20000100800 */
[----:B0-----:R-:W-:-:S03]  /*1660*/  VIADD R6, R230, 0xd8 ;  /* 0x000000d8e6067836 */ /* 0x001fc60000000000 */
[----:B------:R0:W-:Y:S01]  /*1670*/  STL [R1+0x30], R0 ;  /* 0x0000300001007387 */ /* 0x0001e20000100800 */
[----:B-1----:R-:W-:Y:S01]  /*1680*/  SHF.R.S32.HI R3, RZ, 0x3, R9 ;  /* 0x00000003ff037819 */ /* 0x002fe20000011409 */
[C---:B------:R-:W-:Y:S02]  /*1690*/  VIADD R9, R230.reuse, 0xc0 ;  /* 0x000000c0e6097836 */ /* 0x040fe40000000000 */
[----:B--2---:R-:W-:Y:S02]  /*16a0*/  VIADD R5, R230, 0xe0 ;  /* 0x000000e0e6057836 */ /* 0x004fe40000000000 */
[----:B------:R1:W-:Y:S01]  /*16b0*/  STL [R1+0x48], R3 ;  /* 0x0000480301007387 */ /* 0x0003e20000100800 */
[----:B0-----:R-:W-:-:S03]  /*16c0*/  SHF.R.S32.HI R0, RZ, 0x1f, R230 ;  /* 0x0000001fff007819 */ /* 0x001fc600000114e6 */
[----:B------:R0:W-:Y:S01]  /*16d0*/  STL [R1+0x5c], R43 ;  /* 0x00005c2b01007387 */ /* 0x0001e20000100800 */
[----:B------:R-:W-:-:S03]  /*16e0*/  VIADD R0, R230, 0xf8 ;  /* 0x000000f8e6007836 */ /* 0x000fc60000000000 */
[----:B------:R2:W-:Y:S01]  /*16f0*/  STL [R1+0x78], R44 ;  /* 0x0000782c01007387 */ /* 0x0005e20000100800 */
[----:B-1----:R-:W-:Y:S01]  /*1700*/  VIADD R3, R230, 0xf0 ;  /* 0x000000f0e6037836 */ /* 0x002fe20000000000 */
[----:B0-----:R-:W-:Y:S02]  /*1710*/  SHF.R.S32.HI R43, RZ, 0x1f, R42 ;  /* 0x0000001fff2b7819 */ /* 0x001fe4000001142a */
[----:B------:R-:W-:Y:S02]  /*1720*/  SHF.R.S32.HI R42, RZ, 0x1f, R41 ;  /* 0x0000001fff2a7819 */ /* 0x000fe40000011429 */
[----:B------:R-:W-:Y:S02]  /*1730*/  SHF.R.S32.HI R41, RZ, 0x1f, R40 ;  /* 0x0000001fff297819 */ /* 0x000fe40000011428 */
[----:B------:R-:W-:Y:S02]  /*1740*/  SHF.R.S32.HI R40, RZ, 0x1f, R39 ;  /* 0x0000001fff287819 */ /* 0x000fe40000011427 */
        /* <DEDUP_REMOVED lines=26> */
[----:B------:R-:W-:Y:S01]  /*18f0*/  SHF.R.S32.HI R3, RZ, 0x1f, R0 ;  /* 0x0000001fff037819 */ /* 0x000fe20000011400 */
[----:B------:R-:W-:-:S05]  /*1900*/  IMAD R0, R2, 0x8, R24 ;  /* 0x0000000802007824 */ /* 0x000fca00078e0218 */
[----:B------:R2:W-:Y:S02]  /*1910*/  STL [R1+0x34], R0 ;  /* 0x0000340001007387 */ /* 0x0005e40000100800 */
.L_x_1822:
[----:B------:R-:W-:Y:S01]  /*1920*/  ULDC.64 UR4, c[0x0][0xa28] ;  /* 0x00028a0000047ab9 */ /* 0x000fe20000000a00 */
[----:B0--3--:R-:W0:Y:S01]  /*1930*/  LDC.64 R4, c[0x0][0xa08] ;  /* 0x00028200ff047b82 */ /* 0x009e220000000a00 */
[----:B------:R-:W-:Y:S01]  /*1940*/  ISETP.NE.U32.AND P0, PT, RZ, UR4, PT ;  /* 0x00000004ff007c0c */ /* 0x000fe2000bf05070 */
[----:B-1----:R-:W-:Y:S01]  /*1950*/  IMAD.MOV.U32 R8, RZ, RZ, RZ ;  /* 0x000000ffff087224 */ /* 0x002fe200078e00ff */
[----:B------:R-:W-:Y:S01]  /*1960*/  ULDC.64 UR6, c[0x0][0x208] ;  /* 0x0000820000067ab9 */ /* 0x000fe20000000a00 */
[----:B------:R-:W-:Y:S01]  /*1970*/  IMAD.MOV.U32 R28, RZ, RZ, RZ ;  /* 0x000000ffff1c7224 */ /* 0x000fe200078e00ff */
[----:B------:R-:W-:Y:S01]  /*1980*/  ISETP.NE.AND.EX P0, PT, RZ, UR5, PT, P0 ;  /* 0x00000005ff007c0c */ /* 0x000fe2000bf05300 */
[----:B------:R-:W-:Y:S02]  /*1990*/  ULDC.64 UR4, c[0x0][0xa18] ;  /* 0x0002860000047ab9 */ /* 0x000fe40000000a00 */
[----:B------:R-:W-:-:S04]  /*19a0*/  ISETP.NE.U32.AND P1, PT, RZ, UR4, PT ;  /* 0x00000004ff007c0c */ /* 0x000fc8000bf25070 */
[----:B------:R-:W-:Y:S01]  /*19b0*/  ISETP.NE.AND.EX P1, PT, RZ, UR5, PT, P1 ;  /* 0x00000005ff007c0c */ /* 0x000fe2000bf25310 */
[----:B------:R-:W-:Y:S02]  /*19c0*/  ULDC.64 UR4, c[0x0][0xa08] ;  /* 0x0002820000047ab9 */ /* 0x000fe40000000a00 */
[----:B------:R-:W-:-:S03]  /*19d0*/  ISETP.NE.U32.AND P3, PT, RZ, UR4, PT ;  /* 0x00000004ff007c0c */ /* 0x000fc6000bf65070 */
[----:B------:R-:W1:Y:S01]  /*19e0*/  @P0 LDC.64 R6, c[0x0][0xa28] ;  /* 0x00028a00ff060b82 */ /* 0x000e620000000a00 */
[----:B------:R-:W-:Y:S02]  /*19f0*/  LOP3.LUT R30, R26, 0xffff, RZ, 0xc0, !PT ;  /* 0x0000ffff1a1e7812 */ /* 0x000fe400078ec0ff */
[----:B------:R-:W-:Y:S01]  /*1a00*/  ISETP.NE.AND.EX P3, PT, RZ, UR5, PT, P3 ;  /* 0x00000005ff007c0c */ /* 0x000fe2000bf65330 */
[----:B------:R3:W-:Y:S01]  /*1a10*/  STL [R1+0x50], R27 ;  /* 0x0000501b01007387 */ /* 0x0007e20000100800 */
[----:B0-----:R-:W-:-:S03]  /*1a20*/  IMAD.WIDE R4, R27, 0x4, R4 ;  /* 0x000000041b047825 */ /* 0x001fc600078e0204 */
[----:B----4-:R-:W0:Y:S01]  /*1a30*/  @P1 LDC.64 R2, c[0x0][0xa18] ;  /* 0x00028600ff021b82 */ /* 0x010e220000000a00 */
[----:B------:R-:W-:Y:S01]  /*1a40*/  ULDC UR4, c[0x0][0x288] ;  /* 0x0000a20000047ab9 */ /* 0x000fe20000000800 */
[----:B------:R3:W-:Y:S01]  /*1a50*/  STL [R1+0x40], R30 ;  /* 0x0000401e01007387 */ /* 0x0007e20000100800 */
[----:B------:R-:W-:Y:S01]  /*1a60*/  IMAD.U32 R219, RZ, RZ, UR4 ;  /* 0x00000004ffdb7e24 */ /* 0x000fe2000f8e00ff */
[----:B------:R-:W-:Y:S02]  /*1a70*/  ULDC.64 UR4, c[0x0][0x418] ;  /* 0x0001060000047ab9 */ /* 0x000fe40000000a00 */
[----:B------:R-:W-:Y:S02]  /*1a80*/  UISETP.NE.U32.AND UP0, UPT, UR4, URZ, UPT ;  /* 0x0000003f0400728c */ /* 0x000fe4000bf05070 */
[----:B-----5:R-:W5:Y:S01]  /*1a90*/  @P3 LDG.E R28, desc[UR6][R4.64] ;  /* 0x00000006041c3981 */ /* 0x020f62000c1e1900 */
[----:B------:R-:W-:Y:S01]  /*1aa0*/  ULDC UR4, c[0x0][0x424] ;  /* 0x0001090000047ab9 */ /* 0x000fe20000000800 */
[----:B------:R-:W-:Y:S01]  /*1ab0*/  UISETP.NE.AND.EX UP0, UPT, UR5, URZ, UPT, UP0 ;  /* 0x0000003f0500728c */ /* 0x000fe2000bf05300 */
[----:B--2---:R-:W-:-:S02]  /*1ac0*/  LOP3.LUT R0, R26, 0xff0000, RZ, 0xc0, !PT ;  /* 0x00ff00001a007812 */ /* 0x004fc400078ec0ff */
[----:B------:R-:W-:Y:S01]  /*1ad0*/  ULDC UR5, c[0x0][0x2f0] ;  /* 0x0000bc0000057ab9 */ /* 0x000fe20000000800 */
[----:B-1----:R-:W-:Y:S01]  /*1ae0*/  @P0 IMAD.WIDE R6, R27, 0x4, R6 ;  /* 0x000000041b060825 */ /* 0x002fe200078e0206 */
[----:B------:R-:W-:-:S04]  /*1af0*/  USEL UR4, UR4, 0x1, UP0 ;  /* 0x0000000104047887 */ /* 0x000fc80008000000 */
[----:B------:R1:W5:Y:S01]  /*1b00*/  @P0 LDG.E R8, desc[UR6][R6.64] ;  /* 0x0000000606080981 */ /* 0x000362000c1e1900 */
[----:B0-----:R-:W-:-:S05]  /*1b10*/  @P1 IMAD.WIDE R2, R27, 0x4, R2 ;  /* 0x000000041b021825 */ /* 0x001fca00078e0202 */
[----:B------:R0:W5:Y:S01]  /*1b20*/  @P1 LDG.E R219, desc[UR6][R2.64] ;  /* 0x0000000602db1981 */ /* 0x000162000c1e1900 */
[----:B------:R-:W-:Y:S01]  /*1b30*/  ULDC.64 UR6, c[0x0][0xa20] ;  /* 0x0002880000067ab9 */ /* 0x000fe20000000a00 */
[----:B-1----:R-:W-:Y:S02]  /*1b40*/  LOP3.LUT R6, R26, 0xff000000, RZ, 0xc0, !PT ;  /* 0xff0000001a067812 */ /* 0x002fe400078ec0ff */
[----:B------:R-:W-:Y:S01]  /*1b50*/  ISETP.NE.U32.AND P2, PT, RZ, UR6, PT ;  /* 0x00000006ff007c0c */ /* 0x000fe2000bf45070 */
[----:B------:R-:W-:-:S03]  /*1b60*/  UIMAD UR4, UR4, UR5, URZ ;  /* 0x00000005040472a4 */ /* 0x000fc6000f8e023f */
[----:B------:R-:W-:Y:S01]  /*1b70*/  ISETP.NE.AND.EX P2, PT, RZ, UR7, PT, P2 ;  /* 0x00000007ff007c0c */ /* 0x000fe2000bf45320 */
[----:B------:R-:W-:Y:S01]  /*1b80*/  ULDC UR5, c[0x0][0x348] ;  /* 0x0000d20000057ab9 */ /* 0x000fe20000000800 */
[----:B0-----:R-:W-:-:S04]  /*1b90*/  SHF.R.U32.HI R3, RZ, 0x8, R6 ;  /* 0x00000008ff037819 */ /* 0x001fc80000011606 */
[----:B------:R-:W-:Y:S01]  /*1ba0*/  LEA.HI R11, R0, R3, RZ, 0x10 ;  /* 0x00000003000b7211 */ /* 0x000fe200078f80ff */
[----:B---3--:R-:W-:Y:S06]  /*1bb0*/  @P1 BRA `(.L_x_1527) ;  /* 0x0000000000281947 */ /* 0x008fec0003800000 */
        /* <DEDUP_REMOVED lines=10> */
.L_x_1527:
[----:B------:R-:W-:Y:S02]  /*1c60*/  IMAD.U32 R2, RZ, RZ, UR5 ;  /* 0x00000005ff027e24 */ /* 0x000fe4000f8e00ff */
[----:B------:R-:W-:Y:S01]  /*1c70*/  IMAD.U32 R29, RZ, RZ, UR4 ;  /* 0x00000004ff1d7e24 */ /* 0x000fe2000f8e00ff */
[----:B------:R-:W-:Y:S06]  /*1c80*/  @!P2 BRA `(.L_x_1528) ;  /* 0x000000000014a947 */ /* 0x000fec0003800000 */
[----:B------:R-:W0:Y:S01]  /*1c90*/  LDC.64 R4, c[0x0][0xa20] ;  /* 0x00028800ff047b82 */ /* 0x000e220000000a00 */
[----:B------:R-:W-:Y:S01]  /*1ca0*/  ULDC.64 UR4, c[0x0][0x208] ;  /* 0x0000820000047ab9 */ /* 0x000fe20000000a00 */
[----:B0-----:R-:W-:-:S05]  /*1cb0*/  IMAD.WIDE R4, R27, 0x4, R4 ;  /* 0x000000041b047825 */ /* 0x001fca00078e0204 */
[----:B------:R0:W5:Y:S01]  /*1cc0*/  LDG.E R29, desc[UR4][R4.64] ;  /* 0x00000004041d7981 */ /* 0x000162000c1e1900 */
[----:B------:R-:W-:Y:S05]  /*1cd0*/  BRA `(.L_x_1529) ;  /* 0x0000000000147947 */ /* 0x000fea0003800000 */
.L_x_1528:
[----:B------:R-:W-:Y:S05]  /*1ce0*/  @!P3 BRA `(.L_x_1529) ;  /* 0x000000000010b947 */ /* 0x000fea0003800000 */
[----:B------:R-:W-:Y:S02]  /*1cf0*/  ULDC.64 UR4, c[0x0][0x208] ;  /* 0x0000820000047ab9 */ /* 0x000fe40000000a00 */
[----:B------:R-:W2:Y:S04]  /*1d00*/  LDG.E R0, desc[UR4][R4.64] ;  /* 0x0000000404007981 */ /* 0x000ea8000c1e1900 */
[----:B------:R-:W2:Y:S02]  /*1d10*/  LDG.E R29, desc[UR4][R4.64+0x4] ;  /* 0x00000404041d7981 */ /* 0x000ea4000c1e1900 */
[----:B--2---:R-:W-:-:S07]  /*1d20*/  IMAD.IADD R29, R29, 0x1, -R0 ;  /* 0x000000011d1d7824 */ /* 0x004fce00078e0a00 */
.L_x_1529:
[----:B------:R-:W-:Y:S01]  /*1d30*/  ULDC.64 UR4, c[0x0][0xa10] ;  /* 0x0002840000047ab9 */ /* 0x000fe20000000a00 */
[----:B------:R-:W-:Y:S01]  /*1d40*/  ULDC.64 UR6, c[0x0][0x208] ;  /* 0x0000820000067ab9 */ /* 0x000fe20000000a00 */
[----:B------:R-:W-:Y:S01]  /*1d50*/  ISETP.NE.U32.AND P0, PT, RZ, UR4, PT ;  /* 0x00000004ff007c0c */ /* 0x000fe2000bf05070 */
[----:B------:R-:W1:Y:S03]  /*1d60*/  LDC R9, c[0x0][0x448] ;  /* 0x00011200ff097b82 */ /* 0x000e660000000800 */
[----:B------:R-:W-:Y:S01]  /*1d70*/  ISETP.NE.AND.EX P0, PT, RZ, UR5, PT, P0 ;  /* 0x00000005ff007c0c */ /* 0x000fe2000bf05300 */
[----:B------:R-:W-:Y:S02]  /*1d80*/  ULDC.64 UR4, c[0x0][0xa30] ;  /* 0x00028c0000047ab9 */ /* 0x000fe40000000a00 */
[----:B------:R-:W-:-:S04]  /*1d90*/  ISETP.NE.U32.AND P1, PT, RZ, UR4, PT ;  /* 0x00000004ff007c0c */ /* 0x000fc8000bf25070 */
[----:B------:R-:W-:-:S06]  /*1da0*/  ISETP.NE.AND.EX P1, PT, RZ, UR5, PT, P1 ;  /* 0x00000005ff007c0c */ /* 0x000fcc000bf25310 */
[----:B------:R-:W2:Y:S08]  /*1db0*/  @P0 LDC.64 R6, c[0x0][0xa10] ;  /* 0x00028400ff060b82 */ /* 0x000eb00000000a00 */
[----:B0-----:R-:W0:Y:S01]  /*1dc0*/  @P1 LDC.64 R4, c[0x0][0xa30] ;  /* 0x00028c00ff041b82 */ /* 0x001e220000000a00 */
[----:B--2---:R-:W-:-:S05]  /*1dd0*/  @P0 IMAD.WIDE R6, R27, 0x4, R6 ;  /* 0x000000041b060825 */ /* 0x004fca00078e0206 */
[----:B------:R-:W2:Y:S04]  /*1de0*/  @P0 LDG.E R0, desc[UR6][R6.64] ;  /* 0x0000000606000981 */ /* 0x000ea8000c1e1900 */
[----:B------:R-:W2:Y:S01]  /*1df0*/  @P0 LDG.E R3, desc[UR6][R6.64+0x4] ;  /* 0x0000040606030981 */ /* 0x000ea2000c1e1900 */
[----:B-----5:R-:W-:Y:S02]  /*1e00*/  IMAD.MOV.U32 R101, RZ, RZ, R29 ;  /* 0x000000ffff657224 */ /* 0x020fe400078e001d */
[----:B0-----:R-:W-:-:S05]  /*1e10*/  @P1 IMAD.WIDE R4, R27, 0x4, R4 ;  /* 0x000000041b041825 */ /* 0x001fca00078e0204 */
[----:B------:R0:W5:Y:S01]  /*1e20*/  @P1 LDG.E R101, desc[UR6][R4.64] ;  /* 0x0000000604651981 */ /* 0x000162000c1e1900 */
[----:B-1----:R-:W-:Y:S01]  /*1e30*/  ISETP.NE.AND P1, PT, R9, 0x1, PT ;  /* 0x000000010900780c */ /* 0x002fe20003f25270 */
[----:B------:R-:W-:Y:S02]  /*1e40*/  IMAD.SHL.U32 R12, R25, 0x80, RZ ;  /* 0x00000080190c7824 */ /* 0x000fe400078e00ff */
[----:B------:R-:W-:-:S03]  /*1e50*/  IMAD.IADD R13, R29, 0x1, -R8 ;  /* 0x000000011d0d7824 */ /* 0x000fc600078e0a08 */
[----:B------:R1:W-:Y:S01]  /*1e60*/  STL [R1+0x14], R12 ;  /* 0x0000140c01007387 */ /* 0x0003e20000100800 */
[----:B0-----:R-:W0:Y:S08]  /*1e70*/  LDC.64 R4, c[0x0][0x9e0] ;  /* 0x00027800ff047b82 */ /* 0x001e300000000a00 */
[----:B------:R-:W3:Y:S08]  /*1e80*/  @P1 LDC R9, c[0x0][0x44c] ;  /* 0x00011300ff091b82 */ /* 0x000ef00000000800 */
[----:B------:R-:W4:Y:S01]  /*1e90*/  @P1 LDC R10, c[0x0][0x450] ;  /* 0x00011400ff0a1b82 */ /* 0x000f220000000800 */
[----:B0-----:R-:W-:Y:S01]  /*1ea0*/  ISETP.GE.AND P2, PT, R5, 0x1, PT ;  /* 0x000000010500780c */ /* 0x001fe20003f46270 */
[----:B--2---:R-:W-:-:S02]  /*1eb0*/  @P0 IMAD.IADD R2, R3, 0x1, -R0 ;  /* 0x0000000103020824 */ /* 0x004fc400078e0a00 */
[----:B------:R-:W-:Y:S02]  /*1ec0*/  VIADD R0, R12, 0x7f ;  /* 0x0000007f0c007836 */ /* 0x000fe40000000000 */
[----:B------:R-:W-:Y:S02]  /*1ed0*/  IMAD.IADD R220, R13, 0x1, R2 ;  /* 0x000000010ddc7824 */ /* 0x000fe400078e0202 */
[----:B---3--:R-:W-:-:S03]  /*1ee0*/  @P1 IMAD.HI.U32 R3, R0, R9, RZ ;  /* 0x0000000900031227 */ /* 0x008fc600078e00ff */
[C---:B------:R-:W-:Y:S01]  /*1ef0*/  IADD3 R7, R220.reuse, 0x1, -R219 ;  /* 0x00000001dc077810 */ /* 0x040fe20007ffe8db */
[----:B------:R-:W-:Y:S01]  /*1f00*/  IMAD.MOV.U32 R6, RZ, RZ, R0 ;  /* 0x000000ffff067224 */ /* 0x000fe200078e0000 */
[----:B----4-:R-:W-:Y:S01]  /*1f10*/  @P1 SHF.R.U32.HI R6, RZ, R10, R3 ;  /* 0x0000000aff061219 */ /* 0x010fe20000011603 */
[----:B------:R-:W-:-:S04]  /*1f20*/  VIADD R0, R220, 0x3f ;  /* 0x0000003fdc007836 */ /* 0x000fc80000000000 */
[----:B------:R-:W-:Y:S01]  /*1f30*/  IMAD.IADD R9, R7, 0x1, R6 ;  /* 0x0000000107097824 */ /* 0x000fe200078e0206 */
[----:B------:R-:W-:-:S03]  /*1f40*/  SHF.R.S32.HI R3, RZ, 0x1f, R0 ;  /* 0x0000001fff037819 */ /* 0x000fc60000011400 */
[----:B------:R-:W-:Y:S01]  /*1f50*/  IMAD.IADD R4, R9, 0x1, R4 ;  /* 0x0000000109047824 */ /* 0x000fe200078e0204 */
[----:B------:R-:W-:-:S04]  /*1f60*/  LEA.HI R3, R3, R0, RZ, 0x6 ;  /* 0x0000000003037211 */ /* 0x000fc800078f30ff */
[----:B------:R-:W-:Y:S01]  /*1f70*/  SHF.R.S32.HI R104, RZ, 0x6, R3 ;  /* 0x00000006ff687819 */ /* 0x000fe20000011403 */
[----:B-1----:R-:W-:Y:S06]  /*1f80*/  @!P2 BRA `(.L_x_1530) ;  /* 0x000000000048a947 */ /* 0x002fec0003800000 */
[C---:B------:R-:W-:Y:S01]  /*1f90*/  ISETP.GT.AND P0, PT, R9.reuse, RZ, PT ;  /* 0x000000ff0900720c */ /* 0x040fe20003f04270 */
[----:B------:R-:W-:Y:S01]  /*1fa0*/  BSSY B0, `(.L_x_1531) ;  /* 0x000000e000007945 */ /* 0x000fe20003800000 */
[----:B------:R-:W-:-:S11]  /*1fb0*/  VIADD R0, R9, 0xffffffff ;  /* 0xffffffff09007836 */ /* 0x000fd60000000000 */
[----:B------:R-:W-:Y:S05]  /*1fc0*/  @P0 BRA `(.L_x_1532) ;  /* 0x00000000001c0947 */ /* 0x000fea0003800000 */
[----:B------:R-:W-:Y:S01]  /*1fd0*/  ISETP.NE.AND P0, PT, R5, 0x1, PT ;  /* 0x000000010500780c */ /* 0x000fe20003f05270 */
[----:B------:R-:W-:-:S12]  /*1fe0*/  IMAD.MOV R3, RZ, RZ, -R9 ;  /* 0x000000ffff037224 */ /* 0x000fd800078e0a09 */
[----:B------:R-:W0:Y:S02]  /*1ff0*/  @P0 LDC.64 R6, c[0x0][0x9e8] ;  /* 0x00027a00ff060b82 */ /* 0x000e240000000a00 */
[----:B0-----:R-:W-:-:S05]  /*2000*/  @P0 IMAD.HI.U32 R6, R3, R6, RZ ;  /* 0x0000000603060227 */ /* 0x001fca00078e00ff */
[----:B------:R-:W-:-:S04]  /*2010*/  @P0 SHF.R.U32.HI R3, RZ, R7, R6 ;  /* 0x00000007ff030219 */ /* 0x000fc80000011606 */
[----:B------:R-:W-:Y:S01]  /*2020*/  LOP3.LUT R0, RZ, R3, RZ, 0x33, !PT ;  /* 0x00000003ff007212 */ /* 0x000fe200078e33ff */
[----:B------:R-:W-:Y:S06]  /*2030*/  BRA `(.L_x_1533) ;  /* 0x0000000000107947 */ /* 0x000fec0003800000 */
.L_x_1532:
[----:B------:R-:W-:-:S13]  /*2040*/  ISETP.NE.AND P0, PT, R5, 0x1, PT ;  /* 0x000000010500780c */ /* 0x000fda0003f05270 */
[----:B------:R-:W0:Y:S02]  /*2050*/  @P0 LDC.64 R6, c[0x0][0x9e8] ;  /* 0x00027a00ff060b82 */ /* 0x000e240000000a00 */
[----:B0-----:R-:W-:-:S05]  /*2060*/  @P0 IMAD.HI.U32 R6, R0, R6, RZ ;  /* 0x0000000600060227 */ /* 0x001fca00078e00ff */
[----:B------:R-:W-:-:S07]  /*2070*/  @P0 SHF.R.U32.HI R0, RZ, R7, R6 ;  /* 0x00000007ff000219 */ /* 0x000fce0000011606 */
.L_x_1533:
[----:B------:R-:W-:Y:S05]  /*2080*/  BSYNC B0 ;  /* 0x0000000000007941 */ /* 0x000fea0003800000 */
.L_x_1531:
[----:B------:R-:W-:-:S05]  /*2090*/  IMAD R3, R0, R5, R5 ;  /* 0x0000000500037224 */ /* 0x000fca00078e0205 */
[----:B------:R-:W-:-:S07]  /*20a0*/  VIMNMX R4, R4, R3, PT ;  /* 0x0000000304047248 */ /* 0x000fce0003fe0100 */
.L_x_1530:
[----:B------:R-:W0:Y:S01]  /*20b0*/  @P1 LDC R0, c[0x0][0x44c] ;  /* 0x00011300ff001b82 */ /* 0x000e220000000800 */
[----:B------:R-:W-:Y:S01]  /*20c0*/  VIADD R4, R4, 0x3f ;  /* 0x0000003f04047836 */ /* 0x000fe20000000000 */
[----:B------:R-:W-:Y:S01]  /*20d0*/  ULDC UR4, c[0x0][0x9dc] ;  /* 0x0002770000047ab9 */ /* 0x000fe20000000800 */
[----:B------:R-:W-:Y:S02]  /*20e0*/  IMAD.MOV.U32 R7, RZ, RZ, R12 ;  /* 0x000000ffff077224 */ /* 0x000fe400078e000c */
[----:B------:R-:W-:Y:S01]  /*20f0*/  IMAD.IADD R154, R220, 0x1, -R219 ;  /* 0x00000001dc9a7824 */ /* 0x000fe200078e0adb */
[----:B------:R-:W-:Y:S02]  /*2100*/  SHF.R.S32.HI R3, RZ, 0x1f, R4 ;  /* 0x0000001fff037819 */ /* 0x000fe40000011404 */
[----:B------:R-:W1:Y:S02]  /*2110*/  @P1 LDC R9, c[0x0][0x450] ;  /* 0x00011400ff091b82 */ /* 0x000e640000000800 */
[----:B------:R-:W-:-:S04]  /*2120*/  LEA.HI R3, R3, R4, RZ, 0x6 ;  /* 0x0000000403037211 */ /* 0x000fc800078f30ff */
[----:B------:R-:W-:-:S04]  /*2130*/  SHF.R.S32.HI R3, RZ, 0x6, R3 ;  /* 0x00000006ff037819 */ /* 0x000fc80000011403 */
[----:B------:R-:W-:Y:S01]  /*2140*/  VIMNMX R8, R104, R3, PT ;  /* 0x0000000368087248 */ /* 0x000fe20003fe0100 */
[----:B0-----:R-:W-:-:S05]  /*2150*/  @P1 IMAD.HI.U32 R0, R12, R0, RZ ;  /* 0x000000000c001227 */ /* 0x001fca00078e00ff */
[----:B-1----:R-:W-:-:S05]  /*2160*/  @P1 SHF.R.U32.HI R7, RZ, R9, R0 ;  /* 0x00000009ff071219 */ /* 0x002fca0000011600 */
[----:B------:R-:W-:-:S04]  /*2170*/  IMAD.IADD R0, R154, 0x1, R7 ;  /* 0x000000019a007824 */ /* 0x000fc800078e0207 */
[----:B------:R-:W-:Y:S01]  /*2180*/  VIADD R3, R0, -UR4 ;  /* 0x8000000400037c36 */ /* 0x000fe20008000000 */
[----:B------:R-:W-:Y:S06]  /*2190*/  @!P2 BRA `(.L_x_1534) ;  /* 0x000000000044a947 */ /* 0x000fec0003800000 */
[----:B------:R-:W-:Y:S01]  /*21a0*/  ISETP.GT.AND P0, PT, R0, -0x1, PT ;  /* 0xffffffff0000780c */ /* 0x000fe20003f04270 */
[----:B------:R-:W-:-:S12]  /*21b0*/  BSSY B0, `(.L_x_1535) ;  /* 0x000000d000007945 */ /* 0x000fd80003800000 */
        /* <DEDUP_REMOVED lines=8> */
.L_x_1536:
[----:B------:R-:W-:-:S13]  /*2240*/  ISETP.NE.AND P0, PT, R5, 0x1, PT ;  /* 0x000000010500780c */ /* 0x000fda0003f05270 */
[----:B------:R-:W0:Y:S02]  /*2250*/  @P0 LDC.64 R6, c[0x0][0x9e8] ;  /* 0x00027a00ff060b82 */ /* 0x000e240000000a00 */
[----:B0-----:R-:W-:-:S05]  /*2260*/  @P0 IMAD.HI.U32 R6, R0, R6, RZ ;  /* 0x0000000600060227 */ /* 0x001fca00078e00ff */
[----:B------:R-:W-:-:S07]  /*2270*/  @P0 SHF.R.U32.HI R0, RZ, R7, R6 ;  /* 0x00000007ff000219 */ /* 0x000fce0000011606 */
.L_x_1537:
[----:B------:R-:W-:Y:S05]  /*2280*/  BSYNC B0 ;  /* 0x0000000000007941 */ /* 0x000fea0003800000 */
.L_x_1535:
[----:B------:R-:W-:-:S05]  /*2290*/  IMAD R0, R0, R5, RZ ;  /* 0x0000000500007224 */ /* 0x000fca00078e02ff */
[----:B------:R-:W-:-:S07]  /*22a0*/  VIMNMX R3, R3, R0, !PT ;  /* 0x0000000003037248 */ /* 0x000fce0007fe0100 */
.L_x_1534:
[----:B------:R-:W-:Y:S01]  /*22b0*/  SHF.R.S32.HI R0, RZ, 0x1f, R3 ;  /* 0x0000001fff007819 */ /* 0x000fe20000011403 */
[----:B------:R-:W-:Y:S01]  /*22c0*/  BSSY B0, `(.L_x_1538) ;  /* 0x000002a000007945 */ /* 0x000fe20003800000 */
[----:B------:R-:W-:Y:S02]  /*22d0*/  LOP3.LUT R14, R11, 0xff, RZ, 0xc0, !PT ;  /* 0x000000ff0b0e7812 */ /* 0x000fe400078ec0ff */
[----:B------:R-:W-:Y:S02]  /*22e0*/  LEA.HI R0, R0, R3, RZ, 0x6 ;  /* 0x0000000300007211 */ /* 0x000fe400078f30ff */
[----:B------:R-:W-:Y:S01]  /*22f0*/  SHF.R.U32.HI R4, RZ, 0x10, R11 ;  /* 0x00000010ff047819 */ /* 0x000fe2000001160b */
[----:B------:R0:W-:Y:S01]  /*2300*/  STL [R1+0x68], R14 ;  /* 0x0000680e01007387 */ /* 0x0001e20000100800 */
[----:B------:R-:W-:-:S03]  /*2310*/  SHF.R.S32.HI R0, RZ, 0x6, R0 ;  /* 0x00000006ff007819 */ /* 0x000fc60000011400 */
[----:B------:R0:W-:Y:S01]  /*2320*/  STL [R1+0x4c], R4 ;  /* 0x00004c0401007387 */ /* 0x0001e20000100800 */
[----:B------:R-:W-:Y:S01]  /*2330*/  VIMNMX R9, RZ, R0, !PT ;  /* 0x00000000ff097248 */ /* 0x000fe20007fe0100 */
[----:B------:R-:W-:-:S03]  /*2340*/  IMAD.MOV.U32 R0, RZ, RZ, RZ ;  /* 0x000000ffff007224 */ /* 0x000fc600078e00ff */
[----:B------:R-:W-:-:S13]  /*2350*/  ISETP.GT.AND P0, PT, R8, R9, PT ;  /* 0x000000090800720c */ /* 0x000fda0003f04270 */
[----:B0-----:R-:W-:Y:S05]  /*2360*/  @!P0 BRA `(.L_x_1539) ;  /* 0x00000000007c8947 */ /* 0x001fea0003800000 */
[----:B------:R-:W-:Y:S01]  /*2370*/  ISETP.NE.AND P0, PT, R4, RZ, PT ;  /* 0x000000ff0400720c */ /* 0x000fe20003f05270 */
[----:B------:R-:W-:-:S03]  /*2380*/  ULDC UR4, c[0x0][0x9f0] ;  /* 0x00027c0000047ab9 */ /* 0x000fc60000000800 */
[----:B------:R-:W-:-:S04]  /*2390*/  SEL R11, R4, UR4, P0 ;  /* 0x00000004040b7c07 */ /* 0x000fc80008000000 */
[-C--:B------:R-:W-:Y:S02]  /*23a0*/  IABS R6, R11.reuse ;  /* 0x0000000b00067213 */ /* 0x080fe40000000000 */
[----:B------:R-:W-:Y:S02]  /*23b0*/  IADD3 R0, R11, -0x1, R8 ;  /* 0xffffffff0b007810 */ /* 0x000fe40007ffe008 */
[----:B------:R-:W0:Y:S01]  /*23c0*/  I2F.RP R3, R6 ;  /* 0x0000000600037306 */ /* 0x000e220000209400 */
[----:B------:R-:W-:Y:S02]  /*23d0*/  IABS R12, R11 ;  /* 0x0000000b000c7213 */ /* 0x000fe40000000000 */
[----:B------:R-:W-:-:S05]  /*23e0*/  IMAD.IADD R0, R0, 0x1, -R9 ;  /* 0x0000000100007824 */ /* 0x000fca00078e0a09 */
[----:B------:R-:W-:Y:S02]  /*23f0*/  IABS R10, R0 ;  /* 0x00000000000a7213 */ /* 0x000fe40000000000 */
[----:B------:R-:W-:-:S04]  /*2400*/  LOP3.LUT R0, R0, R11, RZ, 0x3c, !PT ;  /* 0x0000000b00007212 */ /* 0x000fc800078e3cff */
[----:B------:R-:W-:Y:S01]  /*2410*/  ISETP.GE.AND P2, PT, R0, RZ, PT ;  /* 0x000000ff0000720c */ /* 0x000fe20003f46270 */
[----:B0-----:R-:W0:Y:S02]  /*2420*/  MUFU.RCP R3, R3 ;  /* 0x0000000300037308 */ /* 0x001e240000001000 */
[----:B0-----:R-:W-:Y:S02]  /*2430*/  VIADD R4, R3, 0xffffffe ;  /* 0x0ffffffe03047836 */ /* 0x001fe40000000000 */
[----:B------:R-:W-:-:S04]  /*2440*/  IMAD.MOV R3, RZ, RZ, -R12 ;  /* 0x000000ffff037224 */ /* 0x000fc800078e0a0c */
[----:B------:R0:W1:Y:S02]  /*2450*/  F2I.FTZ.U32.TRUNC.NTZ R5, R4 ;  /* 0x0000000400057305 */ /* 0x000064000021f000 */
[----:B0-----:R-:W-:Y:S02]  /*2460*/  IMAD.MOV.U32 R4, RZ, RZ, RZ ;  /* 0x000000ffff047224 */ /* 0x001fe400078e00ff */
[----:B-1----:R-:W-:-:S04]  /*2470*/  IMAD.MOV R7, RZ, RZ, -R5 ;  /* 0x000000ffff077224 */ /* 0x002fc800078e0a05 */
[----:B------:R-:W-:-:S04]  /*2480*/  IMAD R7, R7, R6, RZ ;  /* 0x0000000607077224 */ /* 0x000fc800078e02ff */
[----:B------:R-:W-:-:S04]  /*2490*/  IMAD.HI.U32 R5, R5, R7, R4 ;  /* 0x0000000705057227 */ /* 0x000fc800078e0004 */
[----:B------:R-:W-:-:S04]  /*24a0*/  IMAD.MOV.U32 R4, RZ, RZ, R10 ;  /* 0x000000ffff047224 */ /* 0x000fc800078e000a */
        /* <DEDUP_REMOVED lines=8> */
[----:B------:R-:W-:-:S04]  /*2530*/  IMAD.MOV.U32 R0, RZ, RZ, R5 ;  /* 0x000000ffff007224 */ /* 0x000fc800078e0005 */
[----:B------:R-:W-:Y:S01]  /*2540*/  @!P2 IMAD.MOV R0, RZ, RZ, -R0 ;  /* 0x000000ffff00a224 */ /* 0x000fe200078e0a00 */
[----:B------:R-:W-:-:S07]  /*2550*/  @!P1 LOP3.LUT R0, RZ, R11, RZ, 0x33, !PT ;  /* 0x0000000bff009212 */ /* 0x000fce00078e33ff */
.L_x_1539:
[----:B------:R-:W-:Y:S05]  /*2560*/  BSYNC B0 ;  /* 0x0000000000007941 */ /* 0x000fea0003800000 */
.L_x_1538:
[----:B------:R-:W-:Y:S01]  /*2570*/  IMAD R3, R14, R0, R9 ;  /* 0x000000000e037224 */ /* 0x000fe200078e0209 */
[----:B------:R-:W-:-:S04]  /*2580*/  PLOP3.LUT P2, PT, PT, PT, PT, 0x80, 0x0 ;  /* 0x000000000000781c */ /* 0x000fc80003f4f070 */
[C---:B------:R-:W-:Y:S01]  /*2590*/  VIADDMNMX R0, R3.reuse, R0, R8, PT ;  /* 0x0000000003007246 */ /* 0x040fe20003800108 */
[----:B------:R-:W-:-:S04]  /*25a0*/  IMAD R3, R3, 0x40, -R13 ;  /* 0x0000004003037824 */ /* 0x000fc800078e0a0d */
[----:B------:R-:W-:Y:S01]  /*25b0*/  IMAD R5, R0, 0x40, -R13 ;  /* 0x0000004000057824 */ /* 0x000fe200078e0a0d */
[----:B------:R-:W-:-:S04]  /*25c0*/  VIMNMX R3, RZ, R3, !PT ;  /* 0x00000003ff037248 */ /* 0x000fc80007fe0100 */
[----:B------:R-:W-:Y:S02]  /*25d0*/  VIMNMX R0, R5, R2, PT ;  /* 0x0000000205007248 */ /* 0x000fe40003fe0100 */
[----:B------:R-:W-:Y:S02]  /*25e0*/  SHF.R.U32.HI R24, RZ, 0x6, R3 ;  /* 0x00000006ff187819 */ /* 0x000fe40000011603 */
[----:B------:R-:W-:-:S03]  /*25f0*/  ISETP.GT.AND P0, PT, R0, R3, PT ;  /* 0x000000030000720c */ /* 0x000fc60003f04270 */
[----:B------:R-:W-:-:S10]  /*2600*/  IMAD.MOV.U32 R25, RZ, RZ, R24 ;  /* 0x000000ffff197224 */ /* 0x000fd400078e0018 */
[----:B------:R-:W-:-:S05]  /*2610*/  @P0 VIADD R0, R0, 0x3f ;  /* 0x0000003f00000836 */ /* 0x000fca0000000000 */
[----:B------:R-:W-:-:S04]  /*2620*/  @P0 SHF.R.S32.HI R3, RZ, 0x1f, R0 ;  /* 0x0000001fff030819 */ /* 0x000fc80000011400 */
[----:B------:R-:W-:-:S04]  /*2630*/  @P0 LEA.HI R3, R3, R0, RZ, 0x6 ;  /* 0x0000000003030211 */ /* 0x000fc800078f30ff */
[----:B------:R-:W-:-:S04]  /*2640*/  @P0 SHF.R.S32.HI R25, RZ, 0x6, R3 ;  /* 0x00000006ff190819 */ /* 0x000fc80000011403 */
        /* <DEDUP_REMOVED lines=22> */
.L_x_1542:
[----:B------:R-:W-:Y:S05]  /*27b0*/  BSYNC B6 ;  /* 0x0000000000067941 */ /* 0x000fea0003800000 */
.L_x_1541:
        /* <DEDUP_REMOVED lines=20> */
.L_x_1544:
[----:B------:R-:W-:Y:S05]  /*2900*/  BSYNC B6 ;  /* 0x0000000000067941 */ /* 0x000fea0003800000 */
.L_x_1543:
[----:B------:R-:W-:Y:S01]  /*2910*/  ULDC.64 UR4, c[0x0][0x9f8] ;  /* 0x00027e0000047ab9 */ /* 0x000fe20000000a00 */
[----:B------:R-:W-:Y:S01]  /*2920*/  ULDC.64 UR6, c[0x0][0x208] ;  /* 0x0000820000067ab9 */ /* 0x000fe20000000a00 */
[----:B------:R-:W-:Y:S01]  /*2930*/  ISETP.NE.U32.AND P0, PT, RZ, UR4, PT ;  /* 0x00000004ff007c0c */ /* 0x000fe2000bf05070 */
[----:B------:R-:W2:Y:S01]  /*2940*/  LDL R26, [R1+0xc] ;  /* 0x00000c00011a7983 */ /* 0x000ea20000100800 */
[----:B------:R-:W0:Y:S01]  /*2950*/  LDC.64 R12, c[0x0][0x300] ;  /* 0x0000c000ff0c7b82 */ /* 0x000e220000000a00 */
[----:B------:R-:W-:Y:S01]  /*2960*/  IMAD.IADD R76, R28, 0x1, R29 ;  /* 0x000000011c4c7824 */ /* 0x000fe200078e021d */
[----:B------:R-:W-:Y:S01]  /*2970*/  ISETP.NE.AND.EX P0, PT, RZ, UR5, PT, P0 ;  /* 0x00000005ff007c0c */ /* 0x000fe2000bf05300 */
[----:B------:R-:W-:Y:S01]  /*2980*/  ULDC.64 UR4, c[0x0][0xa08] ;  /* 0x0002820000047ab9 */ /* 0x000fe20000000a00 */
[----:B------:R-:W3:Y:S01]  /*2990*/  LDL R32, [R1+0x10] ;  /* 0x0000100001207983 */ /* 0x000ee20000100800 */
[----:B------:R-:W-:-:S03]  /*29a0*/  ULDC.64 UR8, c[0x0][0x330] ;  /* 0x0000cc0000087ab9 */ /* 0x000fc60000000a00 */
[----:B------:R-:W4:Y:S01]  /*29b0*/  LDL R14, [R1+0x28] ;  /* 0x00002800010e7983 */ /* 0x000f220000100800 */
[----:B------:R-:W1:Y:S08]  /*29c0*/  LDC.64 R20, c[0x0][0x3f8] ;  /* 0x0000fe00ff147b82 */ /* 0x000e700000000a00 */
[----:B------:R-:W0:Y:S01]  /*29d0*/  @P0 LDC.64 R4, c[0x0][0x9f8] ;  /* 0x00027e00ff040b82 */ /* 0x000e220000000a00 */
[----:B------:R-:W-:-:S07]  /*29e0*/  SHF.R.S32.HI R34, RZ, 0x1f, R23 ;  /* 0x0000001fff227819 */ /* 0x000fce0000011417 */
[----:B------:R-:W1:Y:S01]  /*29f0*/  LDC.64 R28, c[0x0][0x408] ;  /* 0x00010200ff1c7b82 */ /* 0x000e620000000a00 */
[----:B0-----:R-:W-:-:S05]  /*2a00*/  @P0 IMAD.WIDE R4, R27, 0x4, R4 ;  /* 0x000000041b040825 */ /* 0x001fca00078e0204 */
[----:B------:R0:W2:Y:S01]  /*2a10*/  @P0 LDG.E R27, desc[UR6][R4.64] ;  /* 0x00000006041b0981 */ /* 0x0000a2000c1e1900 */
[----:B------:R-:W-:Y:S01]  /*2a20*/  SHF.R.S32.HI R31, RZ, 0x1f, R76 ;  /* 0x0000001fff1f7819 */ /* 0x000fe2000001144c */
[----:B------:R-:W-:Y:S01]  /*2a30*/  ULDC UR6, c[0x0][0x2f4] ;  /* 0x0000bd0000067ab9 */ /* 0x000fe20000000800 */
[-C--:B------:R-:W-:Y:S01]  /*2a40*/  IMAD.WIDE.U32 R88, R76, R12.reuse, RZ ;  /* 0x0000000c4c587225 */ /* 0x080fe200078e00ff */
[----:B------:R-:W-:Y:S02]  /*2a50*/  ISETP.GE.AND P2, PT, R221, UR6, PT ;  /* 0x00000006dd007c0c */ /* 0x000fe4000bf46270 */
[----:B------:R-:W-:Y:S01]  /*2a60*/  ISETP.NE.U32.AND P0, PT, RZ, UR4, PT ;  /* 0x00000004ff007c0c */ /* 0x000fe2000bf05070 */
[----:B------:R-:W-:Y:S01]  /*2a70*/  IMAD R0, R31, R12, RZ ;  /* 0x0000000c1f007224 */ /* 0x000fe200078e02ff */
[----:B------:R-:W-:Y:S01]  /*2a80*/  ISETP.GE.AND P1, PT, R18, UR6, PT ;  /* 0x0000000612007c0c */ /* 0x000fe2000bf26270 */
[----:B------:R-:W-:Y:S01]  /*2a90*/  IMAD.WIDE.U32 R86, R30, UR8, R18 ;  /* 0x000000081e567c25 */ /* 0x000fe2000f8e0012 */
[----:B------:R-:W-:Y:S01]  /*2aa0*/  ISETP.NE.AND.EX P0, PT, RZ, UR5, PT, P0 ;  /* 0x00000005ff007c0c */ /* 0x000fe2000bf05300 */
[----:B------:R-:W-:Y:S01]  /*2ab0*/  ULDC.64 UR4, c[0x0][0x308] ;  /* 0x0000c20000047ab9 */ /* 0x000fe20000000a00 */
[----:B------:R-:W-:Y:S01]  /*2ac0*/  SHF.R.S32.HI R201, RZ, 0x1f, R200 ;  /* 0x0000001fffc97819 */ /* 0x000fe200000114c8 */
[----:B------:R-:W-:Y:S01]  /*2ad0*/  IMAD R3, R76, R13, R0 ;  /* 0x0000000d4c037224 */ /* 0x000fe200078e0200 */
[----:B------:R-:W-:Y:S01]  /*2ae0*/  SEL R0, RZ, 0x1, P1 ;  /* 0x00000001ff007807 */ /* 0x000fe20000800000 */
[----:B------:R-:W-:-:S02]  /*2af0*/  IMAD R87, R30, UR9, R87 ;  /* 0x000000091e577c24 */ /* 0x000fc4000f8e0257 */
[----:B------:R-:W-:Y:S01]  /*2b00*/  IMAD.IADD R89, R89, 0x1, R3 ;  /* 0x0000000159597824 */ /* 0x000fe200078e0203 */
[----:B------:R-:W-:Y:S01]  /*2b10*/  SEL R3, RZ, 0xffffffff, P2 ;  /* 0xffffffffff037807 */ /* 0x000fe20001000000 */
[----:B------:R-:W-:-:S04]  /*2b20*/  IMAD.WIDE.U32 R88, R30, UR4, R88 ;  /* 0x000000041e587c25 */ /* 0x000fc8000f8e0058 */
[----:B0-----:R-:W-:Y:S02]  /*2b30*/  IMAD.SHL.U32 R5, R3, 0x2, RZ ;  /* 0x0000000203057824 */ /* 0x001fe400078e00ff */
[----:B------:R-:W-:Y:S01]  /*2b40*/  IMAD R89, R30, UR5, R89 ;  /* 0x000000051e597c24 */ /* 0x000fe2000f8e0259 */
[----:B------:R-:W-:Y:S01]  /*2b50*/  ULDC.64 UR4, c[0x0][0x310] ;  /* 0x0000c40000047ab9 */ /* 0x000fe20000000a00 */
[----:B------:R-:W0:Y:S01]  /*2b60*/  LDC R30, c[0x0][0x3f4] ;  /* 0x0000fd00ff1e7b82 */ /* 0x000e220000000800 */
[----:B------:R-:W-:Y:S01]  /*2b70*/  LOP3.LUT R6, R5, 0x2, R0, 0xe2, !PT ;  /* 0x0000000205067812 */ /* 0x000fe200078ee200 */
[----:B------:R-:W-:-:S04]  /*2b80*/  IMAD R8, R34, R12, RZ ;  /* 0x0000000c22087224 */ /* 0x000fc800078e02ff */
[----:B------:R-:W-:Y:S01]  /*2b90*/  IMAD R15, R23, R13, R8 ;  /* 0x0000000d170f7224 */ /* 0x000fe200078e0208 */
[----:B--2---:R-:W-:Y:S02]  /*2ba0*/  SHF.R.S32.HI R4, RZ, 0x1f, R27 ;  /* 0x0000001fff047819 */ /* 0x004fe4000001141b */
[----:B------:R-:W-:Y:S02]  /*2bb0*/  SEL R27, R27, RZ, !P0 ;  /* 0x000000ff1b1b7207 */ /* 0x000fe40004000000 */
[----:B------:R-:W-:Y:S02]  /*2bc0*/  SEL R3, R4, RZ, !P0 ;  /* 0x000000ff04037207 */ /* 0x000fe40004000000 */
[----:B------:R-:W-:Y:S01]  /*2bd0*/  ISETP.GE.AND P0, PT, R26, UR6, PT ;  /* 0x000000061a007c0c */ /* 0x000fe2000bf06270 */
[----:B------:R-:W-:Y:S01]  /*2be0*/  IMAD.WIDE.U32 R88, R27, UR4, R88 ;  /* 0x000000041b587c25 */ /* 0x000fe2000f8e0058 */
[----:B------:R-:W2:Y:S03]  /*2bf0*/  LDL R26, [R1+0x24] ;  /* 0x00002400011a7983 */ /* 0x000ea60000100800 */
[----:B------:R-:W-:-:S02]  /*2c00*/  IMAD R0, R3, UR4, RZ ;  /* 0x0000000403007c24 */ /* 0x000fc4000f8e02ff */
[----:B------:R-:W-:-:S04]  /*2c10*/  IMAD.WIDE.U32 R4, R23, R12, R18 ;  /* 0x0000000c17047225 */ /* 0x000fc800078e0012 */
[----:B------:R-:W-:Y:S01]  /*2c20*/  IMAD R11, R27, UR5, R0 ;  /* 0x000000051b0b7c24 */ /* 0x000fe2000f8e0200 */
[----:B------:R-:W-:Y:S01]  /*2c30*/  ULDC.64 UR4, c[0x0][0x338] ;  /* 0x0000ce0000047ab9 */ /* 0x000fe20000000a00 */
[----:B-1----:R-:W-:Y:S01]  /*2c40*/  IMAD R0, R34, R20, RZ ;  /* 0x0000001422007224 */ /* 0x002fe200078e02ff */
[----:B------:R-:W-:Y:S01]  /*2c50*/  SEL R7, RZ, 0x4, P0 ;  /* 0x00000004ff077807 */ /* 0x000fe20000000000 */
[----:B------:R-:W-:Y:S02]  /*2c60*/  IMAD R8, R3, UR4, RZ ;  /* 0x0000000403087c24 */ /* 0x000fe4000f8e02ff */
[----:B------:R-:W-:Y:S01]  /*2c70*/  IMAD R9, R23, R21, R0 ;  /* 0x0000001517097224 */ /* 0x000fe200078e0200 */
[----:B------:R-:W-:Y:S01]  /*2c80*/  IADD3 R3, P0, R88, R4, RZ ;  /* 0x0000000458037210 */ /* 0x000fe20007f1e0ff */
[----:B------:R-:W-:Y:S01]  /*2c90*/  IMAD.IADD R0, R89, 0x1, R11 ;  /* 0x0000000159007824 */ /* 0x000fe200078e020b */
[----:B------:R-:W-:Y:S01]  /*2ca0*/  LOP3.LUT R33, R6, R7, RZ, 0xfc, !PT ;  /* 0x0000000706217212 */ /* 0x000fe200078efcff */
[----:B------:R-:W-:-:S03]  /*2cb0*/  IMAD R6, R34, R28, RZ ;  /* 0x0000001c22067224 */ /* 0x000fc600078e02ff */
[----:B------:R-:W-:Y:S02]  /*2cc0*/  IADD3.X R4, R0, R5, R15, P0, !PT ;  /* 0x0000000500047210 */ /* 0x000fe400007fe40f */
[-C--:B0-----:R-:W-:Y:S02]  /*2cd0*/  ISETP.GE.AND P0, PT, R18, R30.reuse, PT ;  /* 0x0000001e1200720c */ /* 0x081fe40003f06270 */
[----:B------:R-:W-:Y:S02]  /*2ce0*/  ISETP.GE.AND P1, PT, R221, R30, PT ;  /* 0x0000001edd00720c */ /* 0x000fe40003f26270 */
[C---:B------:R-:W-:Y:S01]  /*2cf0*/  SEL R5, R30.reuse, RZ, P0 ;  /* 0x000000ff1e057207 */ /* 0x040fe20000000000 */
[C---:B------:R-:W-:Y:S01]  /*2d00*/  IMAD R7, R23.reuse, R29, R6 ;  /* 0x0000001d17077224 */ /* 0x040fe200078e0206 */
[----:B------:R-:W-:Y:S01]  /*2d10*/  SEL R6, R30, RZ, P1 ;  /* 0x000000ff1e067207 */ /* 0x000fe20000800000 */
[----:B------:R-:W-:-:S04]  /*2d20*/  IMAD.WIDE.U32 R80, R23, R28, R200 ;  /* 0x0000001c17507225 */ /* 0x000fc800078e00c8 */
[----:B------:R-:W-:-:S04]  /*2d30*/  IMAD.WIDE.U32 R78, R23, R28, R18 ;  /* 0x0000001c174e7225 */ /* 0x000fc800078e0012 */
[----:B------:R-:W-:Y:S02]  /*2d40*/  IMAD.IADD R5, R18, 0x1, R5 ;  /* 0x0000000112057824 */ /* 0x000fe400078e0205 */
[----:B------:R-:W-:Y:S02]  /*2d50*/  IMAD.IADD R81, R81, 0x1, R7 ;  /* 0x0000000151517824 */ /* 0x000fe400078e0207 */
[----:B------:R-:W-:Y:S02]  /*2d60*/  IMAD.IADD R79, R7, 0x1, R79 ;  /* 0x00000001074f7824 */ /* 0x000fe400078e024f */
[C---:B------:R-:W-:Y:S02]  /*2d70*/  VIADD R10, R23.reuse, 0x20 ;  /* 0x00000020170a7836 */ /* 0x040fe40000000000 */
[----:B------:R-:W-:Y:S02]  /*2d80*/  VIADD R36, R23, 0x20 ;  /* 0x0000002017247836 */ /* 0x000fe40000000000 */
[----:B------:R-:W-:Y:S01]  /*2d90*/  IMAD.IADD R7, R221, 0x1, R6 ;  /* 0x00000001dd077824 */ /* 0x000fe200078e0206 */
[----:B------:R-:W-:Y:S01]  /*2da0*/  SHF.R.S32.HI R6, RZ, 0x1f, R5 ;  /* 0x0000001fff067819 */ /* 0x000fe20000011405 */
[----:B------:R-:W-:-:S02]  /*2db0*/  IMAD.SHL.U32 R10, R10, 0x40, RZ ;  /* 0x000000400a0a7824 */ /* 0x000fc400078e00ff */
[----:B------:R-:W-:Y:S02]  /*2dc0*/  IMAD.SHL.U32 R36, R36, 0x40, RZ ;  /* 0x0000004024247824 */ /* 0x000fe400078e00ff */
[----:B------:R-:W-:Y:S01]  /*2dd0*/  IMAD R37, R27, UR5, R8 ;  /* 0x000000051b257c24 */ /* 0x000fe2000f8e0208 */
[----:B------:R-:W-:Y:S01]  /*2de0*/  SHF.R.S32.HI R8, RZ, 0x1f, R7 ;  /* 0x0000001fff087819 */ /* 0x000fe20000011407 */
[CC--:B------:R-:W-:Y:S01]  /*2df0*/  IMAD.WIDE.U32 R84, R23.reuse, R20.reuse, R200 ;  /* 0x0000001417547225 */ /* 0x0c0fe200078e00c8 */
[CC--:B------:R-:W-:Y:S01]  /*2e00*/  LEA.HI R90, R6.reuse, R5.reuse, RZ, 0x3 ;  /* 0x00000005065a7211 */ /* 0x0c0fe200078f18ff */
[----:B------:R-:W0:Y:S01]  /*2e10*/  S2R R108, SR_TID.X ;  /* 0x00000000006c7919 */ /* 0x000e220000002100 */
[----:B------:R-:W-:Y:S01]  /*2e20*/  LEA.HI R5, R6, R5, RZ, 0x6 ;  /* 0x0000000506057211 */ /* 0x000fe200078f30ff */
[C---:B------:R-:W-:Y:S01]  /*2e30*/  IMAD.WIDE.U32 R82, R23.reuse, R20, R18 ;  /* 0x0000001417527225 */ /* 0x040fe200078e0012 */
[----:B------:R-:W-:Y:S02]  /*2e40*/  LOP3.LUT R10, R10, 0x1c0, RZ, 0xc0, !PT ;  /* 0x000001c00a0a7812 */ /* 0x000fe400078ec0ff */
[----:B------:R-:W-:Y:S01]  /*2e50*/  LOP3.LUT R36, R36, 0x1c0, RZ, 0xc0, !PT ;  /* 0x000001c024247812 */ /* 0x000fe200078ec0ff */
[----:B------:R-:W-:Y:S01]  /*2e60*/  IMAD.SHL.U32 R35, R23, 0x40, RZ ;  /* 0x0000004017237824 */ /* 0x000fe200078e00ff */
[----:B------:R-:W-:Y:S01]  /*2e70*/  LEA.HI R92, R8, R7, RZ, 0x3 ;  /* 0x00000007085c7211 */ /* 0x000fe200078f18ff */
[----:B------:R-:W-:-:S02]  /*2e80*/  IMAD.IADD R85, R85, 0x1, R9 ;  /* 0x0000000155557824 */ /* 0x000fc400078e0209 */
[----:B------:R-:W-:Y:S01]  /*2e90*/  IMAD.IADD R83, R9, 0x1, R83 ;  /* 0x0000000109537824 */ /* 0x000fe200078e0253 */
[----:B------:R-:W-:Y:S01]  /*2ea0*/  LEA.HI R9, R8, R7, RZ, 0x6 ;  /* 0x0000000708097211 */ /* 0x000fe200078f30ff */
[----:B------:R-:W-:Y:S01]  /*2eb0*/  IMAD.SHL.U32 R6, R5, 0x40, RZ ;  /* 0x0000004005067824 */ /* 0x000fe200078e00ff */
[----:B------:R-:W-:Y:S01]  /*2ec0*/  LOP3.LUT R8, R10, 0x38, R90, 0xf8, !PT ;  /* 0x000000380a087812 */ /* 0x000fe200078ef85a */
[----:B------:R-:W-:Y:S01]  /*2ed0*/  IMAD.SHL.U32 R38, R23, 0x40, RZ ;  /* 0x0000004017267824 */ /* 0x000fe200078e00ff */
[----:B------:R-:W-:Y:S02]  /*2ee0*/  SHF.R.U32.HI R36, RZ, 0x3, R36 ;  /* 0x00000003ff247819 */ /* 0x000fe40000011624 */
[----:B------:R-:W-:Y:S02]  /*2ef0*/  LOP3.LUT R5, R90, 0x38, RZ, 0xc0, !PT ;  /* 0x000000385a057812 */ /* 0x000fe400078ec0ff */
[----:B------:R-:W-:Y:S02]  /*2f00*/  LOP3.LUT R7, R92, 0x38, RZ, 0xc0, !PT ;  /* 0x000000385c077812 */ /* 0x000fe400078ec0ff */
[----:B------:R-:W-:Y:S01]  /*2f10*/  LOP3.LUT R35, R35, 0x1c0, RZ, 0xc0, !PT ;  /* 0x000001c023237812 */ /* 0x000fe200078ec0ff */
[----:B------:R-:W-:Y:S01]  /*2f20*/  IMAD.SHL.U32 R9, R9, 0x40, RZ ;  /* 0x0000004009097824 */ /* 0x000fe200078e00ff */
[----:B------:R-:W-:-:S02]  /*2f30*/  LOP3.LUT R11, R8, R36, RZ, 0x3c, !PT ;  /* 0x00000024080b7212 */ /* 0x000fc400078e3cff */
[--C-:B------:R-:W-:Y:S02]  /*2f40*/  LOP3.LUT R5, R5, 0x1c0, R38.reuse, 0xf8, !PT ;  /* 0x000001c005057812 */ /* 0x100fe400078ef826 */
[----:B------:R-:W-:Y:S02]  /*2f50*/  SHF.R.U32.HI R35, RZ, 0x3, R35 ;  /* 0x00000003ff237819 */ /* 0x000fe40000011623 */
[----:B------:R-:W-:Y:S01]  /*2f60*/  LOP3.LUT R8, R7, 0x1c0, R38, 0xf8, !PT ;  /* 0x000001c007087812 */ /* 0x000fe200078ef826 */
[----:B------:R-:W-:Y:S01]  /*2f70*/  IMAD.WIDE.U32 R86, R27, UR4, R86 ;  /* 0x000000041b567c25 */ /* 0x000fe2000f8e0056 */
[----:B------:R-:W-:Y:S02]  /*2f80*/  LOP3.LUT R6, R6, 0xfffff000, RZ, 0xc0, !PT ;  /* 0xfffff00006067812 */ /* 0x000fe400078ec0ff */
[----:B------:R-:W-:Y:S02]  /*2f90*/  LOP3.LUT R9, R9, 0xfffff000, RZ, 0xc0, !PT ;  /* 0xfffff00009097812 */ /* 0x000fe400078ec0ff */
[----:B------:R-:W-:-:S02]  /*2fa0*/  LOP3.LUT R7, R5, R35, RZ, 0x3c, !PT ;  /* 0x0000002305077212 */ /* 0x000fc400078e3cff */
[----:B------:R-:W-:Y:S02]  /*2fb0*/  LOP3.LUT R8, R8, R35, RZ, 0x3c, !PT ;  /* 0x0000002308087212 */ /* 0x000fe400078e3cff */
[----:B-----5:R-:W-:Y:S02]  /*2fc0*/  SHF.R.S32.HI R27, RZ, 0x1f, R101 ;  /* 0x0000001fff1b7819 */ /* 0x020fe40000011465 */
[----:B---3--:R-:W-:Y:S01]  /*2fd0*/  ISETP.GE.AND P2, PT, R32, UR6, PT ;  /* 0x0000000620007c0c */ /* 0x008fe2000bf46270 */
[----:B------:R-:W-:Y:S01]  /*2fe0*/  VIADD R32, R23, 0x20 ;  /* 0x0000002017207836 */ /* 0x000fe20000000000 */
[----:B------:R-:W-:Y:S02]  /*2ff0*/  LOP3.LUT R10, R10, 0x38, R92, 0xf8, !PT ;  /* 0x000000380a0a7812 */ /* 0x000fe400078ef85c */
[----:B----4-:R-:W-:Y:S02]  /*3000*/  IADD3 R8, R8, R9, R14 ;  /* 0x0000000908087210 */ /* 0x010fe40007ffe00e */
[----:B------:R-:W-:-:S02]  /*3010*/  LOP3.LUT R10, R10, R36, RZ, 0x3c, !PT ;  /* 0x000000240a0a7212 */ /* 0x000fc400078e3cff */
[----:B------:R-:W-:Y:S02]  /*3020*/  SHF.R.S32.HI R103, RZ, 0x1f, R32 ;  /* 0x0000001fff677819 */ /* 0x000fe40000011420 */
[----:B------:R-:W-:Y:S01]  /*3030*/  IADD3 R76, P3, R23, R76, RZ ;  /* 0x0000004c174c7210 */ /* 0x000fe20007f7e0ff */
[----:B------:R-:W-:Y:S01]  /*3040*/  IMAD.WIDE.U32 R84, R101, R20, R84 ;  /* 0x0000001465547225 */ /* 0x000fe200078e0054 */
[----:B------:R-:W-:-:S03]  /*3050*/  SEL R32, RZ, 0x8, P2 ;  /* 0x00000008ff207807 */ /* 0x000fc60001000000 */
[----:B------:R-:W-:Y:S01]  /*3060*/  IMAD.WIDE.U32 R82, R101, R20, R82 ;  /* 0x0000001465527225 */ /* 0x000fe200078e0052 */
[----:B------:R-:W-:-:S03]  /*3070*/  LOP3.LUT R95, R33, R32, RZ, 0xfc, !PT ;  /* 0x00000020215f7212 */ /* 0x000fc600078efcff */
[----:B------:R-:W-:Y:S01]  /*3080*/  IMAD.X R77, R34, 0x1, R31, P3 ;  /* 0x00000001224d7824 */ /* 0x000fe200018e061f */
[----:B------:R-:W-:Y:S01]  /*3090*/  SHF.R.S32.HI R91, RZ, 0x3, R92 ;  /* 0x00000003ff5b7819 */ /* 0x000fe2000001145c */
[----:B------:R-:W-:Y:S01]  /*30a0*/  IMAD.WIDE.U32 R80, R101, R28, R80 ;  /* 0x0000001c65507225 */ /* 0x000fe200078e0050 */
[----:B------:R-:W-:-:S03]  /*30b0*/  LOP3.LUT R92, R92, 0xfffffff8, RZ, 0xc0, !PT ;  /* 0xfffffff85c5c7812 */ /* 0x000fc600078ec0ff */
[----:B------:R-:W-:Y:S01]  /*30c0*/  IMAD.WIDE.U32 R78, R101, R28, R78 ;  /* 0x0000001c654e7225 */ /* 0x000fe200078e004e */
[C---:B------:R-:W-:Y:S02]  /*30d0*/  LOP3.LUT R93, R95.reuse, 0x2, RZ, 0xc0, !PT ;  /* 0x000000025f5d7812 */ /* 0x040fe400078ec0ff */
[----:B------:R-:W-:Y:S01]  /*30e0*/  LOP3.LUT R94, R95, 0x4, RZ, 0xc0, !PT ;  /* 0x000000045f5e7812 */ /* 0x000fe200078ec0ff */
[----:B------:R-:W-:Y:S01]  /*30f0*/  IMAD.SHL.U32 R15, R20, 0x40, RZ ;  /* 0x00000040140f7824 */ /* 0x000fe200078e00ff */
[----:B0-----:R-:W-:Y:S01]  /*3100*/  LEA.HI R108, R108, 0x8, RZ, 0x19 ;  /* 0x000000086c6c7811 */ /* 0x001fe200078fc8ff */
[----:B------:R-:W-:Y:S01]  /*3110*/  IMAD.IADD R98, R87, 0x1, R37 ;  /* 0x0000000157627824 */ /* 0x000fe200078e0225 */
[----:B------:R-:W-:Y:S02]  /*3120*/  LOP3.LUT R95, R95, 0x8, RZ, 0xc0, !PT ;  /* 0x000000085f5f7812 */ /* 0x000fe400078ec0ff */
[----:B------:R-:W-:Y:S02]  /*3130*/  SHF.R.S32.HI R97, RZ, 0x1f, R92 ;  /* 0x0000001fff617819 */ /* 0x000fe4000001145c */
[----:B--2---:R-:W-:-:S02]  /*3140*/  IADD3 R5, R11, R6, R26 ;  /* 0x000000060b057210 */ /* 0x004fc40007ffe01a */
[----:B------:R-:W-:Y:S01]  /*3150*/  IADD3 R6, R7, R6, R14 ;  /* 0x0000000607067210 */ /* 0x000fe20007ffe00e */
[C---:B------:R-:W-:Y:S01]  /*3160*/  IMAD R14, R27.reuse, R20, RZ ;  /* 0x000000141b0e7224 */ /* 0x040fe200078e02ff */
[----:B------:R-:W-:Y:S01]  /*3170*/  IADD3 R7, R10, R9, R26 ;  /* 0x000000090a077210 */ /* 0x000fe20007ffe01a */
[----:B------:R-:W-:Y:S02]  /*3180*/  IMAD R26, R27, R28, RZ ;  /* 0x0000001c1b1a7224 */ /* 0x000fe400078e02ff */
[C---:B------:R-:W-:Y:S01]  /*3190*/  IMAD R35, R101.reuse, R21, R14 ;  /* 0x0000001565237224 */ /* 0x040fe200078e020e */
[C-C-:B------:R-:W-:Y:S01]  /*31a0*/  SHF.L.U64.HI R9, R12.reuse, 0x6, R13.reuse ;  /* 0x000000060c097819 */ /* 0x140fe2000001020d */
[----:B------:R-:W-:Y:S01]  /*31b0*/  IMAD R39, R101, R29, R26 ;  /* 0x0000001d65277224 */ /* 0x000fe200078e021a */
[----:B------:R-:W-:Y:S01]  /*31c0*/  SHF.L.U64.HI R10, R12, 0x5, R13 ;  /* 0x000000050c0a7819 */ /* 0x000fe2000001020d */
[----:B------:R-:W-:Y:S02]  /*31d0*/  IMAD.IADD R31, R85, 0x1, R35 ;  /* 0x00000001551f7824 */ /* 0x000fe400078e0223 */
[----:B------:R-:W-:Y:S01]  /*31e0*/  IMAD.IADD R32, R35, 0x1, R83 ;  /* 0x0000000123207824 */ /* 0x000fe200078e0253 */
[----:B------:R-:W-:-:S02]  /*31f0*/  SHF.R.S32.HI R35, RZ, 0x3, R90 ;  /* 0x00000003ff237819 */ /* 0x000fc4000001145a */
[C-C-:B------:R-:W-:Y:S02]  /*3200*/  SHF.L.U64.HI R13, R20.reuse, 0x6, R21.reuse ;  /* 0x00000006140d7819 */ /* 0x140fe40000010215 */
[----:B------:R-:W-:Y:S02]  /*3210*/  SHF.L.U64.HI R14, R20, 0x5, R21 ;  /* 0x00000005140e7819 */ /* 0x000fe40000010215 */
[----:B------:R-:W-:Y:S02]  /*3220*/  LOP3.LUT R90, R90, 0xfffffff8, RZ, 0xc0, !PT ;  /* 0xfffffff85a5a7812 */ /* 0x000fe400078ec0ff */
[C-C-:B------:R-:W-:Y:S02]  /*3230*/  SHF.L.U64.HI R21, R28.reuse, 0x6, R29.reuse ;  /* 0x000000061c157819 */ /* 0x140fe4000001021d */
[----:B------:R-:W-:Y:S01]  /*3240*/  SHF.L.U64.HI R26, R28, 0x5, R29 ;  /* 0x000000051c1a7819 */ /* 0x000fe2000001021d */
[----:B------:R-:W-:Y:S01]  /*3250*/  IMAD.SHL.U32 R29, R30, 0x2, RZ ;  /* 0x000000021e1d7824 */ /* 0x000fe200078e00ff */
[----:B------:R-:W-:Y:S01]  /*3260*/  LOP3.LUT R30, R33, 0x1, RZ, 0xc0, !PT ;  /* 0x00000001211e7812 */ /* 0x000fe200078ec0ff */
[----:B------:R-:W-:Y:S01]  /*3270*/  IMAD.SHL.U32 R11, R12, 0x40, RZ ;  /* 0x000000400c0b7824 */ /* 0x000fe200078e00ff */
[----:B------:R-:W-:Y:S01]  /*3280*/  SHF.R.S32.HI R96, RZ, 0x1f, R90 ;  /* 0x0000001fff607819 */ /* 0x000fe2000001145a */
[----:B------:R-:W-:-:S02]  /*3290*/  IMAD.SHL.U32 R27, R28, 0x40, RZ ;  /* 0x000000401c1b7824 */ /* 0x000fc400078e00ff */
[----:B------:R-:W-:Y:S02]  /*32a0*/  IMAD.SHL.U32 R12, R12, 0x20, RZ ;  /* 0x000000200c0c7824 */ /* 0x000fe400078e00ff */
[----:B------:R-:W-:Y:S02]  /*32b0*/  IMAD.SHL.U32 R20, R20, 0x20, RZ ;  /* 0x0000002014147824 */ /* 0x000fe400078e00ff */
[----:B------:R-:W-:Y:S02]  /*32c0*/  IMAD.SHL.U32 R28, R28, 0x20, RZ ;  /* 0x000000201c1c7824 */ /* 0x000fe400078e00ff */
[----:B------:R-:W-:Y:S02]  /*32d0*/  IMAD.IADD R33, R81, 0x1, R39 ;  /* 0x0000000151217824 */ /* 0x000fe400078e0227 */
[----:B------:R-:W-:-:S07]  /*32e0*/  IMAD.IADD R34, R39, 0x1, R79 ;  /* 0x0000000127227824 */ /* 0x000fce00078e024f */
.L_x_1620:
[----:B------:R-:W2:Y:S01]  /*32f0*/  LDL R41, [R1+0x3c] ;  /* 0x00003c0001297983 */ /* 0x000ea20000100800 */
[----:B------:R-:W0:Y:S01]  /*3300*/  LDC R116, c[0x0][0x3f4] ;  /* 0x0000fd00ff747b82 */ /* 0x000e220000000800 */
[----:B------:R-:W-:Y:S01]  /*3310*/  VIADD R40, R25, 0xffffffff ;  /* 0xffffffff19287836 */ /* 0x000fe20000000000 */
[----:B------:R-:W-:Y:S05]  /*3320*/  YIELD ;  /* 0x0000000000007946 */ /* 0x000fea0003800000 */
[----:B------:R-:W-:Y:S01]  /*3330*/  SHF.R.S32.HI R109, RZ, 0x1f, R40 ;  /* 0x0000001fff6d7819 */ /* 0x000fe20000011428 */
[----:B------:R-:W1:Y:S01]  /*3340*/  LDC.64 R106, c[0x0][0x2e8] ;  /* 0x0000ba00ff6a7b82 */ /* 0x000e620000000a00 */
[-C--:B------:R-:W-:Y:S01]  /*3350*/  IMAD R36, R9, R40.reuse, RZ ;  /* 0x0000002809247224 */ /* 0x080fe200078e02ff */
[----:B------:R-:W-:Y:S01]  /*3360*/  BSSY B0, `(.L_x_1545) ;  /* 0x0000574000007945 */ /* 0x000fe20003800000 */
[----:B------:R-:W-:-:S04]  /*3370*/  IMAD.WIDE.U32 R110, R11, R40, RZ ;  /* 0x000000280b6e7225 */ /* 0x000fc800078e00ff */
[----:B------:R-:W-:Y:S01]  /*3380*/  IMAD R39, R109, R11, R36 ;  /* 0x0000000b6d277224 */ /* 0x000fe200078e0224 */
[CC--:B------:R-:W-:Y:S02]  /*3390*/  IADD3 R37, P2, R3.reuse, R110.reuse, RZ ;  /* 0x0000006e03257210 */ /* 0x0c0fe40007f5e0ff */
[----:B------:R-:W-:Y:S01]  /*33a0*/  IADD3 R25, P4, P5, R3, R110, R12 ;  /* 0x0000006e03197210 */ /* 0x000fe20007d9e00c */
[----:B------:R-:W-:-:S04]  /*33b0*/  IMAD.IADD R72, R111, 0x1, R39 ;  /* 0x000000016f487824 */ /* 0x000fc800078e0227 */
[----:B------:R-:W-:Y:S01]  /*33c0*/  IMAD.X R38, R72, 0x1, R4, P2 ;  /* 0x0000000148267824 */ /* 0x000fe200010e0604 */
[----:B0-----:R-:W-:Y:S02]  /*33d0*/  ISETP.GE.AND P2, PT, R116, 0x1, PT ;  /* 0x000000017400780c */ /* 0x001fe40003f46270 */
[----:B------:R-:W-:Y:S02]  /*33e0*/  IADD3.X R36, R4, R72, R10, P4, P5 ;  /* 0x0000004804247210 */ /* 0x000fe400027ea40a */
[-C--:B-1----:R-:W-:Y:S02]  /*33f0*/  LEA R48, P6, R25, R106.reuse, 0x1 ;  /* 0x0000006a19307211 */ /* 0x082fe400078c08ff */
[----:B------:R-:W-:Y:S02]  /*3400*/  LEA R50, P3, R37, R106, 0x1 ;  /* 0x0000006a25327211 */ /* 0x000fe400078608ff */
[-C--:B------:R-:W-:Y:S02]  /*3410*/  LEA.HI.X R49, R25, R107.reuse, R36, 0x1, P6 ;  /* 0x0000006b19317211 */ /* 0x080fe400030f0c24 */
[----:B------:R-:W-:-:S02]  /*3420*/  LEA.HI.X R51, R37, R107, R38, 0x1, P3 ;  /* 0x0000006b25337211 */ /* 0x000fc400018f0c26 */
[----:B------:R-:W-:-:S04]  /*3430*/  ISETP.GT.AND P3, PT, R40, R24, PT ;  /* 0x000000182800720c */ /* 0x000fc80003f64270 */
[----:B------:R-:W-:Y:S01]  /*3440*/  P2R R100, PR, RZ, 0x8 ;  /* 0x00000008ff647803 */ /* 0x000fe20000000000 */
[----:B--2---:R-:W-:-:S04]  /*3450*/  IMAD R25, R17, 0x4000, R41 ;  /* 0x0000400011197824 */ /* 0x004fc800078e0229 */
[----:B------:R-:W-:Y:S02]  /*3460*/  IMAD R102, R25, 0x2, R16 ;  /* 0x0000000219667824 */ /* 0x000fe400078e0210 */
[----:B------:R-:W-:Y:S01]  /*3470*/  IMAD.MOV.U32 R25, RZ, RZ, R40 ;  /* 0x000000ffff197224 */ /* 0x000fe200078e0028 */
[----:B------:R-:W-:Y:S06]  /*3480*/  @!P2 BRA `(.L_x_1546) ;  /* 0x0000005000c8a947 */ /* 0x000fec0003800000 */
[----:B------:R-:W-:Y:S01]  /*3490*/  ULDC.U8 UR4, c[0x0][0x410] ;  /* 0x0001040000047ab9 */ /* 0x000fe20000000000 */
[-C--:B------:R-:W-:Y:S01]  /*34a0*/  IMAD R36, R13, R40.reuse, RZ ;  /* 0x000000280d247224 */ /* 0x080fe200078e02ff */
[----:B------:R-:W-:Y:S01]  /*34b0*/  ISETP.NE.AND P2, PT, RZ, UR4, PT ;  /* 0x00000004ff007c0c */ /* 0x000fe2000bf45270 */
[-C--:B------:R-:W-:Y:S02]  /*34c0*/  IMAD R38, R21, R40.reuse, RZ ;  /* 0x0000002815267224 */ /* 0x080fe400078e02ff */
[----:B------:R-:W-:Y:S02]  /*34d0*/  IMAD R99, R109, R15, R36 ;  /* 0x0000000f6d637224 */ /* 0x000fe400078e0224 */
[----:B------:R-:W-:Y:S02]  /*34e0*/  IMAD R105, R25, -0x40, R2 ;  /* 0xffffffc019697824 */ /* 0x000fe400078e0202 */
[----:B------:R-:W-:Y:S02]  /*34f0*/  IMAD R109, R109, R27, R38 ;  /* 0x0000001b6d6d7224 */ /* 0x000fe400078e0226 */
[----:B------:R-:W-:Y:S01]  /*3500*/  IMAD.WIDE.U32 R70, R15, R40, RZ ;  /* 0x000000280f467225 */ /* 0x000fe200078e00ff */
[----:B------:R-:W-:-:S03]  /*3510*/  VIMNMX R105, R105, 0x40, PT ;  /* 0x0000004069697848 */ /* 0x000fc60003fe0100 */
        /* <DEDUP_REMOVED lines=18> */
[----:B------:R-:W-:Y:S02]  /*3640*/  IADD3 R39, P4, R80, R68, RZ ;  /* 0x0000004450277210 */ /* 0x000fe40007f9e0ff */
[----:B------:R-:W-:Y:S02]  /*3650*/  CS2R R106, SRZ ;  /* 0x00000000006a7805 */ /* 0x000fe4000001ff00 */
[-C--:B------:R-:W-:Y:S01]  /*3660*/  ISETP.GE.AND P5, PT, R200, R116.reuse, PT ;  /* 0x00000074c800720c */ /* 0x080fe20003fa6270 */
[----:B------:R-:W-:Y:S01]  /*3670*/  IMAD.X R38, R99, 0x1, R31, P2 ;  /* 0x0000000163267824 */ /* 0x000fe200010e061f */
[----:B------:R-:W-:Y:S01]  /*3680*/  LEA R36, P2, R37, UR4, 0x1 ;  /* 0x0000000425247c11 */ /* 0x000fe2000f8408ff */
[----:B------:R-:W-:Y:S01]  /*3690*/  IMAD.X R42, R109, 0x1, R33, P4 ;  /* 0x000000016d2a7824 */ /* 0x000fe200020e0621 */
[----:B------:R-:W-:Y:S01]  /*36a0*/  CS2R R110, SRZ ;  /* 0x00000000006e7805 */ /* 0x000fe2000001ff00 */
[----:B------:R-:W-:Y:S01]  /*36b0*/  ULDC.64 UR6, c[0x0][0x208] ;  /* 0x0000820000067ab9 */ /* 0x000fe20000000a00 */
[----:B------:R-:W-:Y:S01]  /*36c0*/  LEA.HI.X R37, R37, UR5, R38, 0x1, P2 ;  /* 0x0000000525257c11 */ /* 0x000fe200090f0c26 */
[----:B------:R-:W-:Y:S01]  /*36d0*/  ULDC.64 UR4, c[0x0][0x400] ;  /* 0x0001000000047ab9 */ /* 0x000fe20000000a00 */
[----:B------:R-:W-:-:S02]  /*36e0*/  ISETP.GE.AND P4, PT, R234, R116, PT ;  /* 0x00000074ea00720c */ /* 0x000fc40003f86270 */
[----:B------:R-:W-:-:S03]  /*36f0*/  LEA R38, P2, R39, UR4, 0x1 ;  /* 0x0000000427267c11 */ /* 0x000fc6000f8408ff */
[----:B------:R0:W5:Y:S01]  /*3700*/  @!P5 LDG.E.64 R106, desc[UR6][R36.64] ;  /* 0x00000006246ad981 */ /* 0x000162000c1e1b00 */
[----:B------:R-:W-:Y:S02]  /*3710*/  LEA.HI.X R39, R39, UR5, R42, 0x1, P2 ;  /* 0x0000000527277c11 */ /* 0x000fe400090f0c2a */
[----:B------:R-:W-:-:S03]  /*3720*/  ISETP.GE.AND P2, PT, R233, R116, PT ;  /* 0x00000074e900720c */ /* 0x000fc60003f46270 */
[----:B------:R0:W5:Y:S01]  /*3730*/  @!P5 LDG.E.64 R110, desc[UR6][R38.64] ;  /* 0x00000006266ed981 */ /* 0x000162000c1e1b00 */
[----:B------:R-:W-:Y:S02]  /*3740*/  ISETP.GE.AND P5, PT, R235, R116, PT ;  /* 0x00000074eb00720c */ /* 0x000fe40003fa6270 */
[----:B------:R-:W-:Y:S02]  /*3750*/  CS2R R72, SRZ ;  /* 0x0000000000487805 */ /* 0x000fe4000001ff00 */
[----:B------:R-:W-:Y:S02]  /*3760*/  CS2R R64, SRZ ;  /* 0x0000000000407805 */ /* 0x000fe4000001ff00 */
[----:B------:R-:W-:Y:S02]  /*3770*/  CS2R R60, SRZ ;  /* 0x00000000003c7805 */ /* 0x000fe4000001ff00 */
[----:B------:R-:W-:Y:S02]  /*3780*/  CS2R R74, SRZ ;  /* 0x00000000004a7805 */ /* 0x000fe4000001ff00 */
[----:B------:R-:W-:-:S02]  /*3790*/  CS2R R66, SRZ ;  /* 0x0000000000427805 */ /* 0x000fc4000001ff00 */
[----:B------:R-:W-:Y:S01]  /*37a0*/  CS2R R62, SRZ ;  /* 0x00000000003e7805 */ /* 0x000fe2000001ff00 */
[----:B------:R0:W5:Y:S04]  /*37b0*/  @!P4 LDG.E.64 R72, desc[UR6][R36.64+0x40] ;  /* 0x000040062448c981 */ /* 0x000168000c1e1b00 */
[----:B------:R0:W5:Y:S04]  /*37c0*/  @!P2 LDG.E.64 R64, desc[UR6][R36.64+0x80] ;  /* 0x000080062440a981 */ /* 0x000168000c1e1b00 */
[----:B------:R0:W5:Y:S04]  /*37d0*/  @!P5 LDG.E.64 R60, desc[UR6][R36.64+0xc0] ;  /* 0x0000c006243cd981 */ /* 0x000168000c1e1b00 */
[----:B------:R0:W5:Y:S04]  /*37e0*/  @!P4 LDG.E.64 R74, desc[UR6][R38.64+0x40] ;  /* 0x00004006264ac981 */ /* 0x000168000c1e1b00 */
[----:B------:R0:W5:Y:S04]  /*37f0*/  @!P2 LDG.E.64 R66, desc[UR6][R38.64+0x80] ;  /* 0x000080062642a981 */ /* 0x000168000c1e1b00 */
[----:B------:R0:W5:Y:S02]  /*3800*/  @!P5 LDG.E.64 R62, desc[UR6][R38.64+0xc0] ;  /* 0x0000c006263ed981 */ /* 0x000164000c1e1b00 */
.L_x_1549:
[----:B------:R-:W-:Y:S05]  /*3810*/  BSYNC B1 ;  /* 0x0000000000017941 */ /* 0x000fea0003800000 */
.L_x_1548:
[----:B0-----:R-:W-:Y:S01]  /*3820*/  VIADD R36, R23, 0x20 ;  /* 0x0000002017247836 */ /* 0x001fe20000000000 */
[----:B------:R-:W-:Y:S01]  /*3830*/  BSSY B1, `(.L_x_1550) ;  /* 0x0000029000017945 */ /* 0x000fe20003800000 */
[----:B------:R-:W-:Y:S02]  /*3840*/  CS2R R44, SRZ ;  /* 0x00000000002c7805 */ /* 0x000fe4000001ff00 */
[----:B------:R-:W-:Y:S02]  /*3850*/  CS2R R52, SRZ ;  /* 0x0000000000347805 */ /* 0x000fe4000001ff00 */
[----:B------:R-:W-:Y:S02]  /*3860*/  CS2R R56, SRZ ;  /* 0x0000000000387805 */ /* 0x000fe4000001ff00 */
[----:B------:R-:W-:Y:S02]  /*3870*/  ISETP.GE.AND P4, PT, R36, R105, PT ;  /* 0x000000692400720c */ /* 0x000fe40003f86270 */
[----:B------:R-:W-:-:S02]  /*3880*/  CS2R R42, SRZ ;  /* 0x00000000002a7805 */ /* 0x000fc4000001ff00 */
[----:B------:R-:W-:Y:S02]  /*3890*/  CS2R R46, SRZ ;  /* 0x00000000002e7805 */ /* 0x000fe4000001ff00 */
[----:B------:R-:W-:Y:S02]  /*38a0*/  CS2R R54, SRZ ;  /* 0x0000000000367805 */ /* 0x000fe4000001ff00 */
[----:B------:R-:W-:-:S05]  /*38b0*/  CS2R R58, SRZ ;  /* 0x00000000003a7805 */ /* 0x000fca000001ff00 */
[----:B------:R-:W-:Y:S05]  /*38c0*/  @P4 BRA `(.L_x_1551) ;  /* 0x00000000007c4947 */ /* 0x000fea0003800000 */
[----:B------:R-:W-:Y:S01]  /*38d0*/  IADD3 R70, P2, P5, R84, R70, R20 ;  /* 0x0000004654467210 */ /* 0x000fe20007d5e014 */
[----:B------:R-:W-:Y:S01]  /*38e0*/  ULDC.64 UR4, c[0x0][0x3e8] ;  /* 0x0000fa0000047ab9 */ /* 0x000fe20000000a00 */
[----:B------:R-:W-:Y:S01]  /*38f0*/  ULDC.64 UR6, c[0x0][0x400] ;  /* 0x0001000000067ab9 */ /* 0x000fe20000000a00 */
[----:B------:R-:W-:Y:S02]  /*3900*/  CS2R R56, SRZ ;  /* 0x0000000000387805 */ /* 0x000fe4000001ff00 */
[----:B------:R-:W-:Y:S02]  /*3910*/  IADD3.X R99, R31, R99, R14, P2, P5 ;  /* 0x000000631f637210 */ /* 0x000fe400017ea40e */
[----:B------:R-:W-:Y:S02]  /*3920*/  CS2R R52, SRZ ;  /* 0x0000000000347805 */ /* 0x000fe4000001ff00 */
[----:B------:R-:W-:Y:S02]  /*3930*/  IADD3 R68, P2, P5, R80, R68, R28 ;  /* 0x0000004450447210 */ /* 0x000fe40007d5e01c */
[----:B------:R-:W-:-:S02]  /*3940*/  CS2R R58, SRZ ;  /* 0x00000000003a7805 */ /* 0x000fc4000001ff00 */
[----:B------:R-:W-:Y:S01]  /*3950*/  CS2R R54, SRZ ;  /* 0x0000000000367805 */ /* 0x000fe2000001ff00 */
[----:B------:R-:W-:Y:S01]  /*3960*/  ULDC.64 UR8, c[0x0][0x208] ;  /* 0x0000820000087ab9 */ /* 0x000fe20000000a00 */
[----:B------:R-:W-:Y:S02]  /*3970*/  IADD3.X R109, R33, R109, R26, P2, P5 ;  /* 0x0000006d216d7210 */ /* 0x000fe400017ea41a */
[----:B------:R-:W-:Y:S02]  /*3980*/  LEA R36, P2, R70, UR4, 0x1 ;  /* 0x0000000446247c11 */ /* 0x000fe4000f8408ff */
[----:B------:R-:W-:Y:S02]  /*3990*/  LEA R38, P5, R68, UR6, 0x1 ;  /* 0x0000000644267c11 */ /* 0x000fe4000f8a08ff */
[----:B------:R-:W-:Y:S02]  /*39a0*/  LEA.HI.X R37, R70, UR5, R99, 0x1, P2 ;  /* 0x0000000546257c11 */ /* 0x000fe400090f0c63 */
[----:B------:R-:W-:-:S02]  /*39b0*/  LEA.HI.X R39, R68, UR7, R109, 0x1, P5 ;  /* 0x0000000744277c11 */ /* 0x000fc4000a8f0c6d */
[-C--:B------:R-:W-:Y:S02]  /*39c0*/  ISETP.GE.AND P2, PT, R200, R116.reuse, PT ;  /* 0x00000074c800720c */ /* 0x080fe40003f46270 */
[----:B------:R-:W-:Y:S02]  /*39d0*/  ISETP.GE.AND P5, PT, R234, R116, PT ;  /* 0x00000074ea00720c */ /* 0x000fe40003fa6270 */
[----:B------:R-:W-:Y:S02]  /*39e0*/  CS2R R44, SRZ ;  /* 0x00000000002c7805 */ /* 0x000fe4000001ff00 */
[----:B------:R-:W-:Y:S02]  /*39f0*/  CS2R R40, SRZ ;  /* 0x0000000000287805 */ /* 0x000fe4000001ff00 */
[----:B------:R-:W-:-:S05]  /*3a00*/  CS2R R46, SRZ ;  /* 0x00000000002e7805 */ /* 0x000fca000001ff00 */
[----:B------:R0:W5:Y:S04]  /*3a10*/  @!P2 LDG.E.64 R56, desc[UR8][R36.64] ;  /* 0x000000082438a981 */ /* 0x000168000c1e1b00 */
[----:B------:R0:W5:Y:S01]  /*3a20*/  @!P2 LDG.E.64 R58, desc[UR8][R38.64] ;  /* 0x00000008263aa981 */ /* 0x000162000c1e1b00 */
[----:B------:R-:W-:-:S03]  /*3a30*/  ISETP.GE.AND P2, PT, R233, R116, PT ;  /* 0x00000074e900720c */ /* 0x000fc60003f46270 */
[----:B------:R0:W5:Y:S04]  /*3a40*/  @!P5 LDG.E.64 R52, desc[UR8][R36.64+0x40] ;  /* 0x000040082434d981 */ /* 0x000168000c1e1b00 */
[----:B------:R0:W5:Y:S01]  /*3a50*/  @!P5 LDG.E.64 R54, desc[UR8][R38.64+0x40] ;  /* 0x000040082636d981 */ /* 0x000162000c1e1b00 */
[----:B------:R-:W-:Y:S02]  /*3a60*/  ISETP.GE.AND P5, PT, R235, R116, PT ;  /* 0x00000074eb00720c */ /* 0x000fe40003fa6270 */
[----:B------:R-:W-:-:S03]  /*3a70*/  CS2R R42, SRZ ;  /* 0x00000000002a7805 */ /* 0x000fc6000001ff00 */
[----:B------:R0:W5:Y:S04]  /*3a80*/  @!P2 LDG.E.64 R44, desc[UR8][R36.64+0x80] ;  /* 0x00008008242ca981 */ /* 0x000168000c1e1b00 */
[----:B------:R0:W5:Y:S04]  /*3a90*/  @!P2 LDG.E.64 R46, desc[UR8][R38.64+0x80] ;  /* 0x00008008262ea981 */ /* 0x000168000c1e1b00 */
[----:B------:R0:W5:Y:S04]  /*3aa0*/  @!P5 LDG.E.64 R40, desc[UR8][R36.64+0xc0] ;  /* 0x0000c0082428d981 */ /* 0x000168000c1e1b00 */
[----:B------:R0:W5:Y:S02]  /*3ab0*/  @!P5 LDG.E.64 R42, desc[UR8][R38.64+0xc0] ;  /* 0x0000c008262ad981 */ /* 0x000164000c1e1b00 */
.L_x_1551:
[----:B------:R-:W-:Y:S05]  /*3ac0*/  BSYNC B1 ;  /* 0x0000000000017941 */ /* 0x000fea0003800000 */
.L_x_1550:
[----:B0-----:R-:W2:Y:S01]  /*3ad0*/  LDL R36, [R1+0x20] ;  /* 0x0000200001247983 */ /* 0x001ea20000100800 */
[----:B-----5:R-:W-:Y:S02]  /*3ae0*/  IMAD.MOV.U32 R37, RZ, RZ, R61 ;  /* 0x000000ffff257224 */ /* 0x020fe400078e003d */
[----:B------:R-:W-:Y:S02]  /*3af0*/  IMAD.MOV.U32 R38, RZ, RZ, R64 ;  /* 0x000000ffff267224 */ /* 0x000fe400078e0040 */
[----:B------:R-:W-:Y:S01]  /*3b00*/  IMAD.MOV.U32 R39, RZ, RZ, R65 ;  /* 0x000000ffff277224 */ /* 0x000fe200078e0041 */
[----:B------:R-:W-:Y:S01]  /*3b10*/  PRMT R128, R37, 0x7610, R128 ;  /* 0x0000761025807816 */ /* 0x000fe20000000080 */
[----:B------:R-:W-:Y:S01]  /*3b20*/  IMAD.MOV.U32 R37, RZ, RZ, R73 ;  /* 0x000000ffff257224 */ /* 0x000fe200078e0049 */
[----:B------:R-:W-:Y:S01]  /*3b30*/  PRMT R115, R115, 0x5410, R38 ;  /* 0x0000541073737816 */ /* 0x000fe20000000026 */
[----:B------:R-:W-:Y:S01]  /*3b40*/  IMAD.MOV.U32 R38, RZ, RZ, R106 ;  /* 0x000000ffff267224 */ /* 0x000fe200078e006a */
[----:B------:R-:W-:Y:S01]  /*3b50*/  PRMT R114, R114, 0x5410, R39 ;  /* 0x0000541072727816 */ /* 0x000fe20000000027 */
[----:B------:R-:W-:Y:S01]  /*3b60*/  IMAD.MOV.U32 R39, RZ, RZ, R107 ;  /* 0x000000ffff277224 */ /* 0x000fe200078e006b */
[----:B------:R-:W-:Y:S01]  /*3b70*/  PRMT R117, R117, 0x5410, R37 ;  /* 0x0000541075757816 */ /* 0x000fe20000000025 */
[----:B------:R-:W-:-:S03]  /*3b80*/  IMAD.MOV.U32 R37, RZ, RZ, R63 ;  /* 0x000000ffff257224 */ /* 0x000fc600078e003f */
[----:B------:R-:W-:Y:S02]  /*3b90*/  PRMT R70, R39, 0x5410, R38 ;  /* 0x0000541027467816 */ /* 0x000fe40000000026 */
[----:B------:R-:W-:Y:S01]  /*3ba0*/  PRMT R130, R37, 0x7610, R130 ;  /* 0x0000761025827816 */ /* 0x000fe20000000082 */
[----:B------:R-:W-:-:S05]  /*3bb0*/  IMAD.MOV.U32 R37, RZ, RZ, R67 ;  /* 0x000000ffff257224 */ /* 0x000fca00078e0043 */
[----:B------:R-:W-:Y:S01]  /*3bc0*/  PRMT R132, R37, 0x7610, R132 ;  /* 0x0000761025847816 */ /* 0x000fe20000000084 */
[----:B------:R-:W-:-:S05]  /*3bd0*/  IMAD.MOV.U32 R37, RZ, RZ, R75 ;  /* 0x000000ffff257224 */ /* 0x000fca00078e004b */
[----:B------:R-:W-:Y:S01]  /*3be0*/  PRMT R138, R37, 0x7610, R138 ;  /* 0x00007610258a7816 */ /* 0x000fe2000000008a */
[----:B------:R-:W-:Y:S01]  /*3bf0*/  IMAD.MOV.U32 R37, RZ, RZ, R110 ;  /* 0x000000ffff257224 */ /* 0x000fe200078e006e */
[----:B--2---:R-:W-:Y:S01]  /*3c00*/  R2UR UR4, R36 ;  /* 0x00000000240472ca */ /* 0x004fe200000e0000 */
[----:B------:R-:W-:-:S05]  /*3c10*/  IMAD.MOV.U32 R36, RZ, RZ, R60 ;  /* 0x000000ffff247224 */ /* 0x000fca00078e003c */
[----:B------:R-:W-:Y:S01]  /*3c20*/  PRMT R127, R36, 0x7610, R127 ;  /* 0x00007610247f7816 */ /* 0x000fe2000000007f */
[----:B------:R-:W-:-:S05]  /*3c30*/  IMAD.MOV.U32 R36, RZ, RZ, R72 ;  /* 0x000000ffff247224 */ /* 0x000fca00078e0048 */
[----:B------:R-:W-:Y:S01]  /*3c40*/  PRMT R118, R118, 0x5410, R36 ;  /* 0x0000541076767816 */ /* 0x000fe20000000024 */
[----:B------:R-:W-:Y:S01]  /*3c50*/  IMAD.MOV.U32 R36, RZ, RZ, R62 ;  /* 0x000000ffff247224 */ /* 0x000fe200078e003e */
[----:B------:R-:W-:-:S04]  /*3c60*/  UISETP.NE.AND UP0, UPT, UR4, 0x3, UPT ;  /* 0x000000030400788c */ /* 0x000fc8000bf05270 */
[----:B------:R-:W-:Y:S01]  /*3c70*/  PRMT R129, R36, 0x7610, R129 ;  /* 0x0000761024817816 */ /* 0x000fe20000000081 */
[----:B------:R-:W-:Y:S01]  /*3c80*/  IMAD.MOV.U32 R36, RZ, RZ, R66 ;  /* 0x000000ffff247224 */ /* 0x000fe200078e0042 */
[----:B------:R-:W-:-:S04]  /*3c90*/  PLOP3.LUT P2, PT, PT, PT, UP0, 0x80, 0x0 ;  /* 0x000000000000781c */ /* 0x000fc80003f4f008 */
[----:B------:R-:W-:Y:S01]  /*3ca0*/  PRMT R131, R36, 0x7610, R131 ;  /* 0x0000761024837816 */ /* 0x000fe20000000083 */
[----:B------:R-:W-:-:S05]  /*3cb0*/  IMAD.MOV.U32 R36, RZ, RZ, R74 ;  /* 0x000000ffff247224 */ /* 0x000fca00078e004a */
[----:B------:R-:W-:Y:S01]  /*3cc0*/  PRMT R137, R36, 0x7610, R137 ;  /* 0x0000761024897816 */ /* 0x000fe20000000089 */
[----:B------:R-:W-:-:S05]  /*3cd0*/  IMAD.MOV.U32 R36, RZ, RZ, R111 ;  /* 0x000000ffff247224 */ /* 0x000fca00078e006f */
[----:B------:R-:W-:Y:S01]  /*3ce0*/  PRMT R112, R37, 0x5410, R36 ;  /* 0x0000541025707816 */ /* 0x000fe20000000024 */
[----:B------:R-:W-:Y:S02]  /*3cf0*/  IMAD.MOV.U32 R37, RZ, RZ, R40 ;  /* 0x000000ffff257224 */ /* 0x000fe400078e0028 */
[----:B------:R-:W-:-:S03]  /*3d00*/  IMAD.MOV.U32 R36, RZ, RZ, R41 ;  /* 0x000000ffff247224 */ /* 0x000fc600078e0029 */
[----:B------:R-:W-:Y:S01]  /*3d10*/  PRMT R114, R37, 0x7610, R114 ;  /* 0x0000761025727816 */ /* 0x000fe20000000072 */
[----:B------:R-:W-:Y:S01]  /*3d20*/  IMAD.MOV.U32 R37, RZ, RZ, R44 ;  /* 0x000000ffff257224 */ /* 0x000fe200078e002c */
[----:B------:R-:W-:Y:S01]  /*3d30*/  PRMT R115, R36, 0x7610, R115 ;  /* 0x0000761024737816 */ /* 0x000fe20000000073 */
        /* <DEDUP_REMOVED lines=25> */
[----:B------:R-:W-:Y:S02]  /*3ed0*/  PRMT R136, R37, 0x7610, R136 ;  /* 0x0000761025887816 */ /* 0x000fe40000000088 */
[----:B------:R-:W-:Y:S01]  /*3ee0*/  PRMT R135, R36, 0x7610, R135 ;  /* 0x0000761024877816 */ /* 0x000fe20000000087 */
[----:B------:R-:W-:Y:S06]  /*3ef0*/  @!P2 BRA `(.L_x_1552) ;  /* 0x000000000004a947 */ /* 0x000fec0003800000 */
[----:B------:R-:W-:Y:S01]  /*3f00*/  BPT.TRAP 0x1 ;  /* 0x000000040000795c */ /* 0x000fe20000300000 */
.L_x_1552:
[----:B------:R-:W-:Y:S01]  /*3f10*/  IMAD R99, R17, 0x8, R16 ;  /* 0x0000000811637824 */ /* 0x000fe200078e0210 */
[----:B------:R-:W-:Y:S01]  /*3f20*/  SHF.L.U32 R109, R236, 0x1f, RZ ;  /* 0x0000001fec6d7819 */ /* 0x000fe200000006ff */
[----:B------:R-:W-:Y:S03]  /*3f30*/  BSSY B1, `(.L_x_1553) ;  /* 0x0000003000017945 */ /* 0x000fe60003800000 */
[----:B------:R-:W0:Y:S02]  /*3f40*/  SYNCS.PHASECHK.TRANS64.TRYWAIT P5, [R99+URZ+0x30890], R109 ;  /* 0x0308906d630075a7 */ /* 0x000e2400080a017f */
[----:B0-----:R-:W-:Y:S05]  /*3f50*/  @!P5 BRA `(.L_x_1554) ;  /* 0x000002b40048d947 */ /* 0x001fea0003800000 */
.L_x_2020:
[----:B------:R-:W-:Y:S05]  /*3f60*/  BSYNC B1 ;  /* 0x0000000000017941 */ /* 0x000fea0003800000 */
.L_x_1553:
[----:B------:R-:W-:Y:S04]  /*3f70*/  BSSY B1, `(.L_x_1555) ;  /* 0x00000de000017945 */ /* 0x000fe80003800000 */
[----:B------:R-:W-:Y:S05]  /*3f80*/  @P3 BRA `(.L_x_1556) ;  /* 0x0000000c00703947 */ /* 0x000fea0003800000 */
[----:B------:R-:W-:Y:S01]  /*3f90*/  ISETP.NE.AND P3, PT, R30, RZ, PT ;  /* 0x000000ff1e00720c */ /* 0x000fe20003f65270 */
[----:B------:R-:W-:-:S12]  /*3fa0*/  BSSY B2, `(.L_x_1557) ;  /* 0x0000035000027945 */ /* 0x000fd80003800000 */
[----:B------:R-:W-:Y:S05]  /*3fb0*/  @!P3 BRA `(.L_x_1558) ;  /* 0x0000000000ccb947 */ /* 0x000fea0003800000 */
[----:B------:R1:W2:Y:S01]  /*3fc0*/  LDS.128 R36, [R102+0x20400] ;  /* 0x0204000066247984 */ /* 0x0002a20000000c00 */
[----:B------:R-:W-:Y:S01]  /*3fd0*/  ISETP.GE.AND P3, PT, R200, R116, PT ;  /* 0x00000074c800720c */ /* 0x000fe20003f66270 */
[----:B------:R-:W-:-:S12]  /*3fe0*/  BSSY B3, `(.L_x_1559) ;  /* 0x000002e000037945 */ /* 0x000fd80003800000 */
[----:B-1----:R-:W-:Y:S05]  /*3ff0*/  @P3 BRA `(.L_x_1560) ;  /* 0x0000000000b03947 */ /* 0x002fea0003800000 */
[----:B------:R-:W-:Y:S01]  /*4000*/  SHF.R.U64 R69, R110, 0x10, R111 ;  /* 0x000000106e457819 */ /* 0x000fe2000000126f */
[----:B--2---:R-:W-:Y:S01]  /*4010*/  IMAD.U32 R110, R37, 0x10000, RZ ;  /* 0x00010000256e7824 */ /* 0x004fe200078e00ff */
[----:B------:R-:W-:Y:S02]  /*4020*/  SHF.R.U64 R68, R106, 0x10, R107 ;  /* 0x000000106a447819 */ /* 0x000fe4000000126b */
[----:B------:R-:W-:Y:S02]  /*4030*/  SHF.R.U32.HI R106, RZ, 0x10, R111 ;  /* 0x00000010ff6a7819 */ /* 0x000fe4000001166f */
[----:B------:R-:W-:Y:S02]  /*4040*/  PRMT R69, R112, 0x5410, R69 ;  /* 0x0000541070457816 */ /* 0x000fe40000000045 */
[----:B------:R-:W-:Y:S02]  /*4050*/  PRMT R68, R70, 0x5432, R68 ;  /* 0x0000543246447816 */ /* 0x000fe40000000044 */
[----:B------:R-:W-:-:S02]  /*4060*/  SHF.R.U32.HI R71, RZ, 0x10, R107 ;  /* 0x00000010ff477819 */ /* 0x000fc4000001166b */
[----:B------:R-:W-:Y:S02]  /*4070*/  PRMT R106, R112, 0x5432, R106 ;  /* 0x00005432706a7816 */ /* 0x000fe4000000006a */
[----:B------:R-:W-:Y:S02]  /*4080*/  LOP3.LUT R112, R37, 0xffff0000, RZ, 0xc0, !PT ;  /* 0xffff000025707812 */ /* 0x000fe400078ec0ff */
[C---:B------:R-:W-:Y:S01]  /*4090*/  LOP3.LUT R107, R69.reuse, 0xffff0000, RZ, 0xc0, !PT ;  /* 0xffff0000456b7812 */ /* 0x040fe200078ec0ff */
[----:B------:R-:W-:Y:S01]  /*40a0*/  IMAD.U32 R69, R69, 0x10000, RZ ;  /* 0x0001000045457824 */ /* 0x000fe200078e00ff */
[C---:B------:R-:W-:Y:S01]  /*40b0*/  LOP3.LUT R37, R68.reuse, 0xffff0000, RZ, 0xc0, !PT ;  /* 0xffff000044257812 */ /* 0x040fe200078ec0ff */
[----:B------:R-:W-:Y:S01]  /*40c0*/  IMAD.U32 R68, R68, 0x10000, RZ ;  /* 0x0001000044447824 */ /* 0x000fe200078e00ff */
[----:B------:R-:W-:Y:S01]  /*40d0*/  PRMT R71, R70, 0x5410, R71 ;  /* 0x0000541046477816 */ /* 0x000fe20000000047 */
[C---:B------:R-:W-:Y:S02]  /*40e0*/  FMUL.FTZ R111, R112.reuse, R107 ;  /* 0x0000006b706f7220 */ /* 0x040fe40000410000 */
[----:B------:R-:W-:-:S02]  /*40f0*/  FMUL.FTZ R112, R112, R37 ;  /* 0x0000002570707220 */ /* 0x000fc40000410000 */
[C---:B------:R-:W-:Y:S01]  /*4100*/  FFMA.FTZ R70, R110.reuse, R37, -R111 ;  /* 0x000000256e467223 */ /* 0x040fe2000001086f */
[----:B------:R-:W-:Y:S02]  /*4110*/  IMAD.U32 R111, R71, 0x10000, RZ ;  /* 0x00010000476f7824 */ /* 0x000fe400078e00ff */
[----:B------:R-:W-:Y:S01]  /*4120*/  FFMA.FTZ R37, R110, R107, R112 ;  /* 0x0000006b6e257223 */ /* 0x000fe20000010070 */
[----:B------:R-:W-:Y:S01]  /*4130*/  LOP3.LUT R112, R38, 0xffff0000, RZ, 0xc0, !PT ;  /* 0xffff000026707812 */ /* 0x000fe200078ec0ff */
        /* <DEDUP_REMOVED lines=9> */
[----:B------:R-:W-:Y:S01]  /*41d0*/  IMAD.U32 R113, R39, 0x10000, RZ ;  /* 0x0001000027717824 */ /* 0x000fe200078e00ff */
[----:B------:R-:W-:Y:S02]  /*41e0*/  LOP3.LUT R110, R71, 0xffff0000, RZ, 0xc0, !PT ;  /* 0xffff0000476e7812 */ /* 0x000fe400078ec0ff */
[C---:B------:R-:W-:Y:S01]  /*41f0*/  LOP3.LUT R71, R36.reuse, 0xffff0000, RZ, 0xc0, !PT ;  /* 0xffff000024477812 */ /* 0x040fe200078ec0ff */
[C---:B------:R-:W-:Y:S01]  /*4200*/  FMUL.FTZ R112, R111.reuse, R106 ;  /* 0x0000006a6f707220 */ /* 0x040fe20000410000 */
[----:B------:R-:W-:Y:S02]  /*4210*/  IMAD.U32 R36, R36, 0x10000, RZ ;  /* 0x0001000024247824 */ /* 0x000fe400078e00ff */
[----:B------:R-:W-:Y:S01]  /*4220*/  FMUL.FTZ R111, R111, R110 ;  /* 0x0000006e6f6f7220 */ /* 0x000fe20000410000 */
[----:B------:R-:W-:Y:S01]  /*4230*/  F2FP.BF16.F32.PACK_AB R38, R107, R38 ;  /* 0x000000266b26723e */ /* 0x000fe200000010ff */
[----:B------:R-:W-:Y:S01]  /*4240*/  FFMA.FTZ R39, R113, R110, -R112 ;  /* 0x0000006e71277223 */ /* 0x000fe20000010870 */
[----:B------:R-:W-:Y:S01]  /*4250*/  FMUL.FTZ R110, R71, R68 ;  /* 0x00000044476e7220 */ /* 0x000fe20000410000 */
[----:B------:R-:W-:Y:S01]  /*4260*/  FFMA.FTZ R106, R113, R106, R111 ;  /* 0x0000006a716a7223 */ /* 0x000fe2000001006f */
[----:B------:R-:W-:-:S02]  /*4270*/  FMUL.FTZ R111, R71, R69 ;  /* 0x00000045476f7220 */ /* 0x000fc40000410000 */
[C---:B------:R-:W-:Y:S02]  /*4280*/  FFMA.FTZ R110, R36.reuse, R69, R110 ;  /* 0x00000045246e7223 */ /* 0x040fe4000001006e */
[----:B------:R-:W-:Y:S01]  /*4290*/  FFMA.FTZ R111, R36, R68, -R111 ;  /* 0x00000044246f7223 */ /* 0x000fe2000001086f */
[----:B------:R-:W-:-:S04]  /*42a0*/  F2FP.BF16.F32.PACK_AB R39, R106, R39 ;  /* 0x000000276a27723e */ /* 0x000fc800000010ff */
[----:B------:R-:W-:-:S07]  /*42b0*/  F2FP.BF16.F32.PACK_AB R36, R110, R111 ;  /* 0x0000006f6e24723e */ /* 0x000fce00000010ff */
.L_x_1560:
[----:B------:R-:W-:Y:S05]  /*42c0*/  BSYNC B3 ;  /* 0x0000000000037941 */ /* 0x000fea0003800000 */
.L_x_1559:
[----:B------:R-:W-:Y:S02]  /*42d0*/  ULDC.64 UR4, c[0x0][0x208] ;  /* 0x0000820000047ab9 */ /* 0x000fe40000000a00 */
[----:B--2---:R1:W-:Y:S03]  /*42e0*/  STG.E.128 desc[UR4][R50.64], R36 ;  /* 0x0000002432007986 */ /* 0x0043e6000c101d04 */
.L_x_1558:
[----:B------:R-:W-:Y:S05]  /*42f0*/  BSYNC B2 ;  /* 0x0000000000027941 */ /* 0x000fea0003800000 */
.L_x_1557:
[----:B------:R-:W-:Y:S01]  /*4300*/  ISETP.NE.AND P3, PT, R93, RZ, PT ;  /* 0x000000ff5d00720c */ /* 0x000fe20003f65270 */
[----:B------:R-:W-:-:S12]  /*4310*/  BSSY B2, `(.L_x_1561) ;  /* 0x0000035000027945 */ /* 0x000fd80003800000 */
[----:B------:R-:W-:Y:S05]  /*4320*/  @!P3 BRA `(.L_x_1562) ;  /* 0x0000000000ccb947 */ /* 0x000fea0003800000 */
[----:B-1----:R1:W2:Y:S01]  /*4330*/  LDS.128 R36, [R102+0x22400] ;  /* 0x0224000066247984 */ /* 0x0022a20000000c00 */
[----:B------:R-:W-:Y:S01]  /*4340*/  ISETP.GE.AND P3, PT, R234, R116, PT ;  /* 0x00000074ea00720c */ /* 0x000fe20003f66270 */
[----:B------:R-:W-:-:S12]  /*4350*/  BSSY B3, `(.L_x_1563) ;  /* 0x000002e000037945 */ /* 0x000fd80003800000 */
[----:B-1----:R-:W-:Y:S05]  /*4360*/  @P3 BRA `(.L_x_1564) ;  /* 0x0000000000b03947 */ /* 0x002fea0003800000 */
[----:B------:R-:W-:Y:S01]  /*4370*/  SHF.R.U64 R69, R74, 0x10, R75 ;  /* 0x000000104a457819 */ /* 0x000fe2000000124b */
[----:B--2---:R-:W-:Y:S01]  /*4380*/  IMAD.U32 R71, R37, 0x10000, RZ ;  /* 0x0001000025477824 */ /* 0x004fe200078e00ff */
[----:B------:R-:W-:Y:S02]  /*4390*/  SHF.R.U64 R68, R72, 0x10, R73 ;  /* 0x0000001048447819 */ /* 0x000fe40000001249 */
[----:B------:R-:W-:Y:S02]  /*43a0*/  PRMT R69, R137, 0x5410, R69 ;  /* 0x0000541089457816 */ /* 0x000fe40000000045 */
[----:B------:R-:W-:Y:S02]  /*43b0*/  PRMT R68, R118, 0x5432, R68 ;  /* 0x0000543276447816 */ /* 0x000fe40000000044 */
[----:B------:R-:W-:Y:S02]  /*43c0*/  SHF.R.U32.HI R72, RZ, 0x10, R73 ;  /* 0x00000010ff487819 */ /* 0x000fe40000011649 */
[----:B------:R-:W-:-:S02]  /*43d0*/  SHF.R.U32.HI R73, RZ, 0x10, R75 ;  /* 0x00000010ff497819 */ /* 0x000fc4000001164b */
[----:B------:R-:W-:Y:S02]  /*43e0*/  LOP3.LUT R75, R37, 0xffff0000, RZ, 0xc0, !PT ;  /* 0xffff0000254b7812 */ /* 0x000fe400078ec0ff */
[----:B------:R-:W-:Y:S02]  /*43f0*/  LOP3.LUT R70, R69, 0xffff0000, RZ, 0xc0, !PT ;  /* 0xffff000045467812 */ /* 0x000fe400078ec0ff */
[C---:B------:R-:W-:Y:S01]  /*4400*/  LOP3.LUT R74, R68.reuse, 0xffff0000, RZ, 0xc0, !PT ;  /* 0xffff0000444a7812 */ /* 0x040fe200078ec0ff */
[----:B------:R-:W-:Y:S01]  /*4410*/  IMAD.U32 R68, R68, 0x10000, RZ ;  /* 0x0001000044447824 */ /* 0x000fe200078e00ff */
[----:B------:R-:W-:Y:S01]  /*4420*/  PRMT R73, R138, 0x5410, R73 ;  /* 0x000054108a497816 */ /* 0x000fe20000000049 */
[----:B------:R-:W-:Y:S01]  /*4430*/  FMUL.FTZ R106, R75, R70 ;  /* 0x000000464b6a7220 */ /* 0x000fe20000410000 */
[----:B------:R-:W-:Y:S01]  /*4440*/  PRMT R72, R117, 0x5432, R72 ;  /* 0x0000543275487816 */ /* 0x000fe20000000048 */
[-C--:B------:R-:W-:Y:S02]  /*4450*/  FMUL.FTZ R75, R75, R74.reuse ;  /* 0x0000004a4b4b7220 */ /* 0x080fe40000410000 */
[C---:B------:R-:W-:Y:S01]  /*4460*/  FFMA.FTZ R37, R71.reuse, R74, -R106 ;  /* 0x0000004a47257223 */ /* 0x040fe2000001086a */
[----:B------:R-:W-:Y:S01]  /*4470*/  LOP3.LUT R106, R38, 0xffff0000, RZ, 0xc0, !PT ;  /* 0xffff0000266a7812 */ /* 0x000fe200078ec0ff */
[----:B------:R-:W-:Y:S01]  /*4480*/  FFMA.FTZ R70, R71, R70, R75 ;  /* 0x0000004647467223 */ /* 0x000fe2000001004b */
[C---:B------:R-:W-:Y:S01]  /*4490*/  IMAD.U32 R71, R73.reuse, 0x10000, RZ ;  /* 0x0001000049477824 */ /* 0x040fe200078e00ff */
[----:B------:R-:W-:Y:S01]  /*44a0*/  LOP3.LUT R73, R73, 0xffff0000, RZ, 0xc0, !PT ;  /* 0xffff000049497812 */ /* 0x000fe200078ec0ff */
[C---:B------:R-:W-:Y:S01]  /*44b0*/  IMAD.U32 R75, R72.reuse, 0x10000, RZ ;  /* 0x00010000484b7824 */ /* 0x040fe200078e00ff */
[----:B------:R-:W-:Y:S01]  /*44c0*/  LOP3.LUT R72, R72, 0xffff0000, RZ, 0xc0, !PT ;  /* 0xffff000048487812 */ /* 0x000fe200078ec0ff */
[----:B------:R-:W-:Y:S01]  /*44d0*/  FMUL.FTZ R107, R106, R71 ;  /* 0x000000476a6b7220 */ /* 0x000fe20000410000 */
[----:B------:R-:W-:-:S02]  /*44e0*/  IMAD.U32 R74, R38, 0x10000, RZ ;  /* 0x00010000264a7824 */ /* 0x000fc400078e00ff */
[----:B------:R-:W-:Y:S01]  /*44f0*/  FMUL.FTZ R106, R106, R75 ;  /* 0x0000004b6a6a7220 */ /* 0x000fe20000410000 */
[----:B------:R-:W-:Y:S01]  /*4500*/  F2FP.BF16.F32.PACK_AB R37, R70, R37 ;  /* 0x000000254625723e */ /* 0x000fe200000010ff */
[C---:B------:R-:W-:Y:S02]  /*4510*/  FFMA.FTZ R38, R74.reuse, R75, -R107 ;  /* 0x0000004b4a267223 */ /* 0x040fe4000001086b */
        /* <DEDUP_REMOVED lines=8> */
[----:B------:R-:W-:Y:S01]  /*45a0*/  IMAD.U32 R74, R69, 0x10000, RZ ;  /* 0x00010000454a7824 */ /* 0x000fe200078e00ff */
[C---:B------:R-:W-:Y:S01]  /*45b0*/  LOP3.LUT R69, R36.reuse, 0xffff0000, RZ, 0xc0, !PT ;  /* 0xffff000024457812 */ /* 0x040fe200078ec0ff */
[----:B------:R-:W-:Y:S02]  /*45c0*/  IMAD.U32 R73, R36, 0x10000, RZ ;  /* 0x0001000024497824 */ /* 0x000fe400078e00ff */
[----:B------:R-:W-:Y:S02]  /*45d0*/  F2FP.BF16.F32.PACK_AB R39, R39, R72 ;  /* 0x000000482727723e */ /* 0x000fe400000010ff */
[C---:B------:R-:W-:Y:S01]  /*45e0*/  FMUL.FTZ R36, R69.reuse, R74 ;  /* 0x0000004a45247220 */ /* 0x040fe20000410000 */
[----:B------:R-:W-:-:S03]  /*45f0*/  FMUL.FTZ R69, R69, R68 ;  /* 0x0000004445457220 */ /* 0x000fc60000410000 */
[C---:B------:R-:W-:Y:S01]  /*4600*/  FFMA.FTZ R36, R73.reuse, R68, -R36 ;  /* 0x0000004449247223 */ /* 0x040fe20000010824 */
[----:B------:R-:W-:-:S05]  /*4610*/  FFMA.FTZ R69, R73, R74, R69 ;  /* 0x0000004a49457223 */ /* 0x000fca0000010045 */
[----:B------:R-:W-:-:S07]  /*4620*/  F2FP.BF16.F32.PACK_AB R36, R69, R36 ;  /* 0x000000244524723e */ /* 0x000fce00000010ff */
.L_x_1564:
[----:B------:R-:W-:Y:S05]  /*4630*/  BSYNC B3 ;  /* 0x0000000000037941 */ /* 0x000fea0003800000 */
.L_x_1563:
[----:B------:R-:W-:Y:S02]  /*4640*/  ULDC.64 UR4, c[0x0][0x208] ;  /* 0x0000820000047ab9 */ /* 0x000fe40000000a00 */
[----:B--2---:R2:W-:Y:S03]  /*4650*/  STG.E.128 desc[UR4][R50.64+0x80], R36 ;  /* 0x0000802432007986 */ /* 0x0045e6000c101d04 */
.L_x_1562:
[----:B------:R-:W-:Y:S05]  /*4660*/  BSYNC B2 ;  /* 0x0000000000027941 */ /* 0x000fea0003800000 */
.L_x_1561:
[----:B------:R-:W-:Y:S01]  /*4670*/  ISETP.NE.AND P3, PT, R94, RZ, PT ;  /* 0x000000ff5e00720c */ /* 0x000fe20003f65270 */
[----:B------:R-:W-:-:S12]  /*4680*/  BSSY B2, `(.L_x_1565) ;  /* 0x0000036000027945 */ /* 0x000fd80003800000 */
[----:B------:R-:W-:Y:S05]  /*4690*/  @!P3 BRA `(.L_x_1566) ;  /* 0x0000000000d0b947 */ /* 0x000fea0003800000 */
[----:B-12---:R1:W2:Y:S01]  /*46a0*/  LDS.128 R36, [R102+0x24400] ;  /* 0x0244000066247984 */ /* 0x0062a20000000c00 */
[----:B------:R-:W-:Y:S01]  /*46b0*/  ISETP.GE.AND P3, PT, R233, R116, PT ;  /* 0x00000074e900720c */ /* 0x000fe20003f66270 */
[----:B------:R-:W-:-:S12]  /*46c0*/  BSSY B3, `(.L_x_1567) ;  /* 0x000002f000037945 */ /* 0x000fd80003800000 */
[----:B-1----:R-:W-:Y:S05]  /*46d0*/  @P3 BRA `(.L_x_1568) ;  /* 0x0000000000b43947 */ /* 0x002fea0003800000 */
[--C-:B------:R-:W-:Y:S02]  /*46e0*/  SHF.R.U64 R64, R64, 0x10, R65.reuse ;  /* 0x0000001040407819 */ /* 0x100fe40000001241 */
[----:B------:R-:W-:Y:S02]  /*46f0*/  SHF.R.U32.HI R68, RZ, 0x10, R65 ;  /* 0x00000010ff447819 */ /* 0x000fe40000011641 */
[--C-:B------:R-:W-:Y:S02]  /*4700*/  SHF.R.U64 R65, R66, 0x10, R67.reuse ;  /* 0x0000001042417819 */ /* 0x100fe40000001243 */
[----:B------:R-:W-:Y:S02]  /*4710*/  SHF.R.U32.HI R69, RZ, 0x10, R67 ;  /* 0x00000010ff457819 */ /* 0x000fe40000011643 */
[----:B------:R-:W-:Y:S01]  /*4720*/  PRMT R67, R131, 0x5410, R65 ;  /* 0x0000541083437816 */ /* 0x000fe20000000041 */
[----:B--2---:R-:W-:Y:S01]  /*4730*/  IMAD.U32 R65, R37, 0x10000, RZ ;  /* 0x0001000025417824 */ /* 0x004fe200078e00ff */
[----:B------:R-:W-:-:S02]  /*4740*/  PRMT R64, R115, 0x5432, R64 ;  /* 0x0000543273407816 */ /* 0x000fc40000000040 */
[----:B------:R-:W-:Y:S02]  /*4750*/  LOP3.LUT R71, R37, 0xffff0000, RZ, 0xc0, !PT ;  /* 0xffff000025477812 */ /* 0x000fe400078ec0ff */
[----:B------:R-:W-:Y:S02]  /*4760*/  LOP3.LUT R70, R67, 0xffff0000, RZ, 0xc0, !PT ;  /* 0xffff000043467812 */ /* 0x000fe400078ec0ff */
[C---:B------:R-:W-:Y:S01]  /*4770*/  LOP3.LUT R66, R64.reuse, 0xffff0000, RZ, 0xc0, !PT ;  /* 0xffff000040427812 */ /* 0x040fe200078ec0ff */
[----:B------:R-:W-:Y:S02]  /*4780*/  IMAD.U32 R64, R64, 0x10000, RZ ;  /* 0x0001000040407824 */ /* 0x000fe400078e00ff */
[C---:B------:R-:W-:Y:S02]  /*4790*/  FMUL.FTZ R72, R71.reuse, R70 ;  /* 0x0000004647487220 */ /* 0x040fe40000410000 */
[-C--:B------:R-:W-:Y:S02]  /*47a0*/  FMUL.FTZ R37, R71, R66.reuse ;  /* 0x0000004247257220 */ /* 0x080fe40000410000 */
[----:B------:R-:W-:-:S02]  /*47b0*/  FFMA.FTZ R66, R65, R66, -R72 ;  /* 0x0000004241427223 */ /* 0x000fc40000010848 */
[----:B------:R-:W-:Y:S01]  /*47c0*/  FFMA.FTZ R65, R65, R70, R37 ;  /* 0x0000004641417223 */ /* 0x000fe20000010025 */
[----:B------:R-:W-:Y:S02]  /*47d0*/  PRMT R37, R114, 0x5432, R68 ;  /* 0x0000543272257816 */ /* 0x000fe40000000044 */
[----:B------:R-:W-:Y:S02]  /*47e0*/  PRMT R68, R132, 0x5410, R69 ;  /* 0x0000541084447816 */ /* 0x000fe40000000045 */
[----:B------:R-:W-:Y:S01]  /*47f0*/  LOP3.LUT R70, R38, 0xffff0000, RZ, 0xc0, !PT ;  /* 0xffff000026467812 */ /* 0x000fe200078ec0ff */
[C---:B------:R-:W-:Y:S01]  /*4800*/  IMAD.U32 R71, R37.reuse, 0x10000, RZ ;  /* 0x0001000025477824 */ /* 0x040fe200078e00ff */
[----:B------:R-:W-:Y:S01]  /*4810*/  LOP3.LUT R37, R37, 0xffff0000, RZ, 0xc0, !PT ;  /* 0xffff000025257812 */ /* 0x000fe200078ec0ff */
[----:B------:R-:W-:Y:S01]  /*4820*/  IMAD.U32 R69, R68, 0x10000, RZ ;  /* 0x0001000044457824 */ /* 0x000fe200078e00ff */
[----:B------:R-:W-:Y:S01]  /*4830*/  F2FP.BF16.F32.PACK_AB R65, R65, R66 ;  /* 0x000000424141723e */ /* 0x000fe200000010ff */
[----:B------:R-:W-:-:S02]  /*4840*/  IMAD.U32 R38, R38, 0x10000, RZ ;  /* 0x0001000026267824 */ /* 0x000fc400078e00ff */
[C---:B------:R-:W-:Y:S01]  /*4850*/  FMUL.FTZ R73, R70.reuse, R69 ;  /* 0x0000004546497220 */ /* 0x040fe20000410000 */
[----:B------:R-:W-:-:S03]  /*4860*/  FMUL.FTZ R70, R70, R71 ;  /* 0x0000004746467220 */ /* 0x000fc60000410000 */
[C---:B------:R-:W-:Y:S01]  /*4870*/  FFMA.FTZ R73, R38.reuse, R71, -R73 ;  /* 0x0000004726497223 */ /* 0x040fe20000010849 */
[----:B------:R-:W-:Y:S01]  /*4880*/  FFMA.FTZ R70, R38, R69, R70 ;  /* 0x0000004526467223 */ /* 0x000fe20000010046 */
[----:B------:R-:W-:Y:S01]  /*4890*/  LOP3.LUT R69, R68, 0xffff0000, RZ, 0xc0, !PT ;  /* 0xffff000044457812 */ /* 0x000fe200078ec0ff */
[C---:B------:R-:W-:Y:S01]  /*48a0*/  IMAD.U32 R68, R39.reuse, 0x10000, RZ ;  /* 0x0001000027447824 */ /* 0x040fe200078e00ff */
[----:B------:R-:W-:-:S05]  /*48b0*/  LOP3.LUT R38, R39, 0xffff0000, RZ, 0xc0, !PT ;  /* 0xffff000027267812 */ /* 0x000fca00078ec0ff */
[C---:B------:R-:W-:Y:S01]  /*48c0*/  FMUL.FTZ R39, R38.reuse, R69 ;  /* 0x0000004526277220 */ /* 0x040fe20000410000 */
[----:B------:R-:W-:-:S03]  /*48d0*/  FMUL.FTZ R38, R38, R37 ;  /* 0x0000002526267220 */ /* 0x000fc60000410000 */
[C---:B------:R-:W-:Y:S01]  /*48e0*/  FFMA.FTZ R39, R68.reuse, R37, -R39 ;  /* 0x0000002544277223 */ /* 0x040fe20000010827 */
[----:B------:R-:W-:Y:S01]  /*48f0*/  FFMA.FTZ R38, R68, R69, R38 ;  /* 0x0000004544267223 */ /* 0x000fe20000010026 */
[C---:B------:R-:W-:Y:S01]  /*4900*/  LOP3.LUT R37, R36.reuse, 0xffff0000, RZ, 0xc0, !PT ;  /* 0xffff000024257812 */ /* 0x040fe200078ec0ff */
[----:B------:R-:W-:Y:S02]  /*4910*/  IMAD.U32 R68, R67, 0x10000, RZ ;  /* 0x0001000043447824 */ /* 0x000fe400078e00ff */
[----:B------:R-:W-:Y:S01]  /*4920*/  IMAD.U32 R67, R36, 0x10000, RZ ;  /* 0x0001000024437824 */ /* 0x000fe200078e00ff */
[----:B------:R-:W-:Y:S01]  /*4930*/  F2FP.BF16.F32.PACK_AB R39, R38, R39 ;  /* 0x000000272627723e */ /* 0x000fe200000010ff */
[C---:B------:R-:W-:Y:S01]  /*4940*/  FMUL.FTZ R36, R37.reuse, R68 ;  /* 0x0000004425247220 */ /* 0x040fe20000410000 */
[-C--:B------:R-:W-:Y:S01]  /*4950*/  FMUL.FTZ R37, R37, R64.reuse ;  /* 0x0000004025257220 */ /* 0x080fe20000410000 */
[----:B------:R-:W-:Y:S02]  /*4960*/  F2FP.BF16.F32.PACK_AB R38, R70, R73 ;  /* 0x000000494626723e */ /* 0x000fe400000010ff */
[C---:B------:R-:W-:Y:S01]  /*4970*/  FFMA.FTZ R36, R67.reuse, R64, -R36 ;  /* 0x0000004043247223 */ /* 0x040fe20000010824 */
[----:B------:R-:W-:-:S05]  /*4980*/  FFMA.FTZ R37, R67, R68, R37 ;  /* 0x0000004443257223 */ /* 0x000fca0000010025 */
[----:B------:R-:W-:Y:S01]  /*4990*/  F2FP.BF16.F32.PACK_AB R36, R37, R36 ;  /* 0x000000242524723e */ /* 0x000fe200000010ff */
[----:B------:R-:W-:-:S07]  /*49a0*/  IMAD.MOV.U32 R37, RZ, RZ, R65 ;  /* 0x000000ffff257224 */ /* 0x000fce00078e0041 */
.L_x_1568:
[----:B------:R-:W-:Y:S05]  /*49b0*/  BSYNC B3 ;  /* 0x0000000000037941 */ /* 0x000fea0003800000 */
.L_x_1567:
[----:B------:R-:W-:Y:S02]  /*49c0*/  ULDC.64 UR4, c[0x0][0x208] ;  /* 0x0000820000047ab9 */ /* 0x000fe40000000a00 */
[----:B--2---:R3:W-:Y:S03]  /*49d0*/  STG.E.128 desc[UR4][R50.64+0x100], R36 ;  /* 0x0001002432007986 */ /* 0x0047e6000c101d04 */
.L_x_1566:
[----:B------:R-:W-:Y:S05]  /*49e0*/  BSYNC B2 ;  /* 0x0000000000027941 */ /* 0x000fea0003800000 */
.L_x_1565:
[----:B------:R-:W-:-:S13]  /*49f0*/  ISETP.NE.AND P3, PT, R95, RZ, PT ;  /* 0x000000ff5f00720c */ /* 0x000fda0003f65270 */
[----:B------:R-:W-:Y:S05]  /*4a00*/  @!P3 BRA `(.L_x_1556) ;  /* 0x0000000000d0b947 */ /* 0x000fea0003800000 */
[----:B-123--:R1:W2:Y:S01]  /*4a10*/  LDS.128 R36, [R102+0x26400] ;  /* 0x0264000066247984 */ /* 0x00e2a20000000c00 */
[----:B------:R-:W-:Y:S01]  /*4a20*/  ISETP.GE.AND P3, PT, R235, R116, PT ;  /* 0x00000074eb00720c */ /* 0x000fe20003f66270 */
[----:B------:R-:W-:-:S12]  /*4a30*/  BSSY B2, `(.L_x_1569) ;  /* 0x000002f000027945 */ /* 0x000fd80003800000 */
[----:B-1----:R-:W-:Y:S05]  /*4a40*/  @P3 BRA `(.L_x_1570) ;  /* 0x0000000000b43947 */ /* 0x002fea0003800000 */
[----:B------:R-:W-:Y:S02]  /*4a50*/  SHF.R.U64 R64, R60, 0x10, R61 ;  /* 0x000000103c407819 */ /* 0x000fe4000000123d */
[--C-:B------:R-:W-:Y:S02]  /*4a60*/  SHF.R.U64 R60, R62, 0x10, R63.reuse ;  /* 0x000000103e3c7819 */ /* 0x100fe4000000123f */
[----:B------:R-:W-:Y:S02]  /*4a70*/  PRMT R127, R127, 0x5410, R64 ;  /* 0x000054107f7f7816 */ /* 0x000fe40000000040 */
[----:B------:R-:W-:Y:S01]  /*4a80*/  PRMT R129, R129, 0x5410, R60 ;  /* 0x0000541081817816 */ /* 0x000fe2000000003c */
[C---:B--2---:R-:W-:Y:S01]  /*4a90*/  IMAD.U32 R60, R37.reuse, 0x10000, RZ ;  /* 0x00010000253c7824 */ /* 0x044fe200078e00ff */
[----:B------:R-:W-:Y:S02]  /*4aa0*/  LOP3.LUT R62, R37, 0xffff0000, RZ, 0xc0, !PT ;  /* 0xffff0000253e7812 */ /* 0x000fe400078ec0ff */
[C---:B------:R-:W-:Y:S01]  /*4ab0*/  LOP3.LUT R65, R129.reuse, 0xffff0000, RZ, 0xc0, !PT ;  /* 0xffff000081417812 */ /* 0x040fe200078ec0ff */
[----:B------:R-:W-:Y:S01]  /*4ac0*/  IMAD.U32 R129, R129, 0x10000, RZ ;  /* 0x0001000081817824 */ /* 0x000fe200078e00ff */
[C---:B------:R-:W-:Y:S01]  /*4ad0*/  LOP3.LUT R67, R127.reuse, 0xffff0000, RZ, 0xc0, !PT ;  /* 0xffff00007f437812 */ /* 0x040fe200078ec0ff */
[----:B------:R-:W-:Y:S01]  /*4ae0*/  IMAD.U32 R127, R127, 0x10000, RZ ;  /* 0x000100007f7f7824 */ /* 0x000fe200078e00ff */
[----:B------:R-:W-:Y:S01]  /*4af0*/  SHF.R.U32.HI R63, RZ, 0x10, R63 ;  /* 0x00000010ff3f7819 */ /* 0x000fe2000001163f */
[C---:B------:R-:W-:Y:S01]  /*4b00*/  FMUL.FTZ R37, R62.reuse, R65 ;  /* 0x000000413e257220 */ /* 0x040fe20000410000 */
[----:B------:R-:W-:Y:S01]  /*4b10*/  SHF.R.U32.HI R61, RZ, 0x10, R61 ;  /* 0x00000010ff3d7819 */ /* 0x000fe2000001163d */
[-C--:B------:R-:W-:Y:S01]  /*4b20*/  FMUL.FTZ R62, R62, R67.reuse ;  /* 0x000000433e3e7220 */ /* 0x080fe20000410000 */
[----:B------:R-:W-:Y:S01]  /*4b30*/  PRMT R130, R130, 0x5410, R63 ;  /* 0x0000541082827816 */ /* 0x000fe2000000003f */
[----:B------:R-:W-:Y:S01]  /*4b40*/  FFMA.FTZ R37, R60, R67, -R37 ;  /* 0x000000433c257223 */ /* 0x000fe20000010825 */
[----:B------:R-:W-:Y:S01]  /*4b50*/  PRMT R128, R128, 0x5410, R61 ;  /* 0x0000541080807816 */ /* 0x000fe2000000003d */
[----:B------:R-:W-:Y:S01]  /*4b60*/  FFMA.FTZ R62, R60, R65, R62 ;  /* 0x000000413c3e7223 */ /* 0x000fe2000001003e */
[----:B------:R-:W-:Y:S01]  /*4b70*/  LOP3.LUT R60, R38, 0xffff0000, RZ, 0xc0, !PT ;  /* 0xffff0000263c7812 */ /* 0x000fe200078ec0ff */
        /* <DEDUP_REMOVED lines=16> */
[C---:B------:R-:W-:Y:S01]  /*4c80*/  LOP3.LUT R38, R36.reuse, 0xffff0000, RZ, 0xc0, !PT ;  /* 0xffff000024267812 */ /* 0x040fe200078ec0ff */
[----:B------:R-:W-:Y:S01]  /*4c90*/  FFMA.FTZ R39, R39, R130, R61 ;  /* 0x0000008227277223 */ /* 0x000fe2000001003d */
[----:B------:R-:W-:-:S03]  /*4ca0*/  IMAD.U32 R36, R36, 0x10000, RZ ;  /* 0x0001000024247824 */ /* 0x000fc600078e00ff */
[C---:B------:R-:W-:Y:S01]  /*4cb0*/  FMUL.FTZ R61, R38.reuse, R129 ;  /* 0x00000081263d7220 */ /* 0x040fe20000410000 */
[-C--:B------:R-:W-:Y:S01]  /*4cc0*/  FMUL.FTZ R38, R38, R127.reuse ;  /* 0x0000007f26267220 */ /* 0x080fe20000410000 */
[----:B------:R-:W-:Y:S02]  /*4cd0*/  F2FP.BF16.F32.PACK_AB R39, R39, R128 ;  /* 0x000000802727723e */ /* 0x000fe400000010ff */
[C---:B------:R-:W-:Y:S01]  /*4ce0*/  FFMA.FTZ R61, R36.reuse, R127, -R61 ;  /* 0x0000007f243d7223 */ /* 0x040fe2000001083d */
[----:B------:R-:W-:-:S05]  /*4cf0*/  FFMA.FTZ R38, R36, R129, R38 ;  /* 0x0000008124267223 */ /* 0x000fca0000010026 */
[----:B------:R-:W-:Y:S01]  /*4d00*/  F2FP.BF16.F32.PACK_AB R36, R38, R61 ;  /* 0x0000003d2624723e */ /* 0x000fe200000010ff */
[----:B------:R-:W-:-:S07]  /*4d10*/  IMAD.MOV.U32 R38, RZ, RZ, R60 ;  /* 0x000000ffff267224 */ /* 0x000fce00078e003c */
.L_x_1570:
[----:B------:R-:W-:Y:S05]  /*4d20*/  BSYNC B2 ;  /* 0x0000000000027941 */ /* 0x000fea0003800000 */
.L_x_1569:
[----:B------:R-:W-:Y:S02]  /*4d30*/  ULDC.64 UR4, c[0x0][0x208] ;  /* 0x0000820000047ab9 */ /* 0x000fe40000000a00 */
[----:B--2---:R4:W-:Y:S03]  /*4d40*/  STG.E.128 desc[UR4][R50.64+0x180], R36 ;  /* 0x0001802432007986 */ /* 0x0049e6000c101d04 */
.L_x_1556:
[----:B------:R-:W-:Y:S05]  /*4d50*/  BSYNC B1 ;  /* 0x0000000000017941 */ /* 0x000fea0003800000 */
.L_x_1555:
[----:B------:R-:W-:Y:S05]  /*4d60*/  @P4 BRA `(.L_x_1571) ;  /* 0x0000003c004c4947 */ /* 0x000fea0003800000 */
[----:B------:R-:W-:Y:S01]  /*4d70*/  ISETP.NE.AND P3, PT, R30, RZ, PT ;  /* 0x000000ff1e00720c */ /* 0x000fe20003f65270 */
[----:B------:R-:W-:-:S12]  /*4d80*/  BSSY B1, `(.L_x_1572) ;  /* 0x0000036000017945 */ /* 0x000fd80003800000 */
[----:B------:R-:W-:Y:S05]  /*4d90*/  @!P3 BRA `(.L_x_1573) ;  /* 0x0000000000d0b947 */ /* 0x000fea0003800000 */
[----:B-1234-:R1:W2:Y:S01]  /*4da0*/  LDS.128 R36, [R102+0x21400] ;  /* 0x0214000066247984 */ /* 0x01e2a20000000c00 */
[----:B------:R-:W-:Y:S01]  /*4db0*/  ISETP.GE.AND P3, PT, R200, R116, PT ;  /* 0x00000074c800720c */ /* 0x000fe20003f66270 */
[----:B------:R-:W-:-:S12]  /*4dc0*/  BSSY B2, `(.L_x_1574) ;  /* 0x000002f000027945 */ /* 0x000fd80003800000 */
[----:B-1----:R-:W-:Y:S05]  /*4dd0*/  @P3 BRA `(.L_x_1575) ;  /* 0x0000000000b43947 */ /* 0x002fea0003800000 */
[----:B------:R-:W-:Y:S01]  /*4de0*/  SHF.R.U64 R60, R56, 0x10, R57 ;  /* 0x00000010383c7819 */ /* 0x000fe20000001239 */
[----:B--2---:R-:W-:Y:S01]  /*4df0*/  IMAD.U32 R50, R38, 0x10000, RZ ;  /* 0x0001000026327824 */ /* 0x004fe200078e00ff */
[----:B------:R-:W-:Y:S02]  /*4e00*/  SHF.R.U64 R56, R58, 0x10, R59 ;  /* 0x000000103a387819 */ /* 0x000fe4000000123b */
[----:B------:R-:W-:Y:S02]  /*4e10*/  SHF.R.U32.HI R57, RZ, 0x10, R57 ;  /* 0x00000010ff397819 */ /* 0x000fe40000011639 */
[----:B------:R-:W-:Y:S02]  /*4e20*/  SHF.R.U32.HI R59, RZ, 0x10, R59 ;  /* 0x00000010ff3b7819 */ /* 0x000fe4000001163b */
[----:B------:R-:W-:Y:S02]  /*4e30*/  PRMT R135, R135, 0x5410, R56 ;  /* 0x0000541087877816 */ /* 0x000fe40000000038 */
[----:B------:R-:W-:-:S02]  /*4e40*/  PRMT R133, R133, 0x5410, R60 ;  /* 0x0000541085857816 */ /* 0x000fc4000000003c */
[----:B------:R-:W-:Y:S02]  /*4e50*/  PRMT R134, R134, 0x5410, R57 ;  /* 0x0000541086867816 */ /* 0x000fe40000000039 */
[----:B------:R-:W-:Y:S01]  /*4e60*/  PRMT R136, R136, 0x5410, R59 ;  /* 0x0000541088887816 */ /* 0x000fe2000000003b */
[C---:B------:R-:W-:Y:S01]  /*4e70*/  IMAD.U32 R59, R37.reuse, 0x10000, RZ ;  /* 0x00010000253b7824 */ /* 0x040fe200078e00ff */
[----:B------:R-:W-:Y:S01]  /*4e80*/  LOP3.LUT R57, R37, 0xffff0000, RZ, 0xc0, !PT ;  /* 0xffff000025397812 */ /* 0x000fe200078ec0ff */
[----:B------:R-:W-:Y:S01]  /*4e90*/  IMAD.U32 R60, R134, 0x10000, RZ ;  /* 0x00010000863c7824 */ /* 0x000fe200078e00ff */
[----:B------:R-:W-:Y:S01]  /*4ea0*/  LOP3.LUT R62, R135, 0xffff0000, RZ, 0xc0, !PT ;  /* 0xffff0000873e7812 */ /* 0x000fe200078ec0ff */
[----:B------:R-:W-:Y:S01]  /*4eb0*/  IMAD.U32 R56, R136, 0x10000, RZ ;  /* 0x0001000088387824 */ /* 0x000fe200078e00ff */
[----:B------:R-:W-:Y:S01]  /*4ec0*/  LOP3.LUT R58, R133, 0xffff0000, RZ, 0xc0, !PT ;  /* 0xffff0000853a7812 */ /* 0x000fe200078ec0ff */
[----:B------:R-:W-:Y:S01]  /*4ed0*/  IMAD.U32 R37, R36, 0x10000, RZ ;  /* 0x0001000024257824 */ /* 0x000fe200078e00ff */
[----:B------:R-:W-:Y:S01]  /*4ee0*/  LOP3.LUT R51, R38, 0xffff0000, RZ, 0xc0, !PT ;  /* 0xffff000026337812 */ /* 0x000fe200078ec0ff */
[----:B------:R-:W-:Y:S01]  /*4ef0*/  FMUL.FTZ R64, R57, R62 ;  /* 0x0000003e39407220 */ /* 0x000fe20000410000 */
[----:B------:R-:W-:Y:S01]  /*4f00*/  LOP3.LUT R38, R39, 0xffff0000, RZ, 0xc0, !PT ;  /* 0xffff000027267812 */ /* 0x000fe200078ec0ff */
[----:B------:R-:W-:Y:S01]  /*4f10*/  FMUL.FTZ R61, R57, R58 ;  /* 0x0000003a393d7220 */ /* 0x000fe20000410000 */
[----:B------:R-:W-:Y:S01]  /*4f20*/  LOP3.LUT R57, R36, 0xffff0000, RZ, 0xc0, !PT ;  /* 0xffff000024397812 */ /* 0x000fe200078ec0ff */
[----:B------:R-:W-:Y:S01]  /*4f30*/  FMUL.FTZ R63, R51, R56 ;  /* 0x00000038333f7220 */ /* 0x000fe20000410000 */
[C---:B------:R-:W-:Y:S01]  /*4f40*/  FFMA.FTZ R36, R59.reuse, R58, -R64 ;  /* 0x0000003a3b247223 */ /* 0x040fe20000010840 */
[----:B------:R-:W-:Y:S01]  /*4f50*/  FFMA.FTZ R59, R59, R62, R61 ;  /* 0x0000003e3b3b7223 */ /* 0x000fe2000001003d */
[-C--:B------:R-:W-:Y:S01]  /*4f60*/  FMUL.FTZ R61, R51, R60.reuse ;  /* 0x0000003c333d7220 */ /* 0x080fe20000410000 */
[----:B------:R-:W-:Y:S01]  /*4f70*/  LOP3.LUT R136, R136, 0xffff0000, RZ, 0xc0, !PT ;  /* 0xffff000088887812 */ /* 0x000fe200078ec0ff */
[----:B------:R-:W-:Y:S01]  /*4f80*/  FFMA.FTZ R51, R50, R60, -R63 ;  /* 0x0000003c32337223 */ /* 0x000fe2000001083f */
[----:B------:R-:W-:Y:S01]  /*4f90*/  LOP3.LUT R134, R134, 0xffff0000, RZ, 0xc0, !PT ;  /* 0xffff000086867812 */ /* 0x000fe200078ec0ff */
[----:B------:R-:W-:-:S02]  /*4fa0*/  IMAD.U32 R60, R135, 0x10000, RZ ;  /* 0x00010000873c7824 */ /* 0x000fc400078e00ff */
[----:B------:R-:W-:Y:S01]  /*4fb0*/  FFMA.FTZ R50, R50, R56, R61 ;  /* 0x0000003832327223 */ /* 0x000fe2000001003d */
[----:B------:R-:W-:Y:S02]  /*4fc0*/  IMAD.U32 R58, R133, 0x10000, RZ ;  /* 0x00010000853a7824 */ /* 0x000fe400078e00ff */
[C---:B------:R-:W-:Y:S01]  /*4fd0*/  FMUL.FTZ R56, R38.reuse, R136 ;  /* 0x0000008826387220 */ /* 0x040fe20000410000 */
[----:B------:R-:W-:Y:S01]  /*4fe0*/  FMUL.FTZ R61, R38, R134 ;  /* 0x00000086263d7220 */ /* 0x000fe20000410000 */
[C---:B------:R-:W-:Y:S01]  /*4ff0*/  FMUL.FTZ R38, R57.reuse, R60 ;  /* 0x0000003c39267220 */ /* 0x040fe20000410000 */
[-C--:B------:R-:W-:Y:S01]  /*5000*/  FMUL.FTZ R57, R57, R58.reuse ;  /* 0x0000003a39397220 */ /* 0x080fe20000410000 */
[----:B------:R-:W-:Y:S01]  /*5010*/  IMAD.U32 R39, R39, 0x10000, RZ ;  /* 0x0001000027277824 */ /* 0x000fe200078e00ff */
[----:B------:R-:W-:Y:S01]  /*5020*/  F2FP.BF16.F32.PACK_AB R50, R50, R51 ;  /* 0x000000333232723e */ /* 0x000fe200000010ff */
[C---:B------:R-:W-:Y:S01]  /*5030*/  FFMA.FTZ R38, R37.reuse, R58, -R38 ;  /* 0x0000003a25267223 */ /* 0x040fe20000010826 */
[----:B------:R-:W-:Y:S01]  /*5040*/  FFMA.FTZ R57, R37, R60, R57 ;  /* 0x0000003c25397223 */ /* 0x000fe20000010039 */
[C---:B------:R-:W-:Y:S01]  /*5050*/  FFMA.FTZ R56, R39.reuse, R134, -R56 ;  /* 0x0000008627387223 */ /* 0x040fe20000010838 */
[----:B------:R-:W-:Y:S01]  /*5060*/  FFMA.FTZ R61, R39, R136, R61 ;  /* 0x00000088273d7223 */ /* 0x000fe2000001003d */
[----:B------:R-:W-:-:S02]  /*5070*/  F2FP.BF16.F32.PACK_AB R37, R59, R36 ;  /* 0x000000243b25723e */ /* 0x000fc400000010ff */
[----:B------:R-:W-:Y:S01]  /*5080*/  F2FP.BF16.F32.PACK_AB R36, R57, R38 ;  /* 0x000000263924723e */ /* 0x000fe200000010ff */
[----:B------:R-:W-:Y:S01]  /*5090*/  IMAD.MOV.U32 R38, RZ, RZ, R50 ;  /* 0x000000ffff267224 */ /* 0x000fe200078e0032 */
[----:B------:R-:W-:-:S07]  /*50a0*/  F2FP.BF16.F32.PACK_AB R39, R61, R56 ;  /* 0x000000383d27723e */ /* 0x000fce00000010ff */
.L_x_1575:
[----:B------:R-:W-:Y:S05]  /*50b0*/  BSYNC B2 ;  /* 0x0000000000027941 */ /* 0x000fea0003800000 */
.L_x_1574:
[----:B------:R-:W-:Y:S02]  /*50c0*/  ULDC.64 UR4, c[0x0][0x208] ;  /* 0x0000820000047ab9 */ /* 0x000fe40000000a00 */
[----:B--2---:R1:W-:Y:S03]  /*50d0*/  STG.E.128 desc[UR4][R48.64], R36 ;  /* 0x0000002430007986 */ /* 0x0043e6000c101d04 */
.L_x_1573:
[----:B------:R-:W-:Y:S05]  /*50e0*/  BSYNC B1 ;  /* 0x0000000000017941 */ /* 0x000fea0003800000 */
.L_x_1572:
        /* <DEDUP_REMOVED lines=9> */
[--C-:B------:R-:W-:Y:S02]  /*5180*/  SHF.R.U64 R52, R54, 0x10, R55.reuse ;  /* 0x0000001036347819 */ /* 0x100fe40000001237 */
[----:B------:R-:W-:Y:S02]  /*5190*/  SHF.R.U32.HI R55, RZ, 0x10, R55 ;  /* 0x00000010ff377819 */ /* 0x000fe40000011637 */
[----:B------:R-:W-:Y:S02]  /*51a0*/  SHF.R.U32.HI R53, RZ, 0x10, R53 ;  /* 0x00000010ff357819 */ /* 0x000fe40000011635 */
[----:B------:R-:W-:Y:S02]  /*51b0*/  PRMT R126, R126, 0x5410, R55 ;  /* 0x000054107e7e7816 */ /* 0x000fe40000000037 */
[----:B------:R-:W-:-:S02]  /*51c0*/  PRMT R123, R123, 0x5410, R56 ;  /* 0x000054107b7b7816 */ /* 0x000fc40000000038 */
[----:B------:R-:W-:Y:S01]  /*51d0*/  PRMT R124, R124, 0x5410, R53 ;  /* 0x000054107c7c7816 */ /* 0x000fe20000000035 */
[----:B------:R-:W-:Y:S01]  /*51e0*/  IMAD.U32 R57, R126, 0x10000, RZ ;  /* 0x000100007e397824 */ /* 0x000fe200078e00ff */
[----:B------:R-:W-:Y:S01]  /*51f0*/  PRMT R125, R125, 0x5410, R52 ;  /* 0x000054107d7d7816 */ /* 0x000fe20000000034 */
[C---:B------:R-:W-:Y:S01]  /*5200*/  IMAD.U32 R53, R37.reuse, 0x10000, RZ ;  /* 0x0001000025357824 */ /* 0x040fe200078e00ff */
[----:B------:R-:W-:Y:S01]  /*5210*/  LOP3.LUT R51, R38, 0xffff0000, RZ, 0xc0, !PT ;  /* 0xffff000026337812 */ /* 0x000fe200078ec0ff */
[----:B------:R-:W-:Y:S01]  /*5220*/  IMAD.U32 R55, R124, 0x10000, RZ ;  /* 0x000100007c377824 */ /* 0x000fe200078e00ff */
[----:B------:R-:W-:Y:S01]  /*5230*/  LOP3.LUT R52, R37, 0xffff0000, RZ, 0xc0, !PT ;  /* 0xffff000025347812 */ /* 0x000fe200078ec0ff */
[----:B------:R-:W-:Y:S01]  /*5240*/  IMAD.U32 R37, R36, 0x10000, RZ ;  /* 0x0001000024257824 */ /* 0x000fe200078e00ff */
[----:B------:R-:W-:Y:S01]  /*5250*/  LOP3.LUT R56, R125, 0xffff0000, RZ, 0xc0, !PT ;  /* 0xffff00007d387812 */ /* 0x000fe200078ec0ff */
[----:B------:R-:W-:Y:S01]  /*5260*/  FMUL.FTZ R61, R51, R57 ;  /* 0x00000039333d7220 */ /* 0x000fe20000410000 */
[----:B------:R-:W-:Y:S01]  /*5270*/  LOP3.LUT R54, R123, 0xffff0000, RZ, 0xc0, !PT ;  /* 0xffff00007b367812 */ /* 0x000fe200078ec0ff */
[-C--:B------:R-:W-:Y:S01]  /*5280*/  FMUL.FTZ R51, R51, R55.reuse ;  /* 0x0000003733337220 */ /* 0x080fe20000410000 */
[----:B------:R-:W-:Y:S01]  /*5290*/  LOP3.LUT R38, R39, 0xffff0000, RZ, 0xc0, !PT ;  /* 0xffff000027267812 */ /* 0x000fe200078ec0ff */
[----:B------:R-:W-:Y:S01]  /*52a0*/  FMUL.FTZ R58, R52, R56 ;  /* 0x00000038343a7220 */ /* 0x000fe20000410000 */
[----:B------:R-:W-:Y:S01]  /*52b0*/  LOP3.LUT R126, R126, 0xffff0000, RZ, 0xc0, !PT ;  /* 0xffff00007e7e7812 */ /* 0x000fe200078ec0ff */
[----:B------:R-:W-:Y:S01]  /*52c0*/  FMUL.FTZ R59, R52, R54 ;  /* 0x00000036343b7220 */ /* 0x000fe20000410000 */
[----:B------:R-:W-:Y:S01]  /*52d0*/  LOP3.LUT R124, R124, 0xffff0000, RZ, 0xc0, !PT ;  /* 0xffff00007c7c7812 */ /* 0x000fe200078ec0ff */
[----:B------:R-:W-:Y:S01]  /*52e0*/  IMAD.U32 R125, R125, 0x10000, RZ ;  /* 0x000100007d7d7824 */ /* 0x000fe200078e00ff */
[----:B------:R-:W-:Y:S01]  /*52f0*/  LOP3.LUT R52, R36, 0xffff0000, RZ, 0xc0, !PT ;  /* 0xffff000024347812 */ /* 0x000fe200078ec0ff */
[----:B------:R-:W-:Y:S01]  /*5300*/  FFMA.FTZ R61, R50, R55, -R61 ;  /* 0x00000037323d7223 */ /* 0x000fe2000001083d */
[----:B------:R-:W-:-:S02]  /*5310*/  IMAD.U32 R123, R123, 0x10000, RZ ;  /* 0x000100007b7b7824 */ /* 0x000fc400078e00ff */
[C---:B------:R-:W-:Y:S01]  /*5320*/  FFMA.FTZ R36, R53.reuse, R54, -R58 ;  /* 0x0000003635247223 */ /* 0x040fe2000001083a */
[----:B------:R-:W-:Y:S01]  /*5330*/  FFMA.FTZ R50, R50, R57, R51 ;  /* 0x0000003932327223 */ /* 0x000fe20000010033 */
[C---:B------:R-:W-:Y:S01]  /*5340*/  FMUL.FTZ R54, R38.reuse, R126 ;  /* 0x0000007e26367220 */ /* 0x040fe20000410000 */
[----:B------:R-:W-:Y:S01]  /*5350*/  FMUL.FTZ R51, R38, R124 ;  /* 0x0000007c26337220 */ /* 0x000fe20000410000 */
[C---:B------:R-:W-:Y:S01]  /*5360*/  FMUL.FTZ R38, R52.reuse, R125 ;  /* 0x0000007d34267220 */ /* 0x040fe20000410000 */
[----:B------:R-:W-:Y:S01]  /*5370*/  FFMA.FTZ R59, R53, R56, R59 ;  /* 0x00000038353b7223 */ /* 0x000fe2000001003b */
[-C--:B------:R-:W-:Y:S01]  /*5380*/  FMUL.FTZ R52, R52, R123.reuse ;  /* 0x0000007b34347220 */ /* 0x080fe20000410000 */
[----:B------:R-:W-:Y:S02]  /*5390*/  IMAD.U32 R39, R39, 0x10000, RZ ;  /* 0x0001000027277824 */ /* 0x000fe400078e00ff */
[C---:B------:R-:W-:Y:S01]  /*53a0*/  FFMA.FTZ R38, R37.reuse, R123, -R38 ;  /* 0x0000007b25267223 */ /* 0x040fe20000010826 */
[----:B------:R-:W-:Y:S01]  /*53b0*/  F2FP.BF16.F32.PACK_AB R50, R50, R61 ;  /* 0x0000003d3232723e */ /* 0x000fe200000010ff */
[----:B------:R-:W-:Y:S01]  /*53c0*/  FFMA.FTZ R37, R37, R125, R52 ;  /* 0x0000007d25257223 */ /* 0x000fe20000010034 */
[C---:B------:R-:W-:Y:S01]  /*53d0*/  FFMA.FTZ R54, R39.reuse, R124, -R54 ;  /* 0x0000007c27367223 */ /* 0x040fe20000010836 */
[----:B------:R-:W-:Y:S01]  /*53e0*/  FFMA.FTZ R51, R39, R126, R51 ;  /* 0x0000007e27337223 */ /* 0x000fe20000010033 */
[----:B------:R-:W-:-:S02]  /*53f0*/  F2FP.BF16.F32.PACK_AB R59, R59, R36 ;  /* 0x000000243b3b723e */ /* 0x000fc400000010ff */
[----:B------:R-:W-:Y:S01]  /*5400*/  F2FP.BF16.F32.PACK_AB R36, R37, R38 ;  /* 0x000000262524723e */ /* 0x000fe200000010ff */
[----:B------:R-:W-:Y:S01]  /*5410*/  IMAD.MOV.U32 R38, RZ, RZ, R50 ;  /* 0x000000ffff267224 */ /* 0x000fe200078e0032 */
[----:B------:R-:W-:Y:S01]  /*5420*/  F2FP.BF16.F32.PACK_AB R39, R51, R54 ;  /* 0x000000363327723e */ /* 0x000fe200000010ff */
[----:B------:R-:W-:-:S07]  /*5430*/  IMAD.MOV.U32 R37, RZ, RZ, R59 ;  /* 0x000000ffff257224 */ /* 0x000fce00078e003b */
.L_x_1579:
[----:B------:R-:W-:Y:S05]  /*5440*/  BSYNC B2 ;  /* 0x0000000000027941 */ /* 0x000fea0003800000 */
.L_x_1578:
[----:B------:R-:W-:Y:S02]  /*5450*/  ULDC.64 UR4, c[0x0][0x208] ;  /* 0x0000820000047ab9 */ /* 0x000fe40000000a00 */
[----:B--2---:R1:W-:Y:S03]  /*5460*/  STG.E.128 desc[UR4][R48.64+0x80], R36 ;  /* 0x0000802430007986 */ /* 0x0043e6000c101d04 */
.L_x_1577:
[----:B------:R-:W-:Y:S05]  /*5470*/  BSYNC B1 ;  /* 0x0000000000017941 */ /* 0x000fea0003800000 */
.L_x_1576:
        /* <DEDUP_REMOVED lines=14> */
[----:B------:R-:W-:Y:S02]  /*5560*/  PRMT R122, R122, 0x5410, R45 ;  /* 0x000054107a7a7816 */ /* 0x000fe4000000002d */
[----:B------:R-:W-:Y:S02]  /*5570*/  LOP3.LUT R45, R37, 0xffff0000, RZ, 0xc0, !PT ;  /* 0xffff0000252d7812 */ /* 0x000fe400078ec0ff */
[----:B------:R-:W-:Y:S01]  /*5580*/  LOP3.LUT R52, R121, 0xffff0000, RZ, 0xc0, !PT ;  /* 0xffff000079347812 */ /* 0x000fe200078ec0ff */
[----:B------:R-:W-:Y:S01]  /*5590*/  IMAD.U32 R53, R122, 0x10000, RZ ;  /* 0x000100007a357824 */ /* 0x000fe200078e00ff */
[----:B------:R-:W-:Y:S01]  /*55a0*/  LOP3.LUT R50, R119, 0xffff0000, RZ, 0xc0, !PT ;  /* 0xffff000077327812 */ /* 0x000fe200078ec0ff */
[----:B------:R-:W-:Y:S01]  /*55b0*/  IMAD.U32 R121, R121, 0x10000, RZ ;  /* 0x0001000079797824 */ /* 0x000fe200078e00ff */
[----:B------:R-:W-:Y:S01]  /*55c0*/  PRMT R120, R120, 0x5410, R51 ;  /* 0x0000541078787816 */ /* 0x000fe20000000033 */
[----:B------:R-:W-:Y:S01]  /*55d0*/  FMUL.FTZ R54, R45, R52 ;  /* 0x000000342d367220 */ /* 0x000fe20000410000 */
[----:B------:R-:W-:Y:S01]  /*55e0*/  LOP3.LUT R47, R38, 0xffff0000, RZ, 0xc0, !PT ;  /* 0xffff0000262f7812 */ /* 0x000fe200078ec0ff */
[C---:B------:R-:W-:Y:S01]  /*55f0*/  IMAD.U32 R38, R39.reuse, 0x10000, RZ ;  /* 0x0001000027267824 */ /* 0x040fe200078e00ff */
[----:B------:R-:W-:Y:S01]  /*5600*/  LOP3.LUT R44, R39, 0xffff0000, RZ, 0xc0, !PT ;  /* 0xffff0000272c7812 */ /* 0x000fe200078ec0ff */
[----:B------:R-:W-:-:S02]  /*5610*/  IMAD.U32 R39, R37, 0x10000, RZ ;  /* 0x0001000025277824 */ /* 0x000fc400078e00ff */
[-C--:B------:R-:W-:Y:S01]  /*5620*/  FMUL.FTZ R45, R45, R50.reuse ;  /* 0x000000322d2d7220 */ /* 0x080fe20000410000 */
[----:B------:R-:W-:Y:S02]  /*5630*/  IMAD.U32 R51, R120, 0x10000, RZ ;  /* 0x0001000078337824 */ /* 0x000fe400078e00ff */
[----:B------:R-:W-:Y:S01]  /*5640*/  FMUL.FTZ R57, R47, R53 ;  /* 0x000000352f397220 */ /* 0x000fe20000410000 */
[C---:B------:R-:W-:Y:S01]  /*5650*/  FFMA.FTZ R54, R39.reuse, R50, -R54 ;  /* 0x0000003227367223 */ /* 0x040fe20000010836 */
[----:B------:R-:W-:Y:S01]  /*5660*/  FFMA.FTZ R55, R39, R52, R45 ;  /* 0x0000003427377223 */ /* 0x000fe2000001002d */
[----:B------:R-:W-:Y:S02]  /*5670*/  IMAD.U32 R37, R36, 0x10000, RZ ;  /* 0x0001000024257824 */ /* 0x000fe400078e00ff */
[-C--:B------:R-:W-:Y:S01]  /*5680*/  FMUL.FTZ R47, R47, R51.reuse ;  /* 0x000000332f2f7220 */ /* 0x080fe20000410000 */
[----:B------:R-:W-:Y:S01]  /*5690*/  LOP3.LUT R45, R122, 0xffff0000, RZ, 0xc0, !PT ;  /* 0xffff00007a2d7812 */ /* 0x000fe200078ec0ff */
[----:B------:R-:W-:Y:S01]  /*56a0*/  FFMA.FTZ R57, R46, R51, -R57 ;  /* 0x000000332e397223 */ /* 0x000fe20000010839 */
[----:B------:R-:W-:Y:S01]  /*56b0*/  LOP3.LUT R39, R120, 0xffff0000, RZ, 0xc0, !PT ;  /* 0xffff000078277812 */ /* 0x000fe200078ec0ff */
[----:B------:R-:W-:Y:S01]  /*56c0*/  IMAD.U32 R119, R119, 0x10000, RZ ;  /* 0x0001000077777824 */ /* 0x000fe200078e00ff */
[----:B------:R-:W-:Y:S01]  /*56d0*/  LOP3.LUT R36, R36, 0xffff0000, RZ, 0xc0, !PT ;  /* 0xffff000024247812 */ /* 0x000fe200078ec0ff */
[----:B------:R-:W-:Y:S01]  /*56e0*/  FFMA.FTZ R46, R46, R53, R47 ;  /* 0x000000352e2e7223 */ /* 0x000fe2000001002f */
[C---:B------:R-:W-:Y:S01]  /*56f0*/  FMUL.FTZ R47, R44.reuse, R45 ;  /* 0x0000002d2c2f7220 */ /* 0x040fe20000410000 */
[----:B------:R-:W-:Y:S01]  /*5700*/  FMUL.FTZ R50, R44, R39 ;  /* 0x000000272c327220 */ /* 0x000fe20000410000 */
[----:B------:R-:W-:Y:S01]  /*5710*/  F2FP.BF16.F32.PACK_AB R54, R55, R54 ;  /* 0x000000363736723e */ /* 0x000fe200000010ff */
        /* <DEDUP_REMOVED lines=9> */
[----:B------:R-:W-:-:S07]  /*57b0*/  IMAD.MOV.U32 R37, RZ, RZ, R54 ;  /* 0x000000ffff257224 */ /* 0x000fce00078e0036 */
.L_x_1583:
[----:B------:R-:W-:Y:S05]  /*57c0*/  BSYNC B2 ;  /* 0x0000000000027941 */ /* 0x000fea0003800000 */
.L_x_1582:
[----:B------:R-:W-:Y:S02]  /*57d0*/  ULDC.64 UR4, c[0x0][0x208] ;  /* 0x0000820000047ab9 */ /* 0x000fe40000000a00 */
[----:B--2---:R1:W-:Y:S03]  /*57e0*/  STG.E.128 desc[UR4][R48.64+0x100], R36 ;  /* 0x0001002430007986 */ /* 0x0043e6000c101d04 */
.L_x_1581:
[----:B------:R-:W-:Y:S05]  /*57f0*/  BSYNC B1 ;  /* 0x0000000000017941 */ /* 0x000fea0003800000 */
.L_x_1580:
[----:B------:R-:W-:-:S13]  /*5800*/  ISETP.NE.AND P3, PT, R95, RZ, PT ;  /* 0x000000ff5f00720c */ /* 0x000fda0003f65270 */
[----:B------:R-:W-:Y:S05]  /*5810*/  @!P3 BRA `(.L_x_1571) ;  /* 0x0000003000a0b947 */ /* 0x000fea0003800000 */
[----:B-1234-:R1:W2:Y:S01]  /*5820*/  LDS.128 R36, [R102+0x27400] ;  /* 0x0274000066247984 */ /* 0x01e2a20000000c00 */
[----:B------:R-:W-:Y:S01]  /*5830*/  ISETP.GE.AND P3, PT, R235, R116, PT ;  /* 0x00000074eb00720c */ /* 0x000fe20003f66270 */
[----:B------:R-:W-:-:S12]  /*5840*/  BSSY B1, `(.L_x_1584) ;  /* 0x0000030000017945 */ /* 0x000fd80003800000 */
[----:B-1----:R-:W-:Y:S05]  /*5850*/  @P3 BRA `(.L_x_1585) ;  /* 0x0000000000b83947 */ /* 0x002fea0003800000 */
[----:B------:R-:W-:Y:S01]  /*5860*/  SHF.R.U64 R44, R42, 0x10, R43 ;  /* 0x000000102a2c7819 */ /* 0x000fe2000000122b */
[----:B--2---:R-:W-:Y:S01]  /*5870*/  IMAD.U32 R42, R39, 0x10000, RZ ;  /* 0x00010000272a7824 */ /* 0x004fe200078e00ff */
[----:B------:R-:W-:Y:S01]  /*5880*/  SHF.R.U64 R47, R40, 0x10, R41 ;  /* 0x00000010282f7819 */ /* 0x000fe20000001229 */
[----:B------:R-:W-:Y:S01]  /*5890*/  IMAD.U32 R40, R38, 0x10000, RZ ;  /* 0x0001000026287824 */ /* 0x000fe200078e00ff */
[----:B------:R-:W-:Y:S02]  /*58a0*/  SHF.R.U32.HI R45, RZ, 0x10, R43 ;  /* 0x00000010ff2d7819 */ /* 0x000fe4000001162b */
[----:B------:R-:W-:Y:S02]  /*58b0*/  SHF.R.U32.HI R46, RZ, 0x10, R41 ;  /* 0x00000010ff2e7819 */ /* 0x000fe40000011629 */
[----:B------:R-:W-:Y:S02]  /*58c0*/  PRMT R117, R117, 0x5410, R44 ;  /* 0x0000541075757816 */ /* 0x000fe4000000002c */
[----:B------:R-:W-:-:S02]  /*58d0*/  PRMT R114, R114, 0x5410, R47 ;  /* 0x0000541072727816 */ /* 0x000fc4000000002f */
[----:B------:R-:W-:Y:S02]  /*58e0*/  PRMT R118, R118, 0x5410, R45 ;  /* 0x0000541076767816 */ /* 0x000fe4000000002d */
[----:B------:R-:W-:Y:S02]  /*58f0*/  LOP3.LUT R43, R39, 0xffff0000, RZ, 0xc0, !PT ;  /* 0xffff0000272b7812 */ /* 0x000fe400078ec0ff */
[----:B------:R-:W-:Y:S01]  /*5900*/  PRMT R115, R115, 0x5410, R46 ;  /* 0x0000541073737816 */ /* 0x000fe2000000002e */
[----:B------:R-:W-:Y:S01]  /*5910*/  IMAD.U32 R47, R118, 0x10000, RZ ;  /* 0x00010000762f7824 */ /* 0x000fe200078e00ff */
[----:B------:R-:W-:Y:S02]  /*5920*/  LOP3.LUT R39, R37, 0xffff0000, RZ, 0xc0, !PT ;  /* 0xffff000025277812 */ /* 0x000fe400078ec0ff */
[----:B------:R-:W-:Y:S01]  /*5930*/  LOP3.LUT R46, R117, 0xffff0000, RZ, 0xc0, !PT ;  /* 0xffff0000752e7812 */ /* 0x000fe200078ec0ff */
[----:B------:R-:W-:Y:S01]  /*5940*/  IMAD.U32 R45, R115, 0x10000, RZ ;  /* 0x00010000732d7824 */ /* 0x000fe200078e00ff */
[----:B------:R-:W-:Y:S01]  /*5950*/  LOP3.LUT R44, R114, 0xffff0000, RZ, 0xc0, !PT ;  /* 0xffff0000722c7812 */ /* 0x000fe200078ec0ff */
[----:B------:R-:W-:Y:S01]  /*5960*/  IMAD.U32 R117, R117, 0x10000, RZ ;  /* 0x0001000075757824 */ /* 0x000fe200078e00ff */
[----:B------:R-:W-:Y:S01]  /*5970*/  LOP3.LUT R41, R38, 0xffff0000, RZ, 0xc0, !PT ;  /* 0xffff000026297812 */ /* 0x000fe200078ec0ff */
[----:B------:R-:W-:-:S02]  /*5980*/  IMAD.U32 R38, R37, 0x10000, RZ ;  /* 0x0001000025267824 */ /* 0x000fc400078e00ff */
[C---:B------:R-:W-:Y:S01]  /*5990*/  FMUL.FTZ R51, R39.reuse, R46 ;  /* 0x0000002e27337220 */ /* 0x040fe20000410000 */
[C---:B------:R-:W-:Y:S02]  /*59a0*/  IMAD.U32 R37, R36.reuse, 0x10000, RZ ;  /* 0x0001000024257824 */ /* 0x040fe400078e00ff */
[-C--:B------:R-:W-:Y:S01]  /*59b0*/  FMUL.FTZ R39, R39, R44.reuse ;  /* 0x0000002c27277220 */ /* 0x080fe20000410000 */
[----:B------:R-:W-:Y:S01]  /*59c0*/  LOP3.LUT R36, R36, 0xffff0000, RZ, 0xc0, !PT ;  /* 0xffff000024247812 */ /* 0x000fe200078ec0ff */
[C---:B------:R-:W-:Y:S01]  /*59d0*/  FMUL.FTZ R53, R41.reuse, R47 ;  /* 0x0000002f29357220 */ /* 0x040fe20000410000 */
[----:B------:R-:W-:Y:S01]  /*59e0*/  LOP3.LUT R118, R118, 0xffff0000, RZ, 0xc0, !PT ;  /* 0xffff000076767812 */ /* 0x000fe200078ec0ff */
[-C--:B------:R-:W-:Y:S01]  /*59f0*/  FMUL.FTZ R41, R41, R45.reuse ;  /* 0x0000002d29297220 */ /* 0x080fe20000410000 */
[----:B------:R-:W-:Y:S01]  /*5a00*/  LOP3.LUT R115, R115, 0xffff0000, RZ, 0xc0, !PT ;  /* 0xffff000073737812 */ /* 0x000fe200078ec0ff */
[----:B------:R-:W-:Y:S02]  /*5a10*/  IMAD.U32 R114, R114, 0x10000, RZ ;  /* 0x0001000072727824 */ /* 0x000fe400078e00ff */
[C---:B------:R-:W-:Y:S01]  /*5a20*/  FFMA.FTZ R51, R38.reuse, R44, -R51 ;  /* 0x0000002c26337223 */ /* 0x040fe20000010833 */
[----:B------:R-:W-:Y:S01]  /*5a30*/  FFMA.FTZ R46, R38, R46, R39 ;  /* 0x0000002e262e7223 */ /* 0x000fe20000010027 */
[----:B------:R-:W-:Y:S01]  /*5a40*/  FFMA.FTZ R53, R40, R45, -R53 ;  /* 0x0000002d28357223 */ /* 0x000fe20000010835 */
[----:B------:R-:W-:Y:S01]  /*5a50*/  FMUL.FTZ R38, R36, R117 ;  /* 0x0000007524267220 */ /* 0x000fe20000410000 */
[----:B------:R-:W-:Y:S01]  /*5a60*/  FFMA.FTZ R40, R40, R47, R41 ;  /* 0x0000002f28287223 */ /* 0x000fe20000010029 */
[C---:B------:R-:W-:Y:S01]  /*5a70*/  FMUL.FTZ R39, R43.reuse, R118 ;  /* 0x000000762b277220 */ /* 0x040fe20000410000 */
[-C--:B------:R-:W-:Y:S01]  /*5a80*/  FMUL.FTZ R36, R36, R114.reuse ;  /* 0x0000007224247220 */ /* 0x080fe20000410000 */
[-C--:B------:R-:W-:Y:S01]  /*5a90*/  FMUL.FTZ R43, R43, R115.reuse ;  /* 0x000000732b2b7220 */ /* 0x080fe20000410000 */
[C---:B------:R-:W-:Y:S01]  /*5aa0*/  FFMA.FTZ R38, R37.reuse, R114, -R38 ;  /* 0x0000007225267223 */ /* 0x040fe20000010826 */
[C---:B------:R-:W-:Y:S01]  /*5ab0*/  FFMA.FTZ R39, R42.reuse, R115, -R39 ;  /* 0x000000732a277223 */ /* 0x040fe20000010827 */
[----:B------:R-:W-:Y:S01]  /*5ac0*/  FFMA.FTZ R37, R37, R117, R36 ;  /* 0x0000007525257223 */ /* 0x000fe20000010024 */
[----:B------:R-:W-:Y:S01]  /*5ad0*/  FFMA.FTZ R42, R42, R118, R43 ;  /* 0x000000762a2a7223 */ /* 0x000fe2000001002b */
[----:B------:R-:W-:-:S02]  /*5ae0*/  F2FP.BF16.F32.PACK_AB R46, R46, R51 ;  /* 0x000000332e2e723e */ /* 0x000fc400000010ff */
[----:B------:R-:W-:Y:S02]  /*5af0*/  F2FP.BF16.F32.PACK_AB R40, R40, R53 ;  /* 0x000000352828723e */ /* 0x000fe400000010ff */
[----:B------:R-:W-:Y:S01]  /*5b00*/  F2FP.BF16.F32.PACK_AB R36, R37, R38 ;  /* 0x000000262524723e */ /* 0x000fe200000010ff */
[----:B------:R-:W-:Y:S01]  /*5b10*/  IMAD.MOV.U32 R37, RZ, RZ, R46 ;  /* 0x000000ffff257224 */ /* 0x000fe200078e002e */
[----:B------:R-:W-:Y:S01]  /*5b20*/  F2FP.BF16.F32.PACK_AB R39, R42, R39 ;  /* 0x000000272a27723e */ /* 0x000fe200000010ff */
[----:B------:R-:W-:-:S07]  /*5b30*/  IMAD.MOV.U32 R38, RZ, RZ, R40 ;  /* 0x000000ffff267224 */ /* 0x000fce00078e0028 */
.L_x_1585:
[----:B------:R-:W-:Y:S05]  /*5b40*/  BSYNC B1 ;  /* 0x0000000000017941 */ /* 0x000fea0003800000 */
.L_x_1584:
[----:B------:R-:W-:Y:S02]  /*5b50*/  ULDC.64 UR4, c[0x0][0x208] ;  /* 0x0000820000047ab9 */ /* 0x000fe40000000a00 */
[----:B--2---:R1:W-:Y:S01]  /*5b60*/  STG.E.128 desc[UR4][R48.64+0x180], R36 ;  /* 0x0001802430007986 */ /* 0x0043e2000c101d04 */
[----:B------:R-:W-:Y:S05]  /*5b70*/  BRA `(.L_x_1571) ;  /* 0x0000002c00c87947 */ /* 0x000fea0003800000 */
.L_x_1547:
        /* <DEDUP_REMOVED lines=16> */
[----:B------:R-:W-:Y:S01]  /*5c80*/  LEA R52, P3, R38, UR4, 0x1 ;  /* 0x0000000426347c11 */ /* 0x000fe2000f8608ff */
[----:B------:R-:W-:Y:S01]  /*5c90*/  IMAD.X R39, R99, 0x1, R32, P2 ;  /* 0x0000000163277824 */ /* 0x000fe200010e0620 */
[----:B------:R-:W-:Y:S01]  /*5ca0*/  LEA R56, P2, R36, UR6, 0x1 ;  /* 0x0000000624387c11 */ /* 0x000fe2000f8408ff */
[----:B------:R-:W-:Y:S01]  /*5cb0*/  IMAD.X R37, R109, 0x1, R34, P5 ;  /* 0x000000016d257824 */ /* 0x000fe200028e0622 */
[----:B------:R-:W-:Y:S02]  /*5cc0*/  ISETP.GE.AND P5, PT, R221, R116, PT ;  /* 0x00000074dd00720c */ /* 0x000fe40003fa6270 */
[----:B------:R-:W-:-:S02]  /*5cd0*/  CS2R R42, SRZ ;  /* 0x00000000002a7805 */ /* 0x000fc4000001ff00 */
[----:B------:R-:W-:Y:S02]  /*5ce0*/  LEA.HI.X R53, R38, UR5, R39, 0x1, P3 ;  /* 0x0000000526357c11 */ /* 0x000fe400098f0c27 */
[----:B------:R-:W-:Y:S02]  /*5cf0*/  CS2R R40, SRZ ;  /* 0x0000000000287805 */ /* 0x000fe4000001ff00 */
[----:B------:R-:W-:Y:S02]  /*5d00*/  ISETP.GE.AND P3, PT, R18, R116, PT ;  /* 0x000000741200720c */ /* 0x000fe40003f66270 */
[----:B------:R-:W-:Y:S02]  /*5d10*/  CS2R R38, SRZ ;  /* 0x0000000000267805 */ /* 0x000fe4000001ff00 */
[----:B------:R-:W-:Y:S02]  /*5d20*/  LEA.HI.X R57, R36, UR7, R37, 0x1, P2 ;  /* 0x0000000724397c11 */ /* 0x000fe400090f0c25 */
[----:B------:R-:W-:-:S02]  /*5d30*/  CS2R R36, SRZ ;  /* 0x0000000000247805 */ /* 0x000fc4000001ff00 */
[----:B------:R-:W-:Y:S02]  /*5d40*/  CS2R R50, SRZ ;  /* 0x0000000000327805 */ /* 0x000fe4000001ff00 */
[----:B------:R-:W-:Y:S02]  /*5d50*/  CS2R R48, SRZ ;  /* 0x0000000000307805 */ /* 0x000fe4000001ff00 */
[----:B------:R-:W-:Y:S02]  /*5d60*/  CS2R R46, SRZ ;  /* 0x00000000002e7805 */ /* 0x000fe4000001ff00 */
[----:B------:R-:W-:Y:S01]  /*5d70*/  CS2R R44, SRZ ;  /* 0x00000000002c7805 */ /* 0x000fe2000001ff00 */
[----:B------:R-:W-:Y:S02]  /*5d80*/  ULDC.64 UR8, c[0x0][0x208] ;  /* 0x0000820000087ab9 */ /* 0x000fe40000000a00 */
[----:B------:R0:W5:Y:S04]  /*5d90*/  @!P5 LDG.E.128 R36, desc[UR8][R52.64+0x80] ;  /* 0x000080083424d981 */ /* 0x000168000c1e1d00 */
[----:B------:R0:W5:Y:S04]  /*5da0*/  @!P3 LDG.E.128 R40, desc[UR8][R52.64] ;  /* 0x000000083428b981 */ /* 0x000168000c1e1d00 */
[----:B------:R0:W5:Y:S04]  /*5db0*/  @!P3 LDG.E.128 R48, desc[UR8][R56.64] ;  /* 0x000000083830b981 */ /* 0x000168000c1e1d00 */
[----:B------:R0:W5:Y:S02]  /*5dc0*/  @!P5 LDG.E.128 R44, desc[UR8][R56.64+0x80] ;  /* 0x00008008382cd981 */ /* 0x000164000c1e1d00 */
.L_x_1587:
[----:B------:R-:W-:Y:S05]  /*5dd0*/  BSYNC B1 ;  /* 0x0000000000017941 */ /* 0x000fea0003800000 */
.L_x_1586:
        /* <DEDUP_REMOVED lines=19> */
[----:B------:R-:W-:Y:S02]  /*5f10*/  CS2R R64, SRZ ;  /* 0x0000000000407805 */ /* 0x000fe4000001ff00 */
[----:B------:R-:W-:Y:S02]  /*5f20*/  CS2R R62, SRZ ;  /* 0x00000000003e7805 */ /* 0x000fe4000001ff00 */
[----:B------:R-:W-:Y:S02]  /*5f30*/  IADD3.X R109, R34, R109, R26, P2, P5 ;  /* 0x0000006d226d7210 */ /* 0x000fe400017ea41a */
[----:B------:R-:W-:Y:S02]  /*5f40*/  CS2R R60, SRZ ;  /* 0x00000000003c7805 */ /* 0x000fe4000001ff00 */
[----:B------:R-:W-:Y:S01]  /*5f50*/  LEA R68, P5, R71, UR4, 0x1 ;  /* 0x0000000447447c11 */ /* 0x000fe2000f8a08ff */
[----:B------:R-:W-:Y:S01]  /*5f60*/  ULDC.64 UR8, c[0x0][0x208] ;  /* 0x0000820000087ab9 */ /* 0x000fe20000000a00 */
[----:B------:R-:W-:-:S02]  /*5f70*/  LEA R70, P2, R52, UR6, 0x1 ;  /* 0x0000000634467c11 */ /* 0x000fc4000f8408ff */
[----:B------:R-:W-:Y:S02]  /*5f80*/  LEA.HI.X R69, R71, UR5, R54, 0x1, P5 ;  /* 0x0000000547457c11 */ /* 0x000fe4000a8f0c36 */
[----:B------:R-:W-:Y:S02]  /*5f90*/  CS2R R54, SRZ ;  /* 0x0000000000367805 */ /* 0x000fe4000001ff00 */
[----:B------:R-:W-:Y:S02]  /*5fa0*/  LEA.HI.X R71, R52, UR7, R109, 0x1, P2 ;  /* 0x0000000734477c11 */ /* 0x000fe400090f0c6d */
[----:B------:R-:W-:Y:S02]  /*5fb0*/  CS2R R52, SRZ ;  /* 0x0000000000347805 */ /* 0x000fe4000001ff00 */
[-C--:B------:R-:W-:Y:S02]  /*5fc0*/  ISETP.GE.AND P5, PT, R18, R116.reuse, PT ;  /* 0x000000741200720c */ /* 0x080fe40003fa6270 */
[----:B------:R-:W-:-:S11]  /*5fd0*/  ISETP.GE.AND P2, PT, R221, R116, PT ;  /* 0x00000074dd00720c */ /* 0x000fd60003f46270 */
[----:B------:R0:W5:Y:S04]  /*5fe0*/  @!P5 LDG.E.128 R56, desc[UR8][R68.64] ;  /* 0x000000084438d981 */ /* 0x000168000c1e1d00 */
[----:B------:R0:W5:Y:S04]  /*5ff0*/  @!P2 LDG.E.128 R52, desc[UR8][R68.64+0x80] ;  /* 0x000080084434a981 */ /* 0x000168000c1e1d00 */
[----:B------:R0:W5:Y:S04]  /*6000*/  @!P5 LDG.E.128 R64, desc[UR8][R70.64] ;  /* 0x000000084640d981 */ /* 0x000168000c1e1d00 */
[----:B------:R0:W5:Y:S02]  /*6010*/  @!P2 LDG.E.128 R60, desc[UR8][R70.64+0x80] ;  /* 0x00008008463ca981 */ /* 0x000164000c1e1d00 */
.L_x_1589:
[----:B------:R-:W-:Y:S05]  /*6020*/  BSYNC B1 ;  /* 0x0000000000017941 */ /* 0x000fea0003800000 */
.L_x_1588:
[----:B0-----:R-:W2:Y:S01]  /*6030*/  LDL R68, [R1+0x20] ;  /* 0x0000200001447983 */ /* 0x001ea20000100800 */
[----:B-----5:R-:W-:Y:S02]  /*6040*/  IMAD.MOV.U32 R69, RZ, RZ, R39 ;  /* 0x000000ffff457224 */ /* 0x020fe400078e0027 */
[----:B------:R-:W-:Y:S02]  /*6050*/  IMAD.MOV.U32 R70, RZ, RZ, R42 ;  /* 0x000000ffff467224 */ /* 0x000fe400078e002a */
[----:B------:R-:W-:-:S05]  /*6060*/  IMAD.MOV.U32 R71, RZ, RZ, R43 ;  /* 0x000000ffff477224 */ /* 0x000fca00078e002b */
[----:B------:R-:W-:Y:S02]  /*6070*/  PRMT R123, R70, 0x5410, R71 ;  /* 0x00005410467b7816 */ /* 0x000fe40000000047 */
[----:B--2---:R-:W-:Y:S01]  /*6080*/  R2UR UR4, R68 ;  /* 0x00000000440472ca */ /* 0x004fe200000e0000 */
[----:B------:R-:W-:-:S05]  /*6090*/  IMAD.MOV.U32 R68, RZ, RZ, R38 ;  /* 0x000000ffff447224 */ /* 0x000fca00078e0026 */
[----:B------:R-:W-:Y:S01]  /*60a0*/  PRMT R134, R69, 0x5410, R68 ;  /* 0x0000541045867816 */ /* 0x000fe20000000044 */
[----:B------:R-:W-:Y:S02]  /*60b0*/  IMAD.MOV.U32 R68, RZ, RZ, R36 ;  /* 0x000000ffff447224 */ /* 0x000fe400078e0024 */
[----:B------:R-:W-:-:S04]  /*60c0*/  IMAD.MOV.U32 R69, RZ, RZ, R37 ;  /* 0x000000ffff457224 */ /* 0x000fc800078e0025 */
[----:B------:R-:W-:Y:S01]  /*60d0*/  UISETP.NE.AND UP0, UPT, UR4, 0x3, UPT ;  /* 0x000000030400788c */ /* 0x000fe2000bf05270 */
[----:B------:R-:W-:Y:S01]  /*60e0*/  PRMT R135, R69, 0x5410, R68 ;  /* 0x0000541045877816 */ /* 0x000fe20000000044 */
[----:B------:R-:W-:Y:S02]  /*60f0*/  IMAD.MOV.U32 R68, RZ, RZ, R40 ;  /* 0x000000ffff447224 */ /* 0x000fe400078e0028 */
[----:B------:R-:W-:Y:S02]  /*6100*/  IMAD.MOV.U32 R69, RZ, RZ, R41 ;  /* 0x000000ffff457224 */ /* 0x000fe400078e0029 */
[----:B------:R-:W-:-:S03]  /*6110*/  PLOP3.LUT P2, PT, PT, PT, UP0, 0x80, 0x0 ;  /* 0x000000000000781c */ /* 0x000fc60003f4f008 */
        /* <DEDUP_REMOVED lines=39> */
[----:B------:R-:W-:Y:S06]  /*6390*/  @!P2 BRA `(.L_x_1590) ;  /* 0x000000000004a947 */ /* 0x000fec0003800000 */
[----:B------:R-:W-:Y:S01]  /*63a0*/  BPT.TRAP 0x1 ;  /* 0x000000040000795c */ /* 0x000fe20000300000 */
.L_x_1590:
[----:B------:R-:W-:Y:S01]  /*63b0*/  IMAD R99, R17, 0x8, R16 ;  /* 0x0000000811637824 */ /* 0x000fe200078e0210 */
[----:B------:R-:W-:Y:S01]  /*63c0*/  SHF.L.U32 R109, R236, 0x1f, RZ ;  /* 0x0000001fec6d7819 */ /* 0x000fe200000006ff */
[----:B------:R-:W0:Y:S01]  /*63d0*/  LDC R117, c[0x0][0x2f4] ;  /* 0x0000bd00ff757b82 */ /* 0x000e220000000800 */
[----:B------:R-:W-:Y:S01]  /*63e0*/  BSSY B1, `(.L_x_1591) ;  /* 0x0000004000017945 */ /* 0x000fe20003800000 */
[----:B------:R-:W-:Y:S01]  /*63f0*/  IMAD.MOV.U32 R111, RZ, RZ, R72 ;  /* 0x000000ffff6f7224 */ /* 0x000fe200078e0048 */
[----:B------:R-:W1:Y:S02]  /*6400*/  SYNCS.PHASECHK.TRANS64.TRYWAIT P5, [R99+URZ+0x30890], R109 ;  /* 0x0308906d630075a7 */ /* 0x000e6400080a017f */
[----:B-1----:R-:W-:Y:S05]  /*6410*/  @!P5 BRA `(.L_x_1592) ;  /* 0x00000290002cd947 */ /* 0x002fea0003800000 */
.L_x_2021:
[----:B------:R-:W-:Y:S05]  /*6420*/  BSYNC B1 ;  /* 0x0000000000017941 */ /* 0x000fea0003800000 */
.L_x_1591:
[----:B------:R-:W2:Y:S01]  /*6430*/  LDC.64 R112, c[0x0][0x300] ;  /* 0x0000c000ff707b82 */ /* 0x000ea20000000a00 */
[----:B------:R-:W-:Y:S01]  /*6440*/  BSSY B1, `(.L_x_1593) ;  /* 0x0000118000017945 */ /* 0x000fe20003800000 */
[----:B0-----:R-:W-:-:S03]  /*6450*/  IMAD.IADD R118, R117, 0x1, -R29 ;  /* 0x0000000175767824 */ /* 0x001fc600078e0a1d */
[----:B------:R-:W-:Y:S05]  /*6460*/  @P4 BRA `(.L_x_1594) ;  /* 0x0000001000544947 */ /* 0x000fea0003800000 */
[----:B------:R-:W-:Y:S01]  /*6470*/  ISETP.NE.AND P4, PT, R30, RZ, PT ;  /* 0x000000ff1e00720c */ /* 0x000fe20003f85270 */
[-C--:B--2---:R-:W-:Y:S01]  /*6480*/  IMAD.WIDE.U32 R114, R23, R112.reuse, R110 ;  /* 0x0000007017727225 */ /* 0x084fe200078e006e */
[----:B------:R-:W-:Y:S01]  /*6490*/  SHF.R.S32.HI R68, RZ, 0x1f, R23 ;  /* 0x0000001fff447819 */ /* 0x000fe20000011417 */
[----:B------:R-:W-:Y:S04]  /*64a0*/  BSSY B2, `(.L_x_1595) ;  /* 0x000008a000027945 */ /* 0x000fe80003800000 */
[----:B------:R-:W-:-:S04]  /*64b0*/  IMAD R119, R68, R112, RZ ;  /* 0x0000007044777224 */ /* 0x000fc800078e02ff */
[----:B------:R-:W-:-:S04]  /*64c0*/  IMAD R119, R23, R113, R119 ;  /* 0x0000007117777224 */ /* 0x000fc800078e0277 */
[----:B------:R-:W-:Y:S01]  /*64d0*/  IMAD.IADD R119, R119, 0x1, R115 ;  /* 0x0000000177777824 */ /* 0x000fe200078e0273 */
[----:B------:R-:W-:Y:S06]  /*64e0*/  @!P4 BRA `(.L_x_1596) ;  /* 0x000000080014c947 */ /* 0x000fec0003800000 */
[----:B------:R-:W2:Y:S01]  /*64f0*/  LDL R70, [R1+0x28] ;  /* 0x0000280001467983 */ /* 0x000ea20000100800 */
[----:B------:R-:W-:Y:S01]  /*6500*/  SEL R68, R29, R118, !P0 ;  /* 0x000000761d447207 */ /* 0x000fe20004000000 */
[C---:B------:R-:W-:Y:S01]  /*6510*/  IMAD.SHL.U32 R71, R23.reuse, 0x40, RZ ;  /* 0x0000004017477824 */ /* 0x040fe200078e00ff */
[----:B------:R-:W-:Y:S01]  /*6520*/  ISETP.GE.AND P4, PT, R18, R116, PT ;  /* 0x000000741200720c */ /* 0x000fe20003f86270 */
[----:B------:R-:W-:Y:S01]  /*6530*/  IMAD.SHL.U32 R72, R23, 0x40, RZ ;  /* 0x0000004017487824 */ /* 0x000fe200078e00ff */
[----:B------:R-:W-:Y:S01]  /*6540*/  SHF.R.S32.HI R69, RZ, 0x1f, R68 ;  /* 0x0000001fff457819 */ /* 0x000fe20000011444 */
[----:B------:R-:W-:Y:S01]  /*6550*/  BSSY B3, `(.L_x_1597) ;  /* 0x0000071000037945 */ /* 0x000fe20003800000 */
[----:B------:R-:W-:Y:S02]  /*6560*/  LOP3.LUT R71, R71, 0x1c0, RZ, 0xc0, !PT ;  /* 0x000001c047477812 */ /* 0x000fe400078ec0ff */
[----:B------:R-:W-:Y:S02]  /*6570*/  LEA.HI R68, R69, R68, RZ, 0x4 ;  /* 0x0000004445447211 */ /* 0x000fe400078f20ff */
[----:B------:R-:W-:-:S02]  /*6580*/  SHF.R.U32.HI R71, RZ, 0x3, R71 ;  /* 0x00000003ff477819 */ /* 0x000fc40000011647 */
[----:B------:R-:W-:-:S04]  /*6590*/  LEA.HI.SX32 R68, R68, R35, 0x1c ;  /* 0x0000002344447211 */ /* 0x000fc800078fe2ff */
[----:B------:R-:W-:Y:S01]  /*65a0*/  SHF.R.S32.HI R69, RZ, 0x1f, R68 ;  /* 0x0000001fff457819 */ /* 0x000fe20000011444 */
[----:B------:R-:W-:-:S03]  /*65b0*/  IMAD.SHL.U32 R120, R68, 0x8, RZ ;  /* 0x0000000844787824 */ /* 0x000fc600078e00ff */
[----:B------:R-:W-:Y:S02]  /*65c0*/  LEA.HI R68, R69, R68, RZ, 0x3 ;  /* 0x0000004445447211 */ /* 0x000fe400078f18ff */
[----:B------:R-:W-:-:S03]  /*65d0*/  LOP3.LUT R69, R120, 0x38, RZ, 0xc0, !PT ;  /* 0x0000003878457812 */ /* 0x000fc600078ec0ff */
[----:B------:R-:W-:Y:S01]  /*65e0*/  IMAD.SHL.U32 R68, R68, 0x200, RZ ;  /* 0x0000020044447824 */ /* 0x000fe200078e00ff */
[----:B------:R-:W-:-:S04]  /*65f0*/  LOP3.LUT R69, R69, 0x1c0, R72, 0xf8, !PT ;  /* 0x000001c045457812 */ /* 0x000fc800078ef848 */
[----:B------:R-:W-:Y:S02]  /*6600*/  LOP3.LUT R68, R68, 0x7ffff000, RZ, 0xc0, !PT ;  /* 0x7ffff00044447812 */ /* 0x000fe400078ec0ff */
[----:B------:R-:W-:-:S04]  /*6610*/  LOP3.LUT R69, R69, R71, RZ, 0x3c, !PT ;  /* 0x0000004745457212 */ /* 0x000fc800078e3cff */
[----:B--2---:R-:W-:-:S05]  /*6620*/  IADD3 R68, R69, R68, R70 ;  /* 0x0000004445447210 */ /* 0x004fca0007ffe046 */
[C---:B------:R-:W-:Y:S02]  /*6630*/  IMAD R72, R17.reuse, 0x4000, R68 ;  /* 0x0000400011487824 */ /* 0x040fe400078e0244 */
[----:B------:R-:W-:Y:S02]  /*6640*/  IMAD R68, R17, 0x4000, R6 ;  /* 0x0000400011447824 */ /* 0x000fe400078e0206 */
[--C-:B------:R-:W-:Y:S02]  /*6650*/  IMAD R72, R72, 0x2, R16.reuse ;  /* 0x0000000248487824 */ /* 0x100fe400078e0210 */
[----:B------:R-:W-:-:S04]  /*6660*/  IMAD R68, R68, 0x2, R16 ;  /* 0x0000000244447824 */ /* 0x000fc800078e0210 */
[----:B------:R-:W0:Y:S04]  /*6670*/  LDS.128 R72, [R72+0x20400] ;  /* 0x0204000048487984 */ /* 0x000e280000000c00 */
[----:B------:R-:W2:Y:S01]  /*6680*/  LDS.128 R68, [R68+0x20400] ;  /* 0x0204000044447984 */ /* 0x000ea20000000c00 */
[----:B------:R-:W-:Y:S05]  /*6690*/  @P4 BRA `(.L_x_1598) ;  /* 0x0000000400704947 */ /* 0x000fea0003800000 */
[--C-:B------:R-:W-:Y:S02]  /*66a0*/  SHF.R.U64 R40, R40, 0x10, R41.reuse ;  /* 0x0000001028287819 */ /* 0x100fe40000001229 */
[----:B------:R-:W-:Y:S02]  /*66b0*/  SHF.R.U32.HI R121, RZ, 0x10, R41 ;  /* 0x00000010ff797819 */ /* 0x000fe40000011629 */
[C---:B------:R-:W-:Y:S02]  /*66c0*/  PRMT R40, R122.reuse, 0x5432, R40 ;  /* 0x000054327a287816 */ /* 0x040fe40000000028 */
[----:B------:R-:W-:Y:S02]  /*66d0*/  PRMT R121, R122, 0x5410, R121 ;  /* 0x000054107a797816 */ /* 0x000fe40000000079 */
[----:B------:R-:W-:Y:S02]  /*66e0*/  SHF.R.U32.HI R122, RZ, 0x10, R49 ;  /* 0x00000010ff7a7819 */ /* 0x000fe40000011631 */
[----:B------:R-:W-:-:S02]  /*66f0*/  SHF.R.U64 R41, R42, 0x10, R43 ;  /* 0x000000102a297819 */ /* 0x000fc4000000122b */
[----:B------:R-:W-:Y:S02]  /*6700*/  SHF.R.U32.HI R42, RZ, 0x10, R43 ;  /* 0x00000010ff2a7819 */ /* 0x000fe4000001162b */
[----:B------:R-:W-:Y:S02]  /*6710*/  SHF.R.U64 R43, R48, 0x10, R49 ;  /* 0x00000010302b7819 */ /* 0x000fe40000001231 */
[--C-:B------:R-:W-:Y:S02]  /*6720*/  SHF.R.U64 R48, R50, 0x10, R51.reuse ;  /* 0x0000001032307819 */ /* 0x100fe40000001233 */
[----:B------:R-:W-:Y:S01]  /*6730*/  SHF.R.U32.HI R49, RZ, 0x10, R51 ;  /* 0x00000010ff317819 */ /* 0x000fe20000011633 */
[----:B--2---:R-:W-:Y:S01]  /*6740*/  IMAD.U32 R51, R69, 0x10000, RZ ;  /* 0x0001000045337824 */ /* 0x004fe200078e00ff */
[----:B------:R-:W-:Y:S02]  /*6750*/  PRMT R122, R125, 0x5432, R122 ;  /* 0x000054327d7a7816 */ /* 0x000fe4000000007a */
[----:B------:R-:W-:-:S02]  /*6760*/  PRMT R41, R123, 0x5410, R41 ;  /* 0x000054107b297816 */ /* 0x000fc40000000029 */
[----:B------:R-:W-:Y:S01]  /*6770*/  PRMT R42, R123, 0x5432, R42 ;  /* 0x000054327b2a7816 */ /* 0x000fe2000000002a */
[----:B------:R-:W-:Y:S01]  /*6780*/  IMAD.U32 R123, R122, 0x10000, RZ ;  /* 0x000100007a7b7824 */ /* 0x000fe200078e00ff */
[C---:B------:R-:W-:Y:S02]  /*6790*/  PRMT R48, R124.reuse, 0x5432, R48 ;  /* 0x000054327c307816 */ /* 0x040fe40000000030 */
[----:B------:R-:W-:Y:S01]  /*67a0*/  PRMT R49, R124, 0x5410, R49 ;  /* 0x000054107c317816 */ /* 0x000fe20000000031 */
[----:B0-----:R-:W-:Y:S01]  /*67b0*/  IMAD.U32 R124, R73, 0x10000, RZ ;  /* 0x00010000497c7824 */ /* 0x001fe200078e00ff */
[----:B------:R-:W-:Y:S01]  /*67c0*/  PRMT R43, R125, 0x5410, R43 ;  /* 0x000054107d2b7816 */ /* 0x000fe2000000002b */
[----:B------:R-:W-:Y:S01]  /*67d0*/  IMAD.U32 R125, R121, 0x10000, RZ ;  /* 0x00010000797d7824 */ /* 0x000fe200078e00ff */
[----:B------:R-:W-:Y:S01]  /*67e0*/  LOP3.LUT R122, R122, 0xffff0000, RZ, 0xc0, !PT ;  /* 0xffff00007a7a7812 */ /* 0x000fe200078ec0ff */
[C---:B------:R-:W-:Y:S01]  /*67f0*/  FMUL.FTZ R50, R124.reuse, R123 ;  /* 0x0000007b7c327220 */ /* 0x040fe20000410000 */
[----:B------:R-:W-:Y:S01]  /*6800*/  LOP3.LUT R73, R73, 0xffff0000, RZ, 0xc0, !PT ;  /* 0xffff000049497812 */ /* 0x000fe200078ec0ff */
[----:B------:R-:W-:-:S02]  /*6810*/  FMUL.FTZ R124, R124, R125 ;  /* 0x0000007d7c7c7220 */ /* 0x000fc40000410000 */
[C---:B------:R-:W-:Y:S02]  /*6820*/  FFMA.FTZ R50, R51.reuse, R125, -R50 ;  /* 0x0000007d33327223 */ /* 0x040fe40000010832 */
[----:B------:R-:W-:Y:S01]  /*6830*/  FFMA.FTZ R51, R51, R123, R124 ;  /* 0x0000007b33337223 */ /* 0x000fe2000001007c */
[----:B------:R-:W-:Y:S01]  /*6840*/  LOP3.LUT R123, R121, 0xffff0000, RZ, 0xc0, !PT ;  /* 0xffff0000797b7812 */ /* 0x000fe200078ec0ff */
[----:B------:R-:W-:Y:S01]  /*6850*/  IMAD.U32 R124, R75, 0x10000, RZ ;  /* 0x000100004b7c7824 */ /* 0x000fe200078e00ff */
[----:B------:R-:W-:Y:S01]  /*6860*/  LOP3.LUT R121, R69, 0xffff0000, RZ, 0xc0, !PT ;  /* 0xffff000045797812 */ /* 0x000fe200078ec0ff */
[----:B------:R-:W-:Y:S01]  /*6870*/  FMUL.FTZ R69, R73, R122 ;  /* 0x0000007a49457220 */ /* 0x000fe20000410000 */
[----:B------:R-:W-:Y:S01]  /*6880*/  LOP3.LUT R75, R75, 0xffff0000, RZ, 0xc0, !PT ;  /* 0xffff00004b4b7812 */ /* 0x000fe200078ec0ff */
[-C--:B------:R-:W-:Y:S02]  /*6890*/  FMUL.FTZ R73, R73, R123.reuse ;  /* 0x0000007b49497220 */ /* 0x080fe40000410000 */
[----:B------:R-:W-:Y:S01]  /*68a0*/  FFMA.FTZ R69, R121, R123, -R69 ;  /* 0x0000007b79457223 */ /* 0x000fe20000010845 */
[----:B------:R-:W-:-:S02]  /*68b0*/  IMAD.U32 R123, R49, 0x10000, RZ ;  /* 0x00010000317b7824 */ /* 0x000fc400078e00ff */
[----:B------:R-:W-:Y:S01]  /*68c0*/  FFMA.FTZ R73, R121, R122, R73 ;  /* 0x0000007a79497223 */ /* 0x000fe20000010049 */
[----:B------:R-:W-:Y:S01]  /*68d0*/  IMAD.U32 R122, R71, 0x10000, RZ ;  /* 0x00010000477a7824 */ /* 0x000fe200078e00ff */
[----:B------:R-:W-:Y:S01]  /*68e0*/  LOP3.LUT R49, R49, 0xffff0000, RZ, 0xc0, !PT ;  /* 0xffff000031317812 */ /* 0x000fe200078ec0ff */
[----:B------:R-:W-:Y:S02]  /*68f0*/  IMAD.U32 R121, R42, 0x10000, RZ ;  /* 0x000100002a797824 */ /* 0x000fe400078e00ff */
[----:B------:R-:W-:Y:S01]  /*6900*/  FMUL.FTZ R125, R124, R123 ;  /* 0x0000007b7c7d7220 */ /* 0x000fe20000410000 */
[----:B------:R-:W-:Y:S01]  /*6910*/  F2FP.BF16.F32.PACK_AB R73, R73, R51 ;  /* 0x000000334949723e */ /* 0x000fe200000010ff */
[----:B------:R-:W-:Y:S01]  /*6920*/  IMAD.U32 R51, R43, 0x10000, RZ ;  /* 0x000100002b337824 */ /* 0x000fe200078e00ff */
[----:B------:R-:W-:Y:S01]  /*6930*/  F2FP.BF16.F32.PACK_AB R69, R69, R50 ;  /* 0x000000324545723e */ /* 0x000fe200000010ff */
[-C--:B------:R-:W-:Y:S01]  /*6940*/  FFMA.FTZ R125, R122, R121.reuse, -R125 ;  /* 0x000000797a7d7223 */ /* 0x080fe2000001087d */
[----:B------:R-:W-:Y:S01]  /*6950*/  FMUL.FTZ R121, R124, R121 ;  /* 0x000000797c797220 */ /* 0x000fe20000410000 */
[----:B------:R-:W-:Y:S01]  /*6960*/  IMAD.U32 R50, R68, 0x10000, RZ ;  /* 0x0001000044327824 */ /* 0x000fe200078e00ff */
[----:B------:R-:W-:-:S02]  /*6970*/  LOP3.LUT R43, R43, 0xffff0000, RZ, 0xc0, !PT ;  /* 0xffff00002b2b7812 */ /* 0x000fc400078ec0ff */
[----:B------:R-:W-:Y:S01]  /*6980*/  FFMA.FTZ R122, R122, R123, R121 ;  /* 0x0000007b7a7a7223 */ /* 0x000fe20000010079 */
[----:B------:R-:W-:Y:S02]  /*6990*/  LOP3.LUT R121, R42, 0xffff0000, RZ, 0xc0, !PT ;  /* 0xffff00002a797812 */ /* 0x000fe400078ec0ff */
[----:B------:R-:W-:Y:S01]  /*69a0*/  LOP3.LUT R42, R71, 0xffff0000, RZ, 0xc0, !PT ;  /* 0xffff0000472a7812 */ /* 0x000fe200078ec0ff */
[C---:B------:R-:W-:Y:S01]  /*69b0*/  FMUL.FTZ R71, R75.reuse, R49 ;  /* 0x000000314b477220 */ /* 0x040fe20000410000 */
[----:B------:R-:W-:Y:S01]  /*69c0*/  LOP3.LUT R68, R68, 0xffff0000, RZ, 0xc0, !PT ;  /* 0xffff000044447812 */ /* 0x000fe200078ec0ff */
[-C--:B------:R-:W-:Y:S02]  /*69d0*/  FMUL.FTZ R75, R75, R121.reuse ;  /* 0x000000794b4b7220 */ /* 0x080fe40000410000 */
[----:B------:R-:W-:Y:S01]  /*69e0*/  FFMA.FTZ R71, R42, R121, -R71 ;  /* 0x000000792a477223 */ /* 0x000fe20000010847 */
[----:B------:R-:W-:Y:S02]  /*69f0*/  IMAD.U32 R121, R40, 0x10000, RZ ;  /* 0x0001000028797824 */ /* 0x000fe400078e00ff */
[----:B------:R-:W-:Y:S01]  /*6a00*/  FFMA.FTZ R42, R42, R49, R75 ;  /* 0x000000312a2a7223 */ /* 0x000fe2000001004b */
[----:B------:R-:W-:Y:S01]  /*6a10*/  IMAD.U32 R75, R72, 0x10000, RZ ;  /* 0x00010000484b7824 */ /* 0x000fe200078e00ff */
[----:B------:R-:W-:-:S02]  /*6a20*/  LOP3.LUT R40, R40, 0xffff0000, RZ, 0xc0, !PT ;  /* 0xffff000028287812 */ /* 0x000fc400078ec0ff */
[----:B------:R-:W-:Y:S01]  /*6a30*/  F2FP.BF16.F32.PACK_AB R71, R71, R125 ;  /* 0x0000007d4747723e */ /* 0x000fe200000010ff */
[C---:B------:R-:W-:Y:S01]  /*6a40*/  FMUL.FTZ R49, R75.reuse, R51 ;  /* 0x000000334b317220 */ /* 0x040fe20000410000 */
[-C--:B------:R-:W-:Y:S01]  /*6a50*/  FMUL.FTZ R75, R75, R121.reuse ;  /* 0x000000794b4b7220 */ /* 0x080fe20000410000 */
[----:B------:R-:W-:Y:S02]  /*6a60*/  F2FP.BF16.F32.PACK_AB R42, R42, R122 ;  /* 0x0000007a2a2a723e */ /* 0x000fe400000010ff */
[C---:B------:R-:W-:Y:S01]  /*6a70*/  FFMA.FTZ R49, R50.reuse, R121, -R49 ;  /* 0x0000007932317223 */ /* 0x040fe20000010831 */
[----:B------:R-:W-:Y:S01]  /*6a80*/  FFMA.FTZ R50, R50, R51, R75 ;  /* 0x0000003332327223 */ /* 0x000fe2000001004b */
[----:B------:R-:W-:Y:S01]  /*6a90*/  LOP3.LUT R51, R72, 0xffff0000, RZ, 0xc0, !PT ;  /* 0xffff000048337812 */ /* 0x000fe200078ec0ff */
[----:B------:R-:W-:-:S04]  /*6aa0*/  IMAD.U32 R121, R74, 0x10000, RZ ;  /* 0x000100004a797824 */ /* 0x000fc800078e00ff */
        /* <DEDUP_REMOVED lines=21> */
[----:B------:R-:W-:Y:S02]  /*6c00*/  IMAD.MOV.U32 R68, RZ, RZ, R40 ;  /* 0x000000ffff447224 */ /* 0x000fe400078e0028 */
[----:B------:R-:W-:Y:S01]  /*6c10*/  IMAD.MOV.U32 R72, RZ, RZ, R43 ;  /* 0x000000ffff487224 */ /* 0x000fe200078e002b */
[----:B------:R-:W-:Y:S01]  /*6c20*/  F2FP.BF16.F32.PACK_AB R70, R70, R75 ;  /* 0x0000004b4646723e */ /* 0x000fe200000010ff */
[----:B------:R-:W-:Y:S01]  /*6c30*/  IMAD.MOV.U32 R75, RZ, RZ, R42 ;  /* 0x000000ffff4b7224 */ /* 0x000fe200078e002a */
[----:B------:R-:W-:-:S05]  /*6c40*/  F2FP.BF16.F32.PACK_AB R51, R51, R121 ;  /* 0x000000793333723e */ /* 0x000fca00000010ff */
[----:B------:R-:W-:-:S07]  /*6c50*/  IMAD.MOV.U32 R74, RZ, RZ, R51 ;  /* 0x000000ffff4a7224 */ /* 0x000fce00078e0033 */
.L_x_1598:
[----:B------:R-:W-:Y:S05]  /*6c60*/  BSYNC B3 ;  /* 0x0000000000037941 */ /* 0x000fea0003800000 */
.L_x_1597:
        /* <DEDUP_REMOVED lines=8> */
[----:B------:R-:W-:-:S05]  /*6cf0*/  LEA.HI.X R41, R41, R107, R43, 0x1, P5 ;  /* 0x0000006b29297211 */ /* 0x000fca00028f0c2b */
[----:B--2---:R2:W-:Y:S02]  /*6d00*/  STG.E.128 desc[UR4][R40.64], R68 ;  /* 0x0000004428007986 */ /* 0x0045e4000c101d04 */
[----:B--2---:R-:W-:-:S04]  /*6d10*/  @!P4 LEA R40, P5, R120, R106, 0x1 ;  /* 0x0000006a7828c211 */ /* 0x004fc800078a08ff */
[----:B------:R-:W-:-:S05]  /*6d20*/  @!P4 LEA.HI.X R41, R120, R107, R42, 0x1, P5 ;  /* 0x0000006b7829c211 */ /* 0x000fca00028f0c2a */
[----:B0-----:R0:W-:Y:S04]  /*6d30*/  @!P4 STG.E.128 desc[UR4][R40.64], R72 ;  /* 0x000000482800c986 */ /* 0x0011e8000c101d04 */
.L_x_1596:
[----:B------:R-:W-:Y:S05]  /*6d40*/  BSYNC B2 ;  /* 0x0000000000027941 */ /* 0x000fea0003800000 */
.L_x_1595:
[----:B------:R-:W-:-:S13]  /*6d50*/  ISETP.NE.AND P4, PT, R93, RZ, PT ;  /* 0x000000ff5d00720c */ /* 0x000fda0003f85270 */
[----:B------:R-:W-:Y:S05]  /*6d60*/  @!P4 BRA `(.L_x_1594) ;  /* 0x000000080014c947 */ /* 0x000fea0003800000 */
[----:B------:R-:W2:Y:S01]  /*6d70*/  LDL R42, [R1+0x28] ;  /* 0x00002800012a7983 */ /* 0x000ea20000100800 */
[----:B0-----:R-:W-:Y:S01]  /*6d80*/  SEL R40, R29, R118, !P1 ;  /* 0x000000761d287207 */ /* 0x001fe20004800000 */
[----:B------:R-:W-:Y:S01]  /*6d90*/  IMAD.SHL.U32 R43, R23, 0x40, RZ ;  /* 0x00000040172b7824 */ /* 0x000fe200078e00ff */
        /* <DEDUP_REMOVED lines=24> */
[----:B------:R-:W-:Y:S01]  /*6f20*/  SHF.R.U64 R38, R38, 0x10, R39 ;  /* 0x0000001026267819 */ /* 0x000fe20000001227 */
[----:B0-----:R-:W-:Y:S01]  /*6f30*/  IMAD.U32 R73, R49, 0x10000, RZ ;  /* 0x0001000031497824 */ /* 0x001fe200078e00ff */
[--C-:B------:R-:W-:Y:S01]  /*6f40*/  SHF.R.U32.HI R69, RZ, 0x10, R45.reuse ;  /* 0x00000010ff457819 */ /* 0x100fe2000001162d */
[----:B--2---:R-:W-:Y:S01]  /*6f50*/  IMAD.U32 R71, R41, 0x10000, RZ ;  /* 0x0001000029477824 */ /* 0x004fe200078e00ff */
        /* <DEDUP_REMOVED lines=88> */
.L_x_1600:
[----:B------:R-:W-:Y:S05]  /*74e0*/  BSYNC B2 ;  /* 0x0000000000027941 */ /* 0x000fea0003800000 */
.L_x_1599:
        /* <DEDUP_REMOVED lines=13> */
.L_x_1594:
[----:B------:R-:W-:Y:S05]  /*75c0*/  BSYNC B1 ;  /* 0x0000000000017941 */ /* 0x000fea0003800000 */
.L_x_1593:
[----:B---3--:R-:W-:Y:S02]  /*75d0*/  VIADD R37, R23, 0x20 ;  /* 0x0000002017257836 */ /* 0x008fe40000000000 */
[-C--:B--2---:R-:W-:Y:S02]  /*75e0*/  IMAD R36, R103, R112.reuse, RZ ;  /* 0x0000007067247224 */ /* 0x084fe400078e02ff */
[----:B------:R-:W-:-:S04]  /*75f0*/  IMAD.WIDE.U32 R110, R37, R112, R110 ;  /* 0x00000070256e7225 */ /* 0x000fc800078e006e */
[----:B------:R-:W-:Y:S01]  /*7600*/  IMAD R113, R37, R113, R36 ;  /* 0x0000007125717224 */ /* 0x000fe200078e0224 */
[----:B------:R-:W-:Y:S06]  /*7610*/  @P3 BRA `(.L_x_1571) ;  /* 0x0000001400203947 */ /* 0x000fec0003800000 */
[----:B------:R-:W-:Y:S01]  /*7620*/  ISETP.NE.AND P3, PT, R30, RZ, PT ;  /* 0x000000ff1e00720c */ /* 0x000fe20003f65270 */
[----:B------:R-:W-:Y:S01]  /*7630*/  BSSY B1, `(.L_x_1601) ;  /* 0x000008a000017945 */ /* 0x000fe20003800000 */
[----:B------:R-:W-:-:S11]  /*7640*/  IMAD.IADD R48, R111, 0x1, R113 ;  /* 0x000000016f307824 */ /* 0x000fd600078e0271 */
[----:B------:R-:W-:Y:S05]  /*7650*/  @!P3 BRA `(.L_x_1602) ;  /* 0x00000008001cb947 */ /* 0x000fea0003800000 */
[----:B------:R-:W2:Y:S01]  /*7660*/  LDL R38, [R1+0x24] ;  /* 0x0000240001267983 */ /* 0x000ea20000100800 */
[----:B------:R-:W-:Y:S01]  /*7670*/  SEL R36, R29, R118, !P0 ;  /* 0x000000761d247207 */ /* 0x000fe20004000000 */
[C---:B------:R-:W-:Y:S01]  /*7680*/  VIADD R39, R23.reuse, 0x20 ;  /* 0x0000002017277836 */ /* 0x040fe20000000000 */
[----:B------:R-:W-:Y:S01]  /*7690*/  ISETP.GE.AND P4, PT, R18, R116, PT ;  /* 0x000000741200720c */ /* 0x000fe20003f86270 */
[----:B0-----:R-:W-:Y:S01]  /*76a0*/  VIADD R40, R23, 0x20 ;  /* 0x0000002017287836 */ /* 0x001fe20000000000 */
[----:B------:R-:W-:Y:S01]  /*76b0*/  SHF.R.S32.HI R37, RZ, 0x1f, R36 ;  /* 0x0000001fff257819 */ /* 0x000fe20000011424 */
[----:B------:R-:W-:Y:S01]  /*76c0*/  IMAD.SHL.U32 R39, R39, 0x40, RZ ;  /* 0x0000004027277824 */ /* 0x000fe200078e00ff */
[----:B------:R-:W-:Y:S01]  /*76d0*/  BSSY B2, `(.L_x_1603) ;  /* 0x0000073000027945 */ /* 0x000fe20003800000 */
[----:B------:R-:W-:Y:S01]  /*76e0*/  IMAD.SHL.U32 R40, R40, 0x40, RZ ;  /* 0x0000004028287824 */ /* 0x000fe200078e00ff */
[----:B------:R-:W-:Y:S02]  /*76f0*/  LEA.HI R36, R37, R36, RZ, 0x4 ;  /* 0x0000002425247211 */ /* 0x000fe400078f20ff */
[----:B------:R-:W-:-:S02]  /*7700*/  LOP3.LUT R39, R39, 0x1c0, RZ, 0xc0, !PT ;  /* 0x000001c027277812 */ /* 0x000fc400078ec0ff */
[----:B------:R-:W-:Y:S02]  /*7710*/  LEA.HI.SX32 R36, R36, R35, 0x1c ;  /* 0x0000002324247211 */ /* 0x000fe400078fe2ff */
[----:B------:R-:W-:Y:S02]  /*7720*/  LOP3.LUT R40, R40, 0x1c0, RZ, 0xc0, !PT ;  /* 0x000001c028287812 */ /* 0x000fe400078ec0ff */
[----:B------:R-:W-:Y:S01]  /*7730*/  SHF.R.S32.HI R37, RZ, 0x1f, R36 ;  /* 0x0000001fff257819 */ /* 0x000fe20000011424 */
[----:B------:R-:W-:Y:S01]  /*7740*/  IMAD.SHL.U32 R44, R36, 0x8, RZ ;  /* 0x00000008242c7824 */ /* 0x000fe200078e00ff */
[----:B------:R-:W-:Y:S02]  /*7750*/  SHF.R.U32.HI R39, RZ, 0x3, R39 ;  /* 0x00000003ff277819 */ /* 0x000fe40000011627 */
[----:B------:R-:W-:Y:S02]  /*7760*/  LEA.HI R37, R37, R36, RZ, 0x3 ;  /* 0x0000002425257211 */ /* 0x000fe400078f18ff */
[----:B------:R-:W-:-:S02]  /*7770*/  LOP3.LUT R36, R40, 0x38, R44, 0xf8, !PT ;  /* 0x0000003828247812 */ /* 0x000fc400078ef82c */
[----:B------:R-:W-:Y:S01]  /*7780*/  ISETP.GE.AND P3, PT, R44, R117, PT ;  /* 0x000000752c00720c */ /* 0x000fe20003f66270 */
[----:B------:R-:W-:Y:S01]  /*7790*/  IMAD.SHL.U32 R37, R37, 0x200, RZ ;  /* 0x0000020025257824 */ /* 0x000fe200078e00ff */
[----:B------:R-:W-:-:S04]  /*77a0*/  LOP3.LUT R36, R36, R39, RZ, 0x3c, !PT ;  /* 0x0000002724247212 */ /* 0x000fc800078e3cff */
[----:B------:R-:W-:-:S04]  /*77b0*/  LOP3.LUT R37, R37, 0x7ffff000, RZ, 0xc0, !PT ;  /* 0x7ffff00025257812 */ /* 0x000fc800078ec0ff */
[----:B--2---:R-:W-:Y:S01]  /*77c0*/  IADD3 R36, R36, R37, R38 ;  /* 0x0000002524247210 */ /* 0x004fe20007ffe026 */
[----:B------:R-:W-:-:S04]  /*77d0*/  IMAD R37, R17, 0x4000, R5 ;  /* 0x0000400011257824 */ /* 0x000fc800078e0205 */
[----:B------:R-:W-:Y:S02]  /*77e0*/  IMAD R39, R17, 0x4000, R36 ;  /* 0x0000400011277824 */ /* 0x000fe400078e0224 */
[--C-:B------:R-:W-:Y:S02]  /*77f0*/  IMAD R37, R37, 0x2, R16.reuse ;  /* 0x0000000225257824 */ /* 0x100fe400078e0210 */
[----:B------:R-:W-:-:S04]  /*7800*/  IMAD R40, R39, 0x2, R16 ;  /* 0x0000000227287824 */ /* 0x000fc800078e0210 */
[----:B------:R-:W0:Y:S04]  /*7810*/  LDS.128 R36, [R37+0x20400] ;  /* 0x0204000025247984 */ /* 0x000e280000000c00 */
[----:B------:R-:W2:Y:S01]  /*7820*/  LDS.128 R40, [R40+0x20400] ;  /* 0x0204000028287984 */ /* 0x000ea20000000c00 */
[----:B------:R-:W-:Y:S05]  /*7830*/  @P4 BRA `(.L_x_1604) ;  /* 0x0000000400704947 */ /* 0x000fea0003800000 */
[----:B------:R-:W-:Y:S01]  /*7840*/  SHF.R.U32.HI R46, RZ, 0x10, R65 ;  /* 0x00000010ff2e7819 */ /* 0x000fe20000011641 */
[----:B--2---:R-:W-:Y:S01]  /*7850*/  IMAD.U32 R51, R41, 0x10000, RZ ;  /* 0x0001000029337824 */ /* 0x004fe200078e00ff */
[----:B------:R-:W-:Y:S01]  /*7860*/  SHF.R.U32.HI R50, RZ, 0x10, R57 ;  /* 0x00000010ff327819 */ /* 0x000fe20000011639 */
[----:B0-----:R-:W-:Y:S01]  /*7870*/  IMAD.U32 R45, R37, 0x10000, RZ ;  /* 0x00010000252d7824 */ /* 0x001fe200078e00ff */
[----:B------:R-:W-:Y:S01]  /*7880*/  PRMT R47, R133, 0x5432, R46 ;  /* 0x00005432852f7816 */ /* 0x000fe2000000002e */
[----:B------:R-:W-:Y:S01]  /*7890*/  IMAD.U32 R70, R43, 0x10000, RZ ;  /* 0x000100002b467824 */ /* 0x000fe200078e00ff */
[----:B------:R-:W-:Y:S02]  /*78a0*/  PRMT R50, R131, 0x5432, R50 ;  /* 0x0000543283327816 */ /* 0x000fe40000000032 */
        /* <DEDUP_REMOVED lines=9> */
[----:B------:R-:W-:Y:S01]  /*7940*/  FFMA.FTZ R46, R45, R46, -R68 ;  /* 0x0000002e2d2e7223 */ /* 0x000fe20000010844 */
[----:B------:R-:W-:Y:S01]  /*7950*/  PRMT R64, R133, 0x5410, R64 ;  /* 0x0000541085407816 */ /* 0x000fe20000000040 */
[----:B------:R-:W-:Y:S01]  /*7960*/  FFMA.FTZ R45, R45, R49, R51 ;  /* 0x000000312d2d7223 */ /* 0x000fe20000010033 */
[----:B------:R-:W-:Y:S01]  /*7970*/  LOP3.LUT R49, R41, 0xffff0000, RZ, 0xc0, !PT ;  /* 0xffff000029317812 */ /* 0x000fe200078ec0ff */
[----:B------:R-:W-:Y:S01]  /*7980*/  IMAD.U32 R57, R40, 0x10000, RZ ;  /* 0x0001000028397824 */ /* 0x000fe200078e00ff */
[----:B------:R-:W-:-:S03]  /*7990*/  PRMT R56, R131, 0x5410, R56 ;  /* 0x0000541083387816 */ /* 0x000fc60000000038 */
[C---:B------:R-:W-:Y:S01]  /*79a0*/  FMUL.FTZ R41, R49.reuse, R47 ;  /* 0x0000002f31297220 */ /* 0x040fe20000410000 */
[----:B------:R-:W-:-:S03]  /*79b0*/  FMUL.FTZ R49, R49, R50 ;  /* 0x0000003231317220 */ /* 0x000fc60000410000 */
[C---:B------:R-:W-:Y:S01]  /*79c0*/  FFMA.FTZ R41, R37.reuse, R50, -R41 ;  /* 0x0000003225297223 */ /* 0x040fe20000010829 */
[----:B------:R-:W-:Y:S01]  /*79d0*/  FFMA.FTZ R37, R37, R47, R49 ;  /* 0x0000002f25257223 */ /* 0x000fe20000010031 */
[----:B------:R-:W-:Y:S01]  /*79e0*/  SHF.R.U32.HI R49, RZ, 0x10, R67 ;  /* 0x00000010ff317819 */ /* 0x000fe20000011643 */
[C---:B------:R-:W-:Y:S01]  /*79f0*/  IMAD.U32 R50, R39.reuse, 0x10000, RZ ;  /* 0x0001000027327824 */ /* 0x040fe200078e00ff */
[----:B------:R-:W-:Y:S02]  /*7a00*/  SHF.R.U32.HI R47, RZ, 0x10, R59 ;  /* 0x00000010ff2f7819 */ /* 0x000fe4000001163b */
[----:B------:R-:W-:Y:S02]  /*7a10*/  PRMT R49, R132, 0x5432, R49 ;  /* 0x0000543284317816 */ /* 0x000fe40000000031 */
[----:B------:R-:W-:Y:S02]  /*7a20*/  PRMT R47, R130, 0x5432, R47 ;  /* 0x00005432822f7816 */ /* 0x000fe4000000002f */
[----:B------:R-:W-:Y:S01]  /*7a30*/  LOP3.LUT R39, R39, 0xffff0000, RZ, 0xc0, !PT ;  /* 0xffff000027277812 */ /* 0x000fe200078ec0ff */
[C---:B------:R-:W-:Y:S01]  /*7a40*/  IMAD.U32 R51, R49.reuse, 0x10000, RZ ;  /* 0x0001000031337824 */ /* 0x040fe200078e00ff */
[----:B------:R-:W-:Y:S01]  /*7a50*/  LOP3.LUT R49, R49, 0xffff0000, RZ, 0xc0, !PT ;  /* 0xffff000031317812 */ /* 0x000fe200078ec0ff */
[C---:B------:R-:W-:Y:S01]  /*7a60*/  IMAD.U32 R68, R47.reuse, 0x10000, RZ ;  /* 0x000100002f447824 */ /* 0x040fe200078e00ff */
[----:B------:R-:W-:Y:S01]  /*7a70*/  LOP3.LUT R47, R47, 0xffff0000, RZ, 0xc0, !PT ;  /* 0xffff00002f2f7812 */ /* 0x000fe200078ec0ff */
[-C--:B------:R-:W-:Y:S01]  /*7a80*/  FMUL.FTZ R69, R70, R51.reuse ;  /* 0x0000003346457220 */ /* 0x080fe20000410000 */
[----:B------:R-:W-:Y:S01]  /*7a90*/  SHF.R.U64 R67, R66, 0x10, R67 ;  /* 0x0000001042437819 */ /* 0x000fe20000001243 */
[-C--:B------:R-:W-:Y:S01]  /*7aa0*/  FMUL.FTZ R70, R70, R68.reuse ;  /* 0x0000004446467220 */ /* 0x080fe20000410000 */
[----:B------:R-:W-:Y:S01]  /*7ab0*/  SHF.R.U64 R59, R58, 0x10, R59 ;  /* 0x000000103a3b7819 */ /* 0x000fe2000000123b */
[----:B------:R-:W-:Y:S01]  /*7ac0*/  FFMA.FTZ R69, R50, R68, -R69 ;  /* 0x0000004432457223 */ /* 0x000fe20000010845 */
[----:B------:R-:W-:Y:S01]  /*7ad0*/  PRMT R132, R132, 0x5410, R67 ;  /* 0x0000541084847816 */ /* 0x000fe20000000043 */
[----:B------:R-:W-:Y:S01]  /*7ae0*/  FFMA.FTZ R70, R50, R51, R70 ;  /* 0x0000003332467223 */ /* 0x000fe20000010046 */
[----:B------:R-:W-:-:S02]  /*7af0*/  LOP3.LUT R50, R43, 0xffff0000, RZ, 0xc0, !PT ;  /* 0xffff00002b327812 */ /* 0x000fc400078ec0ff */
[----:B------:R-:W-:Y:S01]  /*7b00*/  PRMT R130, R130, 0x5410, R59 ;  /* 0x0000541082827816 */ /* 0x000fe2000000003b */
[C---:B------:R-:W-:Y:S01]  /*7b10*/  IMAD.U32 R58, R132.reuse, 0x10000, RZ ;  /* 0x00010000843a7824 */ /* 0x040fe200078e00ff */
[----:B------:R-:W-:Y:S01]  /*7b20*/  LOP3.LUT R59, R132, 0xffff0000, RZ, 0xc0, !PT ;  /* 0xffff0000843b7812 */ /* 0x000fe200078ec0ff */
[C---:B------:R-:W-:Y:S01]  /*7b30*/  FMUL.FTZ R43, R50.reuse, R49 ;  /* 0x00000031322b7220 */ /* 0x040fe20000410000 */
[-C--:B------:R-:W-:Y:S01]  /*7b40*/  FMUL.FTZ R50, R50, R47.reuse ;  /* 0x0000002f32327220 */ /* 0x080fe20000410000 */
[----:B------:R-:W-:Y:S02]  /*7b50*/  F2FP.BF16.F32.PACK_AB R41, R41, R46 ;  /* 0x0000002e2929723e */ /* 0x000fe400000010ff */
[C---:B------:R-:W-:Y:S01]  /*7b60*/  FFMA.FTZ R43, R39.reuse, R47, -R43 ;  /* 0x0000002f272b7223 */ /* 0x040fe2000001082b */
[----:B------:R-:W-:Y:S01]  /*7b70*/  FFMA.FTZ R50, R39, R49, R50 ;  /* 0x0000003127327223 */ /* 0x000fe20000010032 */
[----:B------:R-:W-:Y:S01]  /*7b80*/  IMAD.U32 R47, R64, 0x10000, RZ ;  /* 0x00010000402f7824 */ /* 0x000fe200078e00ff */
[----:B------:R-:W-:Y:S01]  /*7b90*/  F2FP.BF16.F32.PACK_AB R45, R37, R45 ;  /* 0x0000002d252d723e */ /* 0x000fe200000010ff */
[C---:B------:R-:W-:Y:S01]  /*7ba0*/  IMAD.U32 R49, R56.reuse, 0x10000, RZ ;  /* 0x0001000038317824 */ /* 0x040fe200078e00ff */
[----:B------:R-:W-:Y:S01]  /*7bb0*/  LOP3.LUT R56, R56, 0xffff0000, RZ, 0xc0, !PT ;  /* 0xffff000038387812 */ /* 0x000fe200078ec0ff */
[----:B------:R-:W-:Y:S01]  /*7bc0*/  FMUL.FTZ R51, R57, R47 ;  /* 0x0000002f39337220 */ /* 0x000fe20000410000 */
[----:B------:R-:W-:-:S02]  /*7bd0*/  IMAD.U32 R39, R36, 0x10000, RZ ;  /* 0x0001000024277824 */ /* 0x000fc400078e00ff */
[----:B------:R-:W-:Y:S01]  /*7be0*/  FMUL.FTZ R57, R57, R49 ;  /* 0x0000003139397220 */ /* 0x000fe20000410000 */
[----:B------:R-:W-:Y:S01]  /*7bf0*/  F2FP.BF16.F32.PACK_AB R43, R43, R69 ;  /* 0x000000452b2b723e */ /* 0x000fe200000010ff */
[----:B------:R-:W-:Y:S02]  /*7c00*/  IMAD.MOV.U32 R37, RZ, RZ, R41 ;  /* 0x000000ffff257224 */ /* 0x000fe400078e0029 */
[C---:B------:R-:W-:Y:S01]  /*7c10*/  FFMA.FTZ R51, R39.reuse, R49, -R51 ;  /* 0x0000003127337223 */ /* 0x040fe20000010833 */
[----:B------:R-:W-:Y:S01]  /*7c20*/  FFMA.FTZ R57, R39, R47, R57 ;  /* 0x0000002f27397223 */ /* 0x000fe20000010039 */
[----:B------:R-:W-:Y:S01]  /*7c30*/  LOP3.LUT R39, R40, 0xffff0000, RZ, 0xc0, !PT ;  /* 0xffff000028277812 */ /* 0x000fe200078ec0ff */
[----:B------:R-:W-:Y:S01]  /*7c40*/  IMAD.MOV.U32 R41, RZ, RZ, R45 ;  /* 0x000000ffff297224 */ /* 0x000fe200078e002d */
[----:B------:R-:W-:Y:S02]  /*7c50*/  LOP3.LUT R40, R64, 0xffff0000, RZ, 0xc0, !PT ;  /* 0xffff000040287812 */ /* 0x000fe400078ec0ff */
[----:B------:R-:W-:-:S02]  /*7c60*/  LOP3.LUT R47, R36, 0xffff0000, RZ, 0xc0, !PT ;  /* 0xffff0000242f7812 */ /* 0x000fc400078ec0ff */
[----:B------:R-:W-:Y:S01]  /*7c70*/  F2FP.BF16.F32.PACK_AB R50, R50, R70 ;  /* 0x000000463232723e */ /* 0x000fe200000010ff */
[C---:B------:R-:W-:Y:S01]  /*7c80*/  FMUL.FTZ R36, R39.reuse, R40 ;  /* 0x0000002827247220 */ /* 0x040fe20000410000 */
[----:B------:R-:W-:-:S03]  /*7c90*/  FMUL.FTZ R39, R39, R56 ;  /* 0x0000003827277220 */ /* 0x000fc60000410000 */
[C---:B------:R-:W-:Y:S01]  /*7ca0*/  FFMA.FTZ R36, R47.reuse, R56, -R36 ;  /* 0x000000382f247223 */ /* 0x040fe20000010824 */
[----:B------:R-:W-:Y:S01]  /*7cb0*/  FFMA.FTZ R40, R47, R40, R39 ;  /* 0x000000282f287223 */ /* 0x000fe20000010027 */
[C---:B------:R-:W-:Y:S01]  /*7cc0*/  IMAD.U32 R39, R42.reuse, 0x10000, RZ ;  /* 0x000100002a277824 */ /* 0x040fe200078e00ff */
[----:B------:R-:W-:Y:S01]  /*7cd0*/  LOP3.LUT R42, R42, 0xffff0000, RZ, 0xc0, !PT ;  /* 0xffff00002a2a7812 */ /* 0x000fe200078ec0ff */
[----:B------:R-:W-:Y:S01]  /*7ce0*/  IMAD.U32 R56, R130, 0x10000, RZ ;  /* 0x0001000082387824 */ /* 0x000fe200078e00ff */
[----:B------:R-:W-:Y:S01]  /*7cf0*/  F2FP.BF16.F32.PACK_AB R36, R36, R51 ;  /* 0x000000332424723e */ /* 0x000fe200000010ff */
[C---:B------:R-:W-:Y:S02]  /*7d00*/  IMAD.U32 R47, R38.reuse, 0x10000, RZ ;  /* 0x00010000262f7824 */ /* 0x040fe400078e00ff */
[C---:B------:R-:W-:Y:S01]  /*7d10*/  FMUL.FTZ R64, R39.reuse, R58 ;  /* 0x0000003a27407220 */ /* 0x040fe20000410000 */
[-C--:B------:R-:W-:Y:S01]  /*7d20*/  FMUL.FTZ R49, R39, R56.reuse ;  /* 0x0000003827317220 */ /* 0x080fe20000410000 */
[----:B------:R-:W-:Y:S01]  /*7d30*/  LOP3.LUT R38, R38, 0xffff0000, RZ, 0xc0, !PT ;  /* 0xffff000026267812 */ /* 0x000fe200078ec0ff */
[----:B------:R-:W-:Y:S01]  /*7d40*/  FMUL.FTZ R65, R42, R59 ;  /* 0x0000003b2a417220 */ /* 0x000fe20000410000 */
[C---:B------:R-:W-:Y:S01]  /*7d50*/  FFMA.FTZ R39, R47.reuse, R56, -R64 ;  /* 0x000000382f277223 */ /* 0x040fe20000010840 */
[----:B------:R-:W-:Y:S01]  /*7d60*/  FFMA.FTZ R47, R47, R58, R49 ;  /* 0x0000003a2f2f7223 */ /* 0x000fe20000010031 */
[----:B------:R-:W-:-:S02]  /*7d70*/  LOP3.LUT R49, R130, 0xffff0000, RZ, 0xc0, !PT ;  /* 0xffff000082317812 */ /* 0x000fc400078ec0ff */
[----:B------:R-:W-:-:S03]  /*7d80*/  F2FP.BF16.F32.PACK_AB R40, R40, R57 ;  /* 0x000000392828723e */ /* 0x000fc600000010ff */
[-C--:B------:R-:W-:Y:S01]  /*7d90*/  FMUL.FTZ R56, R42, R49.reuse ;  /* 0x000000312a387220 */ /* 0x080fe20000410000 */
[----:B------:R-:W-:-:S03]  /*7da0*/  FFMA.FTZ R42, R38, R49, -R65 ;  /* 0x00000031262a7223 */ /* 0x000fc60000010841 */
[----:B------:R-:W-:Y:S02]  /*7db0*/  FFMA.FTZ R56, R38, R59, R56 ;  /* 0x0000003b26387223 */ /* 0x000fe40000010038 */
[----:B------:R-:W-:Y:S01]  /*7dc0*/  F2FP.BF16.F32.PACK_AB R38, R42, R39 ;  /* 0x000000272a26723e */ /* 0x000fe200000010ff */
[----:B------:R-:W-:Y:S02]  /*7dd0*/  IMAD.MOV.U32 R39, RZ, RZ, R43 ;  /* 0x000000ffff277224 */ /* 0x000fe400078e002b */
[----:B------:R-:W-:Y:S01]  /*7de0*/  F2FP.BF16.F32.PACK_AB R42, R56, R47 ;  /* 0x0000002f382a723e */ /* 0x000fe200000010ff */
[----:B------:R-:W-:-:S07]  /*7df0*/  IMAD.MOV.U32 R43, RZ, RZ, R50 ;  /* 0x000000ffff2b7224 */ /* 0x000fce00078e0032 */
.L_x_1604:
[----:B------:R-:W-:Y:S05]  /*7e00*/  BSYNC B2 ;  /* 0x0000000000027941 */ /* 0x000fea0003800000 */
.L_x_1603:
[----:B------:R-:W-:Y:S01]  /*7e10*/  IADD3 R45, P4, P5, R88, R110, R90 ;  /* 0x0000006e582d7210 */ /* 0x000fe20007d9e05a */
[----:B------:R-:W-:Y:S01]  /*7e20*/  ULDC.64 UR4, c[0x0][0x208] ;  /* 0x0000820000047ab9 */ /* 0x000fe20000000a00 */
[----:B------:R-:W-:Y:S02]  /*7e30*/  @!P3 SHF.R.S32.HI R49, RZ, 0x1f, R44 ;  /* 0x0000001fff31b819 */ /* 0x000fe4000001142c */
[----:B------:R-:W-:Y:S02]  /*7e40*/  IADD3.X R56, R0, R48, R96, P4, P5 ;  /* 0x0000003000387210 */ /* 0x000fe400027ea460 */
[----:B------:R-:W-:-:S04]  /*7e50*/  @!P3 IADD3 R47, P4, P5, R88, R110, R44 ;  /* 0x0000006e582fb210 */ /* 0x000fc80007d9e02c */
[----:B------:R-:W-:Y:S02]  /*7e60*/  @!P3 IADD3.X R50, R0, R48, R49, P4, P5 ;  /* 0x000000300032b210 */ /* 0x000fe400027ea431 */
[-C--:B------:R-:W-:Y:S02]  /*7e70*/  LEA R44, P4, R45, R106.reuse, 0x1 ;  /* 0x0000006a2d2c7211 */ /* 0x080fe400078808ff */
[----:B------:R-:W-:Y:S02]  /*7e80*/  @!P3 LEA R46, P5, R47, R106, 0x1 ;  /* 0x0000006a2f2eb211 */ /* 0x000fe400078a08ff */
[-C--:B------:R-:W-:Y:S02]  /*7e90*/  LEA.HI.X R45, R45, R107.reuse, R56, 0x1, P4 ;  /* 0x0000006b2d2d7211 */ /* 0x080fe400020f0c38 */
[----:B------:R-:W-:-:S03]  /*7ea0*/  @!P3 LEA.HI.X R47, R47, R107, R50, 0x1, P5 ;  /* 0x0000006b2f2fb211 */ /* 0x000fc600028f0c32 */
[----:B0-----:R3:W-:Y:S04]  /*7eb0*/  STG.E.128 desc[UR4][R44.64], R36 ;  /* 0x000000242c007986 */ /* 0x0017e8000c101d04 */
[----:B--2---:R3:W-:Y:S02]  /*7ec0*/  @!P3 STG.E.128 desc[UR4][R46.64], R40 ;  /* 0x000000282e00b986 */ /* 0x0047e4000c101d04 */
.L_x_1602:
[----:B------:R-:W-:Y:S05]  /*7ed0*/  BSYNC B1 ;  /* 0x0000000000017941 */ /* 0x000fea0003800000 */
.L_x_1601:
[----:B------:R-:W-:-:S13]  /*7ee0*/  ISETP.NE.AND P3, PT, R93, RZ, PT ;  /* 0x000000ff5d00720c */ /* 0x000fda0003f65270 */
[----:B------:R-:W-:Y:S05]  /*7ef0*/  @!P3 BRA `(.L_x_1571) ;  /* 0x0000000800e8b947 */ /* 0x000fea0003800000 */
[----:B---3--:R-:W2:Y:S01]  /*7f00*/  LDL R38, [R1+0x24] ;  /* 0x0000240001267983 */ /* 0x008ea20000100800 */
[----:B------:R-:W-:Y:S01]  /*7f10*/  SEL R118, R29, R118, !P1 ;  /* 0x000000761d767207 */ /* 0x000fe20004800000 */
[C---:B------:R-:W-:Y:S01]  /*7f20*/  VIADD R39, R23.reuse, 0x20 ;  /* 0x0000002017277836 */ /* 0x040fe20000000000 */
[----:B------:R-:W-:Y:S01]  /*7f30*/  IADD3 R45, P3, P4, R88, R110, R92 ;  /* 0x0000006e582d7210 */ /* 0x000fe20007c7e05c */
[----:B------:R-:W-:Y:S01]  /*7f40*/  VIADD R36, R23, 0x20 ;  /* 0x0000002017247836 */ /* 0x000fe20000000000 */
[----:B------:R-:W-:Y:S01]  /*7f50*/  SHF.R.S32.HI R37, RZ, 0x1f, R118 ;  /* 0x0000001fff257819 */ /* 0x000fe20000011476 */
[----:B------:R-:W-:Y:S01]  /*7f60*/  IMAD.SHL.U32 R39, R39, 0x40, RZ ;  /* 0x0000004027277824 */ /* 0x000fe200078e00ff */
[----:B------:R-:W-:Y:S01]  /*7f70*/  IADD3.X R46, R0, R48, R97, P3, P4 ;  /* 0x00000030002e7210 */ /* 0x000fe20001fe8461 */
[----:B------:R-:W-:Y:S01]  /*7f80*/  IMAD.SHL.U32 R36, R36, 0x40, RZ ;  /* 0x0000004024247824 */ /* 0x000fe200078e00ff */
[----:B------:R-:W-:Y:S01]  /*7f90*/  LEA.HI R118, R37, R118, RZ, 0x4 ;  /* 0x0000007625767211 */ /* 0x000fe200078f20ff */
[----:B------:R-:W-:Y:S01]  /*7fa0*/  BSSY B1, `(.L_x_1605) ;  /* 0x0000074000017945 */ /* 0x000fe20003800000 */
        /* <DEDUP_REMOVED lines=10> */
[----:B------:R-:W-:Y:S02]  /*8050*/  LOP3.LUT R36, R36, R39, RZ, 0x3c, !PT ;  /* 0x0000002724247212 */ /* 0x000fe400078e3cff */
[----:B------:R-:W-:Y:S02]  /*8060*/  LEA R44, P3, R45, R106, 0x1 ;  /* 0x0000006a2d2c7211 */ /* 0x000fe400078608ff */
[----:B------:R-:W-:Y:S02]  /*8070*/  LOP3.LUT R37, R37, 0x7ffff000, RZ, 0xc0, !PT ;  /* 0x7ffff00025257812 */ /* 0x000fe400078ec0ff */
[----:B------:R-:W-:Y:S02]  /*8080*/  LEA.HI.X R45, R45, R107, R46, 0x1, P3 ;  /* 0x0000006b2d2d7211 */ /* 0x000fe400018f0c2e */
[----:B--2---:R-:W-:Y:S01]  /*8090*/  IADD3 R36, R36, R37, R38 ;  /* 0x0000002524247210 */ /* 0x004fe20007ffe026 */
[----:B------:R-:W-:-:S04]  /*80a0*/  IMAD R37, R17, 0x4000, R7 ;  /* 0x0000400011257824 */ /* 0x000fc800078e0207 */
[----:B------:R-:W-:Y:S02]  /*80b0*/  IMAD R39, R17, 0x4000, R36 ;  /* 0x0000400011277824 */ /* 0x000fe400078e0224 */
[--C-:B------:R-:W-:Y:S02]  /*80c0*/  IMAD R37, R37, 0x2, R16.reuse ;  /* 0x0000000225257824 */ /* 0x100fe400078e0210 */
[----:B0-----:R-:W-:-:S04]  /*80d0*/  IMAD R40, R39, 0x2, R16 ;  /* 0x0000000227287824 */ /* 0x001fc800078e0210 */
[----:B------:R-:W0:Y:S04]  /*80e0*/  LDS.128 R36, [R37+0x20400] ;  /* 0x0204000025247984 */ /* 0x000e280000000c00 */
[----:B------:R-:W2:Y:S01]  /*80f0*/  LDS.128 R40, [R40+0x20400] ;  /* 0x0204000028287984 */ /* 0x000ea20000000c00 */
[----:B------:R-:W-:Y:S05]  /*8100*/  @P4 BRA `(.L_x_1606) ;  /* 0x0000000400744947 */ /* 0x000fea0003800000 */
[--C-:B------:R-:W-:Y:S01]  /*8110*/  SHF.R.U64 R50, R60, 0x10, R61.reuse ;  /* 0x000000103c327819 */ /* 0x100fe2000000123d */
[----:B0-----:R-:W-:Y:S01]  /*8120*/  IMAD.U32 R58, R39, 0x10000, RZ ;  /* 0x00010000273a7824 */ /* 0x001fe200078e00ff */
[----:B------:R-:W-:Y:S01]  /*8130*/  SHF.R.U32.HI R60, RZ, 0x10, R61 ;  /* 0x00000010ff3c7819 */ /* 0x000fe2000001163d */
[----:B--2---:R-:W-:Y:S01]  /*8140*/  IMAD.U32 R61, R41, 0x10000, RZ ;  /* 0x00010000293d7824 */ /* 0x004fe200078e00ff */
[--C-:B------:R-:W-:Y:S01]  /*8150*/  SHF.R.U64 R49, R52, 0x10, R53.reuse ;  /* 0x0000001034317819 */ /* 0x100fe20000001235 */
[----:B------:R-:W-:Y:S01]  /*8160*/  IMAD.U32 R52, R37, 0x10000, RZ ;  /* 0x0001000025347824 */ /* 0x000fe200078e00ff */
[----:B------:R-:W-:Y:S01]  /*8170*/  SHF.R.U32.HI R53, RZ, 0x10, R53 ;  /* 0x00000010ff357819 */ /* 0x000fe20000011635 */
[----:B------:R-:W-:Y:S01]  /*8180*/  IMAD.U32 R57, R38, 0x10000, RZ ;  /* 0x0001000026397824 */ /* 0x000fe200078e00ff */
[----:B------:R-:W-:Y:S02]  /*8190*/  PRMT R60, R127, 0x5432, R60 ;  /* 0x000054327f3c7816 */ /* 0x000fe4000000003c */
[----:B------:R-:W-:-:S02]  /*81a0*/  PRMT R49, R128, 0x5432, R49 ;  /* 0x0000543280317816 */ /* 0x000fc40000000031 */
[----:B------:R-:W-:Y:S01]  /*81b0*/  PRMT R128, R128, 0x5410, R53 ;  /* 0x0000541080807816 */ /* 0x000fe20000000035 */
[----:B------:R-:W-:Y:S01]  /*81c0*/  IMAD.U32 R64, R60, 0x10000, RZ ;  /* 0x000100003c407824 */ /* 0x000fe200078e00ff */
[----:B------:R-:W-:Y:S01]  /*81d0*/  SHF.R.U64 R51, R62, 0x10, R63 ;  /* 0x000000103e337819 */ /* 0x000fe2000000123f */
[----:B------:R-:W-:Y:S01]  /*81e0*/  IMAD.U32 R62, R43, 0x10000, RZ ;  /* 0x000100002b3e7824 */ /* 0x000fe200078e00ff */
[----:B------:R-:W-:Y:S01]  /*81f0*/  PRMT R127, R127, 0x5410, R50 ;  /* 0x000054107f7f7816 */ /* 0x000fe20000000032 */
[----:B------:R-:W-:Y:S01]  /*8200*/  IMAD.U32 R50, R128, 0x10000, RZ ;  /* 0x0001000080327824 */ /* 0x000fe200078e00ff */
[----:B------:R-:W-:Y:S01]  /*8210*/  SHF.R.U64 R46, R54, 0x10, R55 ;  /* 0x00000010362e7819 */ /* 0x000fe20000001237 */
[C---:B------:R-:W-:Y:S01]  /*8220*/  FMUL.FTZ R53, R61.reuse, R64 ;  /* 0x000000403d357220 */ /* 0x040fe20000410000 */
[----:B------:R-:W-:Y:S01]  /*8230*/  SHF.R.U32.HI R63, RZ, 0x10, R63 ;  /* 0x00000010ff3f7819 */ /* 0x000fe2000001163f */
[-C--:B------:R-:W-:Y:S01]  /*8240*/  FMUL.FTZ R61, R61, R50.reuse ;  /* 0x000000323d3d7220 */ /* 0x080fe20000410000 */
[----:B------:R-:W-:Y:S01]  /*8250*/  SHF.R.U32.HI R54, RZ, 0x10, R55 ;  /* 0x00000010ff367819 */ /* 0x000fe20000011637 */
[C---:B------:R-:W-:Y:S01]  /*8260*/  FFMA.FTZ R50, R52.reuse, R50, -R53 ;  /* 0x0000003234327223 */ /* 0x040fe20000010835 */
[----:B------:R-:W-:Y:S01]  /*8270*/  PRMT R46, R129, 0x5432, R46 ;  /* 0x00005432812e7816 */ /* 0x000fe2000000002e */
[----:B------:R-:W-:Y:S01]  /*8280*/  FFMA.FTZ R52, R52, R64, R61 ;  /* 0x0000004034347223 */ /* 0x000fe2000001003d */
[----:B------:R-:W-:-:S02]  /*8290*/  PRMT R63, R126, 0x5432, R63 ;  /* 0x000054327e3f7816 */ /* 0x000fc4000000003f */
[----:B------:R-:W-:Y:S01]  /*82a0*/  LOP3.LUT R56, R41, 0xffff0000, RZ, 0xc0, !PT ;  /* 0xffff000029387812 */ /* 0x000fe200078ec0ff */
[----:B------:R-:W-:Y:S01]  /*82b0*/  IMAD.U32 R41, R40, 0x10000, RZ ;  /* 0x0001000028297824 */ /* 0x000fe200078e00ff */
[----:B------:R-:W-:Y:S01]  /*82c0*/  PRMT R129, R129, 0x5410, R54 ;  /* 0x0000541081817816 */ /* 0x000fe20000000036 */
[----:B------:R-:W-:Y:S01]  /*82d0*/  IMAD.U32 R65, R63, 0x10000, RZ ;  /* 0x000100003f417824 */ /* 0x000fe200078e00ff */
[----:B------:R-:W-:Y:S02]  /*82e0*/  LOP3.LUT R60, R60, 0xffff0000, RZ, 0xc0, !PT ;  /* 0xffff00003c3c7812 */ /* 0x000fe400078ec0ff */
[----:B------:R-:W-:Y:S01]  /*82f0*/  LOP3.LUT R53, R128, 0xffff0000, RZ, 0xc0, !PT ;  /* 0xffff000080357812 */ /* 0x000fe200078ec0ff */
[----:B------:R-:W-:Y:S01]  /*8300*/  IMAD.U32 R61, R129, 0x10000, RZ ;  /* 0x00010000813d7824 */ /* 0x000fe200078e00ff */
[----:B------:R-:W-:Y:S01]  /*8310*/  LOP3.LUT R55, R37, 0xffff0000, RZ, 0xc0, !PT ;  /* 0xffff000025377812 */ /* 0x000fe200078ec0ff */
[CC--:B------:R-:W-:Y:S01]  /*8320*/  FMUL.FTZ R54, R56.reuse, R60.reuse ;  /* 0x0000003c38367220 */ /* 0x0c0fe20000410000 */
[----:B------:R-:W-:Y:S01]  /*8330*/  LOP3.LUT R43, R43, 0xffff0000, RZ, 0xc0, !PT ;  /* 0xffff00002b2b7812 */ /* 0x000fe200078ec0ff */
[----:B------:R-:W-:Y:S01]  /*8340*/  FMUL.FTZ R56, R56, R53 ;  /* 0x0000003538387220 */ /* 0x000fe20000410000 */
[C---:B------:R-:W-:Y:S01]  /*8350*/  FMUL.FTZ R67, R62.reuse, R65 ;  /* 0x000000413e437220 */ /* 0x040fe20000410000 */
[----:B------:R-:W-:Y:S01]  /*8360*/  LOP3.LUT R64, R63, 0xffff0000, RZ, 0xc0, !PT ;  /* 0xffff00003f407812 */ /* 0x000fe200078ec0ff */
[C---:B------:R-:W-:Y:S01]  /*8370*/  FFMA.FTZ R53, R55.reuse, R53, -R54 ;  /* 0x0000003537357223 */ /* 0x040fe20000010836 */
[-C--:B------:R-:W-:Y:S01]  /*8380*/  FMUL.FTZ R62, R62, R61.reuse ;  /* 0x0000003d3e3e7220 */ /* 0x080fe20000410000 */
[----:B------:R-:W-:Y:S01]  /*8390*/  FFMA.FTZ R55, R55, R60, R56 ;  /* 0x0000003c37377223 */ /* 0x000fe20000010038 */
[----:B------:R-:W-:Y:S01]  /*83a0*/  LOP3.LUT R60, R129, 0xffff0000, RZ, 0xc0, !PT ;  /* 0xffff0000813c7812 */ /* 0x000fe200078ec0ff */
[C---:B------:R-:W-:Y:S01]  /*83b0*/  FFMA.FTZ R54, R58.reuse, R61, -R67 ;  /* 0x0000003d3a367223 */ /* 0x040fe20000010843 */
[----:B------:R-:W-:Y:S01]  /*83c0*/  LOP3.LUT R39, R39, 0xffff0000, RZ, 0xc0, !PT ;  /* 0xffff000027277812 */ /* 0x000fe200078ec0ff */
[----:B------:R-:W-:Y:S01]  /*83d0*/  FFMA.FTZ R58, R58, R65, R62 ;  /* 0x000000413a3a7223 */ /* 0x000fe2000001003e */
[----:B------:R-:W-:Y:S01]  /*83e0*/  FMUL.FTZ R66, R43, R64 ;  /* 0x000000402b427220 */ /* 0x000fe20000410000 */
[----:B------:R-:W-:Y:S01]  /*83f0*/  IMAD.U32 R56, R49, 0x10000, RZ ;  /* 0x0001000031387824 */ /* 0x000fe200078e00ff */
[----:B------:R-:W-:Y:S01]  /*8400*/  LOP3.LUT R40, R40, 0xffff0000, RZ, 0xc0, !PT ;  /* 0xffff000028287812 */ /* 0x000fe200078ec0ff */
[----:B------:R-:W-:-:S02]  /*8410*/  IMAD.U32 R62, R127, 0x10000, RZ ;  /* 0x000100007f3e7824 */ /* 0x000fc400078e00ff */
[-C--:B------:R-:W-:Y:S01]  /*8420*/  FMUL.FTZ R68, R43, R60.reuse ;  /* 0x0000003c2b447220 */ /* 0x080fe20000410000 */
[----:B------:R-:W-:Y:S01]  /*8430*/  LOP3.LUT R127, R127, 0xffff0000, RZ, 0xc0, !PT ;  /* 0xffff00007f7f7812 */ /* 0x000fe200078ec0ff */
[----:B------:R-:W-:Y:S01]  /*8440*/  FFMA.FTZ R43, R39, R60, -R66 ;  /* 0x0000003c272b7223 */ /* 0x000fe20000010842 */
[----:B------:R-:W-:Y:S01]  /*8450*/  LOP3.LUT R49, R49, 0xffff0000, RZ, 0xc0, !PT ;  /* 0xffff000031317812 */ /* 0x000fe200078ec0ff */
[----:B------:R-:W-:Y:S01]  /*8460*/  IMAD.U32 R37, R36, 0x10000, RZ ;  /* 0x0001000024257824 */ /* 0x000fe200078e00ff */
[----:B------:R-:W-:Y:S01]  /*8470*/  PRMT R51, R126, 0x5410, R51 ;  /* 0x000054107e337816 */ /* 0x000fe20000000033 */
[C---:B------:R-:W-:Y:S01]  /*8480*/  FMUL.FTZ R60, R41.reuse, R62 ;  /* 0x0000003e293c7220 */ /* 0x040fe20000410000 */
[----:B------:R-:W-:Y:S01]  /*8490*/  FMUL.FTZ R61, R41, R56 ;  /* 0x00000038293d7220 */ /* 0x000fe20000410000 */
[----:B------:R-:W-:Y:S01]  /*84a0*/  LOP3.LUT R36, R36, 0xffff0000, RZ, 0xc0, !PT ;  /* 0xffff000024247812 */ /* 0x000fe200078ec0ff */
[----:B------:R-:W-:Y:S01]  /*84b0*/  FMUL.FTZ R63, R40, R127 ;  /* 0x0000007f283f7220 */ /* 0x000fe20000410000 */
[----:B------:R-:W-:Y:S01]  /*84c0*/  LOP3.LUT R59, R38, 0xffff0000, RZ, 0xc0, !PT ;  /* 0xffff0000263b7812 */ /* 0x000fe200078ec0ff */
[----:B------:R-:W-:Y:S01]  /*84d0*/  FMUL.FTZ R65, R40, R49 ;  /* 0x0000003128417220 */ /* 0x000fe20000410000 */
[----:B------:R-:W-:-:S02]  /*84e0*/  IMAD.U32 R38, R42, 0x10000, RZ ;  /* 0x000100002a267824 */ /* 0x000fc400078e00ff */
[C---:B------:R-:W-:Y:S01]  /*84f0*/  FFMA.FTZ R41, R37.reuse, R56, -R60 ;  /* 0x0000003825297223 */ /* 0x040fe2000001083c */
[----:B------:R-:W-:Y:S01]  /*8500*/  FFMA.FTZ R61, R37, R62, R61 ;  /* 0x0000003e253d7223 */ /* 0x000fe2000001003d */
[C---:B------:R-:W-:Y:S01]  /*8510*/  IMAD.U32 R40, R51.reuse, 0x10000, RZ ;  /* 0x0001000033287824 */ /* 0x040fe200078e00ff */
[----:B------:R-:W-:Y:S01]  /*8520*/  LOP3.LUT R42, R42, 0xffff0000, RZ, 0xc0, !PT ;  /* 0xffff00002a2a7812 */ /* 0x000fe200078ec0ff */
[----:B------:R-:W-:Y:S01]  /*8530*/  IMAD.U32 R37, R46, 0x10000, RZ ;  /* 0x000100002e257824 */ /* 0x000fe200078e00ff */
[----:B------:R-:W-:Y:S01]  /*8540*/  LOP3.LUT R51, R51, 0xffff0000, RZ, 0xc0, !PT ;  /* 0xffff000033337812 */ /* 0x000fe200078ec0ff */
[----:B------:R-:W-:Y:S01]  /*8550*/  FFMA.FTZ R56, R36, R49, -R63 ;  /* 0x0000003124387223 */ /* 0x000fe2000001083f */
[----:B------:R-:W-:Y:S01]  /*8560*/  LOP3.LUT R46, R46, 0xffff0000, RZ, 0xc0, !PT ;  /* 0xffff00002e2e7812 */ /* 0x000fe200078ec0ff */
[C---:B------:R-:W-:Y:S01]  /*8570*/  FMUL.FTZ R60, R38.reuse, R40 ;  /* 0x00000028263c7220 */ /* 0x040fe20000410000 */
[----:B------:R-:W-:Y:S01]  /*8580*/  FMUL.FTZ R49, R38, R37 ;  /* 0x0000002526317220 */ /* 0x000fe20000410000 */
[----:B------:R-:W-:Y:S01]  /*8590*/  FFMA.FTZ R39, R39, R64, R68 ;  /* 0x0000004027277223 */ /* 0x000fe20000010044 */
[C---:B------:R-:W-:Y:S01]  /*85a0*/  FMUL.FTZ R38, R42.reuse, R51 ;  /* 0x000000332a267220 */ /* 0x040fe20000410000 */
[-C--:B------:R-:W-:Y:S01]  /*85b0*/  FMUL.FTZ R42, R42, R46.reuse ;  /* 0x0000002e2a2a7220 */ /* 0x080fe20000410000 */
[----:B------:R-:W-:Y:S01]  /*85c0*/  FFMA.FTZ R36, R36, R127, R65 ;  /* 0x0000007f24247223 */ /* 0x000fe20000010041 */
[----:B------:R-:W-:Y:S01]  /*85d0*/  FFMA.FTZ R60, R57, R37, -R60 ;  /* 0x00000025393c7223 */ /* 0x000fe2000001083c */
[----:B------:R-:W-:Y:S01]  /*85e0*/  FFMA.FTZ R37, R59, R46, -R38 ;  /* 0x0000002e3b257223 */ /* 0x000fe20000010826 */
[----:B------:R-:W-:Y:S01]  /*85f0*/  F2FP.BF16.F32.PACK_AB R43, R43, R54 ;  /* 0x000000362b2b723e */ /* 0x000fe200000010ff */
[----:B------:R-:W-:Y:S01]  /*8600*/  FFMA.FTZ R49, R57, R40, R49 ;  /* 0x0000002839317223 */ /* 0x000fe20000010031 */
[----:B------:R-:W-:Y:S01]  /*8610*/  F2FP.BF16.F32.PACK_AB R41, R56, R41 ;  /* 0x000000293829723e */ /* 0x000fe200000010ff */
[----:B------:R-:W-:Y:S01]  /*8620*/  FFMA.FTZ R42, R59, R51, R42 ;  /* 0x000000333b2a7223 */ /* 0x000fe2000001002a */
[----:B------:R-:W-:-:S02]  /*8630*/  F2FP.BF16.F32.PACK_AB R50, R53, R50 ;  /* 0x000000323532723e */ /* 0x000fc400000010ff */
[----:B------:R-:W-:Y:S02]  /*8640*/  F2FP.BF16.F32.PACK_AB R52, R55, R52 ;  /* 0x000000343734723e */ /* 0x000fe400000010ff */
[----:B------:R-:W-:Y:S01]  /*8650*/  F2FP.BF16.F32.PACK_AB R58, R39, R58 ;  /* 0x0000003a273a723e */ /* 0x000fe200000010ff */
[----:B------:R-:W-:Y:S01]  /*8660*/  IMAD.MOV.U32 R39, RZ, RZ, R43 ;  /* 0x000000ffff277224 */ /* 0x000fe200078e002b */
[----:B------:R-:W-:Y:S01]  /*8670*/  F2FP.BF16.F32.PACK_AB R40, R36, R61 ;  /* 0x0000003d2428723e */ /* 0x000fe200000010ff */
[----:B------:R-:W-:Y:S01]  /*8680*/  IMAD.MOV.U32 R36, RZ, RZ, R41 ;  /* 0x000000ffff247224 */ /* 0x000fe200078e0029 */
[----:B------:R-:W-:Y:S01]  /*8690*/  F2FP.BF16.F32.PACK_AB R38, R37, R60 ;  /* 0x0000003c2526723e */ /* 0x000fe200000010ff */
[----:B------:R-:W-:Y:S01]  /*86a0*/  IMAD.MOV.U32 R37, RZ, RZ, R50 ;  /* 0x000000ffff257224 */ /* 0x000fe200078e0032 */
[----:B------:R-:W-:Y:S01]  /*86b0*/  F2FP.BF16.F32.PACK_AB R42, R42, R49 ;  /* 0x000000312a2a723e */ /* 0x000fe200000010ff */
[----:B------:R-:W-:Y:S02]  /*86c0*/  IMAD.MOV.U32 R41, RZ, RZ, R52 ;  /* 0x000000ffff297224 */ /* 0x000fe400078e0034 */
[----:B------:R-:W-:-:S07]  /*86d0*/  IMAD.MOV.U32 R43, RZ, RZ, R58 ;  /* 0x000000ffff2b7224 */ /* 0x000fce00078e003a */
.L_x_1606:
[----:B------:R-:W-:Y:S05]  /*86e0*/  BSYNC B1 ;  /* 0x0000000000017941 */ /* 0x000fea0003800000 */
.L_x_1605:
[----:B------:R-:W-:Y:S01]  /*86f0*/  ISETP.GE.AND P3, PT, R47, R117, PT ;  /* 0x000000752f00720c */ /* 0x000fe20003f66270 */
[----:B------:R-:W-:Y:S02]  /*8700*/  ULDC.64 UR4, c[0x0][0x208] ;  /* 0x0000820000047ab9 */ /* 0x000fe40000000a00 */
[----:B0-----:R4:W-:Y:S10]  /*8710*/  STG.E.128 desc[UR4][R44.64], R36 ;  /* 0x000000242c007986 */ /* 0x0019f4000c101d04 */
[----:B------:R-:W-:Y:S05]  /*8720*/  @P3 BRA `(.L_x_1571) ;  /* 0x0000000000dc3947 */ /* 0x000fea0003800000 */
[--C-:B------:R-:W-:Y:S01]  /*8730*/  IADD3 R110, P3, P4, R88, R110, R47.reuse ;  /* 0x0000006e586e7210 */ /* 0x100fe20007c7e02f */
[----:B------:R-:W-:Y:S01]  /*8740*/  ULDC.64 UR4, c[0x0][0x208] ;  /* 0x0000820000047ab9 */ /* 0x000fe20000000a00 */
[----:B------:R-:W-:-:S04]  /*8750*/  SHF.R.S32.HI R47, RZ, 0x1f, R47 ;  /* 0x0000001fff2f7819 */ /* 0x000fc8000001142f */
[----:B------:R-:W-:Y:S02]  /*8760*/  IADD3.X R48, R0, R48, R47, P3, P4 ;  /* 0x0000003000307210 */ /* 0x000fe40001fe842f */
[----:B------:R-:W-:-:S04]  /*8770*/  LEA R106, P3, R110, R106, 0x1 ;  /* 0x0000006a6e6a7211 */ /* 0x000fc800078608ff */
[----:B------:R-:W-:-:S05]  /*8780*/  LEA.HI.X R107, R110, R107, R48, 0x1, P3 ;  /* 0x0000006b6e6b7211 */ /* 0x000fca00018f0c30 */
[----:B--2---:R0:W-:Y:S01]  /*8790*/  STG.E.128 desc[UR4][R106.64], R40 ;  /* 0x000000286a007986 */ /* 0x0041e2000c101d04 */
[----:B------:R-:W-:Y:S05]  /*87a0*/  BRA `(.L_x_1571) ;  /* 0x0000000000bc7947 */ /* 0x000fea0003800000 */
.L_x_1546:
[----:B------:R-:W2:Y:S02]  /*87b0*/  LDL R36, [R1+0x20] ;  /* 0x0000200001247983 */ /* 0x000ea40000100800 */
[----:B--2---:R-:W-:-:S13]  /*87c0*/  R2UR UR4, R36 ;  /* 0x00000000240472ca */ /* 0x004fda00000e0000 */
[----:B------:R-:W-:-:S06]  /*87d0*/  UISETP.NE.AND UP0, UPT, UR4, 0x3, UPT ;  /* 0x000000030400788c */ /* 0x000fcc000bf05270 */
[----:B------:R-:W-:-:S13]  /*87e0*/  PLOP3.LUT P2, PT, PT, PT, UP0, 0x80, 0x0 ;  /* 0x000000000000781c */ /* 0x000fda0003f4f008 */
[----:B------:R-:W-:Y:S05]  /*87f0*/  @!P2 BRA `(.L_x_1607) ;  /* 0x000000000004a947 */ /* 0x000fea0003800000 */
[----:B------:R-:W-:Y:S01]  /*8800*/  BPT.TRAP 0x1 ;  /* 0x000000040000795c */ /* 0x000fe20000300000 */
.L_x_1607:
[----:B------:R-:W-:Y:S01]  /*8810*/  IMAD R99, R17, 0x8, R16 ;  /* 0x0000000811637824 */ /* 0x000fe200078e0210 */
[----:B------:R-:W-:Y:S01]  /*8820*/  SHF.L.U32 R109, R236, 0x1f, RZ ;  /* 0x0000001fec6d7819 */ /* 0x000fe200000006ff */
[----:B------:R-:W-:Y:S01]  /*8830*/  IMAD R105, R25, -0x40, R2 ;  /* 0xffffffc019697824 */ /* 0x000fe200078e0202 */
[----:B------:R-:W-:Y:S02]  /*8840*/  BSSY B1, `(.L_x_1608) ;  /* 0x0000005000017945 */ /* 0x000fe40003800000 */
[----:B------:R-:W0:Y:S02]  /*8850*/  SYNCS.PHASECHK.TRANS64.TRYWAIT P3, [R99+URZ+0x30890], R109 ;  /* 0x0308906d630075a7 */ /* 0x000e24000806017f */
[----:B------:R-:W-:-:S04]  /*8860*/  VIMNMX R105, R105, 0x40, PT ;  /* 0x0000004069697848 */ /* 0x000fc80003fe0100 */
[----:B------:R-:W-:Y:S01]  /*8870*/  ISETP.GE.AND P4, PT, R23, R105, PT ;  /* 0x000000691700720c */ /* 0x000fe20003f86270 */
[----:B0-----:R-:W-:-:S12]  /*8880*/  @!P3 BRA `(.L_x_1609) ;  /* 0x0000026c0024b947 */ /* 0x001fd80003800000 */
.L_x_2022:
[----:B------:R-:W-:Y:S05]  /*8890*/  BSYNC B1 ;  /* 0x0000000000017941 */ /* 0x000fea0003800000 */
.L_x_1608:
[----:B------:R-:W-:Y:S04]  /*88a0*/  BSSY B1, `(.L_x_1610) ;  /* 0x000000f000017945 */ /* 0x000fe80003800000 */
[----:B------:R-:W-:Y:S05]  /*88b0*/  @P4 BRA `(.L_x_1611) ;  /* 0x0000000000344947 */ /* 0x000fea0003800000 */
[----:B------:R-:W-:Y:S01]  /*88c0*/  ISETP.NE.AND P5, PT, R30, RZ, PT ;  /* 0x000000ff1e00720c */ /* 0x000fe20003fa5270 */
[----:B------:R-:W-:Y:S01]  /*88d0*/  ULDC.64 UR4, c[0x0][0x208] ;  /* 0x0000820000047ab9 */ /* 0x000fe20000000a00 */
[----:B------:R-:W-:Y:S02]  /*88e0*/  ISETP.NE.AND P4, PT, R93, RZ, PT ;  /* 0x000000ff5d00720c */ /* 0x000fe40003f85270 */
[----:B------:R-:W-:-:S09]  /*88f0*/  ISETP.NE.AND P3, PT, R94, RZ, PT ;  /* 0x000000ff5e00720c */ /* 0x000fd20003f65270 */
[----:B------:R-:W1:Y:S04]  /*8900*/  @P5 LDS.128 R36, [R102+0x20400] ;  /* 0x0204000066245984 */ /* 0x000e680000000c00 */
[----:B------:R-:W2:Y:S04]  /*8910*/  @P3 LDS.128 R40, [R102+0x24400] ;  /* 0x0244000066283984 */ /* 0x000ea80000000c00 */
[----:B-1----:R-:W-:Y:S01]  /*8920*/  @P5 STG.E.128 desc[UR4][R50.64], R36 ;  /* 0x0000002432005986 */ /* 0x002fe2000c101d04 */
[----:B------:R-:W-:-:S03]  /*8930*/  ISETP.NE.AND P5, PT, R95, RZ, PT ;  /* 0x000000ff5f00720c */ /* 0x000fc60003fa5270 */
[----:B------:R-:W1:Y:S04]  /*8940*/  @P4 LDS.128 R36, [R102+0x22400] ;  /* 0x0224000066244984 */ /* 0x000e680000000c00 */
[----:B--2---:R-:W-:Y:S06]  /*8950*/  @P3 STG.E.128 desc[UR4][R50.64+0x100], R40 ;  /* 0x0001002832003986 */ /* 0x004fec000c101d04 */
[----:B------:R-:W2:Y:S04]  /*8960*/  @P5 LDS.128 R44, [R102+0x26400] ;  /* 0x02640000662c5984 */ /* 0x000ea80000000c00 */
[----:B-1----:R1:W-:Y:S04]  /*8970*/  @P4 STG.E.128 desc[UR4][R50.64+0x80], R36 ;  /* 0x0000802432004986 */ /* 0x0023e8000c101d04 */
[----:B--2---:R1:W-:Y:S02]  /*8980*/  @P5 STG.E.128 desc[UR4][R50.64+0x180], R44 ;  /* 0x0001802c32005986 */ /* 0x0043e4000c101d04 */
.L_x_1611:
[----:B------:R-:W-:Y:S05]  /*8990*/  BSYNC B1 ;  /* 0x0000000000017941 */ /* 0x000fea0003800000 */
.L_x_1610:
[----:B-1----:R-:W-:-:S05]  /*89a0*/  VIADD R36, R23, 0x20 ;  /* 0x0000002017247836 */ /* 0x002fca0000000000 */
[----:B------:R-:W-:-:S13]  /*89b0*/  ISETP.GE.AND P3, PT, R36, R105, PT ;  /* 0x000000692400720c */ /* 0x000fda0003f66270 */
        /* <DEDUP_REMOVED lines=14> */
.L_x_1571:
[----:B------:R-:W-:Y:S05]  /*8aa0*/  BSYNC B0 ;  /* 0x0000000000007941 */ /* 0x000fea0003800000 */
.L_x_1545:
[----:B-1234-:R-:W1:Y:S01]  /*8ab0*/  S2R R36, SR_TID.X ;  /* 0x0000000000247919 */ /* 0x01ee620000002100 */
        /* <DEDUP_REMOVED lines=8> */
[----:B-1----:R-:W-:Y:S01]  /*8b40*/  LOP3.LUT R36, R36, 0x7f, RZ, 0xc0, !PT ;  /* 0x0000007f24247812 */ /* 0x002fe200078ec0ff */
[----:B--2---:R1:W-:Y:S03]  /*8b50*/  BAR.SYNC.DEFER_BLOCKING R108, 0x80 ;  /* 0x0002006c0000751d */ /* 0x0043e60000010000 */
[----:B------:R-:W-:-:S13]  /*8b60*/  ISETP.NE.AND P3, PT, R36, RZ, PT ;  /* 0x000000ff2400720c */ /* 0x000fda0003f65270 */
[----:B------:R-:W-:-:S05]  /*8b70*/  @!P3 VIADD R36, R99, 0x308a0 ;  /* 0x000308a06324b836 */ /* 0x000fca0000000000 */
[----:B------:R-:W-:-:S04]  /*8b80*/  @!P3 PRMT R36, RZ, 0x654, R36 ;  /* 0x00000654ff24b816 */ /* 0x000fc80000000024 */
[----:B------:R1:W-:Y:S01]  /*8b90*/  @!P3 SYNCS.ARRIVE.TRANS64.RED.A1T0 RZ, [R36+URZ], RZ ;  /* 0x000000ff24ffb9a7 */ /* 0x0003e2000810043f */
[----:B------:R-:W-:Y:S05]  /*8ba0*/  @!P2 BRA `(.L_x_1613) ;  /* 0x000000000004a947 */ /* 0x000fea0003800000 */
[----:B------:R-:W-:Y:S01]  /*8bb0*/  BPT.TRAP 0x1 ;  /* 0x000000040000795c */ /* 0x000fe20000300000 */
.L_x_1613:
[----:B------:R-:W-:Y:S05]  /*8bc0*/  BSYNC B0 ;  /* 0x0000000000007941 */ /* 0x000fea0003800000 */
.L_x_1612:
[----:B------:R-:W2:Y:S01]  /*8bd0*/  SYNCS.PHASECHK.TRANS64.TRYWAIT P2, [R99+URZ+0x308b0], R109 ;  /* 0x0308b06d630075a7 */ /* 0x000ea2000804017f */
[----:B------:R-:W-:Y:S01]  /*8be0*/  ULDC.64 UR4, c[0x0][0x318] ;  /* 0x0000c60000047ab9 */ /* 0x000fe20000000a00 */
[----:B------:R-:W-:Y:S01]  /*8bf0*/  ULDC.64 UR60, c[0x0][0x328] ;  /* 0x0000ca00003c7ab9 */ /* 0x000fe20000000a00 */
[----:B-1----:R-:W-:Y:S01]  /*8c00*/  IMAD.U32 R36, RZ, RZ, UR5 ;  /* 0x00000005ff247e24 */ /* 0x002fe2000f8e00ff */
[----:B------:R-:W-:Y:S01]  /*8c10*/  BSSY B0, `(.L_x_1614) ;  /* 0x0000007000007945 */ /* 0x000fe20003800000 */
[----:B------:R-:W-:Y:S01]  /*8c20*/  IMAD.U32 R37, RZ, RZ, UR4 ;  /* 0x00000004ff257e24 */ /* 0x000fe2000f8e00ff */
[----:B------:R-:W-:Y:S01]  /*8c30*/  ISETP.GE.AND P4, PT, R23, R105, PT ;  /* 0x000000691700720c */ /* 0x000fe20003f86270 */
[----:B------:R-:W-:Y:S01]  /*8c40*/  IMAD.WIDE R48, R25, 0x40, R76 ;  /* 0x0000004019307825 */ /* 0x000fe200078e024c */
[----:B------:R1:W-:Y:S04]  /*8c50*/  STL [R1], R36 ;  /* 0x0000002401007387 */ /* 0x0003e80000100800 */
[----:B------:R1:W-:Y:S02]  /*8c60*/  STL [R1+0x4], R37 ;  /* 0x0000042501007387 */ /* 0x0003e40000100800 */
[----:B-12---:R-:W-:Y:S05]  /*8c70*/  @!P2 BRA `(.L_x_1615) ;  /* 0x00000268003ca947 */ /* 0x006fea0003800000 */
.L_x_2023:
[----:B------:R-:W-:Y:S05]  /*8c80*/  BSYNC B0 ;  /* 0x0000000000007941 */ /* 0x000fea0003800000 */
.L_x_1614:
[----:B------:R-:W-:Y:S04]  /*8c90*/  BSSY B0, `(.L_x_1616) ;  /* 0x000001e000007945 */ /* 0x000fe80003800000 */
[----:B------:R-:W-:Y:S05]  /*8ca0*/  @P4 BRA `(.L_x_1617) ;  /* 0x0000000000704947 */ /* 0x000fea0003800000 */
[----:B------:R-:W2:Y:S01]  /*8cb0*/  LDL R37, [R1+0x4] ;  /* 0x0000040001257983 */ /* 0x000ea20000100800 */
[----:B------:R-:W-:-:S03]  /*8cc0*/  ULDC UR6, c[0x0][0x2f4] ;  /* 0x0000bd0000067ab9 */ /* 0x000fc60000000800 */
[----:B------:R-:W3:Y:S04]  /*8cd0*/  LDL R36, [R1] ;  /* 0x0000000001247983 */ /* 0x000ee80000100800 */
[----:B------:R-:W4:Y:S04]  /*8ce0*/  LDL R44, [R1+0xc] ;  /* 0x00000c00012c7983 */ /* 0x000f280000100800 */
[----:B0-----:R-:W5:Y:S01]  /*8cf0*/  LDL R42, [R1+0x10] ;  /* 0x00001000012a7983 */ /* 0x001f620000100800 */
[----:B------:R-:W-:Y:S01]  /*8d00*/  ISETP.GE.AND P5, PT, R18, UR6, PT ;  /* 0x0000000612007c0c */ /* 0x000fe2000bfa6270 */
[----:B------:R-:W-:Y:S01]  /*8d10*/  IMAD R43, R49, UR60, RZ ;  /* 0x0000003c312b7c24 */ /* 0x000fe2000f8e02ff */
[----:B------:R-:W-:Y:S01]  /*8d20*/  ISETP.GE.AND P4, PT, R221, UR6, PT ;  /* 0x00000006dd007c0c */ /* 0x000fe2000bf86270 */
[----:B------:R-:W-:-:S02]  /*8d30*/  IMAD.MOV.U32 R40, RZ, RZ, R86 ;  /* 0x000000ffff287224 */ /* 0x000fc400078e0056 */
[----:B------:R-:W-:Y:S02]  /*8d40*/  IMAD.MOV.U32 R41, RZ, RZ, R98 ;  /* 0x000000ffff297224 */ /* 0x000fe400078e0062 */
[C---:B------:R-:W-:Y:S02]  /*8d50*/  IMAD R43, R48.reuse, UR61, R43 ;  /* 0x0000003d302b7c24 */ /* 0x040fe4000f8e022b */
[----:B------:R-:W-:-:S04]  /*8d60*/  IMAD.WIDE.U32 R40, R48, UR60, R40 ;  /* 0x0000003c30287c25 */ /* 0x000fc8000f8e0028 */
[----:B------:R-:W-:Y:S01]  /*8d70*/  IMAD.IADD R41, R41, 0x1, R43 ;  /* 0x0000000129297824 */ /* 0x000fe200078e022b */
[----:B--2---:R-:W-:Y:S02]  /*8d80*/  R2UR UR4, R37 ;  /* 0x00000000250472ca */ /* 0x004fe400000e0000 */
[----:B---3--:R-:W-:Y:S02]  /*8d90*/  R2UR UR7, R36 ;  /* 0x00000000240772ca */ /* 0x008fe400000e0000 */
[----:B------:R-:W0:Y:S09]  /*8da0*/  @!P5 LDS.128 R36, [R102+0x400] ;  /* 0x000400006624d984 */ /* 0x000e320000000c00 */
[----:B------:R-:W-:Y:S01]  /*8db0*/  LEA R50, P2, R40, UR4, 0x1 ;  /* 0x0000000428327c11 */ /* 0x000fe2000f8408ff */
[----:B------:R-:W-:-:S03]  /*8dc0*/  ULDC.64 UR4, c[0x0][0x208] ;  /* 0x0000820000047ab9 */ /* 0x000fc60000000a00 */
[----:B------:R-:W-:Y:S02]  /*8dd0*/  LEA.HI.X R51, R40, UR7, R41, 0x1, P2 ;  /* 0x0000000728337c11 */ /* 0x000fe400090f0c29 */
[----:B----4-:R-:W-:-:S03]  /*8de0*/  ISETP.GE.AND P2, PT, R44, UR6, PT ;  /* 0x000000062c007c0c */ /* 0x010fc6000bf46270 */
[----:B0-----:R-:W-:Y:S01]  /*8df0*/  @!P5 STG.E.128 desc[UR4][R50.64], R36 ;  /* 0x000000243200d986 */ /* 0x001fe2000c101d04 */
[----:B-----5:R-:W-:-:S03]  /*8e00*/  ISETP.GE.AND P5, PT, R42, UR6, PT ;  /* 0x000000062a007c0c */ /* 0x020fc6000bfa6270 */
[----:B------:R-:W0:Y:S06]  /*8e10*/  @!P4 LDS.128 R36, [R102+0x2400] ;  /* 0x002400006624c984 */ /* 0x000e2c0000000c00 */
[----:B------:R-:W2:Y:S04]  /*8e20*/  @!P2 LDS.128 R40, [R102+0x4400] ;  /* 0x004400006628a984 */ /* 0x000ea80000000c00 */
[----:B------:R-:W3:Y:S04]  /*8e30*/  @!P5 LDS.128 R44, [R102+0x6400] ;  /* 0x00640000662cd984 */ /* 0x000ee80000000c00 */
[----:B0-----:R4:W-:Y:S04]  /*8e40*/  @!P4 STG.E.128 desc[UR4][R50.64+0x80], R36 ;  /* 0x000080243200c986 */ /* 0x0019e8000c101d04 */
[----:B--2---:R4:W-:Y:S04]  /*8e50*/  @!P2 STG.E.128 desc[UR4][R50.64+0x100], R40 ;  /* 0x000100283200a986 */ /* 0x0049e8000c101d04 */
[----:B---3--:R4:W-:Y:S02]  /*8e60*/  @!P5 STG.E.128 desc[UR4][R50.64+0x180], R44 ;  /* 0x0001802c3200d986 */ /* 0x0089e4000c101d04 */
.L_x_1617:
[----:B------:R-:W-:Y:S05]  /*8e70*/  BSYNC B0 ;  /* 0x0000000000007941 */ /* 0x000fea0003800000 */
.L_x_1616:
[----:B----4-:R-:W-:Y:S01]  /*8e80*/  VIADD R36, R23, 0x20 ;  /* 0x0000002017247836 */ /* 0x010fe20000000000 */
[----:B------:R-:W-:Y:S04]  /*8e90*/  BSSY B0, `(.L_x_1618) ;  /* 0x0000023000007945 */ /* 0x000fe80003800000 */
[----:B------:R-:W-:-:S13]  /*8ea0*/  ISETP.GE.AND P2, PT, R36, R105, PT ;  /* 0x000000692400720c */ /* 0x000fda0003f46270 */
[----:B------:R-:W-:Y:S05]  /*8eb0*/  @P2 BRA `(.L_x_1619) ;  /* 0x0000000000802947 */ /* 0x000fea0003800000 */
[----:B------:R-:W2:Y:S01]  /*8ec0*/  LDL R36, [R1] ;  /* 0x0000000001247983 */ /* 0x000ea20000100800 */
[----:B------:R-:W-:-:S03]  /*8ed0*/  ULDC UR6, c[0x0][0x2f4] ;  /* 0x0000bd0000067ab9 */ /* 0x000fc60000000800 */
[----:B------:R-:W3:Y:S04]  /*8ee0*/  LDL R39, [R1+0xc] ;  /* 0x00000c0001277983 */ /* 0x000ee80000100800 */
[----:B------:R-:W4:Y:S04]  /*8ef0*/  LDL R38, [R1+0x10] ;  /* 0x0000100001267983 */ /* 0x000f280000100800 */
[----:B------:R-:W5:Y:S01]  /*8f00*/  LDL R37, [R1+0x4] ;  /* 0x0000040001257983 */ /* 0x000f620000100800 */
[----:B------:R-:W-:Y:S01]  /*8f10*/  ISETP.GE.AND P2, PT, R18, UR6, PT ;  /* 0x0000000612007c0c */ /* 0x000fe2000bf46270 */
[----:B0-----:R-:W-:Y:S01]  /*8f20*/  IMAD.MOV.U32 R40, RZ, RZ, R86 ;  /* 0x000000ffff287224 */ /* 0x001fe200078e0056 */
[----:B------:R-:W-:Y:S01]  /*8f30*/  IADD3 R43, P4, R48, 0x20, RZ ;  /* 0x00000020302b7810 */ /* 0x000fe20007f9e0ff */
[----:B------:R-:W-:Y:S01]  /*8f40*/  IMAD.MOV.U32 R41, RZ, RZ, R98 ;  /* 0x000000ffff297224 */ /* 0x000fe200078e0062 */
[----:B------:R-:W-:-:S03]  /*8f50*/  ISETP.GE.AND P5, PT, R221, UR6, PT ;  /* 0x00000006dd007c0c */ /* 0x000fc6000bfa6270 */
[----:B------:R-:W-:Y:S02]  /*8f60*/  IMAD.X R48, RZ, RZ, R49, P4 ;  /* 0x000000ffff307224 */ /* 0x000fe400020e0631 */
[----:B------:R-:W-:-:S04]  /*8f70*/  IMAD.WIDE.U32 R40, R43, UR60, R40 ;  /* 0x0000003c2b287c25 */ /* 0x000fc8000f8e0028 */
[----:B------:R-:W-:-:S04]  /*8f80*/  IMAD R48, R48, UR60, RZ ;  /* 0x0000003c30307c24 */ /* 0x000fc8000f8e02ff */
[----:B------:R-:W-:-:S04]  /*8f90*/  IMAD R43, R43, UR61, R48 ;  /* 0x0000003d2b2b7c24 */ /* 0x000fc8000f8e0230 */
[----:B------:R-:W-:Y:S01]  /*8fa0*/  IMAD.IADD R41, R41, 0x1, R43 ;  /* 0x0000000129297824 */ /* 0x000fe200078e022b */
[----:B--2---:R-:W-:Y:S01]  /*8fb0*/  R2UR UR7, R36 ;  /* 0x00000000240772ca */ /* 0x004fe200000e0000 */
[----:B---3--:R-:W-:Y:S02]  /*8fc0*/  IMAD.MOV.U32 R44, RZ, RZ, R39 ;  /* 0x000000ffff2c7224 */ /* 0x008fe400078e0027 */
[----:B----4-:R-:W-:Y:S01]  /*8fd0*/  IMAD.MOV.U32 R42, RZ, RZ, R38 ;  /* 0x000000ffff2a7224 */ /* 0x010fe200078e0026 */
[----:B-----5:R-:W-:Y:S02]  /*8fe0*/  R2UR UR4, R37 ;  /* 0x00000000250472ca */ /* 0x020fe400000e0000 */
[----:B------:R-:W0:Y:S11]  /*8ff0*/  @!P2 LDS.128 R36, [R102+0x1400] ;  /* 0x001400006624a984 */ /* 0x000e360000000c00 */
[----:B------:R-:W-:Y:S01]  /*9000*/  LEA R48, P4, R40, UR4, 0x1 ;  /* 0x0000000428307c11 */ /* 0x000fe2000f8808ff */
[----:B------:R-:W-:-:S03]  /*9010*/  ULDC.64 UR4, c[0x0][0x208] ;  /* 0x0000820000047ab9 */ /* 0x000fc60000000a00 */
[----:B------:R-:W-:Y:S02]  /*9020*/  LEA.HI.X R49, R40, UR7, R41, 0x1, P4 ;  /* 0x0000000728317c11 */ /* 0x000fe4000a0f0c29 */
[----:B------:R-:W-:-:S03]  /*9030*/  ISETP.GE.AND P4, PT, R44, UR6, PT ;  /* 0x000000062c007c0c */ /* 0x000fc6000bf86270 */
[----:B0-----:R-:W-:Y:S01]  /*9040*/  @!P2 STG.E.128 desc[UR4][R48.64], R36 ;  /* 0x000000243000a986 */ /* 0x001fe2000c101d04 */
[----:B------:R-:W-:-:S03]  /*9050*/  ISETP.GE.AND P2, PT, R42, UR6, PT ;  /* 0x000000062a007c0c */ /* 0x000fc6000bf46270 */
[----:B------:R-:W0:Y:S06]  /*9060*/  @!P5 LDS.128 R36, [R102+0x3400] ;  /* 0x003400006624d984 */ /* 0x000e2c0000000c00 */
[----:B------:R-:W2:Y:S04]  /*9070*/  @!P4 LDS.128 R40, [R102+0x5400] ;  /* 0x005400006628c984 */ /* 0x000ea80000000c00 */
[----:B------:R-:W3:Y:S04]  /*9080*/  @!P2 LDS.128 R44, [R102+0x7400] ;  /* 0x00740000662ca984 */ /* 0x000ee80000000c00 */
[----:B0-----:R4:W-:Y:S04]  /*9090*/  @!P5 STG.E.128 desc[UR4][R48.64+0x80], R36 ;  /* 0x000080243000d986 */ /* 0x0019e8000c101d04 */
[----:B--2---:R4:W-:Y:S04]  /*90a0*/  @!P4 STG.E.128 desc[UR4][R48.64+0x100], R40 ;  /* 0x000100283000c986 */ /* 0x0049e8000c101d04 */
[----:B---3--:R4:W-:Y:S02]  /*90b0*/  @!P2 STG.E.128 desc[UR4][R48.64+0x180], R44 ;  /* 0x0001802c3000a986 */ /* 0x0089e4000c101d04 */
.L_x_1619:
[----:B------:R-:W-:Y:S05]  /*90c0*/  BSYNC B0 ;  /* 0x0000000000007941 */ /* 0x000fea0003800000 */
.L_x_1618:
[----:B------:R-:W-:Y:S01]  /*90d0*/  @!PT LDS RZ, [RZ] ;  /* 0x00000000fffff984 */ /* 0x000fe20000000800 */
[----:B------:R-:W-:Y:S01]  /*90e0*/  @!PT LDS RZ, [RZ] ;  /* 0x00000000fffff984 */ /* 0x000fe20000000800 */
[----:B------:R-:W-:Y:S01]  /*90f0*/  @!PT LDS RZ, [RZ] ;  /* 0x00000000fffff984 */ /* 0x000fe20000000800 */
[----:B------:R-:W-:Y:S01]  /*9100*/  @!PT LDS RZ, [RZ] ;  /* 0x00000000fffff984 */ /* 0x000fe20000000800 */
[----:B------:R2:W-:Y:S06]  /*9110*/  MEMBAR.ALL.CTA ;  /* 0x0000000000007992 */ /* 0x0005ec0000008000 */
[----:B--2---:R-:W2:Y:S01]  /*9120*/  FENCE.VIEW.ASYNC.S ;  /* 0x00000000000073c6 */ /* 0x004ea20000000000 */
[----:B01----:R-:W-:Y:S01]  /*9130*/  @!P3 VIADD R99, R99, 0x308c0 ;  /* 0x000308c06363b836 */ /* 0x003fe20000000000 */
[----:B--2---:R0:W-:Y:S01]  /*9140*/  BAR.SYNC.DEFER_BLOCKING R108, 0x80 ;  /* 0x0002006c0000751d */ /* 0x0041e20000010000 */
[----:B------:R-:W-:Y:S01]  /*9150*/  ISETP.NE.AND P4, PT, R100, RZ, PT ;  /* 0x000000ff6400720c */ /* 0x000fe20003f85270 */
[----:B------:R-:W-:-:S02]  /*9160*/  VIADD R17, R17, 0x1 ;  /* 0x0000000111117836 */ /* 0x000fc40000000000 */
[----:B------:R-:W-:Y:S02]  /*9170*/  @!P3 PRMT R99, RZ, 0x654, R99 ;  /* 0x00000654ff63b816 */ /* 0x000fe40000000063 */
[----:B------:R-:W-:Y:S02]  /*9180*/  PLOP3.LUT P2, PT, PT, PT, PT, 0x8, 0x0 ;  /* 0x000000000000781c */ /* 0x000fe40003f4e170 */
[----:B------:R0:W-:Y:S01]  /*9190*/  @!P3 SYNCS.ARRIVE.TRANS64.RED.A1T0 RZ, [R99+URZ], RZ ;  /* 0x000000ff63ffb9a7 */ /* 0x0001e2000810043f */
[----:B------:R-:W-:-:S04]  /*91a0*/  ISETP.NE.AND P3, PT, R17, 0x2, PT ;  /* 0x000000021100780c */ /* 0x000fc80003f65270 */
[----:B----4-:R-:W-:Y:S02]  /*91b0*/  SEL R37, RZ, 0x1, P3 ;  /* 0x00000001ff257807 */ /* 0x010fe40001800000 */
[----:B------:R-:W-:Y:S02]  /*91c0*/  SEL R17, R17, RZ, P3 ;  /* 0x000000ff11117207 */ /* 0x000fe40001800000 */
[----:B------:R-:W-:Y:S01]  /*91d0*/  LOP3.LUT R236, R236, R37, RZ, 0x3c, !PT ;  /* 0x00000025ecec7212 */ /* 0x000fe200078e3cff */
[----:B0-----:R-:W-:Y:S06]  /*91e0*/  @P4 BRA `(.L_x_1620) ;  /* 0xffffffa000404947 */ /* 0x001fec000383ffff */
.L_x_1540:
[----:B------:R-:W2:Y:S01]  /*91f0*/  LDL R36, [R1+0x14] ;  /* 0x0000140001247983 */ /* 0x000ea20000100800 */
[----:B------:R-:W0:Y:S01]  /*9200*/  LDC R0, c[0x0][0x448] ;  /* 0x00011200ff007b82 */ /* 0x000e220000000800 */
[----:B------:R-:W-:Y:S01]  /*9210*/  IADD3 R7, R220, 0x1, -R219 ;  /* 0x00000001dc077810 */ /* 0x000fe20007ffe8db */
[----:B------:R-:W-:Y:S06]  /*9220*/  BSSY B0, `(.L_x_1621) ;  /* 0x000000d000007945 */ /* 0x000fec0003800000 */
[----:B------:R-:W1:Y:S01]  /*9230*/  LDC.64 R2, c[0x0][0x9e0] ;  /* 0x00027800ff027b82 */ /* 0x000e620000000a00 */
[----:B0-----:R-:W-:-:S02]  /*9240*/  ISETP.NE.AND P1, PT, R0, 0x1, PT ;  /* 0x000000010000780c */ /* 0x001fc40003f25270 */
[----:B-1----:R-:W-:-:S11]  /*9250*/  ISETP.GE.AND P3, PT, R3, 0x1, PT ;  /* 0x000000010300780c */ /* 0x002fd60003f66270 */
[----:B------:R-:W0:Y:S08]  /*9260*/  @P1 LDC R5, c[0x0][0x44c] ;  /* 0x00011300ff051b82 */ /* 0x000e300000000800 */
[----:B------:R-:W1:Y:S01]  /*9270*/  @P1 LDC R4, c[0x0][0x450] ;  /* 0x00011400ff041b82 */ /* 0x000e620000000800 */
[----:B--2---:R-:W-:-:S04]  /*9280*/  VIADD R0, R36, 0x7f ;  /* 0x0000007f24007836 */ /* 0x004fc80000000000 */
[----:B0-----:R-:W-:-:S05]  /*9290*/  @P1 IMAD.HI.U32 R5, R0, R5, RZ ;  /* 0x0000000500051227 */ /* 0x001fca00078e00ff */
[----:B-1----:R-:W-:-:S05]  /*92a0*/  @P1 SHF.R.U32.HI R0, RZ, R4, R5 ;  /* 0x00000004ff001219 */ /* 0x002fca0000011605 */
[----:B------:R-:W-:Y:S01]  /*92b0*/  IMAD.IADD R7, R7, 0x1, R0 ;  /* 0x0000000107077824 */ /* 0x000fe200078e0200 */
[----:B------:R-:W-:Y:S06]  /*92c0*/  @P2 BRA `(.L_x_1622) ;  /* 0x0000000000082947 */ /* 0x000fec0003800000 */
[----:B------:R-:W0:Y:S02]  /*92d0*/  FENCE.VIEW.ASYNC.G ;  /* 0x00000000000073c6 */ /* 0x000e240000000100 */
[----:B0-----:R-:W-:Y:S06]  /*92e0*/  BAR.ARV 0xc, 0x180 ;  /* 0x0306000000007b1d */ /* 0x001fec0000002000 */
.L_x_1622:
[----:B------:R-:W-:Y:S05]  /*92f0*/  BSYNC B0 ;  /* 0x0000000000007941 */ /* 0x000fea0003800000 */
.L_x_1621:
[----:B------:R-:W-:Y:S01]  /*9300*/  IMAD.IADD R2, R7, 0x1, R2 ;  /* 0x0000000107027824 */ /* 0x000fe200078e0202 */
[----:B------:R-:W-:Y:S06]  /*9310*/  @!P3 BRA `(.L_x_1623) ;  /* 0x000000000048b947 */ /* 0x000fec0003800000 */
        /* <DEDUP_REMOVED lines=11> */
.L_x_1625:
[----:B------:R-:W-:-:S13]  /*93d0*/  ISETP.NE.AND P0, PT, R3, 0x1, PT ;  /* 0x000000010300780c */ /* 0x000fda0003f05270 */
[----:B------:R-:W0:Y:S02]  /*93e0*/  @P0 LDC.64 R4, c[0x0][0x9e8] ;  /* 0x00027a00ff040b82 */ /* 0x000e240000000a00 */
[----:B0-----:R-:W-:-:S05]  /*93f0*/  @P0 IMAD.HI.U32 R4, R0, R4, RZ ;  /* 0x0000000400040227 */ /* 0x001fca00078e00ff */
[----:B------:R-:W-:-:S07]  /*9400*/  @P0 SHF.R.U32.HI R0, RZ, R5, R4 ;  /* 0x00000005ff000219 */ /* 0x000fce0000011604 */
.L_x_1626:
[----:B------:R-:W-:Y:S05]  /*9410*/  BSYNC B0 ;  /* 0x0000000000007941 */ /* 0x000fea0003800000 */
.L_x_1624:
[----:B------:R-:W-:-:S05]  /*9420*/  IMAD R5, R0, R3, R3 ;  /* 0x0000000300057224 */ /* 0x000fca00078e0203 */
[----:B------:R-:W-:-:S07]  /*9430*/  VIMNMX R2, R2, R5, PT ;  /* 0x0000000502027248 */ /* 0x000fce0003fe0100 */
.L_x_1623:
[----:B------:R-:W0:Y:S01]  /*9440*/  @P1 LDC R0, c[0x0][0x44c] ;  /* 0x00011300ff001b82 */ /* 0x000e220000000800 */
[----:B------:R-:W-:Y:S01]  /*9450*/  VIADD R2, R2, 0x3f ;  /* 0x0000003f02027836 */ /* 0x000fe20000000000 */
[----:B------:R-:W-:Y:S01]  /*9460*/  ULDC UR4, c[0x0][0x9dc] ;  /* 0x0002770000047ab9 */ /* 0x000fe20000000800 */
[----:B------:R-:W-:-:S03]  /*9470*/  IMAD.MOV.U32 R7, RZ, RZ, R36 ;  /* 0x000000ffff077224 */ /* 0x000fc600078e0024 */
[----:B------:R-:W-:Y:S02]  /*9480*/  SHF.R.S32.HI R5, RZ, 0x1f, R2 ;  /* 0x0000001fff057819 */ /* 0x000fe40000011402 */
[----:B------:R-:W1:Y:S02]  /*9490*/  @P1 LDC R9, c[0x0][0x450] ;  /* 0x00011400ff091b82 */ /* 0x000e640000000800 */
[----:B------:R-:W-:-:S04]  /*94a0*/  LEA.HI R5, R5, R2, RZ, 0x6 ;  /* 0x0000000205057211 */ /* 0x000fc800078f30ff */
[----:B------:R-:W-:Y:S01]  /*94b0*/  SHF.R.S32.HI R5, RZ, 0x6, R5 ;  /* 0x00000006ff057819 */ /* 0x000fe20000011405 */
[----:B0-----:R-:W-:-:S05]  /*94c0*/  @P1 IMAD.HI.U32 R0, R36, R0, RZ ;  /* 0x0000000024001227 */ /* 0x001fca00078e00ff */
[----:B-1----:R-:W-:Y:S02]  /*94d0*/  @P1 SHF.R.U32.HI R7, RZ, R9, R0 ;  /* 0x00000009ff071219 */ /* 0x002fe40000011600 */
[----:B------:R-:W-:-:S03]  /*94e0*/  VIMNMX R9, R104, R5, PT ;  /* 0x0000000568097248 */ /* 0x000fc60003fe0100 */
        /* <DEDUP_REMOVED lines=13> */
.L_x_1629:
[----:B------:R-:W-:-:S13]  /*95c0*/  ISETP.NE.AND P0, PT, R3, 0x1, PT ;  /* 0x000000010300780c */ /* 0x000fda0003f05270 */
[----:B------:R-:W0:Y:S02]  /*95d0*/  @P0 LDC.64 R4, c[0x0][0x9e8] ;  /* 0x00027a00ff040b82 */ /* 0x000e240000000a00 */
[----:B0-----:R-:W-:-:S05]  /*95e0*/  @P0 IMAD.HI.U32 R4, R0, R4, RZ ;  /* 0x0000000400040227 */ /* 0x001fca00078e00ff */
[----:B------:R-:W-:-:S07]  /*95f0*/  @P0 SHF.R.U32.HI R0, RZ, R5, R4 ;  /* 0x00000005ff000219 */ /* 0x000fce0000011604 */
.L_x_1630:
[----:B------:R-:W-:Y:S05]  /*9600*/  BSYNC B0 ;  /* 0x0000000000007941 */ /* 0x000fea0003800000 */
.L_x_1628:
[----:B------:R-:W-:-:S05]  /*9610*/  IMAD R3, R0, R3, RZ ;  /* 0x0000000300037224 */ /* 0x000fca00078e02ff */
[----:B------:R-:W-:-:S07]  /*9620*/  VIMNMX R2, R2, R3, !PT ;  /* 0x0000000302027248 */ /* 0x000fce0007fe0100 */
.L_x_1627:
[----:B------:R-:W-:Y:S01]  /*9630*/  SHF.R.S32.HI R3, RZ, 0x1f, R2 ;  /* 0x0000001fff037819 */ /* 0x000fe20000011402 */
[----:B------:R-:W-:Y:S01]  /*9640*/  BSSY B0, `(.L_x_1631) ;  /* 0x0000027000007945 */ /* 0x000fe20003800000 */
[----:B------:R-:W-:Y:S02]  /*9650*/  IMAD.MOV.U32 R100, RZ, RZ, RZ ;  /* 0x000000ffff647224 */ /* 0x000fe400078e00ff */
[----:B------:R-:W-:-:S04]  /*9660*/  LEA.HI R3, R3, R2, RZ, 0x6 ;  /* 0x0000000203037211 */ /* 0x000fc800078f30ff */
[----:B------:R-:W-:-:S04]  /*9670*/  SHF.R.S32.HI R3, RZ, 0x6, R3 ;  /* 0x00000006ff037819 */ /* 0x000fc80000011403 */
[----:B------:R-:W-:-:S04]  /*9680*/  VIMNMX R11, RZ, R3, !PT ;  /* 0x00000003ff0b7248 */ /* 0x000fc80007fe0100 */
[----:B------:R-:W-:-:S13]  /*9690*/  ISETP.GT.AND P0, PT, R9, R11, PT ;  /* 0x0000000b0900720c */ /* 0x000fda0003f04270 */
[----:B------:R-:W-:Y:S05]  /*96a0*/  @!P0 BRA `(.L_x_1632) ;  /* 0x0000000000808947 */ /* 0x000fea0003800000 */
[----:B------:R-:W2:Y:S01]  /*96b0*/  LDL R0, [R1+0x4c] ;  /* 0x00004c0001007983 */ /* 0x000ea20000100800 */
[----:B------:R-:W-:Y:S01]  /*96c0*/  ULDC UR4, c[0x0][0x9f0] ;  /* 0x00027c0000047ab9 */ /* 0x000fe20000000800 */
[----:B--2---:R-:W-:-:S04]  /*96d0*/  ISETP.NE.AND P0, PT, R0, RZ, PT ;  /* 0x000000ff0000720c */ /* 0x004fc80003f05270 */
[----:B------:R-:W-:-:S04]  /*96e0*/  SEL R6, R0, UR4, P0 ;  /* 0x0000000400067c07 */ /* 0x000fc80008000000 */
[-C--:B------:R-:W-:Y:S02]  /*96f0*/  IABS R5, R6.reuse ;  /* 0x0000000600057213 */ /* 0x080fe40000000000 */
[----:B------:R-:W-:Y:S02]  /*9700*/  IADD3 R0, R6, -0x1, R9 ;  /* 0xffffffff06007810 */ /* 0x000fe40007ffe009 */
[----:B------:R-:W0:Y:S01]  /*9710*/  I2F.RP R4, R5 ;  /* 0x0000000500047306 */ /* 0x000e220000209400 */
[----:B------:R-:W-:Y:S02]  /*9720*/  IABS R10, R6 ;  /* 0x00000006000a7213 */ /* 0x000fe40000000000 */
[----:B------:R-:W-:-:S05]  /*9730*/  IMAD.IADD R0, R0, 0x1, -R11 ;  /* 0x0000000100007824 */ /* 0x000fca00078e0a0b */
[----:B0-----:R-:W0:Y:S02]  /*9740*/  MUFU.RCP R4, R4 ;  /* 0x0000000400047308 */ /* 0x001e240000001000 */
[----:B0-----:R-:W-:Y:S02]  /*9750*/  VIADD R2, R4, 0xffffffe ;  /* 0x0ffffffe04027836 */ /* 0x001fe40000000000 */
[----:B------:R-:W-:-:S04]  /*9760*/  IMAD.MOV R4, RZ, RZ, -R10 ;  /* 0x000000ffff047224 */ /* 0x000fc800078e0a0a */
[----:B------:R0:W1:Y:S02]  /*9770*/  F2I.FTZ.U32.TRUNC.NTZ R3, R2 ;  /* 0x0000000200037305 */ /* 0x000064000021f000 */
[----:B0-----:R-:W-:Y:S02]  /*9780*/  IMAD.MOV.U32 R2, RZ, RZ, RZ ;  /* 0x000000ffff027224 */ /* 0x001fe400078e00ff */
[----:B-1----:R-:W-:-:S04]  /*9790*/  IMAD.MOV R8, RZ, RZ, -R3 ;  /* 0x000000ffff087224 */ /* 0x002fc800078e0a03 */
[----:B------:R-:W-:Y:S01]  /*97a0*/  IMAD R7, R8, R5, RZ ;  /* 0x0000000508077224 */ /* 0x000fe200078e02ff */
[----:B------:R-:W-:Y:S02]  /*97b0*/  IABS R8, R0 ;  /* 0x0000000000087213 */ /* 0x000fe40000000000 */
[----:B------:R-:W-:Y:S01]  /*97c0*/  LOP3.LUT R0, R0, R6, RZ, 0x3c, !PT ;  /* 0x0000000600007212 */ /* 0x000fe200078e3cff */
[----:B------:R-:W-:-:S03]  /*97d0*/  IMAD.HI.U32 R3, R3, R7, R2 ;  /* 0x0000000703037227 */ /* 0x000fc600078e0002 */
[----:B------:R-:W-:Y:S01]  /*97e0*/  ISETP.GE.AND P2, PT, R0, RZ, PT ;  /* 0x000000ff0000720c */ /* 0x000fe20003f46270 */
        /* <DEDUP_REMOVED lines=12> */
.L_x_1632:
[----:B------:R-:W-:Y:S05]  /*98b0*/  BSYNC B0 ;  /* 0x0000000000007941 */ /* 0x000fea0003800000 */
.L_x_1631:
        /* <DEDUP_REMOVED lines=67> */
[----:B--2---:R-:W-:-:S05]  /*9cf0*/  IMAD R0, R0, R100, R11 ;  /* 0x0000006400007224 */ /* 0x004fca00078e020b */
[----:B------:R0:W-:Y:S01]  /*9d00*/  STL [R1+0x38], R0 ;  /* 0x0000380001007387 */ /* 0x0001e20000100800 */
[----:B------:R-:W-:-:S04]  /*9d10*/  VIADDMNMX R100, R0, R100, R9, PT ;  /* 0x0000006400647246 */ /* 0x000fc80003800109 */
[----:B------:R-:W-:-:S13]  /*9d20*/  ISETP.GT.AND P1, PT, R100, R0, PT ;  /* 0x000000006400720c */ /* 0x000fda0003f24270 */
[----:B0-----:R-:W-:Y:S05]  /*9d30*/  @!P1 BRA `(.L_x_1633) ;  /* 0x00000168007c9947 */ /* 0x001fea0003800000 */
[----:B------:R-:W0:Y:S01]  /*9d40*/  S2R R0, SR_TID.X ;  /* 0x0000000000007919 */ /* 0x000e220000002100 */
[----:B------:R-:W-:Y:S01]  /*9d50*/  BSSY B6, `(.L_x_1634) ;  /* 0x0000020000067945 */ /* 0x000fe20003800000 */
[----:B0-----:R-:W-:-:S05]  /*9d60*/  VIADD R0, R0, 0xffffff80 ;  /* 0xffffff8000007836 */ /* 0x001fca0000000000 */
[----:B------:R-:W-:-:S04]  /*9d70*/  SHF.R.S32.HI R3, RZ, 0x1f, R0 ;  /* 0x0000001fff037819 */ /* 0x000fc80000011400 */
[----:B------:R-:W-:-:S04]  /*9d80*/  LEA.HI R3, R3, R0, RZ, 0x7 ;  /* 0x0000000003037211 */ /* 0x000fc800078f38ff */
[----:B------:R-:W-:-:S06]  /*9d90*/  SHF.R.S32.HI R0, RZ, 0x7, R3 ;  /* 0x00000007ff007819 */ /* 0x000fcc0000011403 */
[----:B------:R-:W0:Y:S02]  /*9da0*/  SHFL.IDX PT, R0, R0, RZ, 0x1f ;  /* 0x00001fff00007589 */ /* 0x000e2400000e0000 */
[----:B0-----:R-:W-:-:S04]  /*9db0*/  LEA.HI R2, R0, R0, RZ, 0x1 ;  /* 0x0000000000027211 */ /* 0x001fc800078f08ff */
[----:B------:R-:W-:Y:S01]  /*9dc0*/  LOP3.LUT R3, R2, 0x1e, RZ, 0xc0, !PT ;  /* 0x0000001e02037812 */ /* 0x000fe200078ec0ff */
[----:B------:R-:W-:-:S04]  /*9dd0*/  VIADD R2, R16, 0x10400 ;  /* 0x0001040010027836 */ /* 0x000fc80000000000 */
[----:B------:R-:W-:Y:S01]  /*9de0*/  IMAD.IADD R3, R0, 0x1, -R3 ;  /* 0x0000000100037824 */ /* 0x000fe200078e0a03 */
[----:B------:R-:W-:-:S03]  /*9df0*/  LOP3.LUT P0, RZ, R2, 0x3ff, RZ, 0xc0, !PT ;  /* 0x000003ff02ff7812 */ /* 0x000fc6000780c0ff */
[----:B------:R-:W-:Y:S01]  /*9e00*/  IMAD R3, R3, 0x2000, R2 ;  /* 0x0000200003037824 */ /* 0x000fe200078e0202 */
[----:B------:R-:W-:-:S04]  /*9e10*/  P2R R24, PR, RZ, 0x1 ;  /* 0x00000001ff187803 */ /* 0x000fc80000000000 */
        /* <DEDUP_REMOVED lines=19> */
.L_x_1635:
[----:B------:R-:W-:Y:S05]  /*9f50*/  BSYNC B6 ;  /* 0x0000000000067941 */ /* 0x000fea0003800000 */
.L_x_1634:
[----:B------:R-:W-:Y:S02]  /*9f60*/  ULDC UR4, c[0x0][0x3f4] ;  /* 0x0000fd0000047ab9 */ /* 0x000fe40000000800 */
[----:B------:R-:W-:-:S13]  /*9f70*/  ISETP.LT.AND P0, PT, RZ, UR4, PT ;  /* 0x00000004ff007c0c */ /* 0x000fda000bf01270 */
[----:B------:R-:W-:Y:S05]  /*9f80*/  @P0 BRA `(.L_x_1636) ;  /* 0x0000000000400947 */ /* 0x000fea0003800000 */
[----:B------:R-:W2:Y:S02]  /*9f90*/  LDL R20, [R1+0x54] ;  /* 0x0000540001147983 */ /* 0x000ea40000100800 */
[----:B--2---:R-:W-:-:S04]  /*9fa0*/  LEA.HI R0, R20, R20, RZ, 0x1 ;  /* 0x0000001414007211 */ /* 0x004fc800078f08ff */
        /* <DEDUP_REMOVED lines=8> */
.L_x_1639:
[----:B-1----:R1:W2:Y:S02]  /*a030*/  SYNCS.PHASECHK.TRANS64.TRYWAIT P0, [R16+URZ+0x30800], R3 ;  /* 0x03080003100075a7 */ /* 0x0022a4000800017f */
[----:B--2---:R-:W-:Y:S05]  /*a040*/  @!P0 NANOSLEEP.SYNCS 0x989680 ;  /* 0x009896800000895d */ /* 0x004fea0003900000 */
[----:B------:R-:W2:Y:S02]  /*a050*/  @!P0 SYNCS.PHASECHK.TRANS64 P0, [R16+URZ+0x30800], R3 ;  /* 0x03080003100085a7 */ /* 0x000ea4000800007f */
[----:B--2---:R-:W-:Y:S05]  /*a060*/  @!P0 BRA `(.L_x_1639) ;  /* 0xfffffffc00f08947 */ /* 0x004fea000383ffff */
.L_x_1638:
[----:B------:R-:W-:Y:S05]  /*a070*/  BSYNC B0 ;  /* 0x0000000000007941 */ /* 0x000fea0003800000 */
.L_x_1637:
[----:B------:R-:W-:Y:S05]  /*a080*/  BRA `(.L_x_1640) ;  /* 0x0000009c006c7947 */ /* 0x000fea0003800000 */
.L_x_1636:
[----:B------:R-:W-:Y:S01]  /*a090*/  ISETP.NE.AND P0, PT, R24, RZ, PT ;  /* 0x000000ff1800720c */ /* 0x000fe20003f05270 */
[----:B------:R-:W-:Y:S01]  /*a0a0*/  ULDC.64 UR4, c[0x0][0x3f8] ;  /* 0x0000fe0000047ab9 */ /* 0x000fe20000000a00 */
[----:B-----5:R-:W-:Y:S01]  /*a0b0*/  SHF.R.S32.HI R0, RZ, 0x1f, R101 ;  /* 0x0000001fff007819 */ /* 0x020fe20000011465 */
[----:B------:R-:W-:Y:S01]  /*a0c0*/  ULDC.64 UR6, c[0x0][0x408] ;  /* 0x0001020000067ab9 */ /* 0x000fe20000000a00 */
[----:B------:R-:W-:Y:S01]  /*a0d0*/  IMAD.WIDE.U32 R24, R101, UR4, RZ ;  /* 0x0000000465187c25 */ /* 0x000fe2000f8e00ff */
[----:B------:R-:W-:Y:S03]  /*a0e0*/  BSSY B6, `(.L_x_1641) ;  /* 0x0000019000067945 */ /* 0x000fe60003800000 */
[C---:B------:R-:W-:Y:S02]  /*a0f0*/  IMAD R4, R0.reuse, UR4, RZ ;  /* 0x0000000400047c24 */ /* 0x040fe4000f8e02ff */
[----:B------:R-:W-:-:S02]  /*a100*/  IMAD R0, R0, UR6, RZ ;  /* 0x0000000600007c24 */ /* 0x000fc4000f8e02ff */
[C---:B------:R-:W-:Y:S02]  /*a110*/  IMAD R33, R101.reuse, UR5, R4 ;  /* 0x0000000565217c24 */ /* 0x040fe4000f8e0204 */
[C---:B------:R-:W-:Y:S02]  /*a120*/  IMAD R29, R101.reuse, UR7, R0 ;  /* 0x00000007651d7c24 */ /* 0x040fe4000f8e0200 */
[----:B------:R-:W-:-:S04]  /*a130*/  IMAD.WIDE.U32 R26, R101, UR6, RZ ;  /* 0x00000006651a7c25 */ /* 0x000fc8000f8e00ff */
[----:B------:R-:W-:Y:S02]  /*a140*/  IMAD.IADD R33, R33, 0x1, R25 ;  /* 0x0000000121217824 */ /* 0x000fe400078e0219 */
[----:B------:R-:W-:Y:S01]  /*a150*/  IMAD.IADD R29, R29, 0x1, R27 ;  /* 0x000000011d1d7824 */ /* 0x000fe200078e021b */
        /* <DEDUP_REMOVED lines=17> */
.L_x_1642:
[----:B------:R-:W-:Y:S05]  /*a270*/  BSYNC B6 ;  /* 0x0000000000067941 */ /* 0x000fea0003800000 */
.L_x_1641:
[----:B------:R-:W2:Y:S01]  /*a280*/  LDL R93, [R1+0x14] ;  /* 0x00001400015d7983 */ /* 0x000ea20000100800 */
[----:B------:R-:W-:-:S03]  /*a290*/  ULDC.U8 UR4, c[0x0][0x410] ;  /* 0x0001040000047ab9 */ /* 0x000fc60000000000 */
[----:B------:R-:W3:Y:S01]  /*a2a0*/  LDL R20, [R1+0x44] ;  /* 0x0000440001147983 */ /* 0x000ee20000100800 */
[----:B------:R-:W-:Y:S01]  /*a2b0*/  ISETP.NE.AND P0, PT, RZ, UR4, PT ;  /* 0x00000004ff007c0c */ /* 0x000fe2000bf05270 */
[----:B------:R-:W-:Y:S01]  /*a2c0*/  BSSY B0, `(.L_x_1643) ;  /* 0x00009af000007945 */ /* 0x000fe20003800000 */
[----:B--2---:R-:W-:-:S04]  /*a2d0*/  IMAD.IADD R0, R23, 0x1, R93 ;  /* 0x0000000117007824 */ /* 0x004fc800078e025d */
[----:B---3--:R-:W-:-:S07]  /*a2e0*/  IMAD R3, R20, 0x20, R0 ;  /* 0x0000002014037824 */ /* 0x008fce00078e0200 */
[----:B------:R-:W-:Y:S05]  /*a2f0*/  @!P0 BRA `(.L_x_1644) ;  /* 0x0000004c00248947 */ /* 0x000fea0003800000 */
[----:B------:R-:W0:Y:S01]  /*a300*/  LDC R10, c[0x0][0x448] ;  /* 0x00011200ff0a7b82 */ /* 0x000e220000000800 */
[----:B------:R-:W-:Y:S01]  /*a310*/  ULDC.64 UR4, c[0x0][0x3f8] ;  /* 0x0000fe0000047ab9 */ /* 0x000fe20000000a00 */
[----:B------:R-:W-:Y:S01]  /*a320*/  ULDC.64 UR6, c[0x0][0x408] ;  /* 0x0001020000067ab9 */ /* 0x000fe20000000a00 */
[----:B------:R-:W-:Y:S01]  /*a330*/  IMAD.MOV.U32 R32, RZ, RZ, R24 ;  /* 0x000000ffff207224 */ /* 0x000fe200078e0018 */
[----:B0-----:R-:W-:-:S13]  /*a340*/  ISETP.NE.AND P0, PT, R10, 0x1, PT ;  /* 0x000000010a00780c */ /* 0x001fda0003f05270 */
[----:B------:R-:W0:Y:S08]  /*a350*/  @P0 LDC R4, c[0x0][0x44c] ;  /* 0x00011300ff040b82 */ /* 0x000e300000000800 */
[----:B------:R-:W1:Y:S01]  /*a360*/  @P0 LDC R5, c[0x0][0x450] ;  /* 0x00011400ff050b82 */ /* 0x000e620000000800 */
[----:B0-----:R-:W-:-:S05]  /*a370*/  @P0 IMAD.HI.U32 R4, R3, R4, RZ ;  /* 0x0000000403040227 */ /* 0x001fca00078e00ff */
[----:B-1----:R-:W-:Y:S01]  /*a380*/  @P0 SHF.R.U32.HI R3, RZ, R5, R4 ;  /* 0x00000005ff030219 */ /* 0x002fe20000011604 */
[----:B------:R-:W-:Y:S02]  /*a390*/  IMAD.MOV.U32 R4, RZ, RZ, R26 ;  /* 0x000000ffff047224 */ /* 0x000fe400078e001a */
[----:B------:R-:W-:Y:S01]  /*a3a0*/  IMAD.MOV.U32 R5, RZ, RZ, R29 ;  /* 0x000000ffff057224 */ /* 0x000fe200078e001d */
[----:B------:R-:W-:Y:S01]  /*a3b0*/  SHF.R.S32.HI R6, RZ, 0x1f, R3 ;  /* 0x0000001fff067819 */ /* 0x000fe20000011403 */
[----:B------:R-:W-:-:S04]  /*a3c0*/  IMAD.WIDE.U32 R32, R3, UR4, R32 ;  /* 0x0000000403207c25 */ /* 0x000fc8000f8e0020 */
[C---:B------:R-:W-:Y:S02]  /*a3d0*/  IMAD R8, R6.reuse, UR4, RZ ;  /* 0x0000000406087c24 */ /* 0x040fe4000f8e02ff */
[----:B------:R-:W-:Y:S02]  /*a3e0*/  IMAD R6, R6, UR6, RZ ;  /* 0x0000000606067c24 */ /* 0x000fe4000f8e02ff */
[C---:B------:R-:W-:Y:S01]  /*a3f0*/  IMAD R7, R3.reuse, UR5, R8 ;  /* 0x0000000503077c24 */ /* 0x040fe2000f8e0208 */
[----:B------:R-:W-:Y:S01]  /*a400*/  ULDC.64 UR4, c[0x0][0x3e8] ;  /* 0x0000fa0000047ab9 */ /* 0x000fe20000000a00 */
[C---:B------:R-:W-:Y:S01]  /*a410*/  IMAD.WIDE.U32 R4, R3.reuse, UR6, R4 ;  /* 0x0000000603047c25 */ /* 0x040fe2000f8e0004 */
[----:B------:R-:W-:Y:S01]  /*a420*/  LEA R31, P0, R32, UR4, 0x1 ;  /* 0x00000004201f7c11 */ /* 0x000fe2000f8008ff */
[----:B------:R-:W-:Y:S02]  /*a430*/  UMOV UR4, 0xffffffff ;  /* 0xffffffff00047882 */ /* 0x000fe40000000000 */
[----:B------:R-:W-:Y:S01]  /*a440*/  IMAD R9, R3, UR7, R6 ;  /* 0x0000000703097c24 */ /* 0x000fe2000f8e0206 */
[----:B------:R-:W-:Y:S01]  /*a450*/  ULDC.64 UR6, c[0x0][0x400] ;  /* 0x0001000000067ab9 */ /* 0x000fe20000000a00 */
[----:B------:R-:W-:Y:S01]  /*a460*/  IMAD.IADD R3, R33, 0x1, R7 ;  /* 0x0000000121037824 */ /* 0x000fe200078e0207 */
[----:B------:R-:W-:Y:S01]  /*a470*/  LEA R30, P1, R4, UR6, 0x1 ;  /* 0x00000006041e7c11 */ /* 0x000fe2000f8208ff */
[----:B------:R-:W-:-:S03]  /*a480*/  IMAD.IADD R33, R5, 0x1, R9 ;  /* 0x0000000105217824 */ /* 0x000fc600078e0209 */
[----:B------:R-:W-:Y:S02]  /*a490*/  LEA.HI.X R32, R32, UR5, R3, 0x1, P0 ;  /* 0x0000000520207c11 */ /* 0x000fe400080f0c03 */
[----:B------:R-:W-:Y:S01]  /*a4a0*/  LEA.HI.X R33, R4, UR7, R33, 0x1, P1 ;  /* 0x0000000704217c11 */ /* 0x000fe200088f0c21 */
[----:B------:R-:W-:Y:S06]  /*a4b0*/  BRA.DIV UR4, `(.L_x_1645) ;  /* 0x0000025204407947 */ /* 0x000fec000b800000 */
[----:B------:R0:W1:Y:S04]  /*a4c0*/  SHFL.IDX PT, R9, R32, RZ, 0x181f ;  /* 0x00181fff20097589 */ /* 0x00006800000e0000 */
[----:B------:R0:W2:Y:S04]  /*a4d0*/  SHFL.IDX PT, R8, R31, RZ, 0x181f ;  /* 0x00181fff1f087589 */ /* 0x0000a800000e0000 */
[----:B------:R0:W3:Y:S04]  /*a4e0*/  SHFL.IDX PT, R26, R33, RZ, 0x181f ;  /* 0x00181fff211a7589 */ /* 0x0000e800000e0000 */
[----:B------:R0:W4:Y:S02]  /*a4f0*/  SHFL.IDX PT, R5, R30, RZ, 0x181f ;  /* 0x00181fff1e057589 */ /* 0x00012400000e0000 */
.L_x_2029:
[----:B------:R-:W-:Y:S01]  /*a500*/  IMAD R3, R219, R10, RZ ;  /* 0x0000000adb037224 */ /* 0x000fe200078e02ff */
        /* <DEDUP_REMOVED lines=8> */
[----:B------:R-:W-:Y:S02]  /*a590*/  CS2R R72, SRZ ;  /* 0x0000000000487805 */ /* 0x000fe4000001ff00 */
[----:B------:R-:W-:-:S03]  /*a5a0*/  CS2R R76, SRZ ;  /* 0x00000000004c7805 */ /* 0x000fc6000001ff00 */
[----:B------:R-:W-:Y:S05]  /*a5b0*/  @P0 BRA `(.L_x_1647) ;  /* 0x0000000000bc0947 */ /* 0x000fea0003800000 */
[----:B------:R-:W3:Y:S01]  /*a5c0*/  LDL R4, [R1+0x70] ;  /* 0x0000700001047983 */ /* 0x000ee20000100800 */
[----:B------:R-:W-:-:S03]  /*a5d0*/  ULDC UR4, c[0x0][0x3f4] ;  /* 0x0000fd0000047ab9 */ /* 0x000fc60000000800 */
[----:B------:R-:W3:Y:S04]  /*a5e0*/  LDL R6, [R1+0x74] ;  /* 0x0000740001067983 */ /* 0x000ee80000100800 */
[----:B------:R-:W3:Y:S01]  /*a5f0*/  LDL R29, [R1+0x6c] ;  /* 0x00006c00011d7983 */ /* 0x000ee20000100800 */
[----:B------:R-:W-:Y:S02]  /*a600*/  ISETP.GE.AND P2, PT, R234, UR4, PT ;  /* 0x00000004ea007c0c */ /* 0x000fe4000bf46270 */
[----:B------:R-:W-:Y:S02]  /*a610*/  ISETP.GE.AND P1, PT, R233, UR4, PT ;  /* 0x00000004e9007c0c */ /* 0x000fe4000bf26270 */
[----:B------:R-:W-:Y:S02]  /*a620*/  ISETP.GE.AND P0, PT, R235, UR4, PT ;  /* 0x00000004eb007c0c */ /* 0x000fe4000bf06270 */
[----:B------:R-:W-:-:S07]  /*a630*/  ISETP.GE.AND P3, PT, R200, UR4, PT ;  /* 0x00000004c8007c0c */ /* 0x000fce000bf66270 */
[----:B------:R-:W-:-:S05]  /*a640*/  @!P2 IMAD.SHL.U32 R12, R234, 0x2, RZ ;  /* 0x00000002ea0ca824 */ /* 0x000fca00078e00ff */
[-C--:B--2---:R-:W-:Y:S01]  /*a650*/  @!P2 IADD3 R14, P4, R8, R12.reuse, RZ ;  /* 0x0000000c080ea210 */ /* 0x084fe20007f9e0ff */
[----:B------:R-:W-:Y:S01]  /*a660*/  @!P0 IMAD.SHL.U32 R27, R235, 0x2, RZ ;  /* 0x00000002eb1b8824 */ /* 0x000fe200078e00ff */
[----:B----4-:R-:W-:Y:S01]  /*a670*/  @!P2 IADD3 R12, P6, R5, R12, RZ ;  /* 0x0000000c050ca210 */ /* 0x010fe20007fde0ff */
[----:B---3--:R-:W-:Y:S02]  /*a680*/  @!P3 IMAD.MOV.U32 R7, RZ, RZ, R26 ;  /* 0x000000ffff07b224 */ /* 0x008fe400078e001a */
[----:B-1----:R-:W-:Y:S01]  /*a690*/  @!P3 IMAD.WIDE R20, R200, 0x2, R8 ;  /* 0x00000002c814b825 */ /* 0x002fe200078e0208 */
        /* <DEDUP_REMOVED lines=8> */
[----:B------:R-:W-:Y:S02]  /*a720*/  ULDC.64 UR6, c[0x0][0x208] ;  /* 0x0000820000067ab9 */ /* 0x000fe40000000a00 */
[----:B------:R1:W5:Y:S01]  /*a730*/  @!P3 LD.E.64 R74, desc[UR6][R20.64] ;  /* 0x00000006144ab980 */ /* 0x000362000c101b00 */
[C---:B------:R-:W-:Y:S01]  /*a740*/  @!P1 SHF.L.U64.HI R28, R233.reuse, 0x1, R4 ;  /* 0x00000001e91c9819 */ /* 0x040fe20000010204 */
[----:B------:R-:W-:Y:S01]  /*a750*/  @!P1 IMAD.SHL.U32 R4, R233, 0x2, RZ ;  /* 0x00000002e9049824 */ /* 0x000fe200078e00ff */
[----:B------:R-:W-:Y:S01]  /*a760*/  @!P2 SHF.L.U64.HI R11, R234, 0x1, R6 ;  /* 0x00000001ea0ba819 */ /* 0x000fe20000010206 */
[----:B------:R-:W-:-:S03]  /*a770*/  @!P3 IMAD.MOV.U32 R6, RZ, RZ, R5 ;  /* 0x000000ffff06b224 */ /* 0x000fc600078e0005 */
[----:B------:R-:W-:Y:S01]  /*a780*/  @!P1 IADD3 R10, P5, R8, R4, RZ ;  /* 0x00000004080a9210 */ /* 0x000fe20007fbe0ff */
[----:B------:R-:W-:Y:S02]  /*a790*/  @!P2 IMAD.X R15, R9, 0x1, R11, P4 ;  /* 0x00000001090fa824 */ /* 0x000fe400020e060b */
[----:B------:R-:W-:-:S04]  /*a7a0*/  @!P3 IMAD.WIDE R24, R200, 0x2, R6 ;  /* 0x00000002c818b825 */ /* 0x000fc800078e0206 */
[----:B------:R-:W-:Y:S01]  /*a7b0*/  @!P2 IMAD.X R13, R26, 0x1, R11, P6 ;  /* 0x000000011a0da824 */ /* 0x000fe200030e060b */
[-C--:B------:R-:W-:Y:S01]  /*a7c0*/  @!P0 IADD3 R6, P6, R8, R27.reuse, RZ ;  /* 0x0000001b08068210 */ /* 0x080fe20007fde0ff */
[----:B------:R-:W-:Y:S01]  /*a7d0*/  @!P1 IMAD.X R11, R9, 0x1, R28, P5 ;  /* 0x00000001090b9824 */ /* 0x000fe200028e061c */
[----:B------:R-:W-:Y:S01]  /*a7e0*/  @!P0 IADD3 R8, P5, R5, R27, RZ ;  /* 0x0000001b05088210 */ /* 0x000fe20007fbe0ff */
[----:B------:R1:W5:Y:S01]  /*a7f0*/  @!P3 LD.E.64 R76, desc[UR6][R24.64] ;  /* 0x00000006184cb980 */ /* 0x000362000c101b00 */
[----:B------:R-:W-:Y:S02]  /*a800*/  @!P0 SHF.L.U64.HI R27, R235, 0x1, R29 ;  /* 0x00000001eb1b8819 */ /* 0x000fe4000001021d */
[----:B------:R-:W-:Y:S01]  /*a810*/  @!P1 IADD3 R4, P4, R5, R4, RZ ;  /* 0x0000000405049210 */ /* 0x000fe20007f9e0ff */
[----:B------:R1:W5:Y:S02]  /*a820*/  @!P2 LD.E.64 R70, desc[UR6][R14.64] ;  /* 0x000000060e46a980 */ /* 0x000364000c101b00 */
[----:B------:R-:W-:-:S02]  /*a830*/  @!P0 IMAD.X R7, R9, 0x1, R27, P6 ;  /* 0x0000000109078824 */ /* 0x000fc400030e061b */
[C---:B------:R-:W-:Y:S01]  /*a840*/  @!P1 IMAD.X R5, R26.reuse, 0x1, R28, P4 ;  /* 0x000000011a059824 */ /* 0x040fe200020e061c */
[----:B------:R1:W5:Y:S01]  /*a850*/  @!P2 LD.E.64 R72, desc[UR6][R12.64] ;  /* 0x000000060c48a980 */ /* 0x000362000c101b00 */
[----:B------:R-:W-:-:S03]  /*a860*/  @!P0 IMAD.X R9, R26, 0x1, R27, P5 ;  /* 0x000000011a098824 */ /* 0x000fc600028e061b */
[----:B------:R1:W5:Y:S04]  /*a870*/  @!P1 LD.E.64 R66, desc[UR6][R10.64] ;  /* 0x000000060a429980 */ /* 0x000368000c101b00 */
[----:B------:R1:W5:Y:S04]  /*a880*/  @!P1 LD.E.64 R68, desc[UR6][R4.64] ;  /* 0x0000000604449980 */ /* 0x000368000c101b00 */
[----:B------:R1:W5:Y:S04]  /*a890*/  @!P0 LD.E.64 R62, desc[UR6][R6.64] ;  /* 0x00000006063e8980 */ /* 0x000368000c101b00 */
[----:B------:R1:W5:Y:S02]  /*a8a0*/  @!P0 LD.E.64 R64, desc[UR6][R8.64] ;  /* 0x0000000608408980 */ /* 0x000364000c101b00 */
.L_x_1647:
[----:B------:R-:W-:Y:S05]  /*a8b0*/  BSYNC B1 ;  /* 0x0000000000017941 */ /* 0x000fea0003800000 */
.L_x_1646:
[----:B-1---5:R-:W-:Y:S01]  /*a8c0*/  IMAD.MOV.U32 R4, RZ, RZ, R62 ;  /* 0x000000ffff047224 */ /* 0x022fe200078e003e */
[----:B------:R-:W-:Y:S01]  /*a8d0*/  UMOV UR4, 0xffffffff ;  /* 0xffffffff00047882 */ /* 0x000fe20000000000 */
[----:B----4-:R-:W-:Y:S01]  /*a8e0*/  IMAD.MOV.U32 R5, RZ, RZ, R63 ;  /* 0x000000ffff057224 */ /* 0x010fe200078e003f */
[----:B------:R-:W-:Y:S01]  /*a8f0*/  CS2R R46, SRZ ;  /* 0x00000000002e7805 */ /* 0x000fe2000001ff00 */
[----:B------:R-:W-:Y:S01]  /*a900*/  IMAD.MOV.U32 R6, RZ, RZ, R66 ;  /* 0x000000ffff067224 */ /* 0x000fe200078e0042 */
[----:B------:R-:W-:Y:S01]  /*a910*/  PRMT R98, R98, 0x5410, R4 ;  /* 0x0000541062627816 */ /* 0x000fe20000000004 */
[----:B------:R-:W-:Y:S01]  /*a920*/  IMAD.MOV.U32 R7, RZ, RZ, R67 ;  /* 0x000000ffff077224 */ /* 0x000fe200078e0043 */
[----:B------:R-:W-:Y:S01]  /*a930*/  PRMT R99, R5, 0x7610, R99 ;  /* 0x0000761005637816 */ /* 0x000fe20000000063 */
[----:B------:R-:W-:Y:S02]  /*a940*/  IMAD.MOV.U32 R4, RZ, RZ, R70 ;  /* 0x000000ffff047224 */ /* 0x000fe400078e0046 */
[----:B------:R-:W-:Y:S01]  /*a950*/  IMAD.MOV.U32 R5, RZ, RZ, R71 ;  /* 0x000000ffff057224 */ /* 0x000fe200078e0047 */
[----:B------:R-:W-:Y:S01]  /*a960*/  PRMT R111, R6, 0x5410, R7 ;  /* 0x00005410066f7816 */ /* 0x000fe20000000007 */
[----:B------:R-:W-:-:S02]  /*a970*/  IMAD.MOV.U32 R6, RZ, RZ, R74 ;  /* 0x000000ffff067224 */ /* 0x000fc400078e004a */
        /* <DEDUP_REMOVED lines=10> */
[----:B------:R-:W-:-:S02]  /*aa20*/  IMAD.MOV.U32 R4, RZ, RZ, R72 ;  /* 0x000000ffff047224 */ /* 0x000fc400078e0048 */
[----:B------:R-:W-:Y:S01]  /*aa30*/  IMAD.MOV.U32 R5, RZ, RZ, R73 ;  /* 0x000000ffff057224 */ /* 0x000fe200078e0049 */
[----:B------:R-:W-:Y:S01]  /*aa40*/  PRMT R110, R6, 0x5410, R7 ;  /* 0x00005410066e7816 */ /* 0x000fe20000000007 */
[----:B------:R-:W-:Y:S02]  /*aa50*/  IMAD.MOV.U32 R6, RZ, RZ, R76 ;  /* 0x000000ffff067224 */ /* 0x000fe400078e004c */
[----:B------:R-:W-:Y:S01]  /*aa60*/  IMAD.MOV.U32 R7, RZ, RZ, R77 ;  /* 0x000000ffff077224 */ /* 0x000fe200078e004d */
[----:B------:R-:W-:Y:S02]  /*aa70*/  PRMT R114, R114, 0x5410, R5 ;  /* 0x0000541072727816 */ /* 0x000fe40000000005 */
[----:B------:R-:W-:Y:S02]  /*aa80*/  PRMT R113, R6, 0x5410, R4 ;  /* 0x0000541006717816 */ /* 0x000fe40000000004 */
[----:B------:R-:W-:Y:S01]  /*aa90*/  PRMT R92, R7, 0x7610, R92 ;  /* 0x00007610075c7816 */ /* 0x000fe2000000005c */
[----:B------:R-:W-:Y:S06]  /*aaa0*/  BRA.DIV UR4, `(.L_x_1648) ;  /* 0x0000024e04387947 */ /* 0x000fec000b800000 */
[----:B------:R1:W4:Y:S04]  /*aab0*/  SHFL.IDX PT, R9, R32, 0x1, 0x181f ;  /* 0x00381f0020097f89 */ /* 0x00032800000e0000 */
[----:B--2---:R1:W2:Y:S04]  /*aac0*/  SHFL.IDX PT, R8, R31, 0x1, 0x181f ;  /* 0x00381f001f087f89 */ /* 0x0042a800000e0000 */
[----:B---3--:R1:W3:Y:S04]  /*aad0*/  SHFL.IDX PT, R26, R33, 0x1, 0x181f ;  /* 0x00381f00211a7f89 */ /* 0x0082e800000e0000 */
[----:B------:R1:W0:Y:S02]  /*aae0*/  SHFL.IDX PT, R5, R30, 0x1, 0x181f ;  /* 0x00381f001e057f89 */ /* 0x00022400000e0000 */
.L_x_2035:
[----:B------:R-:W-:Y:S01]  /*aaf0*/  VIADD R4, R0, 0x20 ;  /* 0x0000002000047836 */ /* 0x000fe20000000000 */
        /* <DEDUP_REMOVED lines=10> */
[----:B------:R-:W3:Y:S01]  /*aba0*/  LDL R7, [R1+0x74] ;  /* 0x0000740001077983 */ /* 0x000ee20000100800 */
[----:B------:R-:W-:-:S03]  /*abb0*/  ULDC UR4, c[0x0][0x3f4] ;  /* 0x0000fd0000047ab9 */ /* 0x000fc60000000800 */
[----:B------:R-:W3:Y:S04]  /*abc0*/  LDL R6, [R1+0x70] ;  /* 0x0000700001067983 */ /* 0x000ee80000100800 */
[----:B------:R-:W3:Y:S01]  /*abd0*/  LDL R29, [R1+0x6c] ;  /* 0x00006c00011d7983 */ /* 0x000ee20000100800 */
[----:B------:R-:W-:Y:S02]  /*abe0*/  ISETP.GE.AND P2, PT, R234, UR4, PT ;  /* 0x00000004ea007c0c */ /* 0x000fe4000bf46270 */
[----:B------:R-:W-:Y:S02]  /*abf0*/  CS2R R58, SRZ ;  /* 0x00000000003a7805 */ /* 0x000fe4000001ff00 */
[----:B------:R-:W-:Y:S02]  /*ac00*/  ISETP.GE.AND P1, PT, R233, UR4, PT ;  /* 0x00000004e9007c0c */ /* 0x000fe4000bf26270 */
[----:B------:R-:W-:-:S02]  /*ac10*/  CS2R R60, SRZ ;  /* 0x00000000003c7805 */ /* 0x000fc4000001ff00 */
[----:B------:R-:W-:Y:S01]  /*ac20*/  ISETP.GE.AND P0, PT, R235, UR4, PT ;  /* 0x00000004eb007c0c */ /* 0x000fe2000bf06270 */
[----:B------:R-:W-:Y:S01]  /*ac30*/  ULDC.64 UR6, c[0x0][0x208] ;  /* 0x0000820000067ab9 */ /* 0x000fe20000000a00 */
[----:B------:R-:W-:-:S03]  /*ac40*/  ISETP.GE.AND P3, PT, R200, UR4, PT ;  /* 0x00000004c8007c0c */ /* 0x000fc6000bf66270 */
[----:B------:R-:W-:-:S04]  /*ac50*/  @!P2 IMAD.SHL.U32 R12, R234, 0x2, RZ ;  /* 0x00000002ea0ca824 */ /* 0x000fc800078e00ff */
[----:B------:R-:W-:-:S04]  /*ac60*/  @!P1 IMAD.SHL.U32 R4, R233, 0x2, RZ ;  /* 0x00000002e9049824 */ /* 0x000fc800078e00ff */
[----:B------:R-:W-:Y:S01]  /*ac70*/  @!P0 IMAD.SHL.U32 R28, R235, 0x2, RZ ;  /* 0x00000002eb1c8824 */ /* 0x000fe200078e00ff */
[-C--:B--2---:R-:W-:Y:S01]  /*ac80*/  @!P2 IADD3 R14, P4, R8, R12.reuse, RZ ;  /* 0x0000000c080ea210 */ /* 0x084fe20007f9e0ff */
[----:B----4-:R-:W-:Y:S01]  /*ac90*/  @!P3 IMAD.WIDE R20, R200, 0x2, R8 ;  /* 0x00000002c814b825 */ /* 0x010fe200078e0208 */
[----:B0-----:R-:W-:Y:S02]  /*aca0*/  @!P2 IADD3 R12, P6, R5, R12, RZ ;  /* 0x0000000c050ca210 */ /* 0x001fe40007fde0ff */
[----:B------:R-:W-:Y:S02]  /*acb0*/  @!P1 IADD3 R10, P5, R8, R4, RZ ;  /* 0x00000004080a9210 */ /* 0x000fe40007fbe0ff */
[----:B------:R-:W-:Y:S02]  /*acc0*/  CS2R R54, SRZ ;  /* 0x0000000000367805 */ /* 0x000fe4000001ff00 */
[----:B------:R-:W-:Y:S02]  /*acd0*/  CS2R R56, SRZ ;  /* 0x0000000000387805 */ /* 0x000fe4000001ff00 */
[----:B------:R-:W-:-:S02]  /*ace0*/  CS2R R50, SRZ ;  /* 0x0000000000327805 */ /* 0x000fc4000001ff00 */
[----:B------:R-:W-:Y:S02]  /*acf0*/  CS2R R52, SRZ ;  /* 0x0000000000347805 */ /* 0x000fe4000001ff00 */
[----:B------:R-:W-:Y:S02]  /*ad00*/  CS2R R46, SRZ ;  /* 0x00000000002e7805 */ /* 0x000fe4000001ff00 */
[----:B------:R-:W-:Y:S01]  /*ad10*/  CS2R R48, SRZ ;  /* 0x0000000000307805 */ /* 0x000fe2000001ff00 */
[----:B------:R0:W5:Y:S01]  /*ad20*/  @!P3 LD.E.64 R58, desc[UR6][R20.64] ;  /* 0x00000006143ab980 */ /* 0x000162000c101b00 */
[----:B---3--:R-:W-:Y:S01]  /*ad30*/  @!P2 SHF.L.U64.HI R11, R234, 0x1, R7 ;  /* 0x00000001ea0ba819 */ /* 0x008fe20000010207 */
[----:B------:R-:W-:Y:S01]  /*ad40*/  @!P3 IMAD.MOV.U32 R7, RZ, RZ, R26 ;  /* 0x000000ffff07b224 */ /* 0x000fe200078e001a */
[----:B------:R-:W-:Y:S01]  /*ad50*/  @!P1 SHF.L.U64.HI R27, R233, 0x1, R6 ;  /* 0x00000001e91b9819 */ /* 0x000fe20000010206 */
[----:B------:R-:W-:Y:S02]  /*ad60*/  @!P3 IMAD.MOV.U32 R6, RZ, RZ, R5 ;  /* 0x000000ffff06b224 */ /* 0x000fe400078e0005 */
[----:B------:R-:W-:Y:S01]  /*ad70*/  @!P2 IMAD.X R15, R9, 0x1, R11, P4 ;  /* 0x00000001090fa824 */ /* 0x000fe200020e060b */
[----:B------:R-:W-:Y:S01]  /*ad80*/  @!P1 IADD3 R4, P4, R5, R4, RZ ;  /* 0x0000000405049210 */ /* 0x000fe20007f9e0ff */
[----:B------:R-:W-:-:S03]  /*ad90*/  @!P3 IMAD.WIDE R24, R200, 0x2, R6 ;  /* 0x00000002c818b825 */ /* 0x000fc600078e0206 */
[----:B------:R0:W5:Y:S01]  /*ada0*/  @!P2 LD.E.64 R54, desc[UR6][R14.64] ;  /* 0x000000060e36a980 */ /* 0x000162000c101b00 */
[----:B------:R-:W-:Y:S01]  /*adb0*/  @!P2 IMAD.X R13, R26, 0x1, R11, P6 ;  /* 0x000000011a0da824 */ /* 0x000fe200030e060b */
[-C--:B------:R-:W-:Y:S01]  /*adc0*/  @!P0 IADD3 R6, P6, R8, R28.reuse, RZ ;  /* 0x0000001c08068210 */ /* 0x080fe20007fde0ff */
[----:B------:R-:W-:Y:S01]  /*add0*/  @!P1 IMAD.X R11, R9, 0x1, R27, P5 ;  /* 0x00000001090b9824 */ /* 0x000fe200028e061b */
[----:B------:R-:W-:Y:S01]  /*ade0*/  @!P0 IADD3 R8, P5, R5, R28, RZ ;  /* 0x0000001c05088210 */ /* 0x000fe20007fbe0ff */
[----:B------:R0:W5:Y:S01]  /*adf0*/  @!P3 LD.E.64 R60, desc[UR6][R24.64] ;  /* 0x00000006183cb980 */ /* 0x000162000c101b00 */
[----:B------:R-:W-:Y:S01]  /*ae00*/  @!P0 SHF.L.U64.HI R28, R235, 0x1, R29 ;  /* 0x00000001eb1c8819 */ /* 0x000fe2000001021d */
[----:B------:R-:W-:Y:S02]  /*ae10*/  @!P1 IMAD.X R5, R26, 0x1, R27, P4 ;  /* 0x000000011a059824 */ /* 0x000fe400020e061b */
[----:B------:R0:W5:Y:S02]  /*ae20*/  @!P2 LD.E.64 R56, desc[UR6][R12.64] ;  /* 0x000000060c38a980 */ /* 0x000164000c101b00 */
[----:B------:R-:W-:-:S02]  /*ae30*/  @!P0 IMAD.X R7, R9, 0x1, R28, P6 ;  /* 0x0000000109078824 */ /* 0x000fc400030e061c */
[----:B------:R-:W-:Y:S01]  /*ae40*/  @!P0 IMAD.X R9, R26, 0x1, R28, P5 ;  /* 0x000000011a098824 */ /* 0x000fe200028e061c */
[----:B------:R0:W5:Y:S04]  /*ae50*/  @!P1 LD.E.64 R50, desc[UR6][R10.64] ;  /* 0x000000060a329980 */ /* 0x000168000c101b00 */
[----:B------:R0:W5:Y:S04]  /*ae60*/  @!P1 LD.E.64 R52, desc[UR6][R4.64] ;  /* 0x0000000604349980 */ /* 0x000168000c101b00 */
[----:B------:R0:W5:Y:S04]  /*ae70*/  @!P0 LD.E.64 R46, desc[UR6][R6.64] ;  /* 0x00000006062e8980 */ /* 0x000168000c101b00 */
[----:B------:R0:W5:Y:S02]  /*ae80*/  @!P0 LD.E.64 R48, desc[UR6][R8.64] ;  /* 0x0000000608308980 */ /* 0x000164000c101b00 */
.L_x_1650:
[----:B------:R-:W-:Y:S05]  /*ae90*/  BSYNC B1 ;  /* 0x0000000000017941 */ /* 0x000fea0003800000 */
.L_x_1649:
[----:B0----5:R-:W-:Y:S01]  /*aea0*/  IMAD.MOV.U32 R4, RZ, RZ, R46 ;  /* 0x000000ffff047224 */ /* 0x021fe200078e002e */
[----:B------:R-:W-:Y:S01]  /*aeb0*/  UMOV UR4, 0xffffffff ;  /* 0xffffffff00047882 */ /* 0x000fe20000000000 */
[----:B------:R-:W-:Y:S02]  /*aec0*/  IMAD.MOV.U32 R5, RZ, RZ, R47 ;  /* 0x000000ffff057224 */ /* 0x000fe400078e002f */
[----:B------:R-:W-:Y:S02]  /*aed0*/  IMAD.MOV.U32 R6, RZ, RZ, R50 ;  /* 0x000000ffff067224 */ /* 0x000fe400078e0032 */
        /* <DEDUP_REMOVED lines=11> */
[----:B------:R-:W-:Y:S01]  /*af90*/  PRMT R107, R6, 0x5410, R7 ;  /* 0x00005410066b7816 */ /* 0x000fe20000000007 */
        /* <DEDUP_REMOVED lines=9> */
[----:B------:R-:W-:-:S04]  /*b030*/  PRMT R105, R4, 0x5410, R5 ;  /* 0x0000541004697816 */ /* 0x000fc80000000005 */
[----:B------:R-:W-:Y:S01]  /*b040*/  PRMT R108, R6, 0x5410, R7 ;  /* 0x00005410066c7816 */ /* 0x000fe20000000007 */
[----:B------:R-:W-:Y:S06]  /*b050*/  BRA.DIV UR4, `(.L_x_1651) ;  /* 0x0000024a04407947 */ /* 0x000fec000b800000 */
[----:B----4-:R0:W4:Y:S04]  /*b060*/  SHFL.IDX PT, R9, R32, 0x2, 0x181f ;  /* 0x00581f0020097f89 */ /* 0x01012800000e0000 */
[----:B--2---:R0:W2:Y:S04]  /*b070*/  SHFL.IDX PT, R8, R31, 0x2, 0x181f ;  /* 0x00581f001f087f89 */ /* 0x0040a800000e0000 */
[----:B------:R0:W0:Y:S04]  /*b080*/  SHFL.IDX PT, R78, R33, 0x2, 0x181f ;  /* 0x00581f00214e7f89 */ /* 0x00002800000e0000 */
[----:B------:R0:W0:Y:S02]  /*b090*/  SHFL.IDX PT, R5, R30, 0x2, 0x181f ;  /* 0x00581f001e057f89 */ /* 0x00002400000e0000 */
.L_x_2041:
[----:B------:R-:W-:Y:S01]  /*b0a0*/  VIADD R4, R0, 0x40 ;  /* 0x0000004000047836 */ /* 0x000fe20000000000 */
[----:B------:R-:W-:Y:S01]  /*b0b0*/  BSSY B1, `(.L_x_1652) ;  /* 0x000003a000017945 */ /* 0x000fe20003800000 */
[----:B------:R-:W-:Y:S02]  /*b0c0*/  CS2R R28, SRZ ;  /* 0x00000000001c7805 */ /* 0x000fe4000001ff00 */
[----:B------:R-:W-:Y:S02]  /*b0d0*/  CS2R R34, SRZ ;  /* 0x0000000000227805 */ /* 0x000fe4000001ff00 */
[----:B------:R-:W-:Y:S02]  /*b0e0*/  CS2R R38, SRZ ;  /* 0x0000000000267805 */ /* 0x000fe4000001ff00 */
[----:B------:R-:W-:Y:S02]  /*b0f0*/  ISETP.GE.AND P0, PT, R4, R3, PT ;  /* 0x000000030400720c */ /* 0x000fe40003f06270 */
[----:B------:R-:W-:-:S02]  /*b100*/  CS2R R42, SRZ ;  /* 0x00000000002a7805 */ /* 0x000fc4000001ff00 */
[----:B---3--:R-:W-:Y:S02]  /*b110*/  CS2R R26, SRZ ;  /* 0x00000000001a7805 */ /* 0x008fe4000001ff00 */
        /* <DEDUP_REMOVED lines=38> */
[--C-:B------:R-:W-:Y:S01]  /*b380*/  @!P1 IMAD.X R11, R9, 0x1, R26.reuse, P5 ;  /* 0x00000001090b9824 */ /* 0x100fe200028e061a */
[----:B------:R-:W-:Y:S01]  /*b390*/  @!P0 IADD3 R8, P5, R5, R27, RZ ;  /* 0x0000001b05088210 */ /* 0x000fe20007fbe0ff */
[----:B------:R0:W5:Y:S01]  /*b3a0*/  @!P3 LD.E.64 R44, desc[UR6][R24.64] ;  /* 0x00000006182cb980 */ /* 0x000162000c101b00 */
[----:B------:R-:W-:Y:S01]  /*b3b0*/  @!P0 SHF.L.U64.HI R27, R235, 0x1, R79 ;  /* 0x00000001eb1b8819 */ /* 0x000fe2000001024f */
[----:B------:R-:W-:Y:S02]  /*b3c0*/  @!P1 IMAD.X R5, R78, 0x1, R26, P4 ;  /* 0x000000014e059824 */ /* 0x000fe400020e061a */
[----:B------:R0:W5:Y:S02]  /*b3d0*/  @!P2 LD.E.64 R40, desc[UR6][R12.64] ;  /* 0x000000060c28a980 */ /* 0x000164000c101b00 */
[----:B------:R-:W-:-:S02]  /*b3e0*/  @!P0 IMAD.X R7, R9, 0x1, R27, P6 ;  /* 0x0000000109078824 */ /* 0x000fc400030e061b */
[----:B------:R-:W-:Y:S01]  /*b3f0*/  @!P0 IMAD.X R9, R78, 0x1, R27, P5 ;  /* 0x000000014e098824 */ /* 0x000fe200028e061b */
[----:B------:R-:W-:Y:S01]  /*b400*/  CS2R R26, SRZ ;  /* 0x00000000001a7805 */ /* 0x000fe2000001ff00 */
[----:B------:R0:W5:Y:S04]  /*b410*/  @!P1 LD.E.64 R34, desc[UR6][R10.64] ;  /* 0x000000060a229980 */ /* 0x000168000c101b00 */
[----:B------:R0:W5:Y:S04]  /*b420*/  @!P1 LD.E.64 R36, desc[UR6][R4.64] ;  /* 0x0000000604249980 */ /* 0x000168000c101b00 */
[----:B------:R0:W5:Y:S04]  /*b430*/  @!P0 LD.E.64 R28, desc[UR6][R6.64] ;  /* 0x00000006061c8980 */ /* 0x000168000c101b00 */
[----:B------:R0:W5:Y:S02]  /*b440*/  @!P0 LD.E.64 R26, desc[UR6][R8.64] ;  /* 0x00000006081a8980 */ /* 0x000164000c101b00 */
.L_x_1653:
[----:B------:R-:W-:Y:S05]  /*b450*/  BSYNC B1 ;  /* 0x0000000000017941 */ /* 0x000fea0003800000 */
.L_x_1652:
[----:B0----5:R-:W-:Y:S01]  /*b460*/  IMAD.MOV.U32 R4, RZ, RZ, R28 ;  /* 0x000000ffff047224 */ /* 0x021fe200078e001c */
[----:B------:R-:W-:Y:S01]  /*b470*/  UMOV UR4, 0xffffffff ;  /* 0xffffffff00047882 */ /* 0x000fe20000000000 */
[----:B------:R-:W-:Y:S02]  /*b480*/  IMAD.MOV.U32 R5, RZ, RZ, R29 ;  /* 0x000000ffff057224 */ /* 0x000fe400078e001d */
[----:B------:R-:W-:Y:S02]  /*b490*/  IMAD.MOV.U32 R6, RZ, RZ, R34 ;  /* 0x000000ffff067224 */ /* 0x000fe400078e0022 */
        /* <DEDUP_REMOVED lines=21> */
[----:B------:R-:W-:Y:S02]  /*b5f0*/  PRMT R103, R4, 0x7610, R103 ;  /* 0x0000761004677816 */ /* 0x000fe40000000067 */
[----:B------:R-:W-:Y:S02]  /*b600*/  CS2R R4, SRZ ;  /* 0x0000000000047805 */ /* 0x000fe4000001ff00 */
[----:B------:R-:W-:Y:S01]  /*b610*/  PRMT R90, R7, 0x5410, R6 ;  /* 0x00005410075a7816 */ /* 0x000fe20000000006 */
[----:B------:R-:W-:Y:S06]  /*b620*/  BRA.DIV UR4, `(.L_x_1654) ;  /* 0x0000024604407947 */ /* 0x000fec000b800000 */
[----:B------:R0:W3:Y:S04]  /*b630*/  SHFL.IDX PT, R79, R32, 0x3, 0x181f ;  /* 0x00781f00204f7f89 */ /* 0x0000e800000e0000 */
[----:B----4-:R0:W4:Y:S04]  /*b640*/  SHFL.IDX PT, R9, R31, 0x3, 0x181f ;  /* 0x00781f001f097f89 */ /* 0x01012800000e0000 */
[----:B------:R0:W0:Y:S04]  /*b650*/  SHFL.IDX PT, R80, R33, 0x3, 0x181f ;  /* 0x00781f0021507f89 */ /* 0x00002800000e0000 */
[----:B------:R0:W0:Y:S02]  /*b660*/  SHFL.IDX PT, R78, R30, 0x3, 0x181f ;  /* 0x00781f001e4e7f89 */ /* 0x00002400000e0000 */
.L_x_2047:
[----:B------:R-:W5:Y:S01]  /*b670*/  LDL R6, [R1+0x54] ;  /* 0x0000540001067983 */ /* 0x000f620000100800 */
[----:B------:R-:W-:Y:S01]  /*b680*/  VIADD R0, R0, 0x60 ;  /* 0x0000006000007836 */ /* 0x000fe20000000000 */
[----:B------:R-:W-:Y:S01]  /*b690*/  BSSY B1, `(.L_x_1655) ;  /* 0x000003f000017945 */ /* 0x000fe20003800000 */
[----:B------:R-:W-:Y:S02]  /*b6a0*/  CS2R R12, SRZ ;  /* 0x00000000000c7805 */ /* 0x000fe4000001ff00 */
[----:B------:R-:W-:Y:S02]  /*b6b0*/  CS2R R20, SRZ ;  /* 0x0000000000147805 */ /* 0x000fe4000001ff00 */
[----:B01----:R-:W-:Y:S02]  /*b6c0*/  CS2R R30, SRZ ;  /* 0x00000000001e7805 */ /* 0x003fe4000001ff00 */
[----:B------:R-:W-:Y:S02]  /*b6d0*/  ISETP.GE.AND P0, PT, R0, R3, PT ;  /* 0x000000030000720c */ /* 0x000fe40003f06270 */
[----:B------:R-:W-:-:S02]  /*b6e0*/  CS2R R14, SRZ ;  /* 0x00000000000e7805 */ /* 0x000fc4000001ff00 */
[----:B------:R-:W-:Y:S02]  /*b6f0*/  CS2R R24, SRZ ;  /* 0x0000000000187805 */ /* 0x000fe4000001ff00 */
[----:B------:R-:W-:Y:S02]  /*b700*/  CS2R R32, SRZ ;  /* 0x0000000000207805 */ /* 0x000fe4000001ff00 */
[----:B-----5:R-:W-:-:S04]  /*b710*/  LEA.HI R81, R6, R6, RZ, 0x1 ;  /* 0x0000000606517211 */ /* 0x020fc800078f08ff */
[----:B------:R-:W-:-:S05]  /*b720*/  LOP3.LUT R81, R81, 0xfffffffe, RZ, 0xc0, !PT ;  /* 0xfffffffe51517812 */ /* 0x000fca00078ec0ff */
[----:B------:R-:W-:Y:S01]  /*b730*/  IMAD.IADD R81, R6, 0x1, -R81 ;  /* 0x0000000106517824 */ /* 0x000fe200078e0a51 */
[----:B------:R-:W-:-:S04]  /*b740*/  CS2R R6, SRZ ;  /* 0x0000000000067805 */ /* 0x000fc8000001ff00 */
[----:B------:R-:W-:Y:S01]  /*b750*/  SHF.L.U32 R81, R81, 0x1f, RZ ;  /* 0x0000001f51517819 */ /* 0x000fe200000006ff */
[----:B------:R-:W-:Y:S06]  /*b760*/  @P0 BRA `(.L_x_1656) ;  /* 0x0000000000c40947 */ /* 0x000fec0003800000 */
[----:B------:R-:W3:Y:S01]  /*b770*/  LDL R10, [R1+0x74] ;  /* 0x00007400010a7983 */ /* 0x000ee20000100800 */
[----:B------:R-:W-:-:S03]  /*b780*/  ULDC UR4, c[0x0][0x3f4] ;  /* 0x0000fd0000047ab9 */ /* 0x000fc60000000800 */
[----:B--2---:R-:W2:Y:S04]  /*b790*/  LDL R8, [R1+0x70] ;  /* 0x0000700001087983 */ /* 0x004ea80000100800 */
[----:B------:R-:W2:Y:S01]  /*b7a0*/  LDL R86, [R1+0x6c] ;  /* 0x00006c0001567983 */ /* 0x000ea20000100800 */
[----:B------:R-:W-:Y:S02]  /*b7b0*/  ISETP.GE.AND P2, PT, R234, UR4, PT ;  /* 0x00000004ea007c0c */ /* 0x000fe4000bf46270 */
[----:B------:R-:W-:Y:S02]  /*b7c0*/  CS2R R32, SRZ ;  /* 0x0000000000207805 */ /* 0x000fe4000001ff00 */
[----:B------:R-:W-:Y:S01]  /*b7d0*/  ISETP.GE.AND P3, PT, R200, UR4, PT ;  /* 0x00000004c8007c0c */ /* 0x000fe2000bf66270 */
[----:B------:R-:W-:Y:S01]  /*b7e0*/  ULDC.64 UR6, c[0x0][0x208] ;  /* 0x0000820000067ab9 */ /* 0x000fe20000000a00 */
[----:B------:R-:W-:-:S02]  /*b7f0*/  ISETP.GE.AND P1, PT, R233, UR4, PT ;  /* 0x00000004e9007c0c */ /* 0x000fc4000bf26270 */
[----:B------:R-:W-:Y:S02]  /*b800*/  CS2R R30, SRZ ;  /* 0x00000000001e7805 */ /* 0x000fe4000001ff00 */
[----:B------:R-:W-:-:S03]  /*b810*/  ISETP.GE.AND P0, PT, R235, UR4, PT ;  /* 0x00000004eb007c0c */ /* 0x000fc6000bf06270 */
[----:B------:R-:W-:-:S04]  /*b820*/  @!P2 IMAD.SHL.U32 R6, R234, 0x2, RZ ;  /* 0x00000002ea06a824 */ /* 0x000fc800078e00ff */
[----:B------:R-:W-:Y:S02]  /*b830*/  @!P3 IMAD.MOV.U32 R11, RZ, RZ, R80 ;  /* 0x000000ffff0bb224 */ /* 0x000fe400078e0050 */
[----:B----4-:R-:W-:Y:S01]  /*b840*/  @!P3 IMAD.MOV.U32 R14, RZ, RZ, R9 ;  /* 0x000000ffff0eb224 */ /* 0x010fe200078e0009 */
[-C--:B------:R-:W-:Y:S01]  /*b850*/  @!P2 IADD3 R12, P4, R9, R6.reuse, RZ ;  /* 0x00000006090ca210 */ /* 0x080fe20007f9e0ff */
[----:B---3--:R-:W-:Y:S01]  /*b860*/  @!P3 IMAD.MOV.U32 R15, RZ, RZ, R79 ;  /* 0x000000ffff0fb224 */ /* 0x008fe200078e004f */
[----:B------:R-:W-:Y:S01]  /*b870*/  @!P2 IADD3 R6, P6, R78, R6, RZ ;  /* 0x000000064e06a210 */ /* 0x000fe20007fde0ff */
[----:B------:R-:W-:Y:S02]  /*b880*/  @!P0 IMAD.SHL.U32 R24, R235, 0x2, RZ ;  /* 0x00000002eb188824 */ /* 0x000fe400078e00ff */
[----:B------:R-:W-:-:S05]  /*b890*/  @!P3 IMAD.WIDE R14, R200, 0x2, R14 ;  /* 0x00000002c80eb825 */ /* 0x000fca00078e020e */
[----:B------:R-:W5:Y:S01]  /*b8a0*/  @!P3 LD.E.64 R30, desc[UR6][R14.64] ;  /* 0x000000060e1eb980 */ /* 0x000f62000c101b00 */
[----:B------:R-:W-:Y:S01]  /*b8b0*/  @!P2 SHF.L.U64.HI R5, R234, 0x1, R10 ;  /* 0x00000001ea05a819 */ /* 0x000fe2000001020a */
[----:B------:R-:W-:Y:S01]  /*b8c0*/  @!P3 IMAD.MOV.U32 R10, RZ, RZ, R78 ;  /* 0x000000ffff0ab224 */ /* 0x000fe200078e004e */
[----:B--2---:R-:W-:-:S03]  /*b8d0*/  @!P1 SHF.L.U64.HI R0, R233, 0x1, R8 ;  /* 0x00000001e9009819 */ /* 0x004fc60000010208 */
[----:B------:R-:W-:-:S04]  /*b8e0*/  @!P3 IMAD.WIDE R20, R200, 0x2, R10 ;  /* 0x00000002c814b825 */ /* 0x000fc800078e020a */
[----:B------:R-:W-:Y:S01]  /*b8f0*/  @!P1 IMAD.SHL.U32 R8, R233, 0x2, RZ ;  /* 0x00000002e9089824 */ /* 0x000fe200078e00ff */
[----:B------:R0:W5:Y:S01]  /*b900*/  @!P3 LD.E.64 R32, desc[UR6][R20.64] ;  /* 0x000000061420b980 */ /* 0x000162000c101b00 */
[--C-:B------:R-:W-:Y:S02]  /*b910*/  @!P2 IMAD.X R13, R79, 0x1, R5.reuse, P4 ;  /* 0x000000014f0da824 */ /* 0x100fe400020e0605 */
[----:B------:R-:W-:Y:S01]  /*b920*/  @!P2 IMAD.X R7, R80, 0x1, R5, P6 ;  /* 0x000000015007a824 */ /* 0x000fe200030e0605 */
[CC--:B------:R-:W-:Y:S02]  /*b930*/  @!P1 IADD3 R4, P5, R9.reuse, R8.reuse, RZ ;  /* 0x0000000809049210 */ /* 0x0c0fe40007fbe0ff */
[----:B------:R-:W-:Y:S02]  /*b940*/  @!P1 IADD3 R8, P4, R78, R8, RZ ;  /* 0x000000084e089210 */ /* 0x000fe40007f9e0ff */
[----:B------:R-:W-:Y:S01]  /*b950*/  @!P0 IADD3 R10, P6, R9, R24, RZ ;  /* 0x00000018090a8210 */ /* 0x000fe20007fde0ff */
[----:B------:R-:W-:Y:S01]  /*b960*/  @!P1 IMAD.X R5, R79, 0x1, R0, P5 ;  /* 0x000000014f059824 */ /* 0x000fe200028e0600 */
[----:B0-----:R-:W-:-:S02]  /*b970*/  CS2R R20, SRZ ;  /* 0x0000000000147805 */ /* 0x001fc4000001ff00 */
[----:B------:R-:W-:Y:S02]  /*b980*/  @!P0 IADD3 R78, P5, R78, R24, RZ ;  /* 0x000000184e4e8210 */ /* 0x000fe40007fbe0ff */
[----:B------:R-:W-:Y:S02]  /*b990*/  CS2R R24, SRZ ;  /* 0x0000000000187805 */ /* 0x000fe4000001ff00 */
[----:B------:R-:W-:Y:S01]  /*b9a0*/  @!P0 SHF.L.U64.HI R14, R235, 0x1, R86 ;  /* 0x00000001eb0e8819 */ /* 0x000fe20000010256 */
[----:B------:R0:W5:Y:S04]  /*b9b0*/  @!P2 LD.E.64 R20, desc[UR6][R12.64] ;  /* 0x000000060c14a980 */ /* 0x000168000c101b00 */
[--C-:B------:R-:W-:Y:S02]  /*b9c0*/  @!P0 IMAD.X R11, R79, 0x1, R14.reuse, P6 ;  /* 0x000000014f0b8824 */ /* 0x100fe400030e060e */
[----:B------:R-:W-:Y:S01]  /*b9d0*/  @!P0 IMAD.X R79, R80, 0x1, R14, P5 ;  /* 0x00000001504f8824 */ /* 0x000fe200028e060e */
[----:B------:R1:W5:Y:S01]  /*b9e0*/  @!P2 LD.E.64 R24, desc[UR6][R6.64] ;  /* 0x000000060618a980 */ /* 0x000362000c101b00 */
[----:B0-----:R-:W-:-:S02]  /*b9f0*/  CS2R R12, SRZ ;  /* 0x00000000000c7805 */ /* 0x001fc4000001ff00 */
[----:B------:R-:W-:Y:S01]  /*ba00*/  CS2R R14, SRZ ;  /* 0x00000000000e7805 */ /* 0x000fe2000001ff00 */
[----:B------:R-:W-:Y:S01]  /*ba10*/  @!P1 IMAD.X R9, R80, 0x1, R0, P4 ;  /* 0x0000000150099824 */ /* 0x000fe200020e0600 */
[----:B-1----:R-:W-:Y:S02]  /*ba20*/  CS2R R6, SRZ ;  /* 0x0000000000067805 */ /* 0x002fe4000001ff00 */
[----:B------:R0:W5:Y:S04]  /*ba30*/  @!P1 LD.E.64 R12, desc[UR6][R4.64] ;  /* 0x00000006040c9980 */ /* 0x000168000c101b00 */
[----:B------:R1:W5:Y:S04]  /*ba40*/  @!P1 LD.E.64 R14, desc[UR6][R8.64] ;  /* 0x00000006080e9980 */ /* 0x000368000c101b00 */
[----:B------:R1:W5:Y:S01]  /*ba50*/  @!P0 LD.E.64 R6, desc[UR6][R78.64] ;  /* 0x000000064e068980 */ /* 0x000362000c101b00 */
[----:B0-----:R-:W-:-:S06]  /*ba60*/  CS2R R4, SRZ ;  /* 0x0000000000047805 */ /* 0x001fcc000001ff00 */
[----:B------:R1:W5:Y:S02]  /*ba70*/  @!P0 LD.E.64 R4, desc[UR6][R10.64] ;  /* 0x000000060a048980 */ /* 0x000364000c101b00 */
.L_x_1656:
[----:B------:R-:W-:Y:S05]  /*ba80*/  BSYNC B1 ;  /* 0x0000000000017941 */ /* 0x000fea0003800000 */
.L_x_1655:
[----:B------:R-:W0:Y:S01]  /*ba90*/  SYNCS.PHASECHK.TRANS64.TRYWAIT P0, [R16+URZ+0x30800], R81 ;  /* 0x03080051100075a7 */ /* 0x000e22000800017f */
[----:B-12--5:R-:W-:Y:S01]  /*baa0*/  IMAD.MOV.U32 R8, RZ, RZ, R12 ;  /* 0x000000ffff087224 */ /* 0x026fe200078e000c */
[----:B------:R-:W-:Y:S01]  /*bab0*/  BSSY B1, `(.L_x_1657) ;  /* 0x0000018000017945 */ /* 0x000fe20003800000 */
[----:B------:R-:W-:Y:S02]  /*bac0*/  IMAD.MOV.U32 R0, RZ, RZ, R13 ;  /* 0x000000ffff007224 */ /* 0x000fe400078e000d */
[----:B------:R-:W-:Y:S02]  /*bad0*/  IMAD.MOV.U32 R10, RZ, RZ, R4 ;  /* 0x000000ffff0a7224 */ /* 0x000fe400078e0004 */
[----:B----4-:R-:W-:Y:S01]  /*bae0*/  IMAD.MOV.U32 R9, RZ, RZ, R5 ;  /* 0x000000ffff097224 */ /* 0x010fe200078e0005 */
[----:B------:R-:W-:Y:S01]  /*baf0*/  PRMT R80, R8, 0x5410, R0 ;  /* 0x0000541008507816 */ /* 0x000fe20000000000 */
[----:B------:R-:W-:Y:S02]  /*bb00*/  IMAD.MOV.U32 R8, RZ, RZ, R30 ;  /* 0x000000ffff087224 */ /* 0x000fe400078e001e */
        /* <DEDUP_REMOVED lines=13> */
[----:B---3--:R-:W-:Y:S02]  /*bbe0*/  PRMT R79, R10, 0x5410, R9 ;  /* 0x000054100a4f7816 */ /* 0x008fe40000000009 */
[----:B------:R-:W-:Y:S02]  /*bbf0*/  PRMT R103, R103, 0x5410, R0 ;  /* 0x0000541067677816 */ /* 0x000fe40000000000 */
[----:B------:R-:W-:Y:S02]  /*bc00*/  PRMT R96, R8, 0x7610, R96 ;  /* 0x0000761008607816 */ /* 0x000fe40000000060 */
[----:B------:R-:W-:Y:S01]  /*bc10*/  VIADDMNMX R0, R3, -R93, 0x80, PT ;  /* 0x0000008003007446 */ /* 0x000fe2000380095d */
[----:B0-----:R-:W-:Y:S06]  /*bc20*/  @!P0 BRA `(.L_x_1658) ;  /* 0x0000024000348947 */ /* 0x001fec0003800000 */
.L_x_2048:
[----:B------:R-:W-:Y:S05]  /*bc30*/  BSYNC B1 ;  /* 0x0000000000017941 */ /* 0x000fea0003800000 */
.L_x_1657:
[----:B------:R-:W-:Y:S01]  /*bc40*/  ISETP.GE.AND P0, PT, R23, R0, PT ;  /* 0x000000001700720c */ /* 0x000fe20003f06270 */
[----:B------:R-:W-:Y:S01]  /*bc50*/  IMAD.MOV.U32 R3, RZ, RZ, R32 ;  /* 0x000000ffff037224 */ /* 0x000fe200078e0020 */
[----:B------:R-:W-:Y:S01]  /*bc60*/  BSSY B1, `(.L_x_1659) ;  /* 0x00000cc000017945 */ /* 0x000fe20003800000 */
[----:B------:R-:W-:-:S05]  /*bc70*/  IMAD.MOV.U32 R8, RZ, RZ, R33 ;  /* 0x000000ffff087224 */ /* 0x000fca00078e0021 */
[----:B------:R-:W-:-:S05]  /*bc80*/  PRMT R109, R3, 0x5410, R8 ;  /* 0x00005410036d7816 */ /* 0x000fca0000000008 */
        /* <DEDUP_REMOVED lines=9> */
[----:B-----5:R-:W1:Y:S01]  /*bd20*/  LDS.128 R8, [R116] ;  /* 0x0000000074087984 */ /* 0x020e620000000c00 */
[----:B------:R-:W-:Y:S02]  /*bd30*/  SHF.R.U32.HI R3, RZ, 0x10, R75 ;  /* 0x00000010ff037819 */ /* 0x000fe4000001164b */
[----:B0-----:R-:W-:Y:S02]  /*bd40*/  SHF.R.U32.HI R81, RZ, 0x10, R77 ;  /* 0x00000010ff517819 */ /* 0x001fe4000001164d */
[----:B------:R-:W-:Y:S02]  /*bd50*/  PRMT R3, R91, 0x5410, R3 ;  /* 0x000054105b037816 */ /* 0x000fe40000000003 */
[----:B------:R-:W-:Y:S02]  /*bd60*/  PRMT R81, R92, 0x5410, R81 ;  /* 0x000054105c517816 */ /* 0x000fe40000000051 */
[----:B------:R-:W-:Y:S01]  /*bd70*/  SHF.R.U64 R74, R74, 0x10, R75 ;  /* 0x000000104a4a7819 */ /* 0x000fe2000000124b */
[----:B------:R-:W-:Y:S01]  /*bd80*/  IMAD.U32 R92, R3, 0x10000, RZ ;  /* 0x00010000035c7824 */ /* 0x000fe200078e00ff */
[----:B------:R-:W-:Y:S01]  /*bd90*/  SHF.R.U64 R75, R76, 0x10, R77 ;  /* 0x000000104c4b7819 */ /* 0x000fe2000000124d */
[----:B------:R-:W-:Y:S01]  /*bda0*/  IMAD.U32 R91, R81, 0x10000, RZ ;  /* 0x00010000515b7824 */ /* 0x000fe200078e00ff */
[----:B------:R-:W-:-:S02]  /*bdb0*/  LOP3.LUT R76, R3, 0xffff0000, RZ, 0xc0, !PT ;  /* 0xffff0000034c7812 */ /* 0x000fc400078ec0ff */
[----:B------:R-:W-:Y:S02]  /*bdc0*/  LOP3.LUT R3, R81, 0xffff0000, RZ, 0xc0, !PT ;  /* 0xffff000051037812 */ /* 0x000fe400078ec0ff */
[----:B------:R-:W-:Y:S02]  /*bdd0*/  PRMT R75, R113, 0x5410, R75 ;  /* 0x00005410714b7816 */ /* 0x000fe4000000004b */
[----:B------:R-:W-:Y:S02]  /*bde0*/  PRMT R74, R115, 0x5432, R74 ;  /* 0x00005432734a7816 */ /* 0x000fe4000000004a */
[C---:B-1----:R-:W-:Y:S01]  /*bdf0*/  LOP3.LUT R77, R11.reuse, 0xffff0000, RZ, 0xc0, !PT ;  /* 0xffff00000b4d7812 */ /* 0x042fe200078ec0ff */
[----:B------:R-:W-:Y:S01]  /*be00*/  IMAD.U32 R81, R11, 0x10000, RZ ;  /* 0x000100000b517824 */ /* 0x000fe200078e00ff */
[C---:B------:R-:W-:Y:S01]  /*be10*/  LOP3.LUT R94, R10.reuse, 0xffff0000, RZ, 0xc0, !PT ;  /* 0xffff00000a5e7812 */ /* 0x040fe200078ec0ff */
[----:B------:R-:W-:Y:S02]  /*be20*/  IMAD.U32 R10, R10, 0x10000, RZ ;  /* 0x000100000a0a7824 */ /* 0x000fe400078e00ff */
[C---:B------:R-:W-:Y:S01]  /*be30*/  FMUL.FTZ R11, R77.reuse, R3 ;  /* 0x000000034d0b7220 */ /* 0x040fe20000410000 */
[----:B------:R-:W-:Y:S01]  /*be40*/  FMUL.FTZ R77, R77, R76 ;  /* 0x0000004c4d4d7220 */ /* 0x000fe20000410000 */
[C---:B------:R-:W-:Y:S01]  /*be50*/  FMUL.FTZ R93, R94.reuse, R91 ;  /* 0x0000005b5e5d7220 */ /* 0x040fe20000410000 */
[----:B------:R-:W-:Y:S01]  /*be60*/  FMUL.FTZ R94, R94, R92 ;  /* 0x0000005c5e5e7220 */ /* 0x000fe20000410000 */
[C---:B------:R-:W-:Y:S01]  /*be70*/  FFMA.FTZ R11, R81.reuse, R76, -R11 ;  /* 0x0000004c510b7223 */ /* 0x040fe2000001080b */
[----:B------:R-:W-:Y:S01]  /*be80*/  FFMA.FTZ R3, R81, R3, R77 ;  /* 0x0000000351037223 */ /* 0x000fe2000001004d */
[----:B------:R-:W-:Y:S01]  /*be90*/  FFMA.FTZ R93, R10, R92, -R93 ;  /* 0x0000005c0a5d7223 */ /* 0x000fe2000001085d */
        /* <DEDUP_REMOVED lines=8> */
[----:B------:R-:W-:Y:S01]  /*bf20*/  FMUL.FTZ R81, R81, R91 ;  /* 0x0000005b51517220 */ /* 0x000fe20000410000 */
[----:B------:R-:W-:Y:S02]  /*bf30*/  F2FP.BF16.F32.PACK_AB R10, R10, R93 ;  /* 0x0000005d0a0a723e */ /* 0x000fe400000010ff */
[C---:B------:R-:W-:Y:S01]  /*bf40*/  FFMA.FTZ R8, R76.reuse, R91, -R8 ;  /* 0x0000005b4c087223 */ /* 0x040fe20000010808 */
[----:B------:R-:W-:Y:S01]  /*bf50*/  FFMA.FTZ R81, R76, R77, R81 ;  /* 0x0000004d4c517223 */ /* 0x000fe20000010051 */
[C---:B------:R-:W-:Y:S01]  /*bf60*/  LOP3.LUT R76, R9.reuse, 0xffff0000, RZ, 0xc0, !PT ;  /* 0xffff0000094c7812 */ /* 0x040fe200078ec0ff */
[----:B------:R-:W-:Y:S01]  /*bf70*/  IMAD.U32 R9, R9, 0x10000, RZ ;  /* 0x0001000009097824 */ /* 0x000fe200078e00ff */
[----:B------:R-:W-:Y:S02]  /*bf80*/  F2FP.BF16.F32.PACK_AB R11, R3, R11 ;  /* 0x0000000b030b723e */ /* 0x000fe400000010ff */
[----:B------:R-:W-:Y:S01]  /*bf90*/  F2FP.BF16.F32.PACK_AB R8, R81, R8 ;  /* 0x000000085108723e */ /* 0x000fe200000010ff */
[C---:B------:R-:W-:Y:S01]  /*bfa0*/  FMUL.FTZ R77, R76.reuse, R75 ;  /* 0x0000004b4c4d7220 */ /* 0x040fe20000410000 */
[----:B------:R-:W-:-:S03]  /*bfb0*/  FMUL.FTZ R76, R76, R74 ;  /* 0x0000004a4c4c7220 */ /* 0x000fc60000410000 */
[C---:B------:R-:W-:Y:S01]  /*bfc0*/  FFMA.FTZ R74, R9.reuse, R74, -R77 ;  /* 0x0000004a094a7223 */ /* 0x040fe2000001084d */
[----:B------:R-:W-:-:S05]  /*bfd0*/  FFMA.FTZ R9, R9, R75, R76 ;  /* 0x0000004b09097223 */ /* 0x000fca000001004c */
[----:B------:R-:W-:-:S05]  /*bfe0*/  F2FP.BF16.F32.PACK_AB R9, R9, R74 ;  /* 0x0000004a0909723e */ /* 0x000fca00000010ff */
[----:B------:R1:W-:Y:S02]  /*bff0*/  STS.128 [R116], R8 ;  /* 0x0000000874007388 */ /* 0x0003e40000000c00 */
.L_x_1662:
[----:B------:R-:W-:Y:S05]  /*c000*/  BSYNC B2 ;  /* 0x0000000000027941 */ /* 0x000fea0003800000 */
.L_x_1661:
[----:B------:R-:W-:Y:S04]  /*c010*/  BSSY B2, `(.L_x_1663) ;  /* 0x0000030000027945 */ /* 0x000fe80003800000 */
[----:B------:R-:W-:Y:S05]  /*c020*/  @P1 BRA `(.L_x_1664) ;  /* 0x0000000000b81947 */ /* 0x000fea0003800000 */
[----:B-1---5:R-:W0:Y:S01]  /*c030*/  LDS.128 R8, [R116+0x4000] ;  /* 0x0040000074087984 */ /* 0x022e220000000c00 */
[----:B------:R-:W-:Y:S02]  /*c040*/  SHF.R.U32.HI R74, RZ, 0x10, R73 ;  /* 0x00000010ff4a7819 */ /* 0x000fe40000011649 */
[----:B------:R-:W-:Y:S02]  /*c050*/  SHF.R.U32.HI R3, RZ, 0x10, R71 ;  /* 0x00000010ff037819 */ /* 0x000fe40000011647 */
[----:B------:R-:W-:Y:S02]  /*c060*/  PRMT R74, R114, 0x5432, R74 ;  /* 0x00005432724a7816 */ /* 0x000fe4000000004a */
[----:B------:R-:W-:Y:S02]  /*c070*/  PRMT R3, R112, 0x5410, R3 ;  /* 0x0000541070037816 */ /* 0x000fe40000000003 */
[----:B------:R-:W-:Y:S01]  /*c080*/  SHF.R.U64 R70, R70, 0x10, R71 ;  /* 0x0000001046467819 */ /* 0x000fe20000001247 */
[C---:B------:R-:W-:Y:S01]  /*c090*/  IMAD.U32 R75, R74.reuse, 0x10000, RZ ;  /* 0x000100004a4b7824 */ /* 0x040fe200078e00ff */
[----:B------:R-:W-:Y:S01]  /*c0a0*/  LOP3.LUT R74, R74, 0xffff0000, RZ, 0xc0, !PT ;  /* 0xffff00004a4a7812 */ /* 0x000fe200078ec0ff */
[C---:B------:R-:W-:Y:S01]  /*c0b0*/  IMAD.U32 R76, R3.reuse, 0x10000, RZ ;  /* 0x00010000034c7824 */ /* 0x040fe200078e00ff */
[----:B------:R-:W-:-:S02]  /*c0c0*/  LOP3.LUT R71, R3, 0xffff0000, RZ, 0xc0, !PT ;  /* 0xffff000003477812 */ /* 0x000fc400078ec0ff */
[----:B------:R-:W-:Y:S02]  /*c0d0*/  SHF.R.U64 R72, R72, 0x10, R73 ;  /* 0x0000001048487819 */ /* 0x000fe40000001249 */
[----:B------:R-:W-:Y:S02]  /*c0e0*/  PRMT R3, R112, 0x5432, R70 ;  /* 0x0000543270037816 */ /* 0x000fe40000000046 */
[----:B------:R-:W-:Y:S02]  /*c0f0*/  PRMT R70, R113, 0x5432, R72 ;  /* 0x0000543271467816 */ /* 0x000fe40000000048 */
[C---:B0-----:R-:W-:Y:S01]  /*c100*/  LOP3.LUT R81, R10.reuse, 0xffff0000, RZ, 0xc0, !PT ;  /* 0xffff00000a517812 */ /* 0x041fe200078ec0ff */
[----:B------:R-:W-:Y:S01]  /*c110*/  IMAD.U32 R10, R10, 0x10000, RZ ;  /* 0x000100000a0a7824 */ /* 0x000fe200078e00ff */
[----:B------:R-:W-:Y:S01]  /*c120*/  LOP3.LUT R72, R8, 0xffff0000, RZ, 0xc0, !PT ;  /* 0xffff000008487812 */ /* 0x000fe200078ec0ff */
[----:B------:R-:W-:Y:S02]  /*c130*/  IMAD.U32 R73, R11, 0x10000, RZ ;  /* 0x000100000b497824 */ /* 0x000fe400078e00ff */
[C---:B------:R-:W-:Y:S01]  /*c140*/  FMUL.FTZ R77, R81.reuse, R75 ;  /* 0x0000004b514d7220 */ /* 0x040fe20000410000 */
[----:B------:R-:W-:-:S03]  /*c150*/  FMUL.FTZ R81, R81, R76 ;  /* 0x0000004c51517220 */ /* 0x000fc60000410000 */
[C---:B------:R-:W-:Y:S01]  /*c160*/  FFMA.FTZ R77, R10.reuse, R76, -R77 ;  /* 0x0000004c0a4d7223 */ /* 0x040fe2000001084d */
[----:B------:R-:W-:Y:S01]  /*c170*/  FFMA.FTZ R10, R10, R75, R81 ;  /* 0x0000004b0a0a7223 */ /* 0x000fe20000010051 */
[----:B------:R-:W-:-:S04]  /*c180*/  LOP3.LUT R75, R11, 0xffff0000, RZ, 0xc0, !PT ;  /* 0xffff00000b4b7812 */ /* 0x000fc800078ec0ff */
[----:B------:R-:W-:Y:S01]  /*c190*/  F2FP.BF16.F32.PACK_AB R10, R10, R77 ;  /* 0x0000004d0a0a723e */ /* 0x000fe200000010ff */
[C---:B------:R-:W-:Y:S01]  /*c1a0*/  FMUL.FTZ R11, R75.reuse, R74 ;  /* 0x0000004a4b0b7220 */ /* 0x040fe20000410000 */
[----:B------:R-:W-:-:S03]  /*c1b0*/  FMUL.FTZ R75, R75, R71 ;  /* 0x000000474b4b7220 */ /* 0x000fc60000410000 */
[C---:B------:R-:W-:Y:S01]  /*c1c0*/  FFMA.FTZ R11, R73.reuse, R71, -R11 ;  /* 0x00000047490b7223 */ /* 0x040fe2000001080b */
[----:B------:R-:W-:Y:S01]  /*c1d0*/  FFMA.FTZ R74, R73, R74, R75 ;  /* 0x0000004a494a7223 */ /* 0x000fe2000001004b */
[----:B------:R-:W-:Y:S02]  /*c1e0*/  IMAD.U32 R73, R8, 0x10000, RZ ;  /* 0x0001000008497824 */ /* 0x000fe400078e00ff */
[C---:B------:R-:W-:Y:S01]  /*c1f0*/  IMAD.U32 R8, R70.reuse, 0x10000, RZ ;  /* 0x0001000046087824 */ /* 0x040fe200078e00ff */
[----:B------:R-:W-:Y:S01]  /*c200*/  LOP3.LUT R70, R70, 0xffff0000, RZ, 0xc0, !PT ;  /* 0xffff000046467812 */ /* 0x000fe200078ec0ff */
[C---:B------:R-:W-:Y:S01]  /*c210*/  IMAD.U32 R71, R9.reuse, 0x10000, RZ ;  /* 0x0001000009477824 */ /* 0x040fe200078e00ff */
[----:B------:R-:W-:Y:S01]  /*c220*/  LOP3.LUT R9, R9, 0xffff0000, RZ, 0xc0, !PT ;  /* 0xffff000009097812 */ /* 0x000fe200078ec0ff */
[C---:B------:R-:W-:Y:S02]  /*c230*/  IMAD.U32 R75, R3.reuse, 0x10000, RZ ;  /* 0x00010000034b7824 */ /* 0x040fe400078e00ff */
[C---:B------:R-:W-:Y:S01]  /*c240*/  FMUL.FTZ R76, R72.reuse, R8 ;  /* 0x00000008484c7220 */ /* 0x040fe20000410000 */
[----:B------:R-:W-:Y:S01]  /*c250*/  LOP3.LUT R3, R3, 0xffff0000, RZ, 0xc0, !PT ;  /* 0xffff000003037812 */ /* 0x000fe200078ec0ff */
[----:B------:R-:W-:-:S02]  /*c260*/  FMUL.FTZ R72, R72, R75 ;  /* 0x0000004b48487220 */ /* 0x000fc40000410000 */
[----:B------:R-:W-:Y:S01]  /*c270*/  FFMA.FTZ R76, R73, R75, -R76 ;  /* 0x0000004b494c7223 */ /* 0x000fe2000001084c */
[C---:B------:R-:W-:Y:S01]  /*c280*/  FMUL.FTZ R75, R9.reuse, R70 ;  /* 0x00000046094b7220 */ /* 0x040fe20000410000 */
[----:B------:R-:W-:Y:S01]  /*c290*/  FMUL.FTZ R9, R9, R3 ;  /* 0x0000000309097220 */ /* 0x000fe20000410000 */
[----:B------:R-:W-:Y:S01]  /*c2a0*/  FFMA.FTZ R8, R73, R8, R72 ;  /* 0x0000000849087223 */ /* 0x000fe20000010048 */
[----:B------:R-:W-:Y:S01]  /*c2b0*/  F2FP.BF16.F32.PACK_AB R11, R74, R11 ;  /* 0x0000000b4a0b723e */ /* 0x000fe200000010ff */
[C---:B------:R-:W-:Y:S01]  /*c2c0*/  FFMA.FTZ R75, R71.reuse, R3, -R75 ;  /* 0x00000003474b7223 */ /* 0x040fe2000001084b */
[----:B------:R-:W-:Y:S02]  /*c2d0*/  FFMA.FTZ R9, R71, R70, R9 ;  /* 0x0000004647097223 */ /* 0x000fe40000010009 */
[----:B------:R-:W-:-:S03]  /*c2e0*/  F2FP.BF16.F32.PACK_AB R8, R8, R76 ;  /* 0x0000004c0808723e */ /* 0x000fc600000010ff */
[----:B------:R-:W-:-:S05]  /*c2f0*/  F2FP.BF16.F32.PACK_AB R9, R9, R75 ;  /* 0x0000004b0909723e */ /* 0x000fca00000010ff */
[----:B------:R2:W-:Y:S02]  /*c300*/  STS.128 [R116+0x4000], R8 ;  /* 0x0040000874007388 */ /* 0x0005e40000000c00 */
.L_x_1664:
[----:B------:R-:W-:Y:S05]  /*c310*/  BSYNC B2 ;  /* 0x0000000000027941 */ /* 0x000fea0003800000 */
.L_x_1663:
[----:B------:R-:W-:Y:S04]  /*c320*/  BSSY B2, `(.L_x_1665) ;  /* 0x0000030000027945 */ /* 0x000fe80003800000 */
[----:B------:R-:W-:Y:S05]  /*c330*/  @P2 BRA `(.L_x_1666) ;  /* 0x0000000000b82947 */ /* 0x000fea0003800000 */
[----:B-12--5:R-:W1:Y:S01]  /*c340*/  LDS.128 R8, [R116+0x8000] ;  /* 0x0080000074087984 */ /* 0x026e620000000c00 */
[--C-:B------:R-:W-:Y:S02]  /*c350*/  SHF.R.U64 R3, R66, 0x10, R67.reuse ;  /* 0x0000001042037819 */ /* 0x100fe40000001243 */
[----:B------:R-:W-:Y:S02]  /*c360*/  SHF.R.U32.HI R66, RZ, 0x10, R67 ;  /* 0x00000010ff427819 */ /* 0x000fe40000011643 */
[--C-:B------:R-:W-:Y:S02]  /*c370*/  SHF.R.U64 R67, R68, 0x10, R69.reuse ;  /* 0x0000001044437819 */ /* 0x100fe40000001245 */
[----:B------:R-:W-:Y:S02]  /*c380*/  SHF.R.U32.HI R68, RZ, 0x10, R69 ;  /* 0x00000010ff447819 */ /* 0x000fe40000011645 */
[----:B------:R-:W-:Y:S02]  /*c390*/  PRMT R66, R111, 0x5432, R66 ;  /* 0x000054326f427816 */ /* 0x000fe40000000042 */
[----:B------:R-:W-:-:S02]  /*c3a0*/  PRMT R68, R110, 0x5432, R68 ;  /* 0x000054326e447816 */ /* 0x000fc40000000044 */
[----:B------:R-:W-:Y:S02]  /*c3b0*/  PRMT R69, R111, 0x5410, R3 ;  /* 0x000054106f457816 */ /* 0x000fe40000000003 */
[----:B------:R-:W-:Y:S01]  /*c3c0*/  LOP3.LUT R75, R66, 0xffff0000, RZ, 0xc0, !PT ;  /* 0xffff0000424b7812 */ /* 0x000fe200078ec0ff */
[----:B------:R-:W-:Y:S01]  /*c3d0*/  IMAD.U32 R74, R68, 0x10000, RZ ;  /* 0x00010000444a7824 */ /* 0x000fe200078e00ff */
[----:B------:R-:W-:Y:S02]  /*c3e0*/  PRMT R67, R110, 0x5410, R67 ;  /* 0x000054106e437816 */ /* 0x000fe40000000043 */
[----:B------:R-:W-:Y:S02]  /*c3f0*/  LOP3.LUT R68, R68, 0xffff0000, RZ, 0xc0, !PT ;  /* 0xffff000044447812 */ /* 0x000fe400078ec0ff */
[----:B-1----:R-:W-:Y:S01]  /*c400*/  LOP3.LUT R70, R10, 0xffff0000, RZ, 0xc0, !PT ;  /* 0xffff00000a467812 */ /* 0x002fe200078ec0ff */
[C---:B------:R-:W-:Y:S01]  /*c410*/  IMAD.U32 R73, R8.reuse, 0x10000, RZ ;  /* 0x0001000008497824 */ /* 0x040fe200078e00ff */
[----:B------:R-:W-:Y:S01]  /*c420*/  LOP3.LUT R71, R8, 0xffff0000, RZ, 0xc0, !PT ;  /* 0xffff000008477812 */ /* 0x000fe200078ec0ff */
[----:B------:R-:W-:-:S02]  /*c430*/  IMAD.U32 R8, R66, 0x10000, RZ ;  /* 0x0001000042087824 */ /* 0x000fc400078e00ff */
[----:B------:R-:W-:Y:S02]  /*c440*/  IMAD.U32 R3, R10, 0x10000, RZ ;  /* 0x000100000a037824 */ /* 0x000fe400078e00ff */
[C---:B------:R-:W-:Y:S01]  /*c450*/  FMUL.FTZ R66, R70.reuse, R74 ;  /* 0x0000004a46427220 */ /* 0x040fe20000410000 */
[C---:B------:R-:W-:Y:S01]  /*c460*/  IMAD.U32 R10, R11.reuse, 0x10000, RZ ;  /* 0x000100000b0a7824 */ /* 0x040fe200078e00ff */
[----:B------:R-:W-:Y:S01]  /*c470*/  LOP3.LUT R11, R11, 0xffff0000, RZ, 0xc0, !PT ;  /* 0xffff00000b0b7812 */ /* 0x000fe200078ec0ff */
[-C--:B------:R-:W-:Y:S01]  /*c480*/  FMUL.FTZ R70, R70, R8.reuse ;  /* 0x0000000846467220 */ /* 0x080fe20000410000 */
[----:B------:R-:W-:Y:S01]  /*c490*/  FFMA.FTZ R66, R3, R8, -R66 ;  /* 0x0000000803427223 */ /* 0x000fe20000010842 */
[C---:B------:R-:W-:Y:S01]  /*c4a0*/  IMAD.U32 R72, R9.reuse, 0x10000, RZ ;  /* 0x0001000009487824 */ /* 0x040fe200078e00ff */
[----:B------:R-:W-:Y:S01]  /*c4b0*/  LOP3.LUT R9, R9, 0xffff0000, RZ, 0xc0, !PT ;  /* 0xffff000009097812 */ /* 0x000fe200078ec0ff */
[----:B------:R-:W-:Y:S01]  /*c4c0*/  FFMA.FTZ R70, R3, R74, R70 ;  /* 0x0000004a03467223 */ /* 0x000fe20000010046 */
[----:B------:R-:W-:Y:S01]  /*c4d0*/  FMUL.FTZ R76, R11, R68 ;  /* 0x000000440b4c7220 */ /* 0x000fe20000410000 */
[----:B------:R-:W-:-:S02]  /*c4e0*/  IMAD.U32 R3, R67, 0x10000, RZ ;  /* 0x0001000043037824 */ /* 0x000fc400078e00ff */
[-C--:B------:R-:W-:Y:S01]  /*c4f0*/  FMUL.FTZ R11, R11, R75.reuse ;  /* 0x0000004b0b0b7220 */ /* 0x080fe20000410000 */
[----:B------:R-:W-:Y:S01]  /*c500*/  IMAD.U32 R8, R69, 0x10000, RZ ;  /* 0x0001000045087824 */ /* 0x000fe200078e00ff */
[----:B------:R-:W-:Y:S01]  /*c510*/  LOP3.LUT R67, R67, 0xffff0000, RZ, 0xc0, !PT ;  /* 0xffff000043437812 */ /* 0x000fe200078ec0ff */
[C---:B------:R-:W-:Y:S01]  /*c520*/  FFMA.FTZ R76, R10.reuse, R75, -R76 ;  /* 0x0000004b0a4c7223 */ /* 0x040fe2000001084c */
[----:B------:R-:W-:Y:S01]  /*c530*/  LOP3.LUT R69, R69, 0xffff0000, RZ, 0xc0, !PT ;  /* 0xffff000045457812 */ /* 0x000fe200078ec0ff */
[----:B------:R-:W-:Y:S01]  /*c540*/  FFMA.FTZ R11, R10, R68, R11 ;  /* 0x000000440a0b7223 */ /* 0x000fe2000001000b */
[----:B------:R-:W-:Y:S01]  /*c550*/  FMUL.FTZ R10, R71, R3 ;  /* 0x00000003470a7220 */ /* 0x000fe20000410000 */
[----:B------:R-:W-:Y:S01]  /*c560*/  FMUL.FTZ R68, R9, R67 ;  /* 0x0000004309447220 */ /* 0x000fe20000410000 */
        /* <DEDUP_REMOVED lines=8> */
[----:B------:R-:W-:Y:S02]  /*c5f0*/  F2FP.BF16.F32.PACK_AB R8, R71, R8 ;  /* 0x000000084708723e */ /* 0x000fe400000010ff */
[----:B------:R-:W-:-:S05]  /*c600*/  F2FP.BF16.F32.PACK_AB R9, R9, R68 ;  /* 0x000000440909723e */ /* 0x000fca00000010ff */
[----:B------:R3:W-:Y:S02]  /*c610*/  STS.128 [R116+0x8000], R8 ;  /* 0x0080000874007388 */ /* 0x0007e40000000c00 */
.L_x_1666:
[----:B------:R-:W-:Y:S05]  /*c620*/  BSYNC B2 ;  /* 0x0000000000027941 */ /* 0x000fea0003800000 */
.L_x_1665:
[----:B------:R-:W-:Y:S05]  /*c630*/  @P3 BRA `(.L_x_1660) ;  /* 0x0000000000b83947 */ /* 0x000fea0003800000 */
[----:B-123-5:R-:W1:Y:S01]  /*c640*/  LDS.128 R8, [R116+0xc000] ;  /* 0x00c0000074087984 */ /* 0x02ee620000000c00 */
        /* <DEDUP_REMOVED lines=8> */
[C---:B------:R-:W-:Y:S01]  /*c6d0*/  IMAD.U32 R69, R64.reuse, 0x10000, RZ ;  /* 0x0001000040457824 */ /* 0x040fe200078e00ff */
[----:B------:R-:W-:Y:S02]  /*c6e0*/  LOP3.LUT R64, R64, 0xffff0000, RZ, 0xc0, !PT ;  /* 0xffff000040407812 */ /* 0x000fe400078ec0ff */
[----:B------:R-:W-:Y:S02]  /*c6f0*/  PRMT R3, R98, 0x5432, R3 ;  /* 0x0000543262037816 */ /* 0x000fe40000000003 */
[----:B-1----:R-:W-:Y:S01]  /*c700*/  LOP3.LUT R65, R10, 0xffff0000, RZ, 0xc0, !PT ;  /* 0xffff00000a417812 */ /* 0x002fe200078ec0ff */
[C---:B------:R-:W-:Y:S01]  /*c710*/  IMAD.U32 R68, R8.reuse, 0x10000, RZ ;  /* 0x0001000008447824 */ /* 0x040fe200078e00ff */
[----:B------:R-:W-:Y:S01]  /*c720*/  LOP3.LUT R66, R8, 0xffff0000, RZ, 0xc0, !PT ;  /* 0xffff000008427812 */ /* 0x000fe200078ec0ff */
[----:B------:R-:W-:-:S02]  /*c730*/  IMAD.U32 R8, R62, 0x10000, RZ ;  /* 0x000100003e087824 */ /* 0x000fc400078e00ff */
[----:B------:R-:W-:Y:S02]  /*c740*/  IMAD.U32 R63, R10, 0x10000, RZ ;  /* 0x000100000a3f7824 */ /* 0x000fe400078e00ff */
[-C--:B------:R-:W-:Y:S01]  /*c750*/  FMUL.FTZ R62, R65, R69.reuse ;  /* 0x00000045413e7220 */ /* 0x080fe20000410000 */
[C---:B------:R-:W-:Y:S01]  /*c760*/  IMAD.U32 R10, R11.reuse, 0x10000, RZ ;  /* 0x000100000b0a7824 */ /* 0x040fe200078e00ff */
[----:B------:R-:W-:Y:S01]  /*c770*/  LOP3.LUT R11, R11, 0xffff0000, RZ, 0xc0, !PT ;  /* 0xffff00000b0b7812 */ /* 0x000fe200078ec0ff */
[-C--:B------:R-:W-:Y:S01]  /*c780*/  FMUL.FTZ R65, R65, R8.reuse ;  /* 0x0000000841417220 */ /* 0x080fe20000410000 */
[----:B------:R-:W-:Y:S01]  /*c790*/  FFMA.FTZ R62, R63, R8, -R62 ;  /* 0x000000083f3e7223 */ /* 0x000fe2000001083e */
[C---:B------:R-:W-:Y:S01]  /*c7a0*/  IMAD.U32 R67, R9.reuse, 0x10000, RZ ;  /* 0x0001000009437824 */ /* 0x040fe200078e00ff */
[----:B------:R-:W-:Y:S01]  /*c7b0*/  LOP3.LUT R9, R9, 0xffff0000, RZ, 0xc0, !PT ;  /* 0xffff000009097812 */ /* 0x000fe200078ec0ff */
[----:B------:R-:W-:Y:S01]  /*c7c0*/  FMUL.FTZ R71, R11, R64 ;  /* 0x000000400b477220 */ /* 0x000fe20000410000 */
[----:B------:R-:W-:Y:S01]  /*c7d0*/  FFMA.FTZ R65, R63, R69, R65 ;  /* 0x000000453f417223 */ /* 0x000fe20000010041 */
[----:B------:R-:W-:-:S02]  /*c7e0*/  IMAD.U32 R8, R99, 0x10000, RZ ;  /* 0x0001000063087824 */ /* 0x000fc400078e00ff */
[-C--:B------:R-:W-:Y:S01]  /*c7f0*/  FMUL.FTZ R11, R11, R70.reuse ;  /* 0x000000460b0b7220 */ /* 0x080fe20000410000 */
[----:B------:R-:W-:Y:S01]  /*c800*/  IMAD.U32 R63, R3, 0x10000, RZ ;  /* 0x00010000033f7824 */ /* 0x000fe200078e00ff */
[----:B------:R-:W-:Y:S01]  /*c810*/  LOP3.LUT R99, R99, 0xffff0000, RZ, 0xc0, !PT ;  /* 0xffff000063637812 */ /* 0x000fe200078ec0ff */
[C---:B------:R-:W-:Y:S01]  /*c820*/  FFMA.FTZ R71, R10.reuse, R70, -R71 ;  /* 0x000000460a477223 */ /* 0x040fe20000010847 */
[----:B------:R-:W-:Y:S01]  /*c830*/  LOP3.LUT R3, R3, 0xffff0000, RZ, 0xc0, !PT ;  /* 0xffff000003037812 */ /* 0x000fe200078ec0ff */
[----:B------:R-:W-:Y:S01]  /*c840*/  FFMA.FTZ R11, R10, R64, R11 ;  /* 0x000000400a0b7223 */ /* 0x000fe2000001000b */
[CC--:B------:R-:W-:Y:S01]  /*c850*/  FMUL.FTZ R10, R66.reuse, R8.reuse ;  /* 0x00000008420a7220 */ /* 0x0c0fe20000410000 */
[C---:B------:R-:W-:Y:S01]  /*c860*/  FMUL.FTZ R64, R9.reuse, R99 ;  /* 0x0000006309407220 */ /* 0x040fe20000410000 */
[----:B------:R-:W-:Y:S01]  /*c870*/  FMUL.FTZ R66, R66, R63 ;  /* 0x0000003f42427220 */ /* 0x000fe20000410000 */
[----:B------:R-:W-:Y:S01]  /*c880*/  FMUL.FTZ R9, R9, R3 ;  /* 0x0000000309097220 */ /* 0x000fe20000410000 */
        /* <DEDUP_REMOVED lines=9> */
.L_x_1660:
[----:B------:R-:W-:Y:S05]  /*c920*/  BSYNC B1 ;  /* 0x0000000000017941 */ /* 0x000fea0003800000 */
.L_x_1659:
[----:B------:R-:W-:Y:S01]  /*c930*/  VIADD R3, R23, 0x20 ;  /* 0x0000002017037836 */ /* 0x000fe20000000000 */
[----:B------:R-:W-:Y:S04]  /*c940*/  BSSY B1, `(.L_x_1667) ;  /* 0x00000cb000017945 */ /* 0x000fe80003800000 */
[----:B------:R-:W-:-:S13]  /*c950*/  ISETP.GE.AND P0, PT, R3, R0, PT ;  /* 0x000000000300720c */ /* 0x000fda0003f06270 */
[----:B------:R-:W-:Y:S05]  /*c960*/  @P0 BRA `(.L_x_1668) ;  /* 0x0000000c00200947 */ /* 0x000fea0003800000 */
[----:B------:R0:W5:Y:S01]  /*c970*/  LDL R70, [R1+0x30] ;  /* 0x0000300001467983 */ /* 0x0001620000100800 */
[----:B------:R-:W1:Y:S01]  /*c980*/  LDC R3, c[0x0][0x3f4] ;  /* 0x0000fd00ff037b82 */ /* 0x000e620000000800 */
[----:B------:R-:W-:Y:S01]  /*c990*/  BSSY B2, `(.L_x_1669) ;  /* 0x0000034000027945 */ /* 0x000fe20003800000 */
[-C--:B-1----:R-:W-:Y:S02]  /*c9a0*/  ISETP.GE.AND P0, PT, R200, R3.reuse, PT ;  /* 0x00000003c800720c */ /* 0x082fe40003f06270 */
[-C--:B------:R-:W-:Y:S02]  /*c9b0*/  ISETP.GE.AND P1, PT, R234, R3.reuse, PT ;  /* 0x00000003ea00720c */ /* 0x080fe40003f26270 */
[-C--:B------:R-:W-:Y:S02]  /*c9c0*/  ISETP.GE.AND P2, PT, R233, R3.reuse, PT ;  /* 0x00000003e900720c */ /* 0x080fe40003f46270 */
[----:B------:R-:W-:-:S07]  /*c9d0*/  ISETP.GE.AND P3, PT, R235, R3, PT ;  /* 0x00000003eb00720c */ /* 0x000fce0003f66270 */
[----:B0-----:R-:W-:Y:S06]  /*c9e0*/  @P0 BRA `(.L_x_1670) ;  /* 0x0000000000b80947 */ /* 0x001fec0003800000 */
[----:B--2345:R-:W0:Y:S01]  /*c9f0*/  LDS.128 R8, [R70+0x1000] ;  /* 0x0010000046087984 */ /* 0x03ce220000000c00 */
[--C-:B------:R-:W-:Y:S02]  /*ca00*/  SHF.R.U64 R62, R58, 0x10, R59.reuse ;  /* 0x000000103a3e7819 */ /* 0x100fe4000000123b */
[----:B------:R-:W-:Y:S02]  /*ca10*/  SHF.R.U32.HI R58, RZ, 0x10, R59 ;  /* 0x00000010ff3a7819 */ /* 0x000fe4000001163b */
[--C-:B------:R-:W-:Y:S02]  /*ca20*/  SHF.R.U64 R59, R60, 0x10, R61.reuse ;  /* 0x000000103c3b7819 */ /* 0x100fe4000000123d */
[----:B------:R-:W-:Y:S02]  /*ca30*/  SHF.R.U32.HI R61, RZ, 0x10, R61 ;  /* 0x00000010ff3d7819 */ /* 0x000fe4000001163d */
[C---:B------:R-:W-:Y:S02]  /*ca40*/  PRMT R3, R107.reuse, 0x5410, R62 ;  /* 0x000054106b037816 */ /* 0x040fe4000000003e */
[----:B------:R-:W-:-:S02]  /*ca50*/  PRMT R107, R107, 0x5432, R58 ;  /* 0x000054326b6b7816 */ /* 0x000fc4000000003a */
[C---:B------:R-:W-:Y:S02]  /*ca60*/  PRMT R58, R108.reuse, 0x5410, R59 ;  /* 0x000054106c3a7816 */ /* 0x040fe4000000003b */
[----:B------:R-:W-:Y:S01]  /*ca70*/  PRMT R108, R108, 0x5432, R61 ;  /* 0x000054326c6c7816 */ /* 0x000fe2000000003d */
[C---:B------:R-:W-:Y:S01]  /*ca80*/  IMAD.U32 R67, R107.reuse, 0x10000, RZ ;  /* 0x000100006b437824 */ /* 0x040fe200078e00ff */
[----:B------:R-:W-:Y:S02]  /*ca90*/  LOP3.LUT R65, R107, 0xffff0000, RZ, 0xc0, !PT ;  /* 0xffff00006b417812 */ /* 0x000fe400078ec0ff */
[C---:B------:R-:W-:Y:S01]  /*caa0*/  LOP3.LUT R61, R108.reuse, 0xffff0000, RZ, 0xc0, !PT ;  /* 0xffff00006c3d7812 */ /* 0x040fe200078ec0ff */
[----:B------:R-:W-:Y:S01]  /*cab0*/  IMAD.U32 R63, R108, 0x10000, RZ ;  /* 0x000100006c3f7824 */ /* 0x000fe200078e00ff */
[C---:B0-----:R-:W-:Y:S01]  /*cac0*/  LOP3.LUT R62, R10.reuse, 0xffff0000, RZ, 0xc0, !PT ;  /* 0xffff00000a3e7812 */ /* 0x041fe200078ec0ff */
[----:B------:R-:W-:Y:S01]  /*cad0*/  IMAD.U32 R60, R10, 0x10000, RZ ;  /* 0x000100000a3c7824 */ /* 0x000fe200078e00ff */
[C---:B------:R-:W-:Y:S01]  /*cae0*/  LOP3.LUT R64, R11.reuse, 0xffff0000, RZ, 0xc0, !PT ;  /* 0xffff00000b407812 */ /* 0x040fe200078ec0ff */
[----:B------:R-:W-:-:S02]  /*caf0*/  IMAD.U32 R10, R11, 0x10000, RZ ;  /* 0x000100000b0a7824 */ /* 0x000fc400078e00ff */
[C---:B------:R-:W-:Y:S01]  /*cb00*/  FMUL.FTZ R69, R62.reuse, R63 ;  /* 0x0000003f3e457220 */ /* 0x040fe20000410000 */
[----:B------:R-:W-:Y:S01]  /*cb10*/  FMUL.FTZ R66, R62, R67 ;  /* 0x000000433e427220 */ /* 0x000fe20000410000 */
[----:B------:R-:W-:Y:S01]  /*cb20*/  FMUL.FTZ R71, R64, R61 ;  /* 0x0000003d40477220 */ /* 0x000fe20000410000 */
[----:B------:R-:W-:Y:S02]  /*cb30*/  IMAD.U32 R11, R8, 0x10000, RZ ;  /* 0x00010000080b7824 */ /* 0x000fe400078e00ff */
[----:B------:R-:W-:Y:S01]  /*cb40*/  FFMA.FTZ R62, R60, R67, -R69 ;  /* 0x000000433c3e7223 */ /* 0x000fe20000010845 */
[----:B------:R-:W-:Y:S01]  /*cb50*/  FMUL.FTZ R67, R64, R65 ;  /* 0x0000004140437220 */ /* 0x000fe20000410000 */
[C---:B------:R-:W-:Y:S02]  /*cb60*/  IMAD.U32 R59, R9.reuse, 0x10000, RZ ;  /* 0x00010000093b7824 */ /* 0x040fe400078e00ff */
[----:B------:R-:W-:Y:S01]  /*cb70*/  FFMA.FTZ R63, R60, R63, R66 ;  /* 0x0000003f3c3f7223 */ /* 0x000fe20000010042 */
[----:B------:R-:W-:Y:S01]  /*cb80*/  IMAD.U32 R64, R58, 0x10000, RZ ;  /* 0x000100003a407824 */ /* 0x000fe200078e00ff */
[----:B------:R-:W-:Y:S01]  /*cb90*/  LOP3.LUT R8, R8, 0xffff0000, RZ, 0xc0, !PT ;  /* 0xffff000008087812 */ /* 0x000fe200078ec0ff */
[----:B------:R-:W-:Y:S01]  /*cba0*/  FFMA.FTZ R60, R10, R65, -R71 ;  /* 0x000000410a3c7223 */ /* 0x000fe20000010847 */
[----:B------:R-:W-:Y:S01]  /*cbb0*/  LOP3.LUT R9, R9, 0xffff0000, RZ, 0xc0, !PT ;  /* 0xffff000009097812 */ /* 0x000fe200078ec0ff */
[C---:B------:R-:W-:Y:S01]  /*cbc0*/  IMAD.U32 R65, R3.reuse, 0x10000, RZ ;  /* 0x0001000003417824 */ /* 0x040fe200078e00ff */
[----:B------:R-:W-:Y:S01]  /*cbd0*/  LOP3.LUT R58, R58, 0xffff0000, RZ, 0xc0, !PT ;  /* 0xffff00003a3a7812 */ /* 0x000fe200078ec0ff */
[----:B------:R-:W-:Y:S01]  /*cbe0*/  FFMA.FTZ R61, R10, R61, R67 ;  /* 0x0000003d0a3d7223 */ /* 0x000fe20000010043 */
[----:B------:R-:W-:Y:S01]  /*cbf0*/  LOP3.LUT R66, R3, 0xffff0000, RZ, 0xc0, !PT ;  /* 0xffff000003427812 */ /* 0x000fe200078ec0ff */
[C---:B------:R-:W-:Y:S01]  /*cc00*/  FMUL.FTZ R10, R8.reuse, R64 ;  /* 0x00000040080a7220 */ /* 0x040fe20000410000 */
[----:B------:R-:W-:Y:S01]  /*cc10*/  FMUL.FTZ R3, R8, R65 ;  /* 0x0000004108037220 */ /* 0x000fe20000410000 */
[----:B------:R-:W-:-:S02]  /*cc20*/  FMUL.FTZ R68, R9, R58 ;  /* 0x0000003a09447220 */ /* 0x000fc40000410000 */
[----:B------:R-:W-:Y:S01]  /*cc30*/  FMUL.FTZ R67, R9, R66 ;  /* 0x0000004209437220 */ /* 0x000fe20000410000 */
[C---:B------:R-:W-:Y:S01]  /*cc40*/  FFMA.FTZ R8, R11.reuse, R65, -R10 ;  /* 0x000000410b087223 */ /* 0x040fe2000001080a */
[----:B------:R-:W-:Y:S01]  /*cc50*/  FFMA.FTZ R3, R11, R64, R3 ;  /* 0x000000400b037223 */ /* 0x000fe20000010003 */
[C---:B------:R-:W-:Y:S01]  /*cc60*/  FFMA.FTZ R9, R59.reuse, R66, -R68 ;  /* 0x000000423b097223 */ /* 0x040fe20000010844 */
[----:B------:R-:W-:Y:S01]  /*cc70*/  FFMA.FTZ R58, R59, R58, R67 ;  /* 0x0000003a3b3a7223 */ /* 0x000fe20000010043 */
[----:B------:R-:W-:Y:S02]  /*cc80*/  F2FP.BF16.F32.PACK_AB R10, R63, R62 ;  /* 0x0000003e3f0a723e */ /* 0x000fe400000010ff */
[----:B------:R-:W-:Y:S02]  /*cc90*/  F2FP.BF16.F32.PACK_AB R11, R61, R60 ;  /* 0x0000003c3d0b723e */ /* 0x000fe400000010ff */
[----:B------:R-:W-:Y:S02]  /*cca0*/  F2FP.BF16.F32.PACK_AB R8, R3, R8 ;  /* 0x000000080308723e */ /* 0x000fe400000010ff */
[----:B------:R-:W-:-:S05]  /*ccb0*/  F2FP.BF16.F32.PACK_AB R9, R58, R9 ;  /* 0x000000093a09723e */ /* 0x000fca00000010ff */
[----:B------:R0:W-:Y:S02]  /*ccc0*/  STS.128 [R70+0x1000], R8 ;  /* 0x0010000846007388 */ /* 0x0001e40000000c00 */
.L_x_1670:
[----:B------:R-:W-:Y:S05]  /*ccd0*/  BSYNC B2 ;  /* 0x0000000000027941 */ /* 0x000fea0003800000 */
.L_x_1669:
[----:B------:R-:W-:Y:S04]  /*cce0*/  BSSY B2, `(.L_x_1671) ;  /* 0x0000030000027945 */ /* 0x000fe80003800000 */
[----:B------:R-:W-:Y:S05]  /*ccf0*/  @P1 BRA `(.L_x_1672) ;  /* 0x0000000000b81947 */ /* 0x000fea0003800000 */
[----:B0-2345:R-:W0:Y:S01]  /*cd00*/  LDS.128 R8, [R70+0x5000] ;  /* 0x0050000046087984 */ /* 0x03de220000000c00 */
[----:B------:R-:W-:Y:S02]  /*cd10*/  SHF.R.U64 R56, R56, 0x10, R57 ;  /* 0x0000001038387819 */ /* 0x000fe40000001239 */
[----:B------:R-:W-:Y:S02]  /*cd20*/  SHF.R.U64 R3, R54, 0x10, R55 ;  /* 0x0000001036037819 */ /* 0x000fe40000001237 */
[----:B------:R-:W-:Y:S02]  /*cd30*/  SHF.R.U32.HI R58, RZ, 0x10, R57 ;  /* 0x00000010ff3a7819 */ /* 0x000fe40000011639 */
[----:B------:R-:W-:Y:S02]  /*cd40*/  SHF.R.U32.HI R55, RZ, 0x10, R55 ;  /* 0x00000010ff377819 */ /* 0x000fe40000011637 */
[----:B------:R-:W-:Y:S02]  /*cd50*/  PRMT R56, R105, 0x5410, R56 ;  /* 0x0000541069387816 */ /* 0x000fe40000000038 */
[----:B------:R-:W-:-:S02]  /*cd60*/  PRMT R54, R104, 0x5410, R3 ;  /* 0x0000541068367816 */ /* 0x000fc40000000003 */
[----:B------:R-:W-:Y:S02]  /*cd70*/  PRMT R105, R105, 0x5432, R58 ;  /* 0x0000543269697816 */ /* 0x000fe4000000003a */
[----:B------:R-:W-:Y:S02]  /*cd80*/  PRMT R104, R104, 0x5432, R55 ;  /* 0x0000543268687816 */ /* 0x000fe40000000037 */
[C---:B------:R-:W-:Y:S01]  /*cd90*/  LOP3.LUT R62, R105.reuse, 0xffff0000, RZ, 0xc0, !PT ;  /* 0xffff0000693e7812 */ /* 0x040fe200078ec0ff */
[----:B------:R-:W-:Y:S02]  /*cda0*/  IMAD.U32 R61, R105, 0x10000, RZ ;  /* 0x00010000693d7824 */ /* 0x000fe400078e00ff */
[C---:B------:R-:W-:Y:S01]  /*cdb0*/  IMAD.U32 R60, R104.reuse, 0x10000, RZ ;  /* 0x00010000683c7824 */ /* 0x040fe200078e00ff */
[----:B------:R-:W-:Y:S02]  /*cdc0*/  LOP3.LUT R104, R104, 0xffff0000, RZ, 0xc0, !PT ;  /* 0xffff000068687812 */ /* 0x000fe400078ec0ff */
[C---:B0-----:R-:W-:Y:S01]  /*cdd0*/  LOP3.LUT R58, R10.reuse, 0xffff0000, RZ, 0xc0, !PT ;  /* 0xffff00000a3a7812 */ /* 0x041fe200078ec0ff */
[----:B------:R-:W-:Y:S01]  /*cde0*/  IMAD.U32 R57, R10, 0x10000, RZ ;  /* 0x000100000a397824 */ /* 0x000fe200078e00ff */
[C---:B------:R-:W-:Y:S01]  /*cdf0*/  LOP3.LUT R59, R11.reuse, 0xffff0000, RZ, 0xc0, !PT ;  /* 0xffff00000b3b7812 */ /* 0x040fe200078ec0ff */
[----:B------:R-:W-:Y:S01]  /*ce00*/  IMAD.U32 R55, R11, 0x10000, RZ ;  /* 0x000100000b377824 */ /* 0x000fe200078e00ff */
[C---:B------:R-:W-:Y:S01]  /*ce10*/  LOP3.LUT R11, R9.reuse, 0xffff0000, RZ, 0xc0, !PT ;  /* 0xffff0000090b7812 */ /* 0x040fe200078ec0ff */
[C---:B------:R-:W-:Y:S01]  /*ce20*/  FMUL.FTZ R64, R58.reuse, R61 ;  /* 0x0000003d3a407220 */ /* 0x040fe20000410000 */
[----:B------:R-:W-:Y:S01]  /*ce30*/  FMUL.FTZ R58, R58, R60 ;  /* 0x0000003c3a3a7220 */ /* 0x000fe20000410000 */
[----:B------:R-:W-:-:S02]  /*ce40*/  IMAD.U32 R3, R9, 0x10000, RZ ;  /* 0x0001000009037824 */ /* 0x000fc400078e00ff */
[----:B------:R-:W-:Y:S01]  /*ce50*/  FMUL.FTZ R66, R59, R62 ;  /* 0x0000003e3b427220 */ /* 0x000fe20000410000 */
[C---:B------:R-:W-:Y:S01]  /*ce60*/  FFMA.FTZ R9, R57.reuse, R60, -R64 ;  /* 0x0000003c39097223 */ /* 0x040fe20000010840 */
[----:B------:R-:W-:Y:S01]  /*ce70*/  FFMA.FTZ R64, R57, R61, R58 ;  /* 0x0000003d39407223 */ /* 0x000fe2000001003a */
[-C--:B------:R-:W-:Y:S01]  /*ce80*/  FMUL.FTZ R58, R59, R104.reuse ;  /* 0x000000683b3a7220 */ /* 0x080fe20000410000 */
[C---:B------:R-:W-:Y:S01]  /*ce90*/  IMAD.U32 R59, R56.reuse, 0x10000, RZ ;  /* 0x00010000383b7824 */ /* 0x040fe200078e00ff */
[----:B------:R-:W-:Y:S01]  /*cea0*/  LOP3.LUT R56, R56, 0xffff0000, RZ, 0xc0, !PT ;  /* 0xffff000038387812 */ /* 0x000fe200078ec0ff */
[C---:B------:R-:W-:Y:S01]  /*ceb0*/  IMAD.U32 R10, R8.reuse, 0x10000, RZ ;  /* 0x00010000080a7824 */ /* 0x040fe200078e00ff */
[----:B------:R-:W-:Y:S01]  /*cec0*/  LOP3.LUT R8, R8, 0xffff0000, RZ, 0xc0, !PT ;  /* 0xffff000008087812 */ /* 0x000fe200078ec0ff */
[C---:B------:R-:W-:Y:S01]  /*ced0*/  IMAD.U32 R57, R54.reuse, 0x10000, RZ ;  /* 0x0001000036397824 */ /* 0x040fe200078e00ff */
[----:B------:R-:W-:Y:S01]  /*cee0*/  LOP3.LUT R54, R54, 0xffff0000, RZ, 0xc0, !PT ;  /* 0xffff000036367812 */ /* 0x000fe200078ec0ff */
[C---:B------:R-:W-:Y:S01]  /*cef0*/  FFMA.FTZ R66, R55.reuse, R104, -R66 ;  /* 0x0000006837427223 */ /* 0x040fe20000010842 */
[----:B------:R-:W-:Y:S01]  /*cf00*/  FFMA.FTZ R61, R55, R62, R58 ;  /* 0x0000003e373d7223 */ /* 0x000fe2000001003a */
[C---:B------:R-:W-:Y:S01]  /*cf10*/  FMUL.FTZ R60, R11.reuse, R56 ;  /* 0x000000380b3c7220 */ /* 0x040fe20000410000 */
        /* <DEDUP_REMOVED lines=12> */
.L_x_1672:
[----:B------:R-:W-:Y:S05]  /*cfe0*/  BSYNC B2 ;  /* 0x0000000000027941 */ /* 0x000fea0003800000 */
.L_x_1671:
[----:B------:R-:W-:Y:S04]  /*cff0*/  BSSY B2, `(.L_x_1673) ;  /* 0x0000030000027945 */ /* 0x000fe80003800000 */
[----:B------:R-:W-:Y:S05]  /*d000*/  @P2 BRA `(.L_x_1674) ;  /* 0x0000000000b82947 */ /* 0x000fea0003800000 */
[----:B012345:R-:W0:Y:S01]  /*d010*/  LDS.128 R8, [R70+0x9000] ;  /* 0x0090000046087984 */ /* 0x03fe220000000c00 */
[----:B------:R-:W-:Y:S02]  /*d020*/  SHF.R.U32.HI R3, RZ, 0x10, R53 ;  /* 0x00000010ff037819 */ /* 0x000fe40000011635 */
[----:B------:R-:W-:Y:S02]  /*d030*/  SHF.R.U32.HI R54, RZ, 0x10, R51 ;  /* 0x00000010ff367819 */ /* 0x000fe40000011633 */
[----:B------:R-:W-:Y:S02]  /*d040*/  PRMT R98, R98, 0x5410, R3 ;  /* 0x0000541062627816 */ /* 0x000fe40000000003 */
[----:B------:R-:W-:Y:S02]  /*d050*/  SHF.R.U64 R55, R50, 0x10, R51 ;  /* 0x0000001032377819 */ /* 0x000fe40000001233 */
[----:B------:R-:W-:Y:S01]  /*d060*/  PRMT R54, R97, 0x5410, R54 ;  /* 0x0000541061367816 */ /* 0x000fe20000000036 */
[----:B------:R-:W-:Y:S01]  /*d070*/  IMAD.U32 R56, R98, 0x10000, RZ ;  /* 0x0001000062387824 */ /* 0x000fe200078e00ff */
[----:B------:R-:W-:-:S02]  /*d080*/  SHF.R.U64 R50, R52, 0x10, R53 ;  /* 0x0000001034327819 */ /* 0x000fc40000001235 */
[----:B------:R-:W-:Y:S01]  /*d090*/  PRMT R53, R96, 0x5432, R55 ;  /* 0x0000543260357816 */ /* 0x000fe20000000037 */
[----:B------:R-:W-:Y:S01]  /*d0a0*/  IMAD.U32 R55, R54, 0x10000, RZ ;  /* 0x0001000036377824 */ /* 0x000fe200078e00ff */
[----:B------:R-:W-:Y:S02]  /*d0b0*/  LOP3.LUT R98, R98, 0xffff0000, RZ, 0xc0, !PT ;  /* 0xffff000062627812 */ /* 0x000fe400078ec0ff */
[----:B------:R-:W-:Y:S02]  /*d0c0*/  PRMT R97, R97, 0x5432, R50 ;  /* 0x0000543261617816 */ /* 0x000fe40000000032 */
[----:B------:R-:W-:Y:S02]  /*d0d0*/  LOP3.LUT R54, R54, 0xffff0000, RZ, 0xc0, !PT ;  /* 0xffff000036367812 */ /* 0x000fe400078ec0ff */
[C---:B0-----:R-:W-:Y:S01]  /*d0e0*/  LOP3.LUT R51, R10.reuse, 0xffff0000, RZ, 0xc0, !PT ;  /* 0xffff00000a337812 */ /* 0x041fe200078ec0ff */
[C---:B------:R-:W-:Y:S01]  /*d0f0*/  IMAD.U32 R52, R11.reuse, 0x10000, RZ ;  /* 0x000100000b347824 */ /* 0x040fe200078e00ff */
[----:B------:R-:W-:Y:S01]  /*d100*/  LOP3.LUT R11, R11, 0xffff0000, RZ, 0xc0, !PT ;  /* 0xffff00000b0b7812 */ /* 0x000fe200078ec0ff */
[----:B------:R-:W-:-:S02]  /*d110*/  IMAD.U32 R50, R10, 0x10000, RZ ;  /* 0x000100000a327824 */ /* 0x000fc400078e00ff */
[C---:B------:R-:W-:Y:S01]  /*d120*/  FMUL.FTZ R57, R51.reuse, R56 ;  /* 0x0000003833397220 */ /* 0x040fe20000410000 */
[-C--:B------:R-:W-:Y:S01]  /*d130*/  FMUL.FTZ R51, R51, R55.reuse ;  /* 0x0000003733337220 */ /* 0x080fe20000410000 */
[----:B------:R-:W-:Y:S01]  /*d140*/  FMUL.FTZ R59, R11, R98 ;  /* 0x000000620b3b7220 */ /* 0x000fe20000410000 */
[----:B------:R-:W-:Y:S02]  /*d150*/  IMAD.U32 R10, R8, 0x10000, RZ ;  /* 0x00010000080a7824 */ /* 0x000fe400078e00ff */
[C---:B------:R-:W-:Y:S01]  /*d160*/  FFMA.FTZ R57, R50.reuse, R55, -R57 ;  /* 0x0000003732397223 */ /* 0x040fe20000010839 */
[----:B------:R-:W-:Y:S02]  /*d170*/  IMAD.U32 R3, R9, 0x10000, RZ ;  /* 0x0001000009037824 */ /* 0x000fe400078e00ff */
[----:B------:R-:W-:Y:S01]  /*d180*/  FFMA.FTZ R58, R50, R56, R51 ;  /* 0x00000038323a7223 */ /* 0x000fe20000010033 */
[-C--:B------:R-:W-:Y:S01]  /*d190*/  FMUL.FTZ R55, R11, R54.reuse ;  /* 0x000000360b377220 */ /* 0x080fe20000410000 */
[----:B------:R-:W-:Y:S01]  /*d1a0*/  FFMA.FTZ R59, R52, R54, -R59 ;  /* 0x00000036343b7223 */ /* 0x000fe2000001083b */
[----:B------:R-:W-:Y:S01]  /*d1b0*/  LOP3.LUT R8, R8, 0xffff0000, RZ, 0xc0, !PT ;  /* 0xffff000008087812 */ /* 0x000fe200078ec0ff */
[----:B------:R-:W-:Y:S01]  /*d1c0*/  IMAD.U32 R51, R97, 0x10000, RZ ;  /* 0x0001000061337824 */ /* 0x000fe200078e00ff */
[----:B------:R-:W-:Y:S01]  /*d1d0*/  LOP3.LUT R9, R9, 0xffff0000, RZ, 0xc0, !PT ;  /* 0xffff000009097812 */ /* 0x000fe200078ec0ff */
[----:B------:R-:W-:Y:S01]  /*d1e0*/  IMAD.U32 R11, R53, 0x10000, RZ ;  /* 0x00010000350b7824 */ /* 0x000fe200078e00ff */
[----:B------:R-:W-:Y:S01]  /*d1f0*/  LOP3.LUT R54, R97, 0xffff0000, RZ, 0xc0, !PT ;  /* 0xffff000061367812 */ /* 0x000fe200078ec0ff */
[----:B------:R-:W-:Y:S01]  /*d200*/  FFMA.FTZ R98, R52, R98, R55 ;  /* 0x0000006234627223 */ /* 0x000fe20000010037 */
[----:B------:R-:W-:Y:S01]  /*d210*/  LOP3.LUT R50, R53, 0xffff0000, RZ, 0xc0, !PT ;  /* 0xffff000035327812 */ /* 0x000fe200078ec0ff */
[C---:B------:R-:W-:Y:S01]  /*d220*/  FMUL.FTZ R53, R8.reuse, R51 ;  /* 0x0000003308357220 */ /* 0x040fe20000410000 */
[----:B------:R-:W-:Y:S01]  /*d230*/  FMUL.FTZ R52, R8, R11 ;  /* 0x0000000b08347220 */ /* 0x000fe20000410000 */
[----:B------:R-:W-:-:S02]  /*d240*/  FMUL.FTZ R56, R9, R54 ;  /* 0x0000003609387220 */ /* 0x000fc40000410000 */
[-C--:B------:R-:W-:Y:S01]  /*d250*/  FMUL.FTZ R55, R9, R50.reuse ;  /* 0x0000003209377220 */ /* 0x080fe20000410000 */
        /* <DEDUP_REMOVED lines=9> */
.L_x_1674:
[----:B------:R-:W-:Y:S05]  /*d2f0*/  BSYNC B2 ;  /* 0x0000000000027941 */ /* 0x000fea0003800000 */
.L_x_1673:
[----:B------:R-:W-:Y:S05]  /*d300*/  @P3 BRA `(.L_x_1668) ;  /* 0x0000000000b83947 */ /* 0x000fea0003800000 */
[----:B012345:R-:W0:Y:S01]  /*d310*/  LDS.128 R8, [R70+0xd000] ;  /* 0x00d0000046087984 */ /* 0x03fe220000000c00 */
[----:B------:R-:W-:Y:S02]  /*d320*/  SHF.R.U64 R51, R48, 0x10, R49 ;  /* 0x0000001030337819 */ /* 0x000fe40000001231 */
[----:B------:R-:W-:Y:S02]  /*d330*/  SHF.R.U64 R50, R46, 0x10, R47 ;  /* 0x000000102e327819 */ /* 0x000fe4000000122f */
[----:B------:R-:W-:Y:S02]  /*d340*/  SHF.R.U32.HI R3, RZ, 0x10, R49 ;  /* 0x00000010ff037819 */ /* 0x000fe40000011631 */
[----:B------:R-:W-:Y:S02]  /*d350*/  SHF.R.U32.HI R46, RZ, 0x10, R47 ;  /* 0x00000010ff2e7819 */ /* 0x000fe4000001162f */
[----:B------:R-:W-:Y:S02]  /*d360*/  PRMT R51, R88, 0x5410, R51 ;  /* 0x0000541058337816 */ /* 0x000fe40000000033 */
[----:B------:R-:W-:-:S02]  /*d370*/  PRMT R49, R87, 0x5410, R50 ;  /* 0x0000541057317816 */ /* 0x000fc40000000032 */
[----:B------:R-:W-:Y:S02]  /*d380*/  PRMT R88, R88, 0x5432, R3 ;  /* 0x0000543258587816 */ /* 0x000fe40000000003 */
[----:B------:R-:W-:-:S03]  /*d390*/  PRMT R87, R87, 0x5432, R46 ;  /* 0x0000543257577816 */ /* 0x000fc6000000002e */
[C---:B------:R-:W-:Y:S01]  /*d3a0*/  IMAD.U32 R52, R88.reuse, 0x10000, RZ ;  /* 0x0001000058347824 */ /* 0x040fe200078e00ff */
[----:B------:R-:W-:Y:S01]  /*d3b0*/  LOP3.LUT R88, R88, 0xffff0000, RZ, 0xc0, !PT ;  /* 0xffff000058587812 */ /* 0x000fe200078ec0ff */
[C---:B------:R-:W-:Y:S01]  /*d3c0*/  IMAD.U32 R50, R87.reuse, 0x10000, RZ ;  /* 0x0001000057327824 */ /* 0x040fe200078e00ff */
[----:B------:R-:W-:Y:S02]  /*d3d0*/  LOP3.LUT R87, R87, 0xffff0000, RZ, 0xc0, !PT ;  /* 0xffff000057577812 */ /* 0x000fe400078ec0ff */
[C---:B0-----:R-:W-:Y:S01]  /*d3e0*/  LOP3.LUT R47, R10.reuse, 0xffff0000, RZ, 0xc0, !PT ;  /* 0xffff00000a2f7812 */ /* 0x041fe200078ec0ff */
[C---:B------:R-:W-:Y:S01]  /*d3f0*/  IMAD.U32 R48, R11.reuse, 0x10000, RZ ;  /* 0x000100000b307824 */ /* 0x040fe200078e00ff */
[----:B------:R-:W-:Y:S01]  /*d400*/  LOP3.LUT R11, R11, 0xffff0000, RZ, 0xc0, !PT ;  /* 0xffff00000b0b7812 */ /* 0x000fe200078ec0ff */
[----:B------:R-:W-:Y:S02]  /*d410*/  IMAD.U32 R46, R10, 0x10000, RZ ;  /* 0x000100000a2e7824 */ /* 0x000fe400078e00ff */
[C---:B------:R-:W-:Y:S01]  /*d420*/  FMUL.FTZ R53, R47.reuse, R52 ;  /* 0x000000342f357220 */ /* 0x040fe20000410000 */
[----:B------:R-:W-:Y:S01]  /*d430*/  FMUL.FTZ R47, R47, R50 ;  /* 0x000000322f2f7220 */ /* 0x000fe20000410000 */
[----:B------:R-:W-:Y:S01]  /*d440*/  FMUL.FTZ R57, R11, R88 ;  /* 0x000000580b397220 */ /* 0x000fe20000410000 */
[----:B------:R-:W-:-:S02]  /*d450*/  IMAD.U32 R3, R8, 0x10000, RZ ;  /* 0x0001000008037824 */ /* 0x000fc400078e00ff */
[C---:B------:R-:W-:Y:S01]  /*d460*/  FFMA.FTZ R54, R46.reuse, R50, -R53 ;  /* 0x000000322e367223 */ /* 0x040fe20000010835 */
[----:B------:R-:W-:Y:S01]  /*d470*/  FFMA.FTZ R55, R46, R52, R47 ;  /* 0x000000342e377223 */ /* 0x000fe2000001002f */
[-C--:B------:R-:W-:Y:S01]  /*d480*/  FMUL.FTZ R47, R11, R87.reuse ;  /* 0x000000570b2f7220 */ /* 0x080fe20000410000 */
[----:B------:R-:W-:Y:S01]  /*d490*/  IMAD.U32 R10, R9, 0x10000, RZ ;  /* 0x00010000090a7824 */ /* 0x000fe200078e00ff */
[----:B------:R-:W-:Y:S01]  /*d4a0*/  LOP3.LUT R8, R8, 0xffff0000, RZ, 0xc0, !PT ;  /* 0xffff000008087812 */ /* 0x000fe200078ec0ff */
[----:B------:R-:W-:Y:S01]  /*d4b0*/  IMAD.U32 R46, R51, 0x10000, RZ ;  /* 0x00010000332e7824 */ /* 0x000fe200078e00ff */
[----:B------:R-:W-:Y:S01]  /*d4c0*/  LOP3.LUT R9, R9, 0xffff0000, RZ, 0xc0, !PT ;  /* 0xffff000009097812 */ /* 0x000fe200078ec0ff */
[----:B------:R-:W-:Y:S01]  /*d4d0*/  IMAD.U32 R11, R49, 0x10000, RZ ;  /* 0x00010000310b7824 */ /* 0x000fe200078e00ff */
[----:B------:R-:W-:Y:S01]  /*d4e0*/  LOP3.LUT R51, R51, 0xffff0000, RZ, 0xc0, !PT ;  /* 0xffff000033337812 */ /* 0x000fe200078ec0ff */
[C---:B------:R-:W-:Y:S01]  /*d4f0*/  FFMA.FTZ R57, R48.reuse, R87, -R57 ;  /* 0x0000005730397223 */ /* 0x040fe20000010839 */
[----:B------:R-:W-:Y:S01]  /*d500*/  LOP3.LUT R49, R49, 0xffff0000, RZ, 0xc0, !PT ;  /* 0xffff000031317812 */ /* 0x000fe200078ec0ff */
[----:B------:R-:W-:Y:S01]  /*d510*/  FFMA.FTZ R88, R48, R88, R47 ;  /* 0x0000005830587223 */ /* 0x000fe2000001002f */
[CC--:B------:R-:W-:Y:S01]  /*d520*/  FMUL.FTZ R48, R8.reuse, R46.reuse ;  /* 0x0000002e08307220 */ /* 0x0c0fe20000410000 */
[----:B------:R-:W-:Y:S01]  /*d530*/  FMUL.FTZ R47, R8, R11 ;  /* 0x0000000b082f7220 */ /* 0x000fe20000410000 */
        /* <DEDUP_REMOVED lines=11> */
.L_x_1668:
[----:B------:R-:W-:Y:S05]  /*d5f0*/  BSYNC B1 ;  /* 0x0000000000017941 */ /* 0x000fea0003800000 */
.L_x_1667:
        /* <DEDUP_REMOVED lines=13> */
[----:B------:R-:W-:Y:S02]  /*d6d0*/  SHF.R.U64 R3, R44, 0x10, R45 ;  /* 0x000000102c037819 */ /* 0x000fe4000000122d */
[----:B------:R-:W-:Y:S02]  /*d6e0*/  SHF.R.U64 R42, R42, 0x10, R43 ;  /* 0x000000102a2a7819 */ /* 0x000fe4000000122b */
[----:B------:R-:W-:Y:S02]  /*d6f0*/  SHF.R.U32.HI R44, RZ, 0x10, R45 ;  /* 0x00000010ff2c7819 */ /* 0x000fe4000001162d */
[----:B------:R-:W-:Y:S02]  /*d700*/  SHF.R.U32.HI R43, RZ, 0x10, R43 ;  /* 0x00000010ff2b7819 */ /* 0x000fe4000001162b */
[----:B------:R-:W-:Y:S02]  /*d710*/  PRMT R47, R103, 0x5410, R44 ;  /* 0x00005410672f7816 */ /* 0x000fe4000000002c */
[----:B------:R-:W-:-:S02]  /*d720*/  PRMT R45, R102, 0x5410, R43 ;  /* 0x00005410662d7816 */ /* 0x000fc4000000002b */
[----:B------:R-:W-:Y:S01]  /*d730*/  PRMT R101, R101, 0x5432, R42 ;  /* 0x0000543265657816 */ /* 0x000fe2000000002a */
[C---:B------:R-:W-:Y:S01]  /*d740*/  IMAD.U32 R48, R47.reuse, 0x10000, RZ ;  /* 0x000100002f307824 */ /* 0x040fe200078e00ff */
[----:B------:R-:W-:Y:S01]  /*d750*/  LOP3.LUT R47, R47, 0xffff0000, RZ, 0xc0, !PT ;  /* 0xffff00002f2f7812 */ /* 0x000fe200078ec0ff */
[C---:B------:R-:W-:Y:S01]  /*d760*/  IMAD.U32 R46, R45.reuse, 0x10000, RZ ;  /* 0x000100002d2e7824 */ /* 0x040fe200078e00ff */
[----:B------:R-:W-:Y:S02]  /*d770*/  LOP3.LUT R45, R45, 0xffff0000, RZ, 0xc0, !PT ;  /* 0xffff00002d2d7812 */ /* 0x000fe400078ec0ff */
[----:B------:R-:W-:Y:S02]  /*d780*/  PRMT R102, R102, 0x5432, R3 ;  /* 0x0000543266667816 */ /* 0x000fe40000000003 */
[C---:B0-----:R-:W-:Y:S01]  /*d790*/  LOP3.LUT R43, R10.reuse, 0xffff0000, RZ, 0xc0, !PT ;  /* 0xffff00000a2b7812 */ /* 0x041fe200078ec0ff */
[C---:B------:R-:W-:Y:S01]  /*d7a0*/  IMAD.U32 R44, R11.reuse, 0x10000, RZ ;  /* 0x000100000b2c7824 */ /* 0x040fe200078e00ff */
[----:B------:R-:W-:Y:S01]  /*d7b0*/  LOP3.LUT R11, R11, 0xffff0000, RZ, 0xc0, !PT ;  /* 0xffff00000b0b7812 */ /* 0x000fe200078ec0ff */
[----:B------:R-:W-:-:S02]  /*d7c0*/  IMAD.U32 R42, R10, 0x10000, RZ ;  /* 0x000100000a2a7824 */ /* 0x000fc400078e00ff */
[C---:B------:R-:W-:Y:S01]  /*d7d0*/  FMUL.FTZ R49, R43.reuse, R48 ;  /* 0x000000302b317220 */ /* 0x040fe20000410000 */
[-C--:B------:R-:W-:Y:S01]  /*d7e0*/  FMUL.FTZ R43, R43, R46.reuse ;  /* 0x0000002e2b2b7220 */ /* 0x080fe20000410000 */
[C---:B------:R-:W-:Y:S01]  /*d7f0*/  FMUL.FTZ R51, R11.reuse, R47 ;  /* 0x0000002f0b337220 */ /* 0x040fe20000410000 */
[----:B------:R-:W-:Y:S02]  /*d800*/  IMAD.U32 R3, R8, 0x10000, RZ ;  /* 0x0001000008037824 */ /* 0x000fe400078e00ff */
        /* <DEDUP_REMOVED lines=10> */
[----:B------:R-:W-:Y:S01]  /*d8b0*/  LOP3.LUT R101, R101, 0xffff0000, RZ, 0xc0, !PT ;  /* 0xffff000065657812 */ /* 0x000fe200078ec0ff */
[----:B------:R-:W-:Y:S01]  /*d8c0*/  FFMA.FTZ R46, R44, R47, R43 ;  /* 0x0000002f2c2e7223 */ /* 0x000fe2000001002b */
[C---:B------:R-:W-:Y:S01]  /*d8d0*/  FMUL.FTZ R44, R8.reuse, R42 ;  /* 0x0000002a082c7220 */ /* 0x040fe20000410000 */
        /* <DEDUP_REMOVED lines=12> */
.L_x_1678:
[----:B------:R-:W-:Y:S05]  /*d9a0*/  BSYNC B2 ;  /* 0x0000000000027941 */ /* 0x000fea0003800000 */
.L_x_1677:
        /* <DEDUP_REMOVED lines=48> */
.L_x_1680:
[----:B------:R-:W-:Y:S05]  /*dcb0*/  BSYNC B2 ;  /* 0x0000000000027941 */ /* 0x000fea0003800000 */
.L_x_1679:
[----:B------:R-:W-:Y:S04]  /*dcc0*/  BSSY B2, `(.L_x_1681) ;  /* 0x0000030000027945 */ /* 0x000fe80003800000 */
[----:B------:R-:W-:Y:S05]  /*dcd0*/  @P2 BRA `(.L_x_1682) ;  /* 0x0000000000b82947 */ /* 0x000fea0003800000 */
[----:B012345:R-:W0:Y:S01]  /*dce0*/  LDS.128 R8, [R50+0xa000] ;  /* 0x00a0000032087984 */ /* 0x03fe220000000c00 */
[----:B------:R-:W-:Y:S02]  /*dcf0*/  SHF.R.U64 R3, R34, 0x10, R35 ;  /* 0x0000001022037819 */ /* 0x000fe40000001223 */
[--C-:B------:R-:W-:Y:S02]  /*dd00*/  SHF.R.U64 R34, R36, 0x10, R37.reuse ;  /* 0x0000001024227819 */ /* 0x100fe40000001225 */
        /* <DEDUP_REMOVED lines=43> */
.L_x_1682:
[----:B------:R-:W-:Y:S05]  /*dfc0*/  BSYNC B2 ;  /* 0x0000000000027941 */ /* 0x000fea0003800000 */
.L_x_1681:
        /* <DEDUP_REMOVED lines=47> */
.L_x_1676:
[----:B------:R-:W-:Y:S05]  /*e2c0*/  BSYNC B1 ;  /* 0x0000000000017941 */ /* 0x000fea0003800000 */
.L_x_1675:
[----:B------:R-:W-:-:S05]  /*e2d0*/  VIADD R3, R23, 0x60 ;  /* 0x0000006017037836 */ /* 0x000fca0000000000 */
        /* <DEDUP_REMOVED lines=12> */
[--C-:B------:R-:W-:Y:S02]  /*e3a0*/  SHF.R.U64 R30, R32, 0x10, R33.reuse ;  /* 0x00000010201e7819 */ /* 0x100fe40000001221 */
        /* <DEDUP_REMOVED lines=9> */
[----:B------:R-:W-:Y:S01]  /*e440*/  LOP3.LUT R106, R106, 0xffff0000, RZ, 0xc0, !PT ;  /* 0xffff00006a6a7812 */ /* 0x000fe200078ec0ff */
        /* <DEDUP_REMOVED lines=33> */
.L_x_1685:
[----:B------:R-:W-:Y:S05]  /*e660*/  BSYNC B1 ;  /* 0x0000000000017941 */ /* 0x000fea0003800000 */
.L_x_1684:
[----:B------:R-:W-:Y:S04]  /*e670*/  BSSY B1, `(.L_x_1686) ;  /* 0x0000030000017945 */ /* 0x000fe80003800000 */
[----:B------:R-:W-:Y:S05]  /*e680*/  @P1 BRA `(.L_x_1687) ;  /* 0x0000000000b81947 */ /* 0x000fea0003800000 */
[----:B0-2345:R-:W0:Y:S01]  /*e690*/  LDS.128 R8, [R35+0x7000] ;  /* 0x0070000023087984 */ /* 0x03de220000000c00 */
[----:B------:R-:W-:Y:S02]  /*e6a0*/  SHF.R.U64 R26, R20, 0x10, R21 ;  /* 0x00000010141a7819 */ /* 0x000fe40000001215 */
[----:B------:R-:W-:Y:S02]  /*e6b0*/  SHF.R.U32.HI R0, RZ, 0x10, R25 ;  /* 0x00000010ff007819 */ /* 0x000fe40000011619 */
[----:B------:R-:W-:Y:S02]  /*e6c0*/  SHF.R.U32.HI R20, RZ, 0x10, R21 ;  /* 0x00000010ff147819 */ /* 0x000fe40000011615 */
[----:B------:R-:W-:Y:S02]  /*e6d0*/  SHF.R.U64 R3, R24, 0x10, R25 ;  /* 0x0000001018037819 */ /* 0x000fe40000001219 */
[----:B------:R-:W-:Y:S02]  /*e6e0*/  PRMT R24, R95, 0x5410, R26 ;  /* 0x000054105f187816 */ /* 0x000fe4000000001a */
[----:B------:R-:W-:-:S02]  /*e6f0*/  PRMT R103, R103, 0x5432, R0 ;  /* 0x0000543267677816 */ /* 0x000fc40000000000 */
[----:B------:R-:W-:Y:S02]  /*e700*/  PRMT R95, R95, 0x5432, R20 ;  /* 0x000054325f5f7816 */ /* 0x000fe40000000014 */
[C---:B------:R-:W-:Y:S01]  /*e710*/  LOP3.LUT R28, R103.reuse, 0xffff0000, RZ, 0xc0, !PT ;  /* 0xffff0000671c7812 */ /* 0x040fe200078ec0ff */
[----:B------:R-:W-:Y:S01]  /*e720*/  IMAD.U32 R27, R103, 0x10000, RZ ;  /* 0x00010000671b7824 */ /* 0x000fe200078e00ff */
[C---:B------:R-:W-:Y:S01]  /*e730*/  LOP3.LUT R26, R95.reuse, 0xffff0000, RZ, 0xc0, !PT ;  /* 0xffff00005f1a7812 */ /* 0x040fe200078ec0ff */
[----:B------:R-:W-:Y:S01]  /*e740*/  IMAD.U32 R25, R95, 0x10000, RZ ;  /* 0x000100005f197824 */ /* 0x000fe200078e00ff */
[----:B------:R-:W-:Y:S01]  /*e750*/  PRMT R96, R96, 0x5410, R3 ;  /* 0x0000541060607816 */ /* 0x000fe20000000003 */
        /* <DEDUP_REMOVED lines=33> */
.L_x_1687:
[----:B------:R-:W-:Y:S05]  /*e970*/  BSYNC B1 ;  /* 0x0000000000017941 */ /* 0x000fea0003800000 */
.L_x_1686:
[----:B------:R-:W-:Y:S04]  /*e980*/  BSSY B1, `(.L_x_1688) ;  /* 0x0000030000017945 */ /* 0x000fe80003800000 */
        /* <DEDUP_REMOVED lines=47> */
.L_x_1689:
[----:B------:R-:W-:Y:S05]  /*ec80*/  BSYNC B1 ;  /* 0x0000000000017941 */ /* 0x000fea0003800000 */
.L_x_1688:
        /* <DEDUP_REMOVED lines=18> */
[----:B------:R-:W-:Y:S01]  /*edb0*/  FMUL.FTZ R20, R6, R14 ;  /* 0x0000000e06147220 */ /* 0x000fe20000410000 */
[----:B------:R-:W-:Y:S02]  /*edc0*/  IMAD.U32 R0, R8, 0x10000, RZ ;  /* 0x0001000008007824 */ /* 0x000fe400078e00ff */
[----:B------:R-:W-:Y:S01]  /*edd0*/  FMUL.FTZ R15, R6, R11 ;  /* 0x0000000b060f7220 */ /* 0x000fe20000410000 */
[C---:B------:R-:W-:Y:S01]  /*ede0*/  FMUL.FTZ R6, R10.reuse, R79 ;  /* 0x0000004f0a067220 */ /* 0x040fe20000410000 */
[----:B------:R-:W-:Y:S01]  /*edf0*/  FMUL.FTZ R10, R10, R78 ;  /* 0x0000004e0a0a7220 */ /* 0x000fe20000410000 */
[----:B------:R-:W-:Y:S01]  /*ee00*/  LOP3.LUT R3, R8, 0xffff0000, RZ, 0xc0, !PT ;  /* 0xffff000008037812 */ /* 0x000fe200078ec0ff */
[----:B------:R-:W-:-:S02]  /*ee10*/  IMAD.U32 R4, R9, 0x10000, RZ ;  /* 0x0001000009047824 */ /* 0x000fc400078e00ff */
[----:B------:R-:W-:Y:S01]  /*ee20*/  FFMA.FTZ R78, R7, R78, -R6 ;  /* 0x0000004e074e7223 */ /* 0x000fe20000010806 */
[----:B------:R-:W-:Y:S01]  /*ee30*/  IMAD.U32 R6, R13, 0x10000, RZ ;  /* 0x000100000d067824 */ /* 0x000fe200078e00ff */
[----:B------:R-:W-:Y:S01]  /*ee40*/  LOP3.LUT R8, R9, 0xffff0000, RZ, 0xc0, !PT ;  /* 0xffff000009087812 */ /* 0x000fe200078ec0ff */
[C---:B------:R-:W-:Y:S01]  /*ee50*/  FFMA.FTZ R20, R5.reuse, R11, -R20 ;  /* 0x0000000b05147223 */ /* 0x040fe20000010814 */
[----:B------:R-:W-:Y:S01]  /*ee60*/  FFMA.FTZ R15, R5, R14, R15 ;  /* 0x0000000e050f7223 */ /* 0x000fe2000001000f */
[----:B------:R-:W-:Y:S01]  /*ee70*/  LOP3.LUT R13, R13, 0xffff0000, RZ, 0xc0, !PT ;  /* 0xffff00000d0d7812 */ /* 0x000fe200078ec0ff */
[C---:B------:R-:W-:Y:S01]  /*ee80*/  IMAD.U32 R5, R12.reuse, 0x10000, RZ ;  /* 0x000100000c057824 */ /* 0x040fe200078e00ff */
        /* <DEDUP_REMOVED lines=14> */
[----:B------:R0:W-:Y:S01]  /*ef70*/  STS.128 [R35+0xf000], R4 ;  /* 0x00f0000423007388 */ /* 0x0001e20000000c00 */
[----:B------:R-:W-:Y:S05]  /*ef80*/  BRA `(.L_x_1683) ;  /* 0x0000004c00887947 */ /* 0x000fea0003800000 */
.L_x_1644:
[----:B------:R-:W0:Y:S01]  /*ef90*/  LDC R4, c[0x0][0x448] ;  /* 0x00011200ff047b82 */ /* 0x000e220000000800 */
[----:B------:R-:W-:Y:S01]  /*efa0*/  ULDC.64 UR4, c[0x0][0x3f8] ;  /* 0x0000fe0000047ab9 */ /* 0x000fe20000000a00 */
[----:B------:R-:W-:Y:S01]  /*efb0*/  ULDC.64 UR6, c[0x0][0x408] ;  /* 0x0001020000067ab9 */ /* 0x000fe20000000a00 */
[----:B------:R-:W-:Y:S02]  /*efc0*/  IMAD.MOV.U32 R25, RZ, RZ, R33 ;  /* 0x000000ffff197224 */ /* 0x000fe400078e0021 */
[----:B------:R-:W-:Y:S01]  /*efd0*/  IMAD.MOV.U32 R27, RZ, RZ, R29 ;  /* 0x000000ffff1b7224 */ /* 0x000fe200078e001d */
[----:B0-----:R-:W-:-:S13]  /*efe0*/  ISETP.NE.AND P0, PT, R4, 0x1, PT ;  /* 0x000000010400780c */ /* 0x001fda0003f05270 */
[----:B------:R-:W0:Y:S08]  /*eff0*/  @P0 LDC R6, c[0x0][0x44c] ;  /* 0x00011300ff060b82 */ /* 0x000e300000000800 */
[----:B------:R-:W1:Y:S01]  /*f000*/  @P0 LDC R5, c[0x0][0x450] ;  /* 0x00011400ff050b82 */ /* 0x000e620000000800 */
[----:B0-----:R-:W-:-:S05]  /*f010*/  @P0 IMAD.HI.U32 R6, R3, R6, RZ ;  /* 0x0000000603060227 */ /* 0x001fca00078e00ff */
[----:B-1----:R-:W-:-:S04]  /*f020*/  @P0 SHF.R.U32.HI R3, RZ, R5, R6 ;  /* 0x00000005ff030219 */ /* 0x002fc80000011606 */
        /* <DEDUP_REMOVED lines=21> */
.L_x_2054:
        /* <DEDUP_REMOVED lines=13> */
[----:B------:R-:W-:Y:S01]  /*f250*/  ULDC UR4, c[0x0][0x3f4] ;  /* 0x0000fd0000047ab9 */ /* 0x000fe20000000800 */
[----:B-1----:R-:W-:Y:S01]  /*f260*/  IMAD.MOV.U32 R9, RZ, RZ, R5 ;  /* 0x000000ffff097224 */ /* 0x002fe200078e0005 */
[----:B------:R-:W-:Y:S02]  /*f270*/  ISETP.GE.AND P2, PT, R18, UR4, PT ;  /* 0x0000000412007c0c */ /* 0x000fe4000bf46270 */
[----:B------:R-:W-:Y:S02]  /*f280*/  CS2R R56, SRZ ;  /* 0x0000000000387805 */ /* 0x000fe4000001ff00 */
[----:B------:R-:W-:Y:S02]  /*f290*/  ISETP.GE.AND P3, PT, R221, UR4, PT ;  /* 0x00000004dd007c0c */ /* 0x000fe4000bf66270 */
[----:B------:R-:W-:Y:S01]  /*f2a0*/  CS2R R58, SRZ ;  /* 0x00000000003a7805 */ /* 0x000fe2000001ff00 */
[----:B------:R-:W-:-:S06]  /*f2b0*/  ULDC.64 UR6, c[0x0][0x208] ;  /* 0x0000820000067ab9 */ /* 0x000fcc0000000a00 */
[C---:B------:R-:W-:Y:S01]  /*f2c0*/  @!P2 IMAD.SHL.U32 R11, R18.reuse, 0x2, RZ ;  /* 0x00000002120ba824 */ /* 0x040fe200078e00ff */
[----:B------:R-:W-:-:S04]  /*f2d0*/  @!P2 SHF.L.U64.HI R12, R18, 0x1, R19 ;  /* 0x00000001120ca819 */ /* 0x000fc80000010213 */
[----:B--2---:R-:W-:Y:S02]  /*f2e0*/  @!P2 IADD3 R4, P0, R8, R11, RZ ;  /* 0x0000000b0804a210 */ /* 0x004fe40007f1e0ff */
[----:B------:R-:W-:Y:S02]  /*f2f0*/  CS2R R64, SRZ ;  /* 0x0000000000407805 */ /* 0x000fe4000001ff00 */
[----:B------:R-:W-:Y:S02]  /*f300*/  CS2R R66, SRZ ;  /* 0x0000000000427805 */ /* 0x000fe4000001ff00 */
[----:B------:R-:W-:Y:S02]  /*f310*/  CS2R R60, SRZ ;  /* 0x00000000003c7805 */ /* 0x000fe4000001ff00 */
[----:B------:R-:W-:Y:S02]  /*f320*/  CS2R R62, SRZ ;  /* 0x00000000003e7805 */ /* 0x000fe4000001ff00 */
[----:B------:R-:W-:-:S02]  /*f330*/  CS2R R68, SRZ ;  /* 0x0000000000447805 */ /* 0x000fc4000001ff00 */
[----:B------:R-:W-:Y:S01]  /*f340*/  CS2R R70, SRZ ;  /* 0x0000000000467805 */ /* 0x000fe2000001ff00 */
[----:B------:R-:W-:-:S05]  /*f350*/  @!P2 IMAD.X R5, R5, 0x1, R12, P0 ;  /* 0x000000010505a824 */ /* 0x000fca00000e060c */
[----:B------:R1:W5:Y:S01]  /*f360*/  @!P2 LD.E.128 R60, desc[UR6][R4.64] ;  /* 0x00000006043ca980 */ /* 0x000362000c101d00 */
[----:B---3--:R-:W-:Y:S01]  /*f370*/  @!P3 IMAD.SHL.U32 R13, R6, 0x8, RZ ;  /* 0x00000008060db824 */ /* 0x008fe200078e00ff */
[----:B----4-:R-:W-:-:S03]  /*f380*/  @!P2 IADD3 R6, P1, R14, R11, RZ ;  /* 0x0000000b0e06a210 */ /* 0x010fc60007f3e0ff */
[----:B------:R-:W-:-:S04]  /*f390*/  @!P3 IMAD.WIDE R10, R13, 0x2, R8 ;  /* 0x000000020d0ab825 */ /* 0x000fc800078e0208 */
[----:B------:R-:W-:Y:S01]  /*f3a0*/  IMAD.MOV.U32 R8, RZ, RZ, R14 ;  /* 0x000000ffff087224 */ /* 0x000fe200078e000e */
[----:B------:R1:W5:Y:S01]  /*f3b0*/  @!P3 LD.E.128 R56, desc[UR6][R10.64] ;  /* 0x000000060a38b980 */ /* 0x000362000c101d00 */
[----:B------:R-:W-:Y:S02]  /*f3c0*/  IMAD.MOV.U32 R9, RZ, RZ, R7 ;  /* 0x000000ffff097224 */ /* 0x000fe400078e0007 */
[----:B------:R-:W-:Y:S02]  /*f3d0*/  @!P2 IMAD.X R7, R7, 0x1, R12, P1 ;  /* 0x000000010707a824 */ /* 0x000fe400008e060c */
[----:B------:R-:W-:-:S03]  /*f3e0*/  @!P3 IMAD.WIDE R8, R13, 0x2, R8 ;  /* 0x000000020d08b825 */ /* 0x000fc600078e0208 */
[----:B------:R1:W5:Y:S04]  /*f3f0*/  @!P2 LD.E.128 R68, desc[UR6][R6.64] ;  /* 0x000000060644a980 */ /* 0x000368000c101d00 */
[----:B------:R1:W5:Y:S02]  /*f400*/  @!P3 LD.E.128 R64, desc[UR6][R8.64] ;  /* 0x000000060840b980 */ /* 0x000364000c101d00 */
.L_x_1692:
[----:B------:R-:W-:Y:S05]  /*f410*/  BSYNC B1 ;  /* 0x0000000000017941 */ /* 0x000fea0003800000 */
.L_x_1691:
[----:B-1---5:R-:W-:Y:S01]  /*f420*/  IMAD.MOV.U32 R4, RZ, RZ, R68 ;  /* 0x000000ffff047224 */ /* 0x022fe200078e0044 */
[----:B------:R-:W-:Y:S01]  /*f430*/  UMOV UR4, 0xffffffff ;  /* 0xffffffff00047882 */ /* 0x000fe20000000000 */
[----:B------:R-:W-:Y:S01]  /*f440*/  IMAD.MOV.U32 R5, RZ, RZ, R69 ;  /* 0x000000ffff057224 */ /* 0x000fe200078e0045 */
[----:B------:R-:W-:Y:S01]  /*f450*/  CS2R R52, SRZ ;  /* 0x0000000000347805 */ /* 0x000fe2000001ff00 */
[----:B------:R-:W-:Y:S01]  /*f460*/  IMAD.MOV.U32 R6, RZ, RZ, R70 ;  /* 0x000000ffff067224 */ /* 0x000fe200078e0046 */
[----:B------:R-:W-:Y:S01]  /*f470*/  PRMT R93, R4, 0x7610, R93 ;  /* 0x00007610045d7816 */ /* 0x000fe2000000005d */
[----:B---3--:R-:W-:Y:S01]  /*f480*/  IMAD.MOV.U32 R7, RZ, RZ, R71 ;  /* 0x000000ffff077224 */ /* 0x008fe200078e0047 */
        /* <DEDUP_REMOVED lines=21> */
[----:B------:R-:W-:-:S02]  /*f5e0*/  PRMT R121, R121, 0x5410, R5 ;  /* 0x0000541079797816 */ /* 0x000fc40000000005 */
[----:B------:R-:W-:Y:S02]  /*f5f0*/  PRMT R118, R118, 0x5410, R6 ;  /* 0x0000541076767816 */ /* 0x000fe40000000006 */
[----:B------:R-:W-:Y:S01]  /*f600*/  PRMT R119, R119, 0x5410, R7 ;  /* 0x0000541077777816 */ /* 0x000fe20000000007 */
[----:B------:R-:W-:Y:S06]  /*f610*/  BRA.DIV UR4, `(.L_x_1693) ;  /* 0x0000020a043c7947 */ /* 0x000fec000b800000 */
[----:B------:R1:W3:Y:S04]  /*f620*/  SHFL.IDX PT, R5, R72, 0x1, 0x181f ;  /* 0x00381f0048057f89 */ /* 0x0002e800000e0000 */
[----:B--2---:R1:W2:Y:S04]  /*f630*/  SHFL.IDX PT, R8, R21, 0x1, 0x181f ;  /* 0x00381f0015087f89 */ /* 0x0042a800000e0000 */
[----:B------:R1:W0:Y:S04]  /*f640*/  SHFL.IDX PT, R7, R73, 0x1, 0x181f ;  /* 0x00381f0049077f89 */ /* 0x00022800000e0000 */
[----:B----4-:R1:W4:Y:S02]  /*f650*/  SHFL.IDX PT, R14, R20, 0x1, 0x181f ;  /* 0x00381f00140e7f89 */ /* 0x01032400000e0000 */
.L_x_2060:
        /* <DEDUP_REMOVED lines=11> */
[----:B------:R-:W4:Y:S01]  /*f710*/  LDL R6, [R1+0x48] ;  /* 0x0000480001067983 */ /* 0x000f220000100800 */
[----:B------:R-:W-:Y:S01]  /*f720*/  ULDC UR4, c[0x0][0x3f4] ;  /* 0x0000fd0000047ab9 */ /* 0x000fe20000000800 */
[----:B---3--:R-:W-:Y:S01]  /*f730*/  IMAD.MOV.U32 R9, RZ, RZ, R5 ;  /* 0x000000ffff097224 */ /* 0x008fe200078e0005 */
        /* <DEDUP_REMOVED lines=16> */
[----:B----4-:R-:W-:Y:S01]  /*f840*/  @!P3 IMAD.SHL.U32 R13, R6, 0x8, RZ ;  /* 0x00000008060db824 */ /* 0x010fe200078e00ff */
[----:B------:R-:W-:-:S03]  /*f850*/  @!P2 IADD3 R6, P1, R14, R11, RZ ;  /* 0x0000000b0e06a210 */ /* 0x000fc60007f3e0ff */
[----:B------:R-:W-:-:S04]  /*f860*/  @!P3 IMAD.WIDE R10, R13, 0x2, R8 ;  /* 0x000000020d0ab825 */ /* 0x000fc800078e0208 */
[----:B------:R-:W-:Y:S01]  /*f870*/  IMAD.MOV.U32 R8, RZ, RZ, R14 ;  /* 0x000000ffff087224 */ /* 0x000fe200078e000e */
[----:B------:R2:W5:Y:S01]  /*f880*/  @!P3 LD.E.128 R40, desc[UR6][R10.64] ;  /* 0x000000060a28b980 */ /* 0x000562000c101d00 */
[----:B0-----:R-:W-:Y:S02]  /*f890*/  IMAD.MOV.U32 R9, RZ, RZ, R7 ;  /* 0x000000ffff097224 */ /* 0x001fe400078e0007 */
[----:B------:R-:W-:Y:S02]  /*f8a0*/  @!P2 IMAD.X R7, R7, 0x1, R12, P1 ;  /* 0x000000010707a824 */ /* 0x000fe400008e060c */
[----:B------:R-:W-:-:S03]  /*f8b0*/  @!P3 IMAD.WIDE R8, R13, 0x2, R8 ;  /* 0x000000020d08b825 */ /* 0x000fc600078e0208 */
[----:B------:R2:W5:Y:S04]  /*f8c0*/  @!P2 LD.E.128 R52, desc[UR6][R6.64] ;  /* 0x000000060634a980 */ /* 0x000568000c101d00 */
[----:B------:R2:W5:Y:S02]  /*f8d0*/  @!P3 LD.E.128 R48, desc[UR6][R8.64] ;  /* 0x000000060830b980 */ /* 0x000564000c101d00 */
.L_x_1695:
[----:B------:R-:W-:Y:S05]  /*f8e0*/  BSYNC B1 ;  /* 0x0000000000017941 */ /* 0x000fea0003800000 */
.L_x_1694:
[----:B--2--5:R-:W-:Y:S01]  /*f8f0*/  IMAD.MOV.U32 R4, RZ, RZ, R52 ;  /* 0x000000ffff047224 */ /* 0x024fe200078e0034 */
[----:B------:R-:W-:Y:S01]  /*f900*/  UMOV UR4, 0xffffffff ;  /* 0xffffffff00047882 */ /* 0x000fe20000000000 */
[----:B---3--:R-:W-:Y:S02]  /*f910*/  IMAD.MOV.U32 R5, RZ, RZ, R53 ;  /* 0x000000ffff057224 */ /* 0x008fe400078e0035 */
[----:B------:R-:W-:Y:S02]  /*f920*/  IMAD.MOV.U32 R6, RZ, RZ, R54 ;  /* 0x000000ffff067224 */ /* 0x000fe400078e0036 */
[----:B0-----:R-:W-:Y:S01]  /*f930*/  IMAD.MOV.U32 R7, RZ, RZ, R55 ;  /* 0x000000ffff077224 */ /* 0x001fe200078e0037 */
        /* <DEDUP_REMOVED lines=18> */
[----:B------:R-:W-:-:S04]  /*fa60*/  PRMT R111, R4, 0x5410, R5 ;  /* 0x00005410046f7816 */ /* 0x000fc80000000005 */
[----:B------:R-:W-:Y:S01]  /*fa70*/  PRMT R112, R6, 0x5410, R7 ;  /* 0x0000541006707816 */ /* 0x000fe20000000007 */
[----:B------:R-:W-:Y:S06]  /*fa80*/  BRA.DIV UR4, `(.L_x_1696) ;  /* 0x0000020604907947 */ /* 0x000fec000b800000 */
[----:B------:R0:W2:Y:S04]  /*fa90*/  SHFL.IDX PT, R5, R72, 0x2, 0x181f ;  /* 0x00581f0048057f89 */ /* 0x0000a800000e0000 */
[----:B------:R0:W3:Y:S04]  /*faa0*/  SHFL.IDX PT, R8, R21, 0x2, 0x181f ;  /* 0x00581f0015087f89 */ /* 0x0000e800000e0000 */
[----:B------:R0:W0:Y:S04]  /*fab0*/  SHFL.IDX PT, R7, R73, 0x2, 0x181f ;  /* 0x00581f0049077f89 */ /* 0x00002800000e0000 */
[----:B----4-:R4:W0:Y:S02]  /*fac0*/  SHFL.IDX PT, R14, R20, 0x2, 0x181f ;  /* 0x00581f00140e7f89 */ /* 0x01082400000e0000 */
.L_x_2066:
        /* <DEDUP_REMOVED lines=12> */
[----:B------:R-:W4:Y:S01]  /*fb90*/  LDL R6, [R1+0x48] ;  /* 0x0000480001067983 */ /* 0x000f220000100800 */
[----:B------:R-:W-:Y:S01]  /*fba0*/  ULDC UR4, c[0x0][0x3f4] ;  /* 0x0000fd0000047ab9 */ /* 0x000fe20000000800 */
[----:B--2---:R-:W-:Y:S01]  /*fbb0*/  IMAD.MOV.U32 R9, RZ, RZ, R5 ;  /* 0x000000ffff097224 */ /* 0x004fe200078e0005 */
[----:B------:R-:W-:Y:S02]  /*fbc0*/  ISETP.GE.AND P2, PT, R18, UR4, PT ;  /* 0x0000000412007c0c */ /* 0x000fe4000bf46270 */
[----:B------:R-:W-:Y:S02]  /*fbd0*/  CS2R R24, SRZ ;  /* 0x0000000000187805 */ /* 0x000fe4000001ff00 */
[----:B------:R-:W-:Y:S02]  /*fbe0*/  ISETP.GE.AND P3, PT, R221, UR4, PT ;  /* 0x00000004dd007c0c */ /* 0x000fe4000bf66270 */
[----:B------:R-:W-:Y:S01]  /*fbf0*/  CS2R R26, SRZ ;  /* 0x00000000001a7805 */ /* 0x000fe2000001ff00 */
[----:B------:R-:W-:-:S06]  /*fc00*/  ULDC.64 UR6, c[0x0][0x208] ;  /* 0x0000820000067ab9 */ /* 0x000fcc0000000a00 */
[C---:B------:R-:W-:Y:S01]  /*fc10*/  @!P2 IMAD.SHL.U32 R11, R18.reuse, 0x2, RZ ;  /* 0x00000002120ba824 */ /* 0x040fe200078e00ff */
[----:B------:R-:W-:-:S04]  /*fc20*/  @!P2 SHF.L.U64.HI R12, R18, 0x1, R19 ;  /* 0x00000001120ca819 */ /* 0x000fc80000010213 */
[----:B---3--:R-:W-:Y:S02]  /*fc30*/  @!P2 IADD3 R4, P0, R8, R11, RZ ;  /* 0x0000000b0804a210 */ /* 0x008fe40007f1e0ff */
        /* <DEDUP_REMOVED lines=9> */
[----:B0-----:R-:W-:-:S03]  /*fcd0*/  @!P2 IADD3 R6, P1, R14, R11, RZ ;  /* 0x0000000b0e06a210 */ /* 0x001fc60007f3e0ff */
        /* <DEDUP_REMOVED lines=8> */
.L_x_1698:
[----:B------:R-:W-:Y:S05]  /*fd60*/  BSYNC B1 ;  /* 0x0000000000017941 */ /* 0x000fea0003800000 */
.L_x_1697:
[----:B--2--5:R-:W-:Y:S01]  /*fd70*/  IMAD.MOV.U32 R4, RZ, RZ, R36 ;  /* 0x000000ffff047224 */ /* 0x024fe200078e0024 */
[----:B------:R-:W-:Y:S01]  /*fd80*/  UMOV UR4, 0xffffffff ;  /* 0xffffffff00047882 */ /* 0x000fe20000000000 */
[----:B------:R-:W-:Y:S02]  /*fd90*/  IMAD.MOV.U32 R5, RZ, RZ, R37 ;  /* 0x000000ffff057224 */ /* 0x000fe400078e0025 */
        /* <DEDUP_REMOVED lines=21> */
[----:B------:R-:W-:Y:S02]  /*fef0*/  CS2R R4, SRZ ;  /* 0x0000000000047805 */ /* 0x000fe4000001ff00 */
[----:B------:R-:W-:Y:S01]  /*ff00*/  PRMT R89, R7, 0x5410, R6 ;  /* 0x0000541007597816 */ /* 0x000fe20000000006 */
[----:B------:R-:W-:Y:S06]  /*ff10*/  BRA.DIV UR4, `(.L_x_1699) ;  /* 0x0000020204dc7947 */ /* 0x000fec000b800000 */
[----:B------:R0:W2:Y:S04]  /*ff20*/  SHFL.IDX PT, R77, R72, 0x3, 0x181f ;  /* 0x00781f00484d7f89 */ /* 0x0000a800000e0000 */
[----:B-1----:R-:W1:Y:S04]  /*ff30*/  SHFL.IDX PT, R21, R21, 0x3, 0x181f ;  /* 0x00781f0015157f89 */ /* 0x002e6800000e0000 */
[----:B------:R0:W0:Y:S04]  /*ff40*/  SHFL.IDX PT, R81, R73, 0x3, 0x181f ;  /* 0x00781f0049517f89 */ /* 0x00002800000e0000 */
[----:B------:R0:W0:Y:S02]  /*ff50*/  SHFL.IDX PT, R78, R20, 0x3, 0x181f ;  /* 0x00781f00144e7f89 */ /* 0x00002400000e0000 */
.L_x_2072:
[----:B------:R-:W5:Y:S01]  /*ff60*/  LDL R12, [R1+0x54] ;  /* 0x00005400010c7983 */ /* 0x000f620000100800 */
[----:B------:R-:W-:Y:S01]  /*ff70*/  VIADD R0, R0, 0x60 ;  /* 0x0000006000007836 */ /* 0x000fe20000000000 */
[----:B------:R-:W-:Y:S01]  /*ff80*/  BSSY B1, `(.L_x_1700) ;  /* 0x000002c000017945 */ /* 0x000fe20003800000 */
[----:B------:R-:W-:Y:S02]  /*ff90*/  CS2R R6, SRZ ;  /* 0x0000000000067805 */ /* 0x000fe4000001ff00 */
[----:B---3--:R-:W-:Y:S02]  /*ffa0*/  CS2R R8, SRZ ;  /* 0x0000000000087805 */ /* 0x008fe4000001ff00 */
[----:B------:R-:W-:Y:S02]  /*ffb0*/  CS2R R10, SRZ ;  /* 0x00000000000a7805 */ /* 0x000fe4000001ff00 */
[----:B------:R-:W-:Y:S02]  /*ffc0*/  ISETP.GE.AND P0, PT, R0, R3, PT ;  /* 0x000000030000720c */ /* 0x000fe40003f06270 */
[----:B------:R-:W-:-:S02]  /*ffd0*/  CS2R R14, SRZ ;  /* 0x00000000000e7805 */ /* 0x000fc4000001ff00 */
[----:B0-----:R-:W-:Y:S02]  /*ffe0*/  CS2R R72, SRZ ;  /* 0x0000000000487805 */ /* 0x001fe4000001ff00 */
[----:B------:R-:W-:Y:S02]  /*fff0*/  CS2R R74, SRZ ;  /* 0x00000000004a7805 */ /* 0x000fe4000001ff00 */
[----:B-----5:R-:W-:-:S04]  /*10000*/  LEA.HI R80, R12, R12, RZ, 0x1 ;  /* 0x0000000c0c507211 */ /* 0x020fc800078f08ff */
[----:B------:R-:W-:-:S05]  /*10010*/  LOP3.LUT R80, R80, 0xfffffffe, RZ, 0xc0, !PT ;  /* 0xfffffffe50507812 */ /* 0x000fca00078ec0ff */
[----:B------:R-:W-:Y:S01]  /*10020*/  IMAD.IADD R80, R12, 0x1, -R80 ;  /* 0x000000010c507824 */ /* 0x000fe200078e0a50 */
[----:B------:R-:W-:-:S04]  /*10030*/  CS2R R12, SRZ ;  /* 0x00000000000c7805 */ /* 0x000fc8000001ff00 */
[----:B------:R-:W-:Y:S01]  /*10040*/  SHF.L.U32 R80, R80, 0x1f, RZ ;  /* 0x0000001f50507819 */ /* 0x000fe200000006ff */
[----:B------:R-:W-:Y:S06]  /*10050*/  @P0 BRA `(.L_x_1701) ;  /* 0x0000000000780947 */ /* 0x000fec0003800000 */
[----:B----4-:R-:W3:Y:S01]  /*10060*/  LDL R20, [R1+0x48] ;  /* 0x0000480001147983 */ /* 0x010ee20000100800 */
[----:B------:R-:W-:Y:S01]  /*10070*/  ULDC UR4, c[0x0][0x3f4] ;  /* 0x0000fd0000047ab9 */ /* 0x000fe20000000800 */
[----:B-1----:R-:W-:Y:S01]  /*10080*/  IMAD.MOV.U32 R4, RZ, RZ, R21 ;  /* 0x000000ffff047224 */ /* 0x002fe200078e0015 */
[----:B------:R-:W-:Y:S01]  /*10090*/  ISETP.GE.AND P2, PT, R18, UR4, PT ;  /* 0x0000000412007c0c */ /* 0x000fe2000bf46270 */
[----:B--2---:R-:W-:Y:S01]  /*100a0*/  IMAD.MOV.U32 R5, RZ, RZ, R77 ;  /* 0x000000ffff057224 */ /* 0x004fe200078e004d */
[----:B------:R-:W-:Y:S02]  /*100b0*/  ISETP.GE.AND P3, PT, R221, UR4, PT ;  /* 0x00000004dd007c0c */ /* 0x000fe4000bf66270 */
[----:B------:R-:W-:Y:S02]  /*100c0*/  CS2R R72, SRZ ;  /* 0x0000000000487805 */ /* 0x000fe4000001ff00 */
[----:B------:R-:W-:Y:S01]  /*100d0*/  CS2R R74, SRZ ;  /* 0x00000000004a7805 */ /* 0x000fe2000001ff00 */
[----:B------:R-:W-:Y:S01]  /*100e0*/  IMAD.MOV.U32 R6, RZ, RZ, R78 ;  /* 0x000000ffff067224 */ /* 0x000fe200078e004e */
[----:B------:R-:W-:Y:S01]  /*100f0*/  ULDC.64 UR6, c[0x0][0x208] ;  /* 0x0000820000067ab9 */ /* 0x000fe20000000a00 */
[----:B------:R-:W-:-:S04]  /*10100*/  IMAD.MOV.U32 R7, RZ, RZ, R81 ;  /* 0x000000ffff077224 */ /* 0x000fc800078e0051 */
[C---:B------:R-:W-:Y:S01]  /*10110*/  @!P2 IMAD.SHL.U32 R76, R18.reuse, 0x2, RZ ;  /* 0x00000002124ca824 */ /* 0x040fe200078e00ff */
[----:B------:R-:W-:Y:S02]  /*10120*/  @!P2 SHF.L.U64.HI R0, R18, 0x1, R19 ;  /* 0x000000011200a819 */ /* 0x000fe40000010213 */
[----:B------:R-:W-:Y:S02]  /*10130*/  CS2R R8, SRZ ;  /* 0x0000000000087805 */ /* 0x000fe4000001ff00 */
[----:B------:R-:W-:Y:S02]  /*10140*/  CS2R R10, SRZ ;  /* 0x00000000000a7805 */ /* 0x000fe4000001ff00 */
[----:B------:R-:W-:Y:S02]  /*10150*/  CS2R R12, SRZ ;  /* 0x00000000000c7805 */ /* 0x000fe4000001ff00 */
[----:B------:R-:W-:Y:S01]  /*10160*/  CS2R R14, SRZ ;  /* 0x00000000000e7805 */ /* 0x000fe2000001ff00 */
[----:B---3--:R-:W-:Y:S01]  /*10170*/  @!P3 IMAD.SHL.U32 R79, R20, 0x8, RZ ;  /* 0x00000008144fb824 */ /* 0x008fe200078e00ff */
[----:B------:R-:W-:-:S02]  /*10180*/  @!P2 IADD3 R20, P0, R21, R76, RZ ;  /* 0x0000004c1514a210 */ /* 0x000fc40007f1e0ff */
[----:B------:R-:W-:Y:S01]  /*10190*/  @!P2 IADD3 R76, P1, R78, R76, RZ ;  /* 0x0000004c4e4ca210 */ /* 0x000fe20007f3e0ff */
[----:B------:R-:W-:-:S04]  /*101a0*/  @!P3 IMAD.WIDE R4, R79, 0x2, R4 ;  /* 0x000000024f04b825 */ /* 0x000fc800078e0204 */
[----:B------:R-:W-:Y:S01]  /*101b0*/  @!P3 IMAD.WIDE R78, R79, 0x2, R6 ;  /* 0x000000024f4eb825 */ /* 0x000fe200078e0206 */
[----:B------:R0:W5:Y:S01]  /*101c0*/  @!P3 LD.E.128 R72, desc[UR6][R4.64] ;  /* 0x000000060448b980 */ /* 0x000162000c101d00 */
[----:B------:R-:W-:Y:S02]  /*101d0*/  CS2R R6, SRZ ;  /* 0x0000000000067805 */ /* 0x000fe4000001ff00 */
[--C-:B------:R-:W-:Y:S01]  /*101e0*/  @!P2 IMAD.X R21, R77, 0x1, R0.reuse, P0 ;  /* 0x000000014d15a824 */ /* 0x100fe200000e0600 */
[----:B------:R3:W5:Y:S01]  /*101f0*/  @!P3 LD.E.128 R8, desc[UR6][R78.64] ;  /* 0x000000064e08b980 */ /* 0x000762000c101d00 */
[----:B------:R-:W-:-:S03]  /*10200*/  @!P2 IMAD.X R77, R81, 0x1, R0, P1 ;  /* 0x00000001514da824 */ /* 0x000fc600008e0600 */
[----:B------:R3:W5:Y:S01]  /*10210*/  @!P2 LD.E.128 R12, desc[UR6][R20.64] ;  /* 0x00000006140ca980 */ /* 0x000762000c101d00 */
[----:B0-----:R-:W-:-:S06]  /*10220*/  CS2R R4, SRZ ;  /* 0x0000000000047805 */ /* 0x001fcc000001ff00 */
[----:B------:R3:W5:Y:S02]  /*10230*/  @!P2 LD.E.128 R4, desc[UR6][R76.64] ;  /* 0x000000064c04a980 */ /* 0x000764000c101d00 */
.L_x_1701:
[----:B------:R-:W-:Y:S05]  /*10240*/  BSYNC B1 ;  /* 0x0000000000017941 */ /* 0x000fea0003800000 */
.L_x_1700:
[----:B---3--:R-:W3:Y:S01]  /*10250*/  LDL R78, [R1+0x14] ;  /* 0x00001400014e7983 */ /* 0x008ee20000100800 */
[----:B------:R-:W0:Y:S01]  /*10260*/  SYNCS.PHASECHK.TRANS64.TRYWAIT P0, [R16+URZ+0x30800], R80 ;  /* 0x03080050100075a7 */ /* 0x000e22000800017f */
[----:B----45:R-:W-:Y:S01]  /*10270*/  IMAD.MOV.U32 R20, RZ, RZ, R6 ;  /* 0x000000ffff147224 */ /* 0x030fe200078e0006 */
[----:B------:R-:W-:Y:S01]  /*10280*/  BSSY B1, `(.L_x_1702) ;  /* 0x0000017000017945 */ /* 0x000fe20003800000 */
[----:B------:R-:W-:Y:S02]  /*10290*/  IMAD.MOV.U32 R0, RZ, RZ, R7 ;  /* 0x000000ffff007224 */ /* 0x000fe400078e0007 */
[----:B------:R-:W-:Y:S02]  /*102a0*/  IMAD.MOV.U32 R76, RZ, RZ, R4 ;  /* 0x000000ffff4c7224 */ /* 0x000fe400078e0004 */
[----:B-1----:R-:W-:Y:S01]  /*102b0*/  IMAD.MOV.U32 R21, RZ, RZ, R5 ;  /* 0x000000ffff157224 */ /* 0x002fe200078e0005 */
        /* <DEDUP_REMOVED lines=10> */
[----:B--2---:R-:W-:-:S02]  /*10360*/  IMAD.MOV.U32 R77, RZ, RZ, R12 ;  /* 0x000000ffff4d7224 */ /* 0x004fc400078e000c */
[----:B------:R-:W-:Y:S01]  /*10370*/  IMAD.MOV.U32 R76, RZ, RZ, R13 ;  /* 0x000000ffff4c7224 */ /* 0x000fe200078e000d */
[----:B------:R-:W-:Y:S01]  /*10380*/  PRMT R101, R20, 0x5410, R0 ;  /* 0x0000541014657816 */ /* 0x000fe20000000000 */
[----:B------:R-:W-:Y:S02]  /*10390*/  IMAD.MOV.U32 R20, RZ, RZ, R72 ;  /* 0x000000ffff147224 */ /* 0x000fe400078e0048 */
[----:B------:R-:W-:Y:S01]  /*103a0*/  IMAD.MOV.U32 R0, RZ, RZ, R73 ;  /* 0x000000ffff007224 */ /* 0x000fe200078e0049 */
[----:B------:R-:W-:-:S04]  /*103b0*/  PRMT R99, R77, 0x5410, R76 ;  /* 0x000054104d637816 */ /* 0x000fc8000000004c */
[----:B------:R-:W-:Y:S02]  /*103c0*/  PRMT R85, R20, 0x5410, R0 ;  /* 0x0000541014557816 */ /* 0x000fe40000000000 */
[----:B---3--:R-:W-:Y:S01]  /*103d0*/  VIADDMNMX R0, R3, -R78, 0x80, PT ;  /* 0x0000008003007446 */ /* 0x008fe2000380094e */
[----:B0-----:R-:W-:Y:S06]  /*103e0*/  @!P0 BRA `(.L_x_1703) ;  /* 0x00000200001c8947 */ /* 0x001fec0003800000 */
.L_x_2073:
[----:B------:R-:W-:Y:S05]  /*103f0*/  BSYNC B1 ;  /* 0x0000000000017941 */ /* 0x000fea0003800000 */
.L_x_1702:
        /* <DEDUP_REMOVED lines=8> */
[C---:B------:R-:W-:Y:S01]  /*10480*/  IMAD.SHL.U32 R125, R23.reuse, 0x40, RZ ;  /* 0x00000040177d7824 */ /* 0x040fe200078e00ff */
[----:B------:R-:W-:Y:S01]  /*10490*/  BSSY B2, `(.L_x_1706) ;  /* 0x0000070000027945 */ /* 0x000fe20003800000 */
[----:B------:R-:W-:-:S03]  /*104a0*/  IMAD.SHL.U32 R126, R23, 0x40, RZ ;  /* 0x00000040177e7824 */ /* 0x000fc600078e00ff */
[----:B------:R-:W-:-:S04]  /*104b0*/  LOP3.LUT R125, R125, 0x1c0, RZ, 0xc0, !PT ;  /* 0x000001c07d7d7812 */ /* 0x000fc800078ec0ff */
[----:B------:R-:W-:Y:S02]  /*104c0*/  SHF.R.U32.HI R125, RZ, 0x3, R125 ;  /* 0x00000003ff7d7819 */ /* 0x000fe4000001167d */
[-C--:B--2---:R-:W-:Y:S02]  /*104d0*/  ISETP.GE.AND P0, PT, R18, R3.reuse, PT ;  /* 0x000000031200720c */ /* 0x084fe40003f06270 */
[----:B------:R-:W-:-:S11]  /*104e0*/  ISETP.GE.AND P1, PT, R221, R3, PT ;  /* 0x00000003dd00720c */ /* 0x000fd60003f26270 */
[----:B-1----:R-:W-:Y:S05]  /*104f0*/  @P0 BRA `(.L_x_1707) ;  /* 0x0000000400a40947 */ /* 0x002fea0003800000 */
[----:B------:R-:W2:Y:S04]  /*10500*/  LDL R76, [R1+0x44] ;  /* 0x00004400014c7983 */ /* 0x000ea80000100800 */
[----:B------:R-:W0:Y:S01]  /*10510*/  LDL R127, [R1+0x30] ;  /* 0x00003000017f7983 */ /* 0x000e220000100800 */
[--C-:B------:R-:W-:Y:S02]  /*10520*/  SHF.R.U64 R91, R60, 0x10, R61.reuse ;  /* 0x000000103c5b7819 */ /* 0x100fe4000000123d */
[----:B------:R-:W-:Y:S02]  /*10530*/  SHF.R.U32.HI R92, RZ, 0x10, R61 ;  /* 0x00000010ff5c7819 */ /* 0x000fe4000001163d */
[----:B------:R-:W-:Y:S02]  /*10540*/  SHF.R.U64 R61, R68, 0x10, R69 ;  /* 0x00000010443d7819 */ /* 0x000fe40000001245 */
[----:B------:R-:W-:-:S02]  /*10550*/  PRMT R91, R94, 0x5410, R91 ;  /* 0x000054105e5b7816 */ /* 0x000fc4000000005b */
[----:B------:R-:W-:Y:S02]  /*10560*/  PRMT R61, R93, 0x5410, R61 ;  /* 0x000054105d3d7816 */ /* 0x000fe4000000003d */
[----:B------:R-:W-:Y:S01]  /*10570*/  SHF.R.U32.HI R69, RZ, 0x10, R69 ;  /* 0x00000010ff457819 */ /* 0x000fe20000011645 */
[----:B------:R-:W-:Y:S01]  /*10580*/  IMAD.U32 R60, R91, 0x10000, RZ ;  /* 0x000100005b3c7824 */ /* 0x000fe200078e00ff */
[----:B------:R-:W-:Y:S01]  /*10590*/  SHF.R.U32.HI R96, RZ, 0x10, R71 ;  /* 0x00000010ff607819 */ /* 0x000fe20000011647 */
[C---:B------:R-:W-:Y:S01]  /*105a0*/  IMAD.U32 R93, R61.reuse, 0x10000, RZ ;  /* 0x000100003d5d7824 */ /* 0x040fe200078e00ff */
[----:B------:R-:W-:Y:S02]  /*105b0*/  LOP3.LUT R61, R61, 0xffff0000, RZ, 0xc0, !PT ;  /* 0xffff00003d3d7812 */ /* 0x000fe400078ec0ff */
[----:B------:R-:W-:Y:S02]  /*105c0*/  PRMT R96, R107, 0x5432, R96 ;  /* 0x000054326b607816 */ /* 0x000fe40000000060 */
[----:B------:R-:W-:-:S02]  /*105d0*/  LOP3.LUT R91, R91, 0xffff0000, RZ, 0xc0, !PT ;  /* 0xffff00005b5b7812 */ /* 0x000fc400078ec0ff */
[----:B--2---:R-:W-:-:S04]  /*105e0*/  LEA.HI R20, R3, R76, RZ, 0x1d ;  /* 0x0000004c03147211 */ /* 0x004fc800078fe8ff */
[----:B------:R-:W-:Y:S01]  /*105f0*/  SHF.R.S32.HI R76, RZ, 0x1f, R20 ;  /* 0x0000001fff4c7819 */ /* 0x000fe20000011414 */
[----:B------:R-:W-:Y:S01]  /*10600*/  IMAD.SHL.U32 R77, R20, 0x8, RZ ;  /* 0x00000008144d7824 */ /* 0x000fe200078e00ff */
[----:B0-----:R-:W0:Y:S02]  /*10610*/  LDS.128 R80, [R127] ;  /* 0x000000007f507984 */ /* 0x001e240000000c00 */
[----:B------:R-:W-:Y:S02]  /*10620*/  LEA.HI R76, R76, R20, RZ, 0x3 ;  /* 0x000000144c4c7211 */ /* 0x000fe400078f18ff */
[----:B------:R-:W-:-:S03]  /*10630*/  LOP3.LUT R20, R77, 0x38, RZ, 0xc0, !PT ;  /* 0x000000384d147812 */ /* 0x000fc600078ec0ff */
[----:B------:R-:W-:Y:S01]  /*10640*/  IMAD.SHL.U32 R76, R76, 0x400, RZ ;  /* 0x000004004c4c7824 */ /* 0x000fe200078e00ff */
[----:B------:R-:W-:-:S04]  /*10650*/  LOP3.LUT R20, R20, 0x1c0, R126, 0xf8, !PT ;  /* 0x000001c014147812 */ /* 0x000fc800078ef87e */
[----:B------:R-:W-:Y:S02]  /*10660*/  LOP3.LUT R20, R20, R125, RZ, 0x3c, !PT ;  /* 0x0000007d14147212 */ /* 0x000fe400078e3cff */
[----:B------:R-:W-:-:S04]  /*10670*/  LOP3.LUT R76, R76, 0x7fffe000, RZ, 0xc0, !PT ;  /* 0x7fffe0004c4c7812 */ /* 0x000fc800078ec0ff */
[----:B-----5:R-:W-:-:S05]  /*10680*/  IADD3 R20, R20, R76, R124 ;  /* 0x0000004c14147210 */ /* 0x020fca0007ffe07c */
[----:B------:R-:W-:-:S05]  /*10690*/  IMAD R20, R20, 0x2, R16 ;  /* 0x0000000214147824 */ /* 0x000fca00078e0210 */
[----:B------:R-:W1:Y:S01]  /*106a0*/  LDS.128 R76, [R20+0x10400] ;  /* 0x01040000144c7984 */ /* 0x000e620000000c00 */
[----:B0-----:R-:W-:Y:S02]  /*106b0*/  IMAD.U32 R68, R80, 0x10000, RZ ;  /* 0x0001000050447824 */ /* 0x001fe400078e00ff */
[----:B-1----:R-:W-:-:S04]  /*106c0*/  IMAD.U32 R94, R76, 0x10000, RZ ;  /* 0x000100004c5e7824 */ /* 0x002fc800078e00ff */
[C---:B------:R-:W-:Y:S01]  /*106d0*/  FMUL.FTZ R95, R94.reuse, R93 ;  /* 0x0000005d5e5f7220 */ /* 0x040fe20000410000 */
[----:B------:R-:W-:-:S03]  /*106e0*/  FMUL.FTZ R94, R94, R60 ;  /* 0x0000003c5e5e7220 */ /* 0x000fc60000410000 */
[----:B------:R-:W-:Y:S01]  /*106f0*/  FFMA.FTZ R60, R68, R60, -R95 ;  /* 0x0000003c443c7223 */ /* 0x000fe2000001085f */
[----:B------:R-:W-:Y:S01]  /*10700*/  SHF.R.U64 R95, R70, 0x10, R71 ;  /* 0x00000010465f7819 */ /* 0x000fe20000001247 */
[----:B------:R-:W-:Y:S01]  /*10710*/  FFMA.FTZ R68, R68, R93, R94 ;  /* 0x0000005d44447223 */ /* 0x000fe2000001005e */
[C---:B------:R-:W-:Y:S01]  /*10720*/  PRMT R70, R102.reuse, 0x5432, R92 ;  /* 0x0000543266467816 */ /* 0x040fe2000000005c */
[----:B------:R-:W-:Y:S01]  /*10730*/  IMAD.U32 R71, R77, 0x10000, RZ ;  /* 0x000100004d477824 */ /* 0x000fe200078e00ff */
[----:B------:R-:W-:Y:S01]  /*10740*/  PRMT R92, R102, 0x5410, R69 ;  /* 0x00005410665c7816 */ /* 0x000fe20000000045 */
[----:B------:R-:W-:Y:S01]  /*10750*/  IMAD.U32 R69, R81, 0x10000, RZ ;  /* 0x0001000051457824 */ /* 0x000fe200078e00ff */
[--C-:B------:R-:W-:Y:S01]  /*10760*/  SHF.R.U64 R93, R62, 0x10, R63.reuse ;  /* 0x000000103e5d7819 */ /* 0x100fe2000000123f */
[----:B------:R-:W-:Y:S01]  /*10770*/  IMAD.U32 R62, R70, 0x10000, RZ ;  /* 0x00010000463e7824 */ /* 0x000fe200078e00ff */
[----:B------:R-:W-:Y:S01]  /*10780*/  SHF.R.U32.HI R94, RZ, 0x10, R63 ;  /* 0x00000010ff5e7819 */ /* 0x000fe2000001163f */
[----:B------:R-:W-:Y:S01]  /*10790*/  IMAD.U32 R63, R92, 0x10000, RZ ;  /* 0x000100005c3f7824 */ /* 0x000fe200078e00ff */
[----:B------:R-:W-:-:S02]  /*107a0*/  PRMT R93, R108, 0x5410, R93 ;  /* 0x000054106c5d7816 */ /* 0x000fc4000000005d */
[----:B------:R-:W-:Y:S01]  /*107b0*/  PRMT R94, R108, 0x5432, R94 ;  /* 0x000054326c5e7816 */ /* 0x000fe2000000005e */
[CC--:B------:R-:W-:Y:S01]  /*107c0*/  FMUL.FTZ R102, R71.reuse, R63.reuse ;  /* 0x0000003f47667220 */ /* 0x0c0fe20000410000 */
[-C--:B------:R-:W-:Y:S01]  /*107d0*/  FMUL.FTZ R71, R71, R62.reuse ;  /* 0x0000003e47477220 */ /* 0x080fe20000410000 */
[----:B------:R-:W-:Y:S01]  /*107e0*/  IMAD.U32 R108, R79, 0x10000, RZ ;  /* 0x000100004f6c7824 */ /* 0x000fe200078e00ff */
[----:B------:R-:W-:Y:S01]  /*107f0*/  PRMT R95, R107, 0x5410, R95 ;  /* 0x000054106b5f7816 */ /* 0x000fe2000000005f */
[C---:B------:R-:W-:Y:S01]  /*10800*/  FFMA.FTZ R62, R69.reuse, R62, -R102 ;  /* 0x0000003e453e7223 */ /* 0x040fe20000010866 */
[----:B------:R-:W-:Y:S01]  /*10810*/  FFMA.FTZ R69, R69, R63, R71 ;  /* 0x0000003f45457223 */ /* 0x000fe20000010047 */
[----:B------:R-:W-:Y:S01]  /*10820*/  IMAD.U32 R71, R96, 0x10000, RZ ;  /* 0x0001000060477824 */ /* 0x000fe200078e00ff */
[----:B------:R-:W-:Y:S01]  /*10830*/  LOP3.LUT R70, R70, 0xffff0000, RZ, 0xc0, !PT ;  /* 0xffff000046467812 */ /* 0x000fe200078ec0ff */
        /* <DEDUP_REMOVED lines=8> */
[----:B------:R-:W-:Y:S02]  /*108c0*/  LOP3.LUT R102, R76, 0xffff0000, RZ, 0xc0, !PT ;  /* 0xffff00004c667812 */ /* 0x000fe400078ec0ff */
[----:B------:R-:W-:Y:S02]  /*108d0*/  LOP3.LUT R76, R80, 0xffff0000, RZ, 0xc0, !PT ;  /* 0xffff0000504c7812 */ /* 0x000fe400078ec0ff */
[----:B------:R-:W-:Y:S01]  /*108e0*/  LOP3.LUT R96, R96, 0xffff0000, RZ, 0xc0, !PT ;  /* 0xffff000060607812 */ /* 0x000fe200078ec0ff */
[C---:B------:R-:W-:Y:S01]  /*108f0*/  FMUL.FTZ R80, R102.reuse, R61 ;  /* 0x0000003d66507220 */ /* 0x040fe20000410000 */
[----:B------:R-:W-:Y:S01]  /*10900*/  FMUL.FTZ R102, R102, R91 ;  /* 0x0000005b66667220 */ /* 0x000fe20000410000 */
[----:B------:R-:W-:-:S02]  /*10910*/  LOP3.LUT R83, R83, 0xffff0000, RZ, 0xc0, !PT ;  /* 0xffff000053537812 */ /* 0x000fc400078ec0ff */
[C---:B------:R-:W-:Y:S01]  /*10920*/  FFMA.FTZ R91, R76.reuse, R91, -R80 ;  /* 0x0000005b4c5b7223 */ /* 0x040fe20000010850 */
[----:B------:R-:W-:Y:S01]  /*10930*/  FFMA.FTZ R61, R76, R61, R102 ;  /* 0x0000003d4c3d7223 */ /* 0x000fe20000010066 */
[----:B------:R-:W-:Y:S02]  /*10940*/  LOP3.LUT R76, R77, 0xffff0000, RZ, 0xc0, !PT ;  /* 0xffff00004d4c7812 */ /* 0x000fe400078ec0ff */
[----:B------:R-:W-:Y:S01]  /*10950*/  LOP3.LUT R77, R92, 0xffff0000, RZ, 0xc0, !PT ;  /* 0xffff00005c4d7812 */ /* 0x000fe200078ec0ff */
[----:B------:R-:W-:Y:S01]  /*10960*/  IMAD.U32 R92, R78, 0x10000, RZ ;  /* 0x000100004e5c7824 */ /* 0x000fe200078e00ff */
[----:B------:R-:W-:Y:S02]  /*10970*/  F2FP.BF16.F32.PACK_AB R68, R61, R68 ;  /* 0x000000443d44723e */ /* 0x000fe400000010ff */
        /* <DEDUP_REMOVED lines=9> */
[----:B------:R-:W-:Y:S02]  /*10a10*/  IMAD.U32 R70, R82, 0x10000, RZ ;  /* 0x0001000052467824 */ /* 0x000fe400078e00ff */
[C---:B------:R-:W-:Y:S01]  /*10a20*/  FMUL.FTZ R102, R92.reuse, R81 ;  /* 0x000000515c667220 */ /* 0x040fe20000410000 */
[----:B------:R-:W-:Y:S01]  /*10a30*/  FMUL.FTZ R92, R92, R76 ;  /* 0x0000004c5c5c7220 */ /* 0x000fe20000410000 */
[----:B------:R-:W-:-:S02]  /*10a40*/  F2FP.BF16.F32.PACK_AB R69, R77, R69 ;  /* 0x000000454d45723e */ /* 0x000fc400000010ff */
[C---:B------:R-:W-:Y:S01]  /*10a50*/  FFMA.FTZ R76, R70.reuse, R76, -R102 ;  /* 0x0000004c464c7223 */ /* 0x040fe20000010866 */
[----:B------:R-:W-:Y:S01]  /*10a60*/  FFMA.FTZ R70, R70, R81, R92 ;  /* 0x0000005146467223 */ /* 0x000fe2000001005c */
[----:B------:R-:W-:Y:S02]  /*10a70*/  LOP3.LUT R81, R93, 0xffff0000, RZ, 0xc0, !PT ;  /* 0xffff00005d517812 */ /* 0x000fe400078ec0ff */
[----:B------:R-:W-:Y:S02]  /*10a80*/  LOP3.LUT R93, R78, 0xffff0000, RZ, 0xc0, !PT ;  /* 0xffff00004e5d7812 */ /* 0x000fe400078ec0ff */
[----:B------:R-:W-:-:S03]  /*10a90*/  LOP3.LUT R78, R82, 0xffff0000, RZ, 0xc0, !PT ;  /* 0xffff0000524e7812 */ /* 0x000fc600078ec0ff */
[C---:B------:R-:W-:Y:S01]  /*10aa0*/  FMUL.FTZ R92, R93.reuse, R95 ;  /* 0x0000005f5d5c7220 */ /* 0x040fe20000410000 */
[----:B------:R-:W-:-:S03]  /*10ab0*/  FMUL.FTZ R82, R93, R81 ;  /* 0x000000515d527220 */ /* 0x000fc60000410000 */
[C---:B------:R-:W-:Y:S01]  /*10ac0*/  FFMA.FTZ R81, R78.reuse, R81, -R92 ;  /* 0x000000514e517223 */ /* 0x040fe2000001085c */
[----:B------:R-:W-:Y:S01]  /*10ad0*/  FFMA.FTZ R78, R78, R95, R82 ;  /* 0x0000005f4e4e7223 */ /* 0x000fe20000010052 */
[----:B------:R-:W-:Y:S01]  /*10ae0*/  LOP3.LUT R82, R94, 0xffff0000, RZ, 0xc0, !PT ;  /* 0xffff00005e527812 */ /* 0x000fe200078ec0ff */
[----:B------:R-:W-:Y:S02]  /*10af0*/  FMUL.FTZ R92, R79, R96 ;  /* 0x000000604f5c7220 */ /* 0x000fe40000410000 */
[----:B------:R-:W-:Y:S02]  /*10b00*/  F2FP.BF16.F32.PACK_AB R62, R81, R76 ;  /* 0x0000004c513e723e */ /* 0x000fe400000010ff */
[-C--:B------:R-:W-:Y:S01]  /*10b10*/  FMUL.FTZ R79, R79, R82.reuse ;  /* 0x000000524f4f7220 */ /* 0x080fe20000410000 */
[C---:B------:R-:W-:Y:S01]  /*10b20*/  FFMA.FTZ R82, R83.reuse, R82, -R92 ;  /* 0x0000005253527223 */ /* 0x040fe2000001085c */
[----:B------:R-:W-:Y:S02]  /*10b30*/  F2FP.BF16.F32.PACK_AB R70, R78, R70 ;  /* 0x000000464e46723e */ /* 0x000fe400000010ff */
[----:B------:R-:W-:-:S02]  /*10b40*/  FFMA.FTZ R79, R83, R96, R79 ;  /* 0x00000060534f7223 */ /* 0x000fc4000001004f */
[----:B------:R-:W-:-:S03]  /*10b50*/  F2FP.BF16.F32.PACK_AB R63, R82, R63 ;  /* 0x0000003f523f723e */ /* 0x000fc600000010ff */
[----:B------:R-:W-:Y:S02]  /*10b60*/  F2FP.BF16.F32.PACK_AB R71, R79, R71 ;  /* 0x000000474f47723e */ /* 0x000fe400000010ff */
[----:B------:R1:W-:Y:S04]  /*10b70*/  STS.128 [R127], R60 ;  /* 0x0000003c7f007388 */ /* 0x0003e80000000c00 */
[----:B------:R1:W-:Y:S02]  /*10b80*/  STS.128 [R20+0x10400], R68 ;  /* 0x0104004414007388 */ /* 0x0003e40000000c00 */
.L_x_1707:
[----:B------:R-:W-:Y:S05]  /*10b90*/  BSYNC B2 ;  /* 0x0000000000027941 */ /* 0x000fea0003800000 */
.L_x_1706:
[----:B------:R-:W-:Y:S05]  /*10ba0*/  @P1 BRA `(.L_x_1705) ;  /* 0x0000000400a41947 */ /* 0x000fea0003800000 */
[----:B-1----:R-:W2:Y:S04]  /*10bb0*/  LDL R20, [R1+0x48] ;  /* 0x0000480001147983 */ /* 0x002ea80000100800 */
[----:B------:R-:W3:Y:S01]  /*10bc0*/  LDL R91, [R1+0x98] ;  /* 0x00009800015b7983 */ /* 0x000ee20000100800 */
[----:B------:R-:W-:Y:S02]  /*10bd0*/  SHF.R.U64 R76, R56, 0x10, R57 ;  /* 0x00000010384c7819 */ /* 0x000fe40000001239 */
[----:B------:R-:W-:Y:S02]  /*10be0*/  SHF.R.U64 R64, R64, 0x10, R65 ;  /* 0x0000001040407819 */ /* 0x000fe40000001241 */
[--C-:B------:R-:W-:Y:S02]  /*10bf0*/  SHF.R.U64 R56, R58, 0x10, R59.reuse ;  /* 0x000000103a387819 */ /* 0x100fe4000000123b */
[----:B------:R-:W-:-:S02]  /*10c00*/  SHF.R.U32.HI R78, RZ, 0x10, R59 ;  /* 0x00000010ff4e7819 */ /* 0x000fc4000001163b */
[----:B0-----:R-:W-:Y:S02]  /*10c10*/  SHF.R.U32.HI R80, RZ, 0x10, R65 ;  /* 0x00000010ff507819 */ /* 0x001fe40000011641 */
[----:B------:R-:W-:Y:S02]  /*10c20*/  SHF.R.U32.HI R77, RZ, 0x10, R67 ;  /* 0x00000010ff4d7819 */ /* 0x000fe40000011643 */
[----:B------:R-:W-:Y:S02]  /*10c30*/  PRMT R80, R120, 0x5432, R80 ;  /* 0x0000543278507816 */ /* 0x000fe40000000050 */
[----:B------:R-:W-:Y:S02]  /*10c40*/  PRMT R77, R117, 0x5410, R77 ;  /* 0x00005410754d7816 */ /* 0x000fe4000000004d */
[----:B------:R-:W-:Y:S02]  /*10c50*/  PRMT R78, R119, 0x5432, R78 ;  /* 0x00005432774e7816 */ /* 0x000fe4000000004e */
[----:B------:R-:W-:-:S02]  /*10c60*/  PRMT R56, R118, 0x5432, R56 ;  /* 0x0000543276387816 */ /* 0x000fc40000000038 */
[----:B--2---:R-:W-:-:S04]  /*10c70*/  LEA.HI R20, R3, R20, RZ, 0x1d ;  /* 0x0000001403147211 */ /* 0x004fc800078fe8ff */
[----:B------:R-:W-:Y:S01]  /*10c80*/  SHF.R.S32.HI R3, RZ, 0x1f, R20 ;  /* 0x0000001fff037819 */ /* 0x000fe20000011414 */
[----:B------:R-:W-:Y:S01]  /*10c90*/  IMAD.SHL.U32 R60, R20, 0x8, RZ ;  /* 0x00000008143c7824 */ /* 0x000fe200078e00ff */
[----:B---3--:R-:W0:Y:S02]  /*10ca0*/  LDS.128 R68, [R91] ;  /* 0x000000005b447984 */ /* 0x008e240000000c00 */
[----:B------:R-:W-:Y:S02]  /*10cb0*/  LEA.HI R3, R3, R20, RZ, 0x3 ;  /* 0x0000001403037211 */ /* 0x000fe400078f18ff */
[----:B------:R-:W-:Y:S02]  /*10cc0*/  LOP3.LUT R60, R60, 0x38, RZ, 0xc0, !PT ;  /* 0x000000383c3c7812 */ /* 0x000fe400078ec0ff */
[----:B------:R-:W-:Y:S01]  /*10cd0*/  SHF.R.U32.HI R20, RZ, 0x10, R57 ;  /* 0x00000010ff147819 */ /* 0x000fe20000011639 */
[----:B------:R-:W-:Y:S01]  /*10ce0*/  IMAD.SHL.U32 R3, R3, 0x400, RZ ;  /* 0x0000040003037824 */ /* 0x000fe200078e00ff */
[----:B------:R-:W-:-:S02]  /*10cf0*/  LOP3.LUT R60, R60, 0x1c0, R126, 0xf8, !PT ;  /* 0x000001c03c3c7812 */ /* 0x000fc400078ef87e */
[----:B------:R-:W-:Y:S02]  /*10d00*/  PRMT R57, R123, 0x5432, R76 ;  /* 0x000054327b397816 */ /* 0x000fe4000000004c */
[----:B------:R-:W-:Y:S02]  /*10d10*/  LOP3.LUT R60, R60, R125, RZ, 0x3c, !PT ;  /* 0x0000007d3c3c7212 */ /* 0x000fe400078e3cff */
[----:B------:R-:W-:Y:S01]  /*10d20*/  LOP3.LUT R3, R3, 0x7fffe000, RZ, 0xc0, !PT ;  /* 0x7fffe00003037812 */ /* 0x000fe200078ec0ff */
[----:B------:R-:W-:Y:S01]  /*10d30*/  IMAD.U32 R79, R57, 0x10000, RZ ;  /* 0x00010000394f7824 */ /* 0x000fe200078e00ff */
[----:B------:R-:W-:Y:S02]  /*10d40*/  PRMT R76, R122, 0x5432, R64 ;  /* 0x000054327a4c7816 */ /* 0x000fe40000000040 */
[----:B-----5:R-:W-:Y:S02]  /*10d50*/  IADD3 R3, R60, R3, R124 ;  /* 0x000000033c037210 */ /* 0x020fe40007ffe07c */
[----:B------:R-:W-:Y:S01]  /*10d60*/  SHF.R.U64 R64, R66, 0x10, R67 ;  /* 0x0000001042407819 */ /* 0x000fe20000001243 */
[C---:B------:R-:W-:Y:S01]  /*10d70*/  IMAD.U32 R58, R76.reuse, 0x10000, RZ ;  /* 0x000100004c3a7824 */ /* 0x040fe200078e00ff */
[----:B------:R-:W-:Y:S01]  /*10d80*/  PRMT R67, R121, 0x5432, R20 ;  /* 0x0000543279437816 */ /* 0x000fe20000000014 */
[----:B------:R-:W-:Y:S01]  /*10d90*/  IMAD R3, R3, 0x2, R16 ;  /* 0x0000000203037824 */ /* 0x000fe200078e0210 */
[----:B------:R-:W-:-:S02]  /*10da0*/  LOP3.LUT R76, R76, 0xffff0000, RZ, 0xc0, !PT ;  /* 0xffff00004c4c7812 */ /* 0x000fc400078ec0ff */
[----:B------:R-:W-:Y:S02]  /*10db0*/  LOP3.LUT R57, R57, 0xffff0000, RZ, 0xc0, !PT ;  /* 0xffff000039397812 */ /* 0x000fe400078ec0ff */
[----:B------:R-:W1:Y:S01]  /*10dc0*/  LDS.128 R60, [R3+0x10400] ;  /* 0x01040000033c7984 */ /* 0x000e620000000c00 */
[----:B------:R-:W-:Y:S01]  /*10dd0*/  PRMT R64, R117, 0x5432, R64 ;  /* 0x0000543275407816 */ /* 0x000fe20000000040 */
[C---:B0-----:R-:W-:Y:S01]  /*10de0*/  IMAD.U32 R66, R68.reuse, 0x10000, RZ ;  /* 0x0001000044427824 */ /* 0x041fe200078e00ff */
        /* <DEDUP_REMOVED lines=17> */
[C---:B------:R-:W-:Y:S02]  /*10f00*/  FMUL.FTZ R81, R59.reuse, R58 ;  /* 0x0000003a3b517220 */ /* 0x040fe40000410000 */
[----:B------:R-:W-:-:S02]  /*10f10*/  FMUL.FTZ R59, R59, R65 ;  /* 0x000000413b3b7220 */ /* 0x000fc40000410000 */
[C---:B------:R-:W-:Y:S01]  /*10f20*/  FFMA.FTZ R65, R20.reuse, R65, -R81 ;  /* 0x0000004114417223 */ /* 0x040fe20000010851 */
[C---:B------:R-:W-:Y:S02]  /*10f30*/  IMAD.U32 R81, R77.reuse, 0x10000, RZ ;  /* 0x000100004d517824 */ /* 0x040fe400078e00ff */
[----:B------:R-:W-:Y:S01]  /*10f40*/  FFMA.FTZ R58, R20, R58, R59 ;  /* 0x0000003a143a7223 */ /* 0x000fe2000001003b */
[----:B------:R-:W-:Y:S01]  /*10f50*/  IMAD.U32 R59, R78, 0x10000, RZ ;  /* 0x000100004e3b7824 */ /* 0x000fe200078e00ff */
[----:B------:R-:W-:Y:S01]  /*10f60*/  LOP3.LUT R77, R77, 0xffff0000, RZ, 0xc0, !PT ;  /* 0xffff00004d4d7812 */ /* 0x000fe200078ec0ff */
[----:B------:R-:W-:Y:S02]  /*10f70*/  IMAD.U32 R20, R71, 0x10000, RZ ;  /* 0x0001000047147824 */ /* 0x000fe400078e00ff */
[C---:B------:R-:W-:Y:S01]  /*10f80*/  FMUL.FTZ R83, R82.reuse, R81 ;  /* 0x0000005152537220 */ /* 0x040fe20000410000 */
[----:B------:R-:W-:Y:S01]  /*10f90*/  FMUL.FTZ R82, R82, R59 ;  /* 0x0000003b52527220 */ /* 0x000fe20000410000 */
[----:B------:R-:W-:-:S02]  /*10fa0*/  LOP3.LUT R78, R78, 0xffff0000, RZ, 0xc0, !PT ;  /* 0xffff00004e4e7812 */ /* 0x000fc400078ec0ff */
[C---:B------:R-:W-:Y:S01]  /*10fb0*/  FFMA.FTZ R59, R20.reuse, R59, -R83 ;  /* 0x0000003b143b7223 */ /* 0x040fe20000010853 */
[----:B------:R-:W-:Y:S01]  /*10fc0*/  FFMA.FTZ R20, R20, R81, R82 ;  /* 0x0000005114147223 */ /* 0x000fe20000010052 */
[C---:B------:R-:W-:Y:S01]  /*10fd0*/  FMUL.FTZ R81, R60.reuse, R76 ;  /* 0x0000004c3c517220 */ /* 0x040fe20000410000 */
[----:B------:R-:W-:-:S03]  /*10fe0*/  FMUL.FTZ R60, R60, R57 ;  /* 0x000000393c3c7220 */ /* 0x000fc60000410000 */
[C---:B------:R-:W-:Y:S01]  /*10ff0*/  FFMA.FTZ R81, R68.reuse, R57, -R81 ;  /* 0x0000003944517223 */ /* 0x040fe20000010851 */
[C---:B------:R-:W-:Y:S01]  /*11000*/  FMUL.FTZ R57, R61.reuse, R80 ;  /* 0x000000503d397220 */ /* 0x040fe20000410000 */
[-C--:B------:R-:W-:Y:S01]  /*11010*/  FMUL.FTZ R61, R61, R67.reuse ;  /* 0x000000433d3d7220 */ /* 0x080fe20000410000 */
[----:B------:R-:W-:Y:S01]  /*11020*/  FFMA.FTZ R60, R68, R76, R60 ;  /* 0x0000004c443c7223 */ /* 0x000fe2000001003c */
[----:B------:R-:W-:Y:S02]  /*11030*/  IMAD.U32 R68, R56, 0x10000, RZ ;  /* 0x0001000038447824 */ /* 0x000fe400078e00ff */
[C---:B------:R-:W-:Y:S01]  /*11040*/  FFMA.FTZ R57, R69.reuse, R67, -R57 ;  /* 0x0000004345397223 */ /* 0x040fe20000010839 */
[----:B------:R-:W-:Y:S01]  /*11050*/  FFMA.FTZ R61, R69, R80, R61 ;  /* 0x00000050453d7223 */ /* 0x000fe2000001003d */
[----:B------:R-:W-:Y:S01]  /*11060*/  IMAD.U32 R80, R64, 0x10000, RZ ;  /* 0x0001000040507824 */ /* 0x000fe200078e00ff */
[----:B------:R-:W-:Y:S01]  /*11070*/  LOP3.LUT R69, R70, 0xffff0000, RZ, 0xc0, !PT ;  /* 0xffff000046457812 */ /* 0x000fe200078ec0ff */
[C---:B------:R-:W-:Y:S01]  /*11080*/  IMAD.U32 R67, R62.reuse, 0x10000, RZ ;  /* 0x000100003e437824 */ /* 0x040fe200078e00ff */
[----:B------:R-:W-:Y:S01]  /*11090*/  LOP3.LUT R62, R62, 0xffff0000, RZ, 0xc0, !PT ;  /* 0xffff00003e3e7812 */ /* 0x000fe200078ec0ff */
[----:B------:R-:W-:Y:S01]  /*110a0*/  IMAD.U32 R76, R70, 0x10000, RZ ;  /* 0x00010000464c7824 */ /* 0x000fe200078e00ff */
[----:B------:R-:W-:Y:S01]  /*110b0*/  LOP3.LUT R70, R71, 0xffff0000, RZ, 0xc0, !PT ;  /* 0xffff000047467812 */ /* 0x000fe200078ec0ff */
[C---:B------:R-:W-:Y:S01]  /*110c0*/  FMUL.FTZ R71, R67.reuse, R80 ;  /* 0x0000005043477220 */ /* 0x040fe20000410000 */
[----:B------:R-:W-:Y:S01]  /*110d0*/  FMUL.FTZ R67, R67, R68 ;  /* 0x0000004443437220 */ /* 0x000fe20000410000 */
[----:B------:R-:W-:-:S02]  /*110e0*/  LOP3.LUT R64, R64, 0xffff0000, RZ, 0xc0, !PT ;  /* 0xffff000040407812 */ /* 0x000fc400078ec0ff */
[----:B------:R-:W-:Y:S01]  /*110f0*/  LOP3.LUT R56, R56, 0xffff0000, RZ, 0xc0, !PT ;  /* 0xffff000038387812 */ /* 0x000fe200078ec0ff */
[C---:B------:R-:W-:Y:S01]  /*11100*/  FFMA.FTZ R71, R76.reuse, R68, -R71 ;  /* 0x000000444c477223 */ /* 0x040fe20000010847 */
[----:B------:R-:W-:Y:S01]  /*11110*/  FFMA.FTZ R67, R76, R80, R67 ;  /* 0x000000504c437223 */ /* 0x000fe20000010043 */
[C---:B------:R-:W-:Y:S01]  /*11120*/  FMUL.FTZ R76, R62.reuse, R64 ;  /* 0x000000403e4c7220 */ /* 0x040fe20000410000 */
[CC--:B------:R-:W-:Y:S01]  /*11130*/  FMUL.FTZ R68, R63.reuse, R77.reuse ;  /* 0x0000004d3f447220 */ /* 0x0c0fe20000410000 */
        /* <DEDUP_REMOVED lines=9> */
[----:B------:R-:W-:Y:S02]  /*111d0*/  F2FP.BF16.F32.PACK_AB R58, R62, R71 ;  /* 0x000000473e3a723e */ /* 0x000fe400000010ff */
[----:B------:R-:W-:Y:S02]  /*111e0*/  F2FP.BF16.F32.PACK_AB R59, R68, R59 ;  /* 0x0000003b443b723e */ /* 0x000fe400000010ff */
[----:B------:R-:W-:Y:S02]  /*111f0*/  F2FP.BF16.F32.PACK_AB R60, R60, R66 ;  /* 0x000000423c3c723e */ /* 0x000fe400000010ff */
[----:B------:R-:W-:Y:S01]  /*11200*/  F2FP.BF16.F32.PACK_AB R62, R64, R67 ;  /* 0x00000043403e723e */ /* 0x000fe200000010ff */
[----:B------:R2:W-:Y:S01]  /*11210*/  STS.128 [R91], R56 ;  /* 0x000000385b007388 */ /* 0x0005e20000000c00 */
[----:B------:R-:W-:-:S05]  /*11220*/  F2FP.BF16.F32.PACK_AB R63, R63, R20 ;  /* 0x000000143f3f723e */ /* 0x000fca00000010ff */
[----:B------:R2:W-:Y:S02]  /*11230*/  STS.128 [R3+0x10400], R60 ;  /* 0x0104003c03007388 */ /* 0x0005e40000000c00 */
.L_x_1705:
[----:B------:R-:W-:Y:S05]  /*11240*/  BSYNC B1 ;  /* 0x0000000000017941 */ /* 0x000fea0003800000 */
.L_x_1704:
[----:B--2---:R-:W-:Y:S01]  /*11250*/  VIADD R3, R23, 0x20 ;  /* 0x0000002017037836 */ /* 0x004fe20000000000 */
[----:B------:R-:W-:Y:S04]  /*11260*/  BSSY B1, `(.L_x_1708) ;  /* 0x00000e2000017945 */ /* 0x000fe80003800000 */
[----:B------:R-:W-:-:S13]  /*11270*/  ISETP.GE.AND P0, PT, R3, R0, PT ;  /* 0x000000000300720c */ /* 0x000fda0003f06270 */
[----:B------:R-:W-:Y:S05]  /*11280*/  @P0 BRA `(.L_x_1709) ;  /* 0x0000000c007c0947 */ /* 0x000fea0003800000 */
[----:B------:R2:W5:Y:S01]  /*11290*/  LDL R82, [R1+0x24] ;  /* 0x0000240001527983 */ /* 0x0005620000100800 */
[----:B------:R-:W3:Y:S01]  /*112a0*/  LDC R3, c[0x0][0x3f4] ;  /* 0x0000fd00ff037b82 */ /* 0x000ee20000000800 */
[C---:B------:R-:W-:Y:S01]  /*112b0*/  VIADD R83, R23.reuse, 0x20 ;  /* 0x0000002017537836 */ /* 0x040fe20000000000 */
[----:B------:R-:W-:Y:S01]  /*112c0*/  BSSY B2, `(.L_x_1710) ;  /* 0x0000072000027945 */ /* 0x000fe20003800000 */
[----:B------:R-:W-:Y:S02]  /*112d0*/  VIADD R91, R23, 0x20 ;  /* 0x00000020175b7836 */ /* 0x000fe40000000000 */
[----:B------:R-:W-:Y:S02]  /*112e0*/  IMAD.SHL.U32 R83, R83, 0x40, RZ ;  /* 0x0000004053537824 */ /* 0x000fe400078e00ff */
[----:B------:R-:W-:-:S03]  /*112f0*/  IMAD.SHL.U32 R91, R91, 0x40, RZ ;  /* 0x000000405b5b7824 */ /* 0x000fc600078e00ff */
[----:B------:R-:W-:Y:S02]  /*11300*/  LOP3.LUT R83, R83, 0x1c0, RZ, 0xc0, !PT ;  /* 0x000001c053537812 */ /* 0x000fe400078ec0ff */
[----:B------:R-:W-:Y:S02]  /*11310*/  LOP3.LUT R91, R91, 0x1c0, RZ, 0xc0, !PT ;  /* 0x000001c05b5b7812 */ /* 0x000fe400078ec0ff */
[----:B------:R-:W-:Y:S02]  /*11320*/  SHF.R.U32.HI R83, RZ, 0x3, R83 ;  /* 0x00000003ff537819 */ /* 0x000fe40000011653 */
[-C--:B---3--:R-:W-:Y:S02]  /*11330*/  ISETP.GE.AND P0, PT, R18, R3.reuse, PT ;  /* 0x000000031200720c */ /* 0x088fe40003f06270 */
[----:B------:R-:W-:-:S11]  /*11340*/  ISETP.GE.AND P1, PT, R221, R3, PT ;  /* 0x00000003dd00720c */ /* 0x000fd60003f26270 */
[----:B--2---:R-:W-:Y:S05]  /*11350*/  @P0 BRA `(.L_x_1711) ;  /* 0x0000000400a00947 */ /* 0x004fea0003800000 */
[----:B-1----:R-:W2:Y:S04]  /*11360*/  LDL R20, [R1+0x44] ;  /* 0x0000440001147983 */ /* 0x002ea80000100800 */
[----:B------:R-:W3:Y:S01]  /*11370*/  LDL R92, [R1+0x94] ;  /* 0x00009400015c7983 */ /* 0x000ee20000100800 */
[--C-:B------:R-:W-:Y:S02]  /*11380*/  SHF.R.U64 R44, R44, 0x10, R45.reuse ;  /* 0x000000102c2c7819 */ /* 0x100fe4000000122d */
[----:B------:R-:W-:Y:S02]  /*11390*/  SHF.R.U32.HI R64, RZ, 0x10, R45 ;  /* 0x00000010ff407819 */ /* 0x000fe4000001162d */
[----:B------:R-:W-:Y:S02]  /*113a0*/  SHF.R.U64 R45, R46, 0x10, R47 ;  /* 0x000000102e2d7819 */ /* 0x000fe4000000122f */
[----:B------:R-:W-:-:S02]  /*113b0*/  SHF.R.U64 R46, R52, 0x10, R53 ;  /* 0x00000010342e7819 */ /* 0x000fc40000001235 */
[----:B------:R-:W-:Y:S02]  /*113c0*/  PRMT R44, R115, 0x5410, R44 ;  /* 0x00005410732c7816 */ /* 0x000fe4000000002c */
[----:B------:R-:W-:Y:S02]  /*113d0*/  PRMT R46, R113, 0x5410, R46 ;  /* 0x00005410712e7816 */ /* 0x000fe4000000002e */
[----:B------:R-:W-:Y:S01]  /*113e0*/  SHF.R.U32.HI R53, RZ, 0x10, R53 ;  /* 0x00000010ff357819 */ /* 0x000fe20000011635 */
[----:B------:R-:W-:Y:S01]  /*113f0*/  IMAD.U32 R78, R44, 0x10000, RZ ;  /* 0x000100002c4e7824 */ /* 0x000fe200078e00ff */
[--C-:B------:R-:W-:Y:S01]  /*11400*/  SHF.R.U64 R52, R54, 0x10, R55.reuse ;  /* 0x0000001036347819 */ /* 0x100fe20000001237 */
[----:B------:R-:W-:Y:S01]  /*11410*/  IMAD.U32 R77, R46, 0x10000, RZ ;  /* 0x000100002e4d7824 */ /* 0x000fe200078e00ff */
[----:B------:R-:W-:Y:S02]  /*11420*/  SHF.R.U32.HI R54, RZ, 0x10, R55 ;  /* 0x00000010ff367819 */ /* 0x000fe40000011637 */
[----:B------:R-:W-:-:S02]  /*11430*/  SHF.R.U32.HI R47, RZ, 0x10, R47 ;  /* 0x00000010ff2f7819 */ /* 0x000fc4000001162f */
[----:B------:R-:W-:Y:S02]  /*11440*/  PRMT R53, R113, 0x5432, R53 ;  /* 0x0000543271357816 */ /* 0x000fe40000000035 */
[----:B------:R-:W-:Y:S02]  /*11450*/  PRMT R64, R115, 0x5432, R64 ;  /* 0x0000543273407816 */ /* 0x000fe40000000040 */
[----:B------:R-:W-:Y:S01]  /*11460*/  PRMT R54, R114, 0x5432, R54 ;  /* 0x0000543272367816 */ /* 0x000fe20000000036 */
[----:B------:R-:W-:Y:S01]  /*11470*/  IMAD.U32 R79, R53, 0x10000, RZ ;  /* 0x00010000354f7824 */ /* 0x000fe200078e00ff */
[----:B------:R-:W-:Y:S01]  /*11480*/  PRMT R47, R116, 0x5432, R47 ;  /* 0x00005432742f7816 */ /* 0x000fe2000000002f */
[----:B------:R-:W-:Y:S01]  /*11490*/  IMAD.U32 R81, R64, 0x10000, RZ ;  /* 0x0001000040517824 */ /* 0x000fe200078e00ff */
[----:B------:R-:W-:Y:S01]  /*114a0*/  LOP3.LUT R46, R46, 0xffff0000, RZ, 0xc0, !PT ;  /* 0xffff00002e2e7812 */ /* 0x000fe200078ec0ff */
[----:B0-----:R-:W-:Y:S01]  /*114b0*/  IMAD.U32 R80, R54, 0x10000, RZ ;  /* 0x0001000036507824 */ /* 0x001fe200078e00ff */
[----:B------:R-:W-:-:S02]  /*114c0*/  LOP3.LUT R44, R44, 0xffff0000, RZ, 0xc0, !PT ;  /* 0xffff00002c2c7812 */ /* 0x000fc400078ec0ff */
[----:B------:R-:W-:Y:S02]  /*114d0*/  PRMT R52, R114, 0x5410, R52 ;  /* 0x0000541072347816 */ /* 0x000fe40000000034 */
[----:B------:R-:W-:Y:S02]  /*114e0*/  PRMT R45, R116, 0x5410, R45 ;  /* 0x00005410742d7816 */ /* 0x000fe4000000002d */
[----:B------:R-:W-:Y:S02]  /*114f0*/  LOP3.LUT R53, R53, 0xffff0000, RZ, 0xc0, !PT ;  /* 0xffff000035357812 */ /* 0x000fe400078ec0ff */
[----:B------:R-:W-:Y:S02]  /*11500*/  LOP3.LUT R64, R64, 0xffff0000, RZ, 0xc0, !PT ;  /* 0xffff000040407812 */ /* 0x000fe400078ec0ff */
[----:B--2---:R-:W-:-:S04]  /*11510*/  LEA.HI R20, R3, R20, RZ, 0x1d ;  /* 0x0000001403147211 */ /* 0x004fc800078fe8ff */
[----:B------:R-:W-:Y:S01]  /*11520*/  SHF.R.S32.HI R57, RZ, 0x1f, R20 ;  /* 0x0000001fff397819 */ /* 0x000fe20000011414 */
[----:B------:R-:W-:-:S03]  /*11530*/  IMAD.SHL.U32 R56, R20, 0x8, RZ ;  /* 0x0000000814387824 */ /* 0x000fc600078e00ff */
[----:B------:R-:W-:Y:S02]  /*11540*/  LEA.HI R57, R57, R20, RZ, 0x3 ;  /* 0x0000001439397211 */ /* 0x000fe400078f18ff */
[----:B------:R-:W-:-:S03]  /*11550*/  LOP3.LUT R20, R91, 0x38, R56, 0xf8, !PT ;  /* 0x000000385b147812 */ /* 0x000fc600078ef838 */
[----:B------:R-:W-:Y:S01]  /*11560*/  IMAD.SHL.U32 R57, R57, 0x400, RZ ;  /* 0x0000040039397824 */ /* 0x000fe200078e00ff */
[----:B------:R-:W-:-:S04]  /*11570*/  LOP3.LUT R20, R20, R83, RZ, 0x3c, !PT ;  /* 0x0000005314147212 */ /* 0x000fc800078e3cff */
[----:B------:R-:W-:-:S04]  /*11580*/  LOP3.LUT R57, R57, 0x7fffe000, RZ, 0xc0, !PT ;  /* 0x7fffe00039397812 */ /* 0x000fc800078ec0ff */
[----:B-----5:R-:W-:Y:S02]  /*11590*/  IADD3 R61, R20, R57, R82 ;  /* 0x00000039143d7210 */ /* 0x020fe40007ffe052 */
[----:B---3--:R-:W0:Y:S03]  /*115a0*/  LDS.128 R56, [R92] ;  /* 0x000000005c387984 */ /* 0x008e260000000c00 */
        /* <DEDUP_REMOVED lines=14> */
[C---:B------:R-:W-:Y:S01]  /*11690*/  IMAD.U32 R61, R62.reuse, 0x10000, RZ ;  /* 0x000100003e3d7824 */ /* 0x040fe200078e00ff */
[----:B------:R-:W-:Y:S01]  /*116a0*/  LOP3.LUT R60, R62, 0xffff0000, RZ, 0xc0, !PT ;  /* 0xffff00003e3c7812 */ /* 0x000fe200078ec0ff */
[CC--:B------:R-:W-:Y:S01]  /*116b0*/  FMUL.FTZ R62, R70.reuse, R77.reuse ;  /* 0x0000004d463e7220 */ /* 0x0c0fe20000410000 */
[-C--:B------:R-:W-:Y:S01]  /*116c0*/  FMUL.FTZ R70, R70, R78.reuse ;  /* 0x0000004e46467220 */ /* 0x080fe20000410000 */
[C---:B------:R-:W-:Y:S01]  /*116d0*/  IMAD.U32 R76, R63.reuse, 0x10000, RZ ;  /* 0x000100003f4c7824 */ /* 0x040fe200078e00ff */
[----:B------:R-:W-:Y:S01]  /*116e0*/  LOP3.LUT R63, R63, 0xffff0000, RZ, 0xc0, !PT ;  /* 0xffff00003f3f7812 */ /* 0x000fe200078ec0ff */
[C---:B------:R-:W-:Y:S01]  /*116f0*/  FFMA.FTZ R78, R55.reuse, R78, -R62 ;  /* 0x0000004e374e7223 */ /* 0x040fe2000001083e */
[----:B------:R-:W-:Y:S01]  /*11700*/  FFMA.FTZ R70, R55, R77, R70 ;  /* 0x0000004d37467223 */ /* 0x000fe20000010046 */
[----:B------:R-:W-:-:S02]  /*11710*/  IMAD.U32 R55, R47, 0x10000, RZ ;  /* 0x000100002f377824 */ /* 0x000fc400078e00ff */
[C---:B------:R-:W-:Y:S01]  /*11720*/  FMUL.FTZ R62, R69.reuse, R79 ;  /* 0x0000004f453e7220 */ /* 0x040fe20000410000 */
[----:B------:R-:W-:Y:S01]  /*11730*/  FMUL.FTZ R69, R69, R81 ;  /* 0x0000005145457220 */ /* 0x000fe20000410000 */
[C---:B------:R-:W-:Y:S01]  /*11740*/  FMUL.FTZ R77, R76.reuse, R80 ;  /* 0x000000504c4d7220 */ /* 0x040fe20000410000 */
[----:B------:R-:W-:Y:S01]  /*11750*/  FMUL.FTZ R76, R76, R55 ;  /* 0x000000374c4c7220 */ /* 0x000fe20000410000 */
[C---:B------:R-:W-:Y:S01]  /*11760*/  FFMA.FTZ R62, R65.reuse, R81, -R62 ;  /* 0x00000051413e7223 */ /* 0x040fe2000001083e */
[----:B------:R-:W-:Y:S01]  /*11770*/  FFMA.FTZ R69, R65, R79, R69 ;  /* 0x0000004f41457223 */ /* 0x000fe20000010045 */
[----:B------:R-:W-:Y:S01]  /*11780*/  FFMA.FTZ R77, R68, R55, -R77 ;  /* 0x00000037444d7223 */ /* 0x000fe2000001084d */
[----:B------:R-:W-:Y:S01]  /*11790*/  FMUL.FTZ R65, R58, R46 ;  /* 0x0000002e3a417220 */ /* 0x000fe20000410000 */
[----:B------:R-:W-:Y:S01]  /*117a0*/  FFMA.FTZ R55, R68, R80, R76 ;  /* 0x0000005044377223 */ /* 0x000fe2000001004c */
[----:B------:R-:W-:Y:S01]  /*117b0*/  FMUL.FTZ R58, R58, R44 ;  /* 0x0000002c3a3a7220 */ /* 0x000fe20000410000 */
[----:B------:R-:W-:-:S02]  /*117c0*/  IMAD.U32 R68, R52, 0x10000, RZ ;  /* 0x0001000034447824 */ /* 0x000fc400078e00ff */
[C---:B------:R-:W-:Y:S01]  /*117d0*/  FFMA.FTZ R44, R56.reuse, R44, -R65 ;  /* 0x0000002c382c7223 */ /* 0x040fe20000010841 */
[----:B------:R-:W-:Y:S02]  /*117e0*/  IMAD.U32 R76, R45, 0x10000, RZ ;  /* 0x000100002d4c7824 */ /* 0x000fe400078e00ff */
[-C--:B------:R-:W-:Y:S01]  /*117f0*/  FMUL.FTZ R65, R71, R53.reuse ;  /* 0x0000003547417220 */ /* 0x080fe20000410000 */
[----:B------:R-:W-:Y:S01]  /*11800*/  FFMA.FTZ R58, R56, R46, R58 ;  /* 0x0000002e383a7223 */ /* 0x000fe2000001003a */
[----:B------:R-:W-:Y:S01]  /*11810*/  FMUL.FTZ R46, R61, R68 ;  /* 0x000000443d2e7220 */ /* 0x000fe20000410000 */
[-C--:B------:R-:W-:Y:S01]  /*11820*/  FMUL.FTZ R71, R71, R64.reuse ;  /* 0x0000004047477220 */ /* 0x080fe20000410000 */
[----:B------:R-:W-:Y:S01]  /*11830*/  FFMA.FTZ R65, R67, R64, -R65 ;  /* 0x0000004043417223 */ /* 0x000fe20000010841 */
[-C--:B------:R-:W-:Y:S01]  /*11840*/  FMUL.FTZ R61, R61, R76.reuse ;  /* 0x0000004c3d3d7220 */ /* 0x080fe20000410000 */
[----:B------:R-:W-:Y:S01]  /*11850*/  LOP3.LUT R52, R52, 0xffff0000, RZ, 0xc0, !PT ;  /* 0xffff000034347812 */ /* 0x000fe200078ec0ff */
[----:B------:R-:W-:Y:S01]  /*11860*/  FFMA.FTZ R46, R66, R76, -R46 ;  /* 0x0000004c422e7223 */ /* 0x000fe2000001082e */
[----:B------:R-:W-:Y:S01]  /*11870*/  LOP3.LUT R45, R45, 0xffff0000, RZ, 0xc0, !PT ;  /* 0xffff00002d2d7812 */ /* 0x000fe200078ec0ff */
[----:B------:R-:W-:Y:S01]  /*11880*/  FFMA.FTZ R56, R67, R53, R71 ;  /* 0x0000003543387223 */ /* 0x000fe20000010047 */
[----:B------:R-:W-:Y:S01]  /*11890*/  LOP3.LUT R64, R54, 0xffff0000, RZ, 0xc0, !PT ;  /* 0xffff000036407812 */ /* 0x000fe200078ec0ff */
[----:B------:R-:W-:Y:S01]  /*118a0*/  FFMA.FTZ R54, R66, R68, R61 ;  /* 0x0000004442367223 */ /* 0x000fe2000001003d */
[----:B------:R-:W-:Y:S01]  /*118b0*/  LOP3.LUT R76, R47, 0xffff0000, RZ, 0xc0, !PT ;  /* 0xffff00002f4c7812 */ /* 0x000fe200078ec0ff */
[C---:B------:R-:W-:Y:S01]  /*118c0*/  FMUL.FTZ R66, R60.reuse, R52 ;  /* 0x000000343c427220 */ /* 0x040fe20000410000 */
[-C--:B------:R-:W-:Y:S01]  /*118d0*/  FMUL.FTZ R53, R60, R45.reuse ;  /* 0x0000002d3c357220 */ /* 0x080fe20000410000 */
[C---:B------:R-:W-:Y:S01]  /*118e0*/  FMUL.FTZ R60, R63.reuse, R64 ;  /* 0x000000403f3c7220 */ /* 0x040fe20000410000 */
[----:B------:R-:W-:Y:S01]  /*118f0*/  F2FP.BF16.F32.PACK_AB R44, R44, R78 ;  /* 0x0000004e2c2c723e */ /* 0x000fe200000010ff */
[-C--:B------:R-:W-:Y:S01]  /*11900*/  FMUL.FTZ R63, R63, R76.reuse ;  /* 0x0000004c3f3f7220 */ /* 0x080fe20000410000 */
        /* <DEDUP_REMOVED lines=13> */
.L_x_1711:
[----:B------:R-:W-:Y:S05]  /*119e0*/  BSYNC B2 ;  /* 0x0000000000027941 */ /* 0x000fea0003800000 */
.L_x_1710:
[----:B------:R-:W-:Y:S05]  /*119f0*/  @P1 BRA `(.L_x_1709) ;  /* 0x0000000400a01947 */ /* 0x000fea0003800000 */
[----:B-12---:R-:W2:Y:S04]  /*11a00*/  LDL R20, [R1+0x48] ;  /* 0x0000480001147983 */ /* 0x006ea80000100800 */
[----:B------:R-:W3:Y:S01]  /*11a10*/  LDL R67, [R1+0x90] ;  /* 0x0000900001437983 */ /* 0x000ee20000100800 */
[----:B------:R-:W-:Y:S02]  /*11a20*/  SHF.R.U64 R59, R42, 0x10, R43 ;  /* 0x000000102a3b7819 */ /* 0x000fe4000000122b */
[----:B------:R-:W-:Y:S02]  /*11a30*/  SHF.R.U64 R42, R48, 0x10, R49 ;  /* 0x00000010302a7819 */ /* 0x000fe40000001231 */
[----:B------:R-:W-:Y:S02]  /*11a40*/  SHF.R.U64 R40, R40, 0x10, R41 ;  /* 0x0000001028287819 */ /* 0x000fe40000001229 */
[----:B------:R-:W-:-:S02]  /*11a50*/  SHF.R.U32.HI R57, RZ, 0x10, R43 ;  /* 0x00000010ff397819 */ /* 0x000fc4000001162b */
[----:B------:R-:W-:Y:S02]  /*11a60*/  SHF.R.U32.HI R43, RZ, 0x10, R51 ;  /* 0x00000010ff2b7819 */ /* 0x000fe40000011633 */
[----:B------:R-:W-:Y:S02]  /*11a70*/  PRMT R40, R111, 0x5410, R40 ;  /* 0x000054106f287816 */ /* 0x000fe40000000028 */
[----:B------:R-:W-:Y:S02]  /*11a80*/  SHF.R.U32.HI R48, RZ, 0x10, R49 ;  /* 0x00000010ff307819 */ /* 0x000fe40000011631 */
[----:B--2---:R-:W-:-:S04]  /*11a90*/  LEA.HI R3, R3, R20, RZ, 0x1d ;  /* 0x0000001403037211 */ /* 0x004fc800078fe8ff */
[----:B------:R-:W-:Y:S01]  /*11aa0*/  SHF.R.S32.HI R44, RZ, 0x1f, R3 ;  /* 0x0000001fff2c7819 */ /* 0x000fe20000011403 */
[----:B------:R-:W-:-:S03]  /*11ab0*/  IMAD.SHL.U32 R20, R3, 0x8, RZ ;  /* 0x0000000803147824 */ /* 0x000fc600078e00ff */
[----:B------:R-:W-:Y:S02]  /*11ac0*/  LEA.HI R44, R44, R3, RZ, 0x3 ;  /* 0x000000032c2c7211 */ /* 0x000fe400078f18ff */
[----:B------:R-:W-:Y:S02]  /*11ad0*/  LOP3.LUT R3, R91, 0x38, R20, 0xf8, !PT ;  /* 0x000000385b037812 */ /* 0x000fe400078ef814 */
[----:B------:R-:W-:Y:S01]  /*11ae0*/  SHF.R.U32.HI R20, RZ, 0x10, R41 ;  /* 0x00000010ff147819 */ /* 0x000fe20000011629 */
[----:B------:R-:W-:Y:S01]  /*11af0*/  IMAD.SHL.U32 R44, R44, 0x400, RZ ;  /* 0x000004002c2c7824 */ /* 0x000fe200078e00ff */
[----:B------:R-:W-:Y:S02]  /*11b00*/  LOP3.LUT R3, R3, R83, RZ, 0x3c, !PT ;  /* 0x0000005303037212 */ /* 0x000fe400078e3cff */
[----:B------:R-:W-:Y:S02]  /*11b10*/  SHF.R.U64 R41, R50, 0x10, R51 ;  /* 0x0000001032297819 */ /* 0x000fe40000001233 */
[----:B------:R-:W-:-:S02]  /*11b20*/  LOP3.LUT R44, R44, 0x7fffe000, RZ, 0xc0, !PT ;  /* 0x7fffe0002c2c7812 */ /* 0x000fc400078ec0ff */
[----:B------:R-:W-:Y:S02]  /*11b30*/  PRMT R51, R109, 0x5432, R42 ;  /* 0x000054326d337816 */ /* 0x000fe4000000002a */
[----:B-----5:R-:W-:Y:S02]  /*11b40*/  IADD3 R3, R3, R44, R82 ;  /* 0x0000002c03037210 */ /* 0x020fe40007ffe052 */
[----:B---3--:R-:W1:Y:S01]  /*11b50*/  LDS.128 R44, [R67] ;  /* 0x00000000432c7984 */ /* 0x008e620000000c00 */
[----:B------:R-:W-:Y:S01]  /*11b60*/  PRMT R111, R111, 0x5432, R20 ;  /* 0x000054326f6f7816 */ /* 0x000fe20000000014 */
[----:B------:R-:W-:Y:S01]  /*11b70*/  IMAD.U32 R61, R51, 0x10000, RZ ;  /* 0x00010000333d7824 */ /* 0x000fe200078e00ff */
[----:B------:R-:W-:Y:S01]  /*11b80*/  PRMT R20, R112, 0x5410, R59 ;  /* 0x0000541070147816 */ /* 0x000fe2000000003b */
[----:B------:R-:W-:Y:S01]  /*11b90*/  IMAD R3, R3, 0x2, R16 ;  /* 0x0000000203037824 */ /* 0x000fe200078e0210 */
[C---:B------:R-:W-:Y:S01]  /*11ba0*/  PRMT R41, R110.reuse, 0x5410, R41 ;  /* 0x000054106e297816 */ /* 0x040fe20000000029 */
[----:B------:R-:W-:Y:S01]  /*11bb0*/  IMAD.U32 R62, R111, 0x10000, RZ ;  /* 0x000100006f3e7824 */ /* 0x000fe200078e00ff */
[----:B------:R-:W-:-:S02]  /*11bc0*/  PRMT R110, R110, 0x5432, R43 ;  /* 0x000054326e6e7816 */ /* 0x000fc4000000002b */
[----:B------:R-:W2:Y:S01]  /*11bd0*/  LDS.128 R52, [R3+0x10400] ;  /* 0x0104000003347984 */ /* 0x000ea20000000c00 */
[----:B------:R-:W-:Y:S02]  /*11be0*/  PRMT R109, R109, 0x5410, R48 ;  /* 0x000054106d6d7816 */ /* 0x000fe40000000030 */
[----:B------:R-:W-:Y:S01]  /*11bf0*/  PRMT R112, R112, 0x5432, R57 ;  /* 0x0000543270707816 */ /* 0x000fe20000000039 */
[----:B------:R-:W-:Y:S01]  /*11c00*/  IMAD.U32 R65, R110, 0x10000, RZ ;  /* 0x000100006e417824 */ /* 0x000fe200078e00ff */
        /* <DEDUP_REMOVED lines=9> */
[C---:B------:R-:W-:Y:S01]  /*11ca0*/  IMAD.U32 R57, R45.reuse, 0x10000, RZ ;  /* 0x000100002d397824 */ /* 0x040fe200078e00ff */
[----:B------:R-:W-:Y:S01]  /*11cb0*/  LOP3.LUT R45, R45, 0xffff0000, RZ, 0xc0, !PT ;  /* 0xffff00002d2d7812 */ /* 0x000fe200078ec0ff */
[C---:B--2---:R-:W-:Y:S01]  /*11cc0*/  IMAD.U32 R49, R52.reuse, 0x10000, RZ ;  /* 0x0001000034317824 */ /* 0x044fe200078e00ff */
[----:B------:R-:W-:Y:S01]  /*11cd0*/  LOP3.LUT R50, R52, 0xffff0000, RZ, 0xc0, !PT ;  /* 0xffff000034327812 */ /* 0x000fe200078ec0ff */
[C---:B------:R-:W-:Y:S01]  /*11ce0*/  IMAD.U32 R59, R53.reuse, 0x10000, RZ ;  /* 0x00010000353b7824 */ /* 0x040fe200078e00ff */
[----:B------:R-:W-:Y:S01]  /*11cf0*/  LOP3.LUT R52, R53, 0xffff0000, RZ, 0xc0, !PT ;  /* 0xffff000035347812 */ /* 0x000fe200078ec0ff */
[----:B------:R-:W-:Y:S01]  /*11d00*/  IMAD.U32 R53, R40, 0x10000, RZ ;  /* 0x0001000028357824 */ /* 0x000fe200078e00ff */
[C---:B------:R-:W-:Y:S01]  /*11d10*/  LOP3.LUT R47, R54.reuse, 0xffff0000, RZ, 0xc0, !PT ;  /* 0xffff0000362f7812 */ /* 0x040fe200078ec0ff */
[----:B------:R-:W-:-:S02]  /*11d20*/  IMAD.U32 R48, R54, 0x10000, RZ ;  /* 0x0001000036307824 */ /* 0x000fc400078e00ff */
[----:B------:R-:W-:Y:S01]  /*11d30*/  FMUL.FTZ R63, R49, R61 ;  /* 0x0000003d313f7220 */ /* 0x000fe20000410000 */
[C---:B------:R-:W-:Y:S01]  /*11d40*/  IMAD.U32 R60, R55.reuse, 0x10000, RZ ;  /* 0x00010000373c7824 */ /* 0x040fe200078e00ff */
[----:B------:R-:W-:Y:S01]  /*11d50*/  LOP3.LUT R54, R55, 0xffff0000, RZ, 0xc0, !PT ;  /* 0xffff000037367812 */ /* 0x000fe200078ec0ff */
[-C--:B------:R-:W-:Y:S01]  /*11d60*/  FMUL.FTZ R55, R49, R53.reuse ;  /* 0x0000003531377220 */ /* 0x080fe20000410000 */
[C---:B------:R-:W-:Y:S01]  /*11d70*/  FFMA.FTZ R49, R58.reuse, R53, -R63 ;  /* 0x000000353a317223 */ /* 0x040fe2000001083f */
[----:B------:R-:W-:Y:S01]  /*11d80*/  FMUL.FTZ R66, R59, R64 ;  /* 0x000000403b427220 */ /* 0x000fe20000410000 */
[----:B------:R-:W-:Y:S01]  /*11d90*/  LOP3.LUT R63, R51, 0xffff0000, RZ, 0xc0, !PT ;  /* 0xffff0000333f7812 */ /* 0x000fe200078ec0ff */
[----:B------:R-:W-:Y:S01]  /*11da0*/  FFMA.FTZ R53, R58, R61, R55 ;  /* 0x0000003d3a357223 */ /* 0x000fe20000010037 */
[-C--:B------:R-:W-:Y:S01]  /*11db0*/  FMUL.FTZ R58, R59, R62.reuse ;  /* 0x0000003e3b3a7220 */ /* 0x080fe20000410000 */
[----:B------:R-:W-:Y:S02]  /*11dc0*/  IMAD.U32 R61, R112, 0x10000, RZ ;  /* 0x00010000703d7824 */ /* 0x000fe400078e00ff */
[C---:B------:R-:W-:Y:S01]  /*11dd0*/  FMUL.FTZ R59, R60.reuse, R65 ;  /* 0x000000413c3b7220 */ /* 0x040fe20000410000 */
[C---:B------:R-:W-:Y:S01]  /*11de0*/  FFMA.FTZ R55, R57.reuse, R62, -R66 ;  /* 0x0000003e39377223 */ /* 0x040fe20000010842 */
[----:B------:R-:W-:Y:S01]  /*11df0*/  FFMA.FTZ R57, R57, R64, R58 ;  /* 0x0000004039397223 */ /* 0x000fe2000001003a */
[-C--:B------:R-:W-:Y:S01]  /*11e00*/  FMUL.FTZ R60, R60, R61.reuse ;  /* 0x0000003d3c3c7220 */ /* 0x080fe20000410000 */
[----:B------:R-:W-:Y:S01]  /*11e10*/  FFMA.FTZ R51, R56, R61, -R59 ;  /* 0x0000003d38337223 */ /* 0x000fe2000001083b */
[----:B------:R-:W-:Y:S01]  /*11e20*/  LOP3.LUT R59, R40, 0xffff0000, RZ, 0xc0, !PT ;  /* 0xffff0000283b7812 */ /* 0x000fe200078ec0ff */
[----:B------:R-:W-:Y:S01]  /*11e30*/  FMUL.FTZ R61, R50, R63 ;  /* 0x0000003f323d7220 */ /* 0x000fe20000410000 */
[----:B------:R-:W-:-:S03]  /*11e40*/  FFMA.FTZ R56, R56, R65, R60 ;  /* 0x0000004138387223 */ /* 0x000fc6000001003c */
[-C--:B------:R-:W-:Y:S01]  /*11e50*/  FMUL.FTZ R65, R50, R59.reuse ;  /* 0x0000003b32417220 */ /* 0x080fe20000410000 */
[----:B------:R-:W-:Y:S01]  /*11e60*/  FFMA.FTZ R40, R42, R59, -R61 ;  /* 0x0000003b2a287223 */ /* 0x000fe2000001083d */
[----:B------:R-:W-:Y:S02]  /*11e70*/  IMAD.U32 R61, R41, 0x10000, RZ ;  /* 0x00010000293d7824 */ /* 0x000fe400078e00ff */
[----:B------:R-:W-:Y:S01]  /*11e80*/  FMUL.FTZ R50, R52, R109 ;  /* 0x0000006d34327220 */ /* 0x000fe20000410000 */
[----:B------:R-:W-:Y:S02]  /*11e90*/  IMAD.U32 R59, R20, 0x10000, RZ ;  /* 0x00010000143b7824 */ /* 0x000fe400078e00ff */
[----:B------:R-:W-:Y:S01]  /*11ea0*/  FMUL.FTZ R52, R52, R111 ;  /* 0x0000006f34347220 */ /* 0x000fe20000410000 */
[----:B------:R-:W-:Y:S01]  /*11eb0*/  FFMA.FTZ R42, R42, R63, R65 ;  /* 0x0000003f2a2a7223 */ /* 0x000fe20000010041 */
[C---:B------:R-:W-:Y:S01]  /*11ec0*/  FMUL.FTZ R63, R48.reuse, R61 ;  /* 0x0000003d303f7220 */ /* 0x040fe20000410000 */
[----:B------:R-:W-:Y:S01]  /*11ed0*/  FMUL.FTZ R65, R48, R59 ;  /* 0x0000003b30417220 */ /* 0x000fe20000410000 */
[C---:B------:R-:W-:Y:S01]  /*11ee0*/  FFMA.FTZ R50, R45.reuse, R111, -R50 ;  /* 0x0000006f2d327223 */ /* 0x040fe20000010832 */
[----:B------:R-:W-:Y:S01]  /*11ef0*/  FFMA.FTZ R52, R45, R109, R52 ;  /* 0x0000006d2d347223 */ /* 0x000fe20000010034 */
[----:B------:R-:W-:Y:S01]  /*11f00*/  LOP3.LUT R48, R41, 0xffff0000, RZ, 0xc0, !PT ;  /* 0xffff000029307812 */ /* 0x000fe200078ec0ff */
[----:B------:R-:W-:Y:S01]  /*11f10*/  FFMA.FTZ R63, R44, R59, -R63 ;  /* 0x0000003b2c3f7223 */ /* 0x000fe2000001083f */
[----:B------:R-:W-:Y:S01]  /*11f20*/  LOP3.LUT R20, R20, 0xffff0000, RZ, 0xc0, !PT ;  /* 0xffff000014147812 */ /* 0x000fe200078ec0ff */
[----:B------:R-:W-:Y:S01]  /*11f30*/  FFMA.FTZ R65, R44, R61, R65 ;  /* 0x0000003d2c417223 */ /* 0x000fe20000010041 */
[----:B------:R-:W-:Y:S01]  /*11f40*/  LOP3.LUT R45, R110, 0xffff0000, RZ, 0xc0, !PT ;  /* 0xffff00006e2d7812 */ /* 0x000fe200078ec0ff */
[C---:B------:R-:W-:Y:S01]  /*11f50*/  FMUL.FTZ R44, R47.reuse, R48 ;  /* 0x000000302f2c7220 */ /* 0x040fe20000410000 */
[----:B------:R-:W-:Y:S01]  /*11f60*/  LOP3.LUT R41, R112, 0xffff0000, RZ, 0xc0, !PT ;  /* 0xffff000070297812 */ /* 0x000fe200078ec0ff */
[-C--:B------:R-:W-:Y:S01]  /*11f70*/  FMUL.FTZ R47, R47, R20.reuse ;  /* 0x000000142f2f7220 */ /* 0x080fe20000410000 */
[----:B------:R-:W-:Y:S01]  /*11f80*/  F2FP.BF16.F32.PACK_AB R40, R40, R49 ;  /* 0x000000312828723e */ /* 0x000fe200000010ff */
[C---:B------:R-:W-:Y:S01]  /*11f90*/  FMUL.FTZ R59, R54.reuse, R45 ;  /* 0x0000002d363b7220 */ /* 0x040fe20000410000 */
[C---:B------:R-:W-:Y:S01]  /*11fa0*/  FFMA.FTZ R20, R43.reuse, R20, -R44 ;  /* 0x000000142b147223 */ /* 0x040fe2000001082c */
[-C--:B------:R-:W-:Y:S01]  /*11fb0*/  FMUL.FTZ R58, R54, R41.reuse ;  /* 0x00000029363a7220 */ /* 0x080fe20000410000 */
[----:B------:R-:W-:Y:S01]  /*11fc0*/  FFMA.FTZ R48, R43, R48, R47 ;  /* 0x000000302b307223 */ /* 0x000fe2000001002f */
[----:B------:R-:W-:Y:S01]  /*11fd0*/  FFMA.FTZ R54, R46, R41, -R59 ;  /* 0x000000292e367223 */ /* 0x000fe2000001083b */
        /* <DEDUP_REMOVED lines=8> */
[----:B------:R-:W-:-:S05]  /*12060*/  F2FP.BF16.F32.PACK_AB R47, R47, R56 ;  /* 0x000000382f2f723e */ /* 0x000fca00000010ff */
[----:B------:R3:W-:Y:S02]  /*12070*/  STS.128 [R3+0x10400], R44 ;  /* 0x0104002c03007388 */ /* 0x0007e40000000c00 */
.L_x_1709:
[----:B------:R-:W-:Y:S05]  /*12080*/  BSYNC B1 ;  /* 0x0000000000017941 */ /* 0x000fea0003800000 */
.L_x_1708:
[----:B---3--:R-:W-:Y:S01]  /*12090*/  VIADD R3, R23, 0x40 ;  /* 0x0000004017037836 */ /* 0x008fe20000000000 */
[----:B------:R-:W-:Y:S04]  /*120a0*/  BSSY B1, `(.L_x_1712) ;  /* 0x00000e8000017945 */ /* 0x000fe80003800000 */
[----:B------:R-:W-:-:S13]  /*120b0*/  ISETP.GE.AND P0, PT, R3, R0, PT ;  /* 0x000000000300720c */ /* 0x000fda0003f06270 */
[----:B------:R-:W-:Y:S05]  /*120c0*/  @P0 BRA `(.L_x_1713) ;  /* 0x0000000c00940947 */ /* 0x000fea0003800000 */
[----:B-12---:R-:W1:Y:S01]  /*120d0*/  LDC R20, c[0x0][0x3f4] ;  /* 0x0000fd00ff147b82 */ /* 0x006e620000000800 */
[----:B------:R-:W-:Y:S01]  /*120e0*/  BSSY B2, `(.L_x_1714) ;  /* 0x0000073000027945 */ /* 0x000fe20003800000 */
[-C--:B-1----:R-:W-:Y:S02]  /*120f0*/  ISETP.GE.AND P0, PT, R18, R20.reuse, PT ;  /* 0x000000141200720c */ /* 0x082fe40003f06270 */
[----:B------:R-:W-:-:S11]  /*12100*/  ISETP.GE.AND P1, PT, R221, R20, PT ;  /* 0x00000014dd00720c */ /* 0x000fd60003f26270 */
[----:B------:R-:W-:Y:S05]  /*12110*/  @P0 BRA `(.L_x_1715) ;  /* 0x0000000400bc0947 */ /* 0x000fea0003800000 */
[----:B------:R-:W2:Y:S04]  /*12120*/  LDL R40, [R1+0x44] ;  /* 0x0000440001287983 */ /* 0x000ea80000100800 */
[----:B------:R-:W3:Y:S01]  /*12130*/  LDL R62, [R1+0x8c] ;  /* 0x00008c00013e7983 */ /* 0x000ee20000100800 */
[----:B------:R-:W-:Y:S01]  /*12140*/  IMAD.SHL.U32 R41, R3, 0x40, RZ ;  /* 0x0000004003297824 */ /* 0x000fe200078e00ff */
[----:B------:R-:W-:Y:S02]  /*12150*/  SHF.R.S32.HI R44, RZ, 0x1f, R3 ;  /* 0x0000001fff2c7819 */ /* 0x000fe40000011403 */
[----:B------:R-:W-:Y:S02]  /*12160*/  SHF.R.U64 R50, R28, 0x10, R29 ;  /* 0x000000101c327819 */ /* 0x000fe4000000121d */
[----:B------:R-:W-:-:S02]  /*12170*/  LOP3.LUT R42, R41, 0x1c0, RZ, 0xc0, !PT ;  /* 0x000001c0292a7812 */ /* 0x000fc400078ec0ff */
[----:B------:R-:W-:Y:S02]  /*12180*/  LEA.HI R44, R44, R3, RZ, 0x3 ;  /* 0x000000032c2c7211 */ /* 0x000fe400078f18ff */
[----:B------:R-:W-:Y:S02]  /*12190*/  SHF.R.U32.HI R28, RZ, 0x10, R29 ;  /* 0x00000010ff1c7819 */ /* 0x000fe4000001161d */
[--C-:B------:R-:W-:Y:S01]  /*121a0*/  SHF.R.U64 R51, R30, 0x10, R31.reuse ;  /* 0x000000101e337819 */ /* 0x100fe2000000121f */
[----:B------:R-:W-:Y:S01]  /*121b0*/  IMAD.SHL.U32 R44, R44, 0x40, RZ ;  /* 0x000000402c2c7824 */ /* 0x000fe200078e00ff */
[----:B------:R-:W-:Y:S02]  /*121c0*/  SHF.R.U32.HI R29, RZ, 0x10, R31 ;  /* 0x00000010ff1d7819 */ /* 0x000fe4000001161f */
[----:B------:R-:W-:Y:S02]  /*121d0*/  SHF.R.U64 R54, R36, 0x10, R37 ;  /* 0x0000001024367819 */ /* 0x000fe40000001225 */
[----:B------:R-:W-:-:S02]  /*121e0*/  LOP3.LUT R44, R44, 0xfffffe00, RZ, 0xc0, !PT ;  /* 0xfffffe002c2c7812 */ /* 0x000fc400078ec0ff */
[----:B------:R-:W-:Y:S02]  /*121f0*/  SHF.R.U64 R31, R38, 0x10, R39 ;  /* 0x00000010261f7819 */ /* 0x000fe40000001227 */
[----:B------:R-:W-:Y:S02]  /*12200*/  SHF.R.U32.HI R36, RZ, 0x10, R37 ;  /* 0x00000010ff247819 */ /* 0x000fe40000011625 */
[----:B------:R-:W-:Y:S02]  /*12210*/  SHF.R.U32.HI R39, RZ, 0x10, R39 ;  /* 0x00000010ff277819 */ /* 0x000fe40000011627 */
[----:B------:R-:W-:Y:S02]  /*12220*/  PRMT R54, R103, 0x5410, R54 ;  /* 0x0000541067367816 */ /* 0x000fe40000000036 */
[----:B------:R-:W-:Y:S02]  /*12230*/  PRMT R49, R105, 0x5410, R50 ;  /* 0x0000541069317816 */ /* 0x000fe40000000032 */
[----:B------:R-:W-:Y:S01]  /*12240*/  PRMT R31, R104, 0x5410, R31 ;  /* 0x00005410681f7816 */ /* 0x000fe2000000001f */
[----:B------:R-:W-:Y:S01]  /*12250*/  IMAD.U32 R55, R54, 0x10000, RZ ;  /* 0x0001000036377824 */ /* 0x000fe200078e00ff */
[----:B------:R-:W-:-:S02]  /*12260*/  PRMT R103, R103, 0x5432, R36 ;  /* 0x0000543267677816 */ /* 0x000fc40000000024 */
[----:B------:R-:W-:Y:S02]  /*12270*/  PRMT R104, R104, 0x5432, R39 ;  /* 0x0000543268687816 */ /* 0x000fe40000000027 */
[----:B------:R-:W-:Y:S01]  /*12280*/  PRMT R105, R105, 0x5432, R28 ;  /* 0x0000543269697816 */ /* 0x000fe2000000001c */
[C---:B------:R-:W-:Y:S01]  /*12290*/  IMAD.U32 R56, R103.reuse, 0x10000, RZ ;  /* 0x0001000067387824 */ /* 0x040fe200078e00ff */
[----:B------:R-:W-:Y:S01]  /*122a0*/  PRMT R28, R106, 0x5410, R51 ;  /* 0x000054106a1c7816 */ /* 0x000fe20000000033 */
[----:B------:R-:W-:Y:S01]  /*122b0*/  IMAD.U32 R57, R104, 0x10000, RZ ;  /* 0x0001000068397824 */ /* 0x000fe200078e00ff */
[----:B------:R-:W-:Y:S02]  /*122c0*/  PRMT R106, R106, 0x5432, R29 ;  /* 0x000054326a6a7816 */ /* 0x000fe4000000001d */
[----:B------:R-:W-:Y:S02]  /*122d0*/  LOP3.LUT R103, R103, 0xffff0000, RZ, 0xc0, !PT ;  /* 0xffff000067677812 */ /* 0x000fe400078ec0ff */
[----:B--2---:R-:W-:-:S04]  /*122e0*/  LEA.HI R40, R20, R40, RZ, 0x1d ;  /* 0x0000002814287211 */ /* 0x004fc800078fe8ff */
[----:B------:R-:W-:Y:S01]  /*122f0*/  SHF.R.S32.HI R43, RZ, 0x1f, R40 ;  /* 0x0000001fff2b7819 */ /* 0x000fe20000011428 */
[----:B------:R-:W-:-:S03]  /*12300*/  IMAD.SHL.U32 R41, R40, 0x8, RZ ;  /* 0x0000000828297824 */ /* 0x000fc600078e00ff */
[----:B------:R-:W-:Y:S02]  /*12310*/  LEA.HI R43, R43, R40, RZ, 0x3 ;  /* 0x000000282b2b7211 */ /* 0x000fe400078f18ff */
[----:B------:R-:W-:Y:S02]  /*12320*/  LOP3.LUT R40, R42, 0x38, R41, 0xf8, !PT ;  /* 0x000000382a287812 */ /* 0x000fe400078ef829 */
[----:B------:R-:W-:Y:S01]  /*12330*/  SHF.R.U32.HI R41, RZ, 0x3, R42 ;  /* 0x00000003ff297819 */ /* 0x000fe2000001162a */
[----:B------:R-:W-:-:S03]  /*12340*/  IMAD.SHL.U32 R43, R43, 0x400, RZ ;  /* 0x000004002b2b7824 */ /* 0x000fc600078e00ff */
[----:B------:R-:W-:Y:S02]  /*12350*/  LOP3.LUT R40, R40, R41, RZ, 0x3c, !PT ;  /* 0x0000002928287212 */ /* 0x000fe400078e3cff */
[----:B------:R-:W-:-:S04]  /*12360*/  LOP3.LUT R43, R43, 0x7fffe000, RZ, 0xc0, !PT ;  /* 0x7fffe0002b2b7812 */ /* 0x000fc800078ec0ff */
[----:B------:R-:W-:Y:S02]  /*12370*/  IADD3 R45, R40, R43, R44 ;  /* 0x0000002b282d7210 */ /* 0x000fe40007ffe02c */
[----:B---3--:R-:W1:Y:S03]  /*12380*/  LDS.128 R40, [R62] ;  /* 0x000000003e287984 */ /* 0x008e660000000c00 */
[----:B------:R-:W-:-:S05]  /*12390*/  IMAD R48, R45, 0x2, R16 ;  /* 0x000000022d307824 */ /* 0x000fca00078e0210 */
[----:B------:R-:W2:Y:S01]  /*123a0*/  LDS.128 R44, [R48+0x10400] ;  /* 0x01040000302c7984 */ /* 0x000ea20000000c00 */
        /* <DEDUP_REMOVED lines=9> */
[C---:B------:R-:W-:Y:S01]  /*12440*/  LOP3.LUT R53, R45.reuse, 0xffff0000, RZ, 0xc0, !PT ;  /* 0xffff00002d357812 */ /* 0x040fe200078ec0ff */
[----:B------:R-:W-:Y:S01]  /*12450*/  IMAD.U32 R41, R45, 0x10000, RZ ;  /* 0x000100002d297824 */ /* 0x000fe200078e00ff */
[----:B------:R-:W-:Y:S01]  /*12460*/  LOP3.LUT R52, R44, 0xffff0000, RZ, 0xc0, !PT ;  /* 0xffff00002c347812 */ /* 0x000fe200078ec0ff */
[----:B------:R-:W-:-:S02]  /*12470*/  IMAD.U32 R45, R49, 0x10000, RZ ;  /* 0x00010000312d7824 */ /* 0x000fc400078e00ff */
[----:B------:R-:W-:Y:S01]  /*12480*/  FMUL.FTZ R58, R38, R55 ;  /* 0x00000037263a7220 */ /* 0x000fe20000410000 */
[C---:B------:R-:W-:Y:S01]  /*12490*/  IMAD.U32 R43, R46.reuse, 0x10000, RZ ;  /* 0x000100002e2b7824 */ /* 0x040fe200078e00ff */
[----:B------:R-:W-:Y:S01]  /*124a0*/  LOP3.LUT R37, R46, 0xffff0000, RZ, 0xc0, !PT ;  /* 0xffff00002e257812 */ /* 0x000fe200078ec0ff */
[-C--:B------:R-:W-:Y:S01]  /*124b0*/  FMUL.FTZ R60, R38, R45.reuse ;  /* 0x0000002d263c7220 */ /* 0x080fe20000410000 */
[C---:B------:R-:W-:Y:S01]  /*124c0*/  IMAD.U32 R44, R47.reuse, 0x10000, RZ ;  /* 0x000100002f2c7824 */ /* 0x040fe200078e00ff */
[----:B------:R-:W-:Y:S01]  /*124d0*/  LOP3.LUT R46, R47, 0xffff0000, RZ, 0xc0, !PT ;  /* 0xffff00002f2e7812 */ /* 0x000fe200078ec0ff */
[----:B------:R-:W-:Y:S02]  /*124e0*/  IMAD.U32 R47, R106, 0x10000, RZ ;  /* 0x000100006a2f7824 */ /* 0x000fe400078e00ff */
[C---:B------:R-:W-:Y:S01]  /*124f0*/  FFMA.FTZ R38, R39.reuse, R45, -R58 ;  /* 0x0000002d27267223 */ /* 0x040fe2000001083a */
[----:B------:R-:W-:Y:S01]  /*12500*/  FFMA.FTZ R39, R39, R55, R60 ;  /* 0x0000003727277223 */ /* 0x000fe2000001003c */
[----:B------:R-:W-:Y:S01]  /*12510*/  FMUL.FTZ R58, R44, R57 ;  /* 0x000000392c3a7220 */ /* 0x000fe20000410000 */
[----:B------:R-:W-:Y:S01]  /*12520*/  LOP3.LUT R55, R54, 0xffff0000, RZ, 0xc0, !PT ;  /* 0xffff000036377812 */ /* 0x000fe200078ec0ff */
[----:B------:R-:W-:Y:S01]  /*12530*/  FMUL.FTZ R54, R44, R47 ;  /* 0x0000002f2c367220 */ /* 0x000fe20000410000 */
[----:B------:R-:W-:-:S02]  /*12540*/  IMAD.U32 R45, R105, 0x10000, RZ ;  /* 0x00010000692d7824 */ /* 0x000fc400078e00ff */
[----:B------:R-:W-:Y:S01]  /*12550*/  FFMA.FTZ R44, R51, R47, -R58 ;  /* 0x0000002f332c7223 */ /* 0x000fe2000001083a */
[-C--:B------:R-:W-:Y:S01]  /*12560*/  FMUL.FTZ R59, R41, R56.reuse ;  /* 0x00000038293b7220 */ /* 0x080fe20000410000 */
[----:B------:R-:W-:Y:S01]  /*12570*/  LOP3.LUT R49, R49, 0xffff0000, RZ, 0xc0, !PT ;  /* 0xffff000031317812 */ /* 0x000fe200078ec0ff */
[----:B------:R-:W-:Y:S01]  /*12580*/  FFMA.FTZ R47, R51, R57, R54 ;  /* 0x00000039332f7223 */ /* 0x000fe20000010036 */
[----:B------:R-:W-:Y:S01]  /*12590*/  FMUL.FTZ R61, R41, R45 ;  /* 0x0000002d293d7220 */ /* 0x000fe20000410000 */
[----:B------:R-:W-:Y:S01]  /*125a0*/  FMUL.FTZ R51, R52, R55 ;  /* 0x0000003734337220 */ /* 0x000fe20000410000 */
[C---:B------:R-:W-:Y:S01]  /*125b0*/  FFMA.FTZ R41, R50.reuse, R45, -R59 ;  /* 0x0000002d32297223 */ /* 0x040fe2000001083b */
[----:B------:R-:W-:Y:S01]  /*125c0*/  LOP3.LUT R105, R105, 0xffff0000, RZ, 0xc0, !PT ;  /* 0xffff000069697812 */ /* 0x000fe200078ec0ff */
[----:B------:R-:W-:Y:S01]  /*125d0*/  FFMA.FTZ R45, R50, R56, R61 ;  /* 0x00000038322d7223 */ /* 0x000fe2000001003d */
[-C--:B------:R-:W-:Y:S01]  /*125e0*/  FMUL.FTZ R57, R52, R49.reuse ;  /* 0x0000003134397220 */ /* 0x080fe20000410000 */
[----:B------:R-:W-:Y:S01]  /*125f0*/  FFMA.FTZ R51, R36, R49, -R51 ;  /* 0x0000003124337223 */ /* 0x000fe20000010833 */
[----:B------:R-:W-:-:S02]  /*12600*/  IMAD.U32 R50, R31, 0x10000, RZ ;  /* 0x000100001f327824 */ /* 0x000fc400078e00ff */
[C---:B------:R-:W-:Y:S01]  /*12610*/  FMUL.FTZ R59, R53.reuse, R103 ;  /* 0x00000067353b7220 */ /* 0x040fe20000410000 */
[----:B------:R-:W-:Y:S02]  /*12620*/  IMAD.U32 R49, R28, 0x10000, RZ ;  /* 0x000100001c317824 */ /* 0x000fe400078e00ff */
[----:B------:R-:W-:Y:S01]  /*12630*/  FMUL.FTZ R56, R53, R105 ;  /* 0x0000006935387220 */ /* 0x000fe20000410000 */
[----:B------:R-:W-:Y:S01]  /*12640*/  FFMA.FTZ R52, R36, R55, R57 ;  /* 0x0000003724347223 */ /* 0x000fe20000010039 */
[CC--:B------:R-:W-:Y:S01]  /*12650*/  FMUL.FTZ R53, R43.reuse, R50.reuse ;  /* 0x000000322b357220 */ /* 0x0c0fe20000410000 */
[----:B------:R-:W-:Y:S01]  /*12660*/  FMUL.FTZ R55, R43, R49 ;  /* 0x000000312b377220 */ /* 0x000fe20000410000 */
[----:B------:R-:W-:Y:S01]  /*12670*/  LOP3.LUT R36, R31, 0xffff0000, RZ, 0xc0, !PT ;  /* 0xffff00001f247812 */ /* 0x000fe200078ec0ff */
[----:B------:R-:W-:Y:S01]  /*12680*/  FFMA.FTZ R54, R40, R105, -R59 ;  /* 0x0000006928367223 */ /* 0x000fe2000001083b */
[----:B------:R-:W-:Y:S01]  /*12690*/  LOP3.LUT R43, R104, 0xffff0000, RZ, 0xc0, !PT ;  /* 0xffff0000682b7812 */ /* 0x000fe200078ec0ff */
[----:B------:R-:W-:Y:S01]  /*126a0*/  FFMA.FTZ R53, R30, R49, -R53 ;  /* 0x000000311e357223 */ /* 0x000fe20000010835 */
[----:B------:R-:W-:Y:S01]  /*126b0*/  LOP3.LUT R28, R28, 0xffff0000, RZ, 0xc0, !PT ;  /* 0xffff00001c1c7812 */ /* 0x000fe200078ec0ff */
[----:B------:R-:W-:Y:S01]  /*126c0*/  FFMA.FTZ R55, R30, R50, R55 ;  /* 0x000000321e377223 */ /* 0x000fe20000010037 */
[----:B------:R-:W-:Y:S01]  /*126d0*/  LOP3.LUT R31, R106, 0xffff0000, RZ, 0xc0, !PT ;  /* 0xffff00006a1f7812 */ /* 0x000fe200078ec0ff */
[C---:B------:R-:W-:Y:S01]  /*126e0*/  FMUL.FTZ R30, R37.reuse, R36 ;  /* 0x00000024251e7220 */ /* 0x040fe20000410000 */
[----:B------:R-:W-:Y:S01]  /*126f0*/  FMUL.FTZ R49, R46, R43 ;  /* 0x0000002b2e317220 */ /* 0x000fe20000410000 */
[-C--:B------:R-:W-:Y:S01]  /*12700*/  FMUL.FTZ R37, R37, R28.reuse ;  /* 0x0000001c25257220 */ /* 0x080fe20000410000 */
[----:B------:R-:W-:Y:S01]  /*12710*/  FFMA.FTZ R56, R40, R103, R56 ;  /* 0x0000006728387223 */ /* 0x000fe20000010038 */
        /* <DEDUP_REMOVED lines=15> */
.L_x_1715:
[----:B------:R-:W-:Y:S05]  /*12810*/  BSYNC B2 ;  /* 0x0000000000027941 */ /* 0x000fea0003800000 */
.L_x_1714:
[----:B------:R-:W-:Y:S05]  /*12820*/  @P1 BRA `(.L_x_1713) ;  /* 0x0000000400bc1947 */ /* 0x000fea0003800000 */
[----:B-1----:R-:W2:Y:S04]  /*12830*/  LDL R29, [R1+0x48] ;  /* 0x00004800011d7983 */ /* 0x002ea80000100800 */
[----:B------:R-:W3:Y:S01]  /*12840*/  LDL R50, [R1+0x88] ;  /* 0x0000880001327983 */ /* 0x000ee20000100800 */
[----:B------:R-:W-:Y:S01]  /*12850*/  IMAD.SHL.U32 R28, R3, 0x40, RZ ;  /* 0x00000040031c7824 */ /* 0x000fe200078e00ff */
[----:B------:R-:W-:Y:S02]  /*12860*/  SHF.R.S32.HI R30, RZ, 0x1f, R3 ;  /* 0x0000001fff1e7819 */ /* 0x000fe40000011403 */
[----:B------:R-:W-:Y:S02]  /*12870*/  SHF.R.U64 R40, R24, 0x10, R25 ;  /* 0x0000001018287819 */ /* 0x000fe40000001219 */
[----:B------:R-:W-:-:S02]  /*12880*/  LOP3.LUT R31, R28, 0x1c0, RZ, 0xc0, !PT ;  /* 0x000001c01c1f7812 */ /* 0x000fc400078ec0ff */
[----:B------:R-:W-:Y:S02]  /*12890*/  LEA.HI R30, R30, R3, RZ, 0x3 ;  /* 0x000000031e1e7211 */ /* 0x000fe400078f18ff */
[----:B------:R-:W-:Y:S02]  /*128a0*/  SHF.R.U64 R43, R26, 0x10, R27 ;  /* 0x000000101a2b7819 */ /* 0x000fe4000000121b */
[----:B------:R-:W-:Y:S01]  /*128b0*/  SHF.R.U64 R24, R32, 0x10, R33 ;  /* 0x0000001020187819 */ /* 0x000fe20000001221 */
[----:B------:R-:W-:Y:S01]  /*128c0*/  IMAD.SHL.U32 R30, R30, 0x40, RZ ;  /* 0x000000401e1e7824 */ /* 0x000fe200078e00ff */
[----:B------:R-:W-:Y:S02]  /*128d0*/  PRMT R41, R89, 0x5410, R40 ;  /* 0x0000541059297816 */ /* 0x000fe40000000028 */
[----:B------:R-:W-:Y:S02]  /*128e0*/  SHF.R.U32.HI R27, RZ, 0x10, R27 ;  /* 0x00000010ff1b7819 */ /* 0x000fe4000001161b */
[----:B------:R-:W-:Y:S01]  /*128f0*/  LOP3.LUT R30, R30, 0xfffffe00, RZ, 0xc0, !PT ;  /* 0xfffffe001e1e7812 */ /* 0x000fe200078ec0ff */
[----:B------:R-:W-:Y:S01]  /*12900*/  IMAD.U32 R42, R41, 0x10000, RZ ;  /* 0x00010000292a7824 */ /* 0x000fe200078e00ff */
[----:B------:R-:W-:-:S02]  /*12910*/  SHF.R.U32.HI R32, RZ, 0x10, R33 ;  /* 0x00000010ff207819 */ /* 0x000fc40000011621 */
        /* <DEDUP_REMOVED lines=10> */
[----:B---3--:R-:W1:Y:S01]  /*129c0*/  LDS.128 R28, [R50] ;  /* 0x00000000321c7984 */ /* 0x008e620000000c00 */
[----:B------:R-:W-:Y:S02]  /*129d0*/  SHF.R.U32.HI R20, RZ, 0x10, R25 ;  /* 0x00000010ff147819 */ /* 0x000fe40000011619 */
[----:B------:R-:W-:Y:S01]  /*129e0*/  IMAD R3, R3, 0x2, R16 ;  /* 0x0000000203037824 */ /* 0x000fe200078e0210 */
[----:B------:R-:W-:Y:S02]  /*129f0*/  SHF.R.U64 R25, R34, 0x10, R35 ;  /* 0x0000001022197819 */ /* 0x000fe40000001223 */
[----:B------:R-:W-:Y:S02]  /*12a00*/  PRMT R89, R89, 0x5432, R20 ;  /* 0x0000543259597816 */ /* 0x000fe40000000014 */
[----:B------:R-:W2:Y:S01]  /*12a10*/  LDS.128 R36, [R3+0x10400] ;  /* 0x0104000003247984 */ /* 0x000ea20000000c00 */
[----:B------:R-:W-:-:S02]  /*12a20*/  PRMT R20, R90, 0x5410, R43 ;  /* 0x000054105a147816 */ /* 0x000fc4000000002b */
[----:B------:R-:W-:Y:S02]  /*12a30*/  PRMT R43, R87, 0x5410, R24 ;  /* 0x00005410572b7816 */ /* 0x000fe40000000018 */
[----:B------:R-:W-:Y:S02]  /*12a40*/  PRMT R46, R88, 0x5410, R25 ;  /* 0x00005410582e7816 */ /* 0x000fe40000000019 */
[----:B------:R-:W-:Y:S01]  /*12a50*/  SHF.R.U32.HI R35, RZ, 0x10, R35 ;  /* 0x00000010ff237819 */ /* 0x000fe20000011623 */
[----:B------:R-:W-:Y:S01]  /*12a60*/  IMAD.U32 R44, R43, 0x10000, RZ ;  /* 0x000100002b2c7824 */ /* 0x000fe200078e00ff */
[----:B------:R-:W-:Y:S02]  /*12a70*/  PRMT R90, R90, 0x5432, R27 ;  /* 0x000054325a5a7816 */ /* 0x000fe4000000001b */
[----:B------:R-:W-:Y:S02]  /*12a80*/  PRMT R87, R87, 0x5432, R32 ;  /* 0x0000543257577816 */ /* 0x000fe40000000020 */
[----:B------:R-:W-:-:S03]  /*12a90*/  PRMT R88, R88, 0x5432, R35 ;  /* 0x0000543258587816 */ /* 0x000fc60000000023 */
        /* <DEDUP_REMOVED lines=22> */
[C---:B------:R-:W-:Y:S01]  /*12c00*/  FFMA.FTZ R42, R24.reuse, R42, -R47 ;  /* 0x0000002a182a7223 */ /* 0x040fe2000001082f */
[----:B------:R-:W-:Y:S01]  /*12c10*/  FFMA.FTZ R44, R24, R44, R39 ;  /* 0x0000002c182c7223 */ /* 0x000fe20000010027 */
[----:B------:R-:W-:Y:S02]  /*12c20*/  IMAD.U32 R47, R88, 0x10000, RZ ;  /* 0x00010000582f7824 */ /* 0x000fe400078e00ff */
[-C--:B------:R-:W-:Y:S01]  /*12c30*/  FMUL.FTZ R51, R34, R31.reuse ;  /* 0x0000001f22337220 */ /* 0x080fe20000410000 */
[----:B------:R-:W-:Y:S01]  /*12c40*/  IMAD.U32 R39, R90, 0x10000, RZ ;  /* 0x000100005a277824 */ /* 0x000fe200078e00ff */
[----:B------:R-:W-:Y:S01]  /*12c50*/  LOP3.LUT R34, R43, 0xffff0000, RZ, 0xc0, !PT ;  /* 0xffff00002b227812 */ /* 0x000fe200078ec0ff */
[----:B------:R-:W-:Y:S01]  /*12c60*/  FFMA.FTZ R49, R26, R31, -R49 ;  /* 0x0000001f1a317223 */ /* 0x000fe20000010831 */
[C---:B------:R-:W-:Y:S01]  /*12c70*/  FMUL.FTZ R31, R40.reuse, R47 ;  /* 0x0000002f281f7220 */ /* 0x040fe20000410000 */
[----:B------:R-:W-:Y:S01]  /*12c80*/  FMUL.FTZ R48, R40, R39 ;  /* 0x0000002728307220 */ /* 0x000fe20000410000 */
[----:B------:R-:W-:Y:S01]  /*12c90*/  LOP3.LUT R24, R41, 0xffff0000, RZ, 0xc0, !PT ;  /* 0xffff000029187812 */ /* 0x000fe200078ec0ff */
[----:B------:R-:W-:Y:S01]  /*12ca0*/  FFMA.FTZ R51, R26, R45, R51 ;  /* 0x0000002d1a337223 */ /* 0x000fe20000010033 */
[----:B------:R-:W-:Y:S01]  /*12cb0*/  FMUL.FTZ R26, R33, R34 ;  /* 0x00000022211a7220 */ /* 0x000fe20000410000 */
[C---:B------:R-:W-:Y:S01]  /*12cc0*/  FFMA.FTZ R40, R32.reuse, R39, -R31 ;  /* 0x0000002720287223 */ /* 0x040fe2000001081f */
[----:B------:R-:W-:Y:S01]  /*12cd0*/  FFMA.FTZ R48, R32, R47, R48 ;  /* 0x0000002f20307223 */ /* 0x000fe20000010030 */
[----:B------:R-:W-:Y:S01]  /*12ce0*/  LOP3.LUT R89, R89, 0xffff0000, RZ, 0xc0, !PT ;  /* 0xffff000059597812 */ /* 0x000fe200078ec0ff */
[-C--:B------:R-:W-:Y:S01]  /*12cf0*/  FMUL.FTZ R32, R33, R24.reuse ;  /* 0x0000001821207220 */ /* 0x080fe20000410000 */
[----:B------:R-:W-:Y:S01]  /*12d00*/  FFMA.FTZ R33, R25, R24, -R26 ;  /* 0x0000001819217223 */ /* 0x000fe2000001081a */
[----:B------:R-:W-:-:S02]  /*12d10*/  IMAD.U32 R26, R46, 0x10000, RZ ;  /* 0x000100002e1a7824 */ /* 0x000fc400078e00ff */
[C---:B------:R-:W-:Y:S01]  /*12d20*/  FMUL.FTZ R31, R36.reuse, R87 ;  /* 0x00000057241f7220 */ /* 0x040fe20000410000 */
[-C--:B------:R-:W-:Y:S01]  /*12d30*/  FMUL.FTZ R36, R36, R89.reuse ;  /* 0x0000005924247220 */ /* 0x080fe20000410000 */
[----:B------:R-:W-:Y:S01]  /*12d40*/  FFMA.FTZ R39, R25, R34, R32 ;  /* 0x0000002219277223 */ /* 0x000fe20000010020 */
[----:B------:R-:W-:Y:S02]  /*12d50*/  IMAD.U32 R24, R20, 0x10000, RZ ;  /* 0x0001000014187824 */ /* 0x000fe400078e00ff */
[C---:B------:R-:W-:Y:S01]  /*12d60*/  FMUL.FTZ R34, R35.reuse, R26 ;  /* 0x0000001a23227220 */ /* 0x040fe20000410000 */
[----:B------:R-:W-:Y:S01]  /*12d70*/  LOP3.LUT R46, R46, 0xffff0000, RZ, 0xc0, !PT ;  /* 0xffff00002e2e7812 */ /* 0x000fe200078ec0ff */
[----:B------:R-:W-:Y:S01]  /*12d80*/  FFMA.FTZ R32, R28, R89, -R31 ;  /* 0x000000591c207223 */ /* 0x000fe2000001081f */
[----:B------:R-:W-:Y:S01]  /*12d90*/  LOP3.LUT R20, R20, 0xffff0000, RZ, 0xc0, !PT ;  /* 0xffff000014147812 */ /* 0x000fe200078ec0ff */
[----:B------:R-:W-:Y:S01]  /*12da0*/  FFMA.FTZ R36, R28, R87, R36 ;  /* 0x000000571c247223 */ /* 0x000fe20000010024 */
[----:B------:R-:W-:Y:S01]  /*12db0*/  LOP3.LUT R31, R88, 0xffff0000, RZ, 0xc0, !PT ;  /* 0xffff0000581f7812 */ /* 0x000fe200078ec0ff */
[-C--:B------:R-:W-:Y:S01]  /*12dc0*/  FMUL.FTZ R28, R35, R24.reuse ;  /* 0x00000018231c7220 */ /* 0x080fe20000410000 */
[----:B------:R-:W-:Y:S01]  /*12dd0*/  LOP3.LUT R25, R90, 0xffff0000, RZ, 0xc0, !PT ;  /* 0xffff00005a197812 */ /* 0x000fe200078ec0ff */
[----:B------:R-:W-:Y:S01]  /*12de0*/  FFMA.FTZ R34, R27, R24, -R34 ;  /* 0x000000181b227223 */ /* 0x000fe20000010822 */
[C---:B------:R-:W-:Y:S01]  /*12df0*/  FMUL.FTZ R24, R37.reuse, R46 ;  /* 0x0000002e25187220 */ /* 0x040fe20000410000 */
[----:B------:R-:W-:Y:S01]  /*12e00*/  FMUL.FTZ R37, R37, R20 ;  /* 0x0000001425257220 */ /* 0x000fe20000410000 */
[C---:B------:R-:W-:Y:S01]  /*12e10*/  FMUL.FTZ R41, R38.reuse, R31 ;  /* 0x0000001f26297220 */ /* 0x040fe20000410000 */
[-C--:B------:R-:W-:Y:S01]  /*12e20*/  FMUL.FTZ R38, R38, R25.reuse ;  /* 0x0000001926267220 */ /* 0x080fe20000410000 */
[----:B------:R-:W-:Y:S01]  /*12e30*/  FFMA.FTZ R27, R27, R26, R28 ;  /* 0x0000001a1b1b7223 */ /* 0x000fe2000001001c */
[C---:B------:R-:W-:Y:S01]  /*12e40*/  FFMA.FTZ R46, R29.reuse, R46, R37 ;  /* 0x0000002e1d2e7223 */ /* 0x040fe20000010025 */
[----:B------:R-:W-:Y:S01]  /*12e50*/  FFMA.FTZ R35, R29, R20, -R24 ;  /* 0x000000141d237223 */ /* 0x000fe20000010818 */
[C---:B------:R-:W-:Y:S01]  /*12e60*/  FFMA.FTZ R41, R30.reuse, R25, -R41 ;  /* 0x000000191e297223 */ /* 0x040fe20000010829 */
        /* <DEDUP_REMOVED lines=11> */
.L_x_1713:
[----:B------:R-:W-:Y:S05]  /*12f20*/  BSYNC B1 ;  /* 0x0000000000017941 */ /* 0x000fea0003800000 */
.L_x_1712:
[----:B---3--:R-:W-:-:S05]  /*12f30*/  VIADD R3, R23, 0x60 ;  /* 0x0000006017037836 */ /* 0x008fca0000000000 */
[----:B------:R-:W-:-:S13]  /*12f40*/  ISETP.GE.AND P0, PT, R3, R0, PT ;  /* 0x000000000300720c */ /* 0x000fda0003f06270 */
[----:B------:R-:W-:Y:S05]  /*12f50*/  @P0 BRA `(.L_x_1683) ;  /* 0x0000000c00940947 */ /* 0x000fea0003800000 */
[----:B------:R-:W3:Y:S01]  /*12f60*/  LDC R0, c[0x0][0x3f4] ;  /* 0x0000fd00ff007b82 */ /* 0x000ee20000000800 */
[----:B------:R-:W-:Y:S01]  /*12f70*/  BSSY B1, `(.L_x_1716) ;  /* 0x0000073000017945 */ /* 0x000fe20003800000 */
[-C--:B---3--:R-:W-:Y:S02]  /*12f80*/  ISETP.GE.AND P0, PT, R18, R0.reuse, PT ;  /* 0x000000001200720c */ /* 0x088fe40003f06270 */
[----:B------:R-:W-:-:S11]  /*12f90*/  ISETP.GE.AND P1, PT, R221, R0, PT ;  /* 0x00000000dd00720c */ /* 0x000fd60003f26270 */
[----:B------:R-:W-:Y:S05]  /*12fa0*/  @P0 BRA `(.L_x_1717) ;  /* 0x0000000400bc0947 */ /* 0x000fea0003800000 */
[----:B-12---:R-:W2:Y:S04]  /*12fb0*/  LDL R20, [R1+0x44] ;  /* 0x0000440001147983 */ /* 0x006ea80000100800 */
[----:B------:R-:W3:Y:S01]  /*12fc0*/  LDL R42, [R1+0x84] ;  /* 0x00008400012a7983 */ /* 0x000ee20000100800 */
[----:B------:R-:W-:Y:S01]  /*12fd0*/  IMAD.SHL.U32 R24, R3, 0x40, RZ ;  /* 0x0000004003187824 */ /* 0x000fe200078e00ff */
[----:B------:R-:W-:Y:S02]  /*12fe0*/  SHF.R.S32.HI R26, RZ, 0x1f, R3 ;  /* 0x0000001fff1a7819 */ /* 0x000fe40000011403 */
[----:B------:R-:W-:Y:S02]  /*12ff0*/  SHF.R.U64 R36, R4, 0x10, R5 ;  /* 0x0000001004247819 */ /* 0x000fe40000001205 */
[----:B------:R-:W-:-:S02]  /*13000*/  LOP3.LUT R27, R24, 0x1c0, RZ, 0xc0, !PT ;  /* 0x000001c0181b7812 */ /* 0x000fc400078ec0ff */
[----:B------:R-:W-:Y:S02]  /*13010*/  LEA.HI R26, R26, R3, RZ, 0x3 ;  /* 0x000000031a1a7211 */ /* 0x000fe400078f18ff */
[----:B------:R-:W-:Y:S02]  /*13020*/  SHF.R.U32.HI R4, RZ, 0x10, R5 ;  /* 0x00000010ff047819 */ /* 0x000fe40000011605 */
[----:B------:R-:W-:Y:S01]  /*13030*/  SHF.R.U64 R32, R12, 0x10, R13 ;  /* 0x000000100c207819 */ /* 0x000fe2000000120d */
[----:B------:R-:W-:Y:S01]  /*13040*/  IMAD.SHL.U32 R26, R26, 0x40, RZ ;  /* 0x000000401a1a7824 */ /* 0x000fe200078e00ff */
[----:B------:R-:W-:Y:S02]  /*13050*/  SHF.R.U64 R34, R14, 0x10, R15 ;  /* 0x000000100e227819 */ /* 0x000fe4000000120f */
[----:B------:R-:W-:Y:S02]  /*13060*/  SHF.R.U64 R5, R6, 0x10, R7 ;  /* 0x0000001006057819 */ /* 0x000fe40000001207 */
[----:B------:R-:W-:-:S02]  /*13070*/  LOP3.LUT R26, R26, 0xfffffe00, RZ, 0xc0, !PT ;  /* 0xfffffe001a1a7812 */ /* 0x000fc400078ec0ff */
[----:B------:R-:W-:Y:S02]  /*13080*/  SHF.R.U32.HI R12, RZ, 0x10, R13 ;  /* 0x00000010ff0c7819 */ /* 0x000fe4000001160d */
[----:B------:R-:W-:Y:S02]  /*13090*/  SHF.R.U32.HI R14, RZ, 0x10, R15 ;  /* 0x00000010ff0e7819 */ /* 0x000fe4000001160f */
[----:B------:R-:W-:Y:S02]  /*130a0*/  SHF.R.U32.HI R7, RZ, 0x10, R7 ;  /* 0x00000010ff077819 */ /* 0x000fe40000011607 */
[----:B------:R-:W-:Y:S02]  /*130b0*/  PRMT R36, R97, 0x5410, R36 ;  /* 0x0000541061247816 */ /* 0x000fe40000000024 */
[----:B------:R-:W-:Y:S02]  /*130c0*/  PRMT R33, R99, 0x5410, R32 ;  /* 0x0000541063217816 */ /* 0x000fe40000000020 */
[----:B------:R-:W-:Y:S01]  /*130d0*/  PRMT R34, R101, 0x5410, R34 ;  /* 0x0000541065227816 */ /* 0x000fe20000000022 */
[----:B------:R-:W-:Y:S01]  /*130e0*/  IMAD.U32 R37, R36, 0x10000, RZ ;  /* 0x0001000024257824 */ /* 0x000fe200078e00ff */
[----:B------:R-:W-:Y:S01]  /*130f0*/  PRMT R97, R97, 0x5432, R4 ;  /* 0x0000543261617816 */ /* 0x000fe20000000004 */
[----:B------:R-:W-:Y:S01]  /*13100*/  IMAD.U32 R35, R33, 0x10000, RZ ;  /* 0x0001000021237824 */ /* 0x000fe200078e00ff */
[----:B------:R-:W-:-:S02]  /*13110*/  PRMT R38, R98, 0x5410, R5 ;  /* 0x0000541062267816 */ /* 0x000fc40000000005 */
[----:B------:R-:W-:Y:S02]  /*13120*/  PRMT R99, R99, 0x5432, R12 ;  /* 0x0000543263637816 */ /* 0x000fe4000000000c */
[----:B------:R-:W-:Y:S02]  /*13130*/  PRMT R101, R101, 0x5432, R14 ;  /* 0x0000543265657816 */ /* 0x000fe4000000000e */
        /* <DEDUP_REMOVED lines=31> */
[----:B------:R-:W-:Y:S01]  /*13330*/  FMUL.FTZ R39, R14, R37 ;  /* 0x000000250e277220 */ /* 0x000fe20000410000 */
[----:B------:R-:W-:-:S02]  /*13340*/  IMAD.U32 R31, R97, 0x10000, RZ ;  /* 0x00010000611f7824 */ /* 0x000fc400078e00ff */
[-C--:B------:R-:W-:Y:S01]  /*13350*/  FMUL.FTZ R41, R14, R35.reuse ;  /* 0x000000230e297220 */ /* 0x080fe20000410000 */
[----:B------:R-:W-:Y:S02]  /*13360*/  IMAD.U32 R14, R99, 0x10000, RZ ;  /* 0x00010000630e7824 */ /* 0x000fe400078e00ff */
[----:B------:R-:W-:Y:S01]  /*13370*/  FFMA.FTZ R39, R4, R35, -R39 ;  /* 0x0000002304277223 */ /* 0x000fe20000010827 */
[C---:B------:R-:W-:Y:S01]  /*13380*/  FMUL.FTZ R43, R25.reuse, R31 ;  /* 0x0000001f192b7220 */ /* 0x040fe20000410000 */
[----:B------:R-:W-:Y:S02]  /*13390*/  IMAD.U32 R35, R98, 0x10000, RZ ;  /* 0x0001000062237824 */ /* 0x000fe400078e00ff */
[----:B------:R-:W-:Y:S01]  /*133a0*/  FFMA.FTZ R41, R4, R37, R41 ;  /* 0x0000002504297223 */ /* 0x000fe20000010029 */
[-C--:B------:R-:W-:Y:S01]  /*133b0*/  FMUL.FTZ R25, R25, R14.reuse ;  /* 0x0000000e19197220 */ /* 0x080fe20000410000 */
[----:B------:R-:W-:Y:S01]  /*133c0*/  FFMA.FTZ R43, R6, R14, -R43 ;  /* 0x0000000e062b7223 */ /* 0x000fe2000001082b */
[----:B------:R-:W-:-:S02]  /*133d0*/  IMAD.U32 R4, R101, 0x10000, RZ ;  /* 0x0001000065047824 */ /* 0x000fc400078e00ff */
[----:B------:R-:W-:Y:S01]  /*133e0*/  FMUL.FTZ R14, R32, R35 ;  /* 0x00000023200e7220 */ /* 0x000fe20000410000 */
[----:B------:R-:W-:Y:S01]  /*133f0*/  FFMA.FTZ R25, R6, R31, R25 ;  /* 0x0000001f06197223 */ /* 0x000fe20000010019 */
[----:B------:R-:W-:Y:S01]  /*13400*/  LOP3.LUT R99, R99, 0xffff0000, RZ, 0xc0, !PT ;  /* 0xffff000063637812 */ /* 0x000fe200078ec0ff */
[-C--:B------:R-:W-:Y:S01]  /*13410*/  FMUL.FTZ R32, R32, R4.reuse ;  /* 0x0000000420207220 */ /* 0x080fe20000410000 */
[----:B------:R-:W-:Y:S01]  /*13420*/  FFMA.FTZ R31, R13, R4, -R14 ;  /* 0x000000040d1f7223 */ /* 0x000fe2000001080e */
[----:B------:R-:W-:Y:S01]  /*13430*/  LOP3.LUT R4, R33, 0xffff0000, RZ, 0xc0, !PT ;  /* 0xffff000021047812 */ /* 0x000fe200078ec0ff */
[----:B------:R-:W-:Y:S01]  /*13440*/  FMUL.FTZ R6, R15, R36 ;  /* 0x000000240f067220 */ /* 0x000fe20000410000 */
[----:B------:R-:W-:Y:S01]  /*13450*/  LOP3.LUT R97, R97, 0xffff0000, RZ, 0xc0, !PT ;  /* 0xffff000061617812 */ /* 0x000fe200078ec0ff */
[----:B------:R-:W-:Y:S01]  /*13460*/  FFMA.FTZ R35, R13, R35, R32 ;  /* 0x000000230d237223 */ /* 0x000fe20000010020 */
[C---:B------:R-:W-:Y:S01]  /*13470*/  FMUL.FTZ R40, R28.reuse, R99 ;  /* 0x000000631c287220 */ /* 0x040fe20000410000 */
[-C--:B------:R-:W-:Y:S01]  /*13480*/  FMUL.FTZ R32, R15, R4.reuse ;  /* 0x000000040f207220 */ /* 0x080fe20000410000 */
[----:B------:R-:W-:Y:S01]  /*13490*/  FFMA.FTZ R14, R5, R4, -R6 ;  /* 0x00000004050e7223 */ /* 0x000fe20000010806 */
[----:B------:R-:W-:Y:S01]  /*134a0*/  FMUL.FTZ R13, R28, R97 ;  /* 0x000000611c0d7220 */ /* 0x000fe20000410000 */
[----:B------:R-:W-:-:S02]  /*134b0*/  IMAD.U32 R6, R38, 0x10000, RZ ;  /* 0x0001000026067824 */ /* 0x000fc400078e00ff */
[----:B------:R-:W-:Y:S01]  /*134c0*/  FFMA.FTZ R32, R5, R36, R32 ;  /* 0x0000002405207223 */ /* 0x000fe20000010020 */
[----:B------:R-:W-:Y:S02]  /*134d0*/  IMAD.U32 R4, R34, 0x10000, RZ ;  /* 0x0001000022047824 */ /* 0x000fe400078e00ff */
[C---:B------:R-:W-:Y:S01]  /*134e0*/  FFMA.FTZ R28, R24.reuse, R99, -R13 ;  /* 0x00000063181c7223 */ /* 0x040fe2000001080d */
[----:B------:R-:W-:Y:S01]  /*134f0*/  FFMA.FTZ R40, R24, R97, R40 ;  /* 0x0000006118287223 */ /* 0x000fe20000010028 */
[C---:B------:R-:W-:Y:S01]  /*13500*/  FMUL.FTZ R36, R27.reuse, R6 ;  /* 0x000000061b247220 */ /* 0x040fe20000410000 */
[-C--:B------:R-:W-:Y:S01]  /*13510*/  FMUL.FTZ R24, R27, R4.reuse ;  /* 0x000000041b187220 */ /* 0x080fe20000410000 */
[----:B------:R-:W-:Y:S02]  /*13520*/  LOP3.LUT R38, R38, 0xffff0000, RZ, 0xc0, !PT ;  /* 0xffff000026267812 */ /* 0x000fe400078ec0ff */
[----:B------:R-:W-:Y:S01]  /*13530*/  LOP3.LUT R5, R98, 0xffff0000, RZ, 0xc0, !PT ;  /* 0xffff000062057812 */ /* 0x000fe200078ec0ff */
[C---:B------:R-:W-:Y:S01]  /*13540*/  FFMA.FTZ R36, R7.reuse, R4, -R36 ;  /* 0x0000000407247223 */ /* 0x040fe20000010824 */
[----:B------:R-:W-:Y:S01]  /*13550*/  LOP3.LUT R34, R34, 0xffff0000, RZ, 0xc0, !PT ;  /* 0xffff000022227812 */ /* 0x000fe200078ec0ff */
[----:B------:R-:W-:Y:S01]  /*13560*/  FFMA.FTZ R24, R7, R6, R24 ;  /* 0x0000000607187223 */ /* 0x000fe20000010018 */
[----:B------:R-:W-:Y:S01]  /*13570*/  LOP3.LUT R101, R101, 0xffff0000, RZ, 0xc0, !PT ;  /* 0xffff000065657812 */ /* 0x000fe200078ec0ff */
[C---:B------:R-:W-:Y:S01]  /*13580*/  FMUL.FTZ R7, R29.reuse, R38 ;  /* 0x000000261d077220 */ /* 0x040fe20000410000 */
[----:B------:R-:W-:Y:S01]  /*13590*/  FMUL.FTZ R13, R30, R5 ;  /* 0x000000051e0d7220 */ /* 0x000fe20000410000 */
[----:B------:R-:W-:-:S02]  /*135a0*/  FMUL.FTZ R29, R29, R34 ;  /* 0x000000221d1d7220 */ /* 0x000fc40000410000 */
[-C--:B------:R-:W-:Y:S01]  /*135b0*/  FMUL.FTZ R4, R30, R101.reuse ;  /* 0x000000651e047220 */ /* 0x080fe20000410000 */
        /* <DEDUP_REMOVED lines=14> */
.L_x_1717:
[----:B------:R-:W-:Y:S05]  /*136a0*/  BSYNC B1 ;  /* 0x0000000000017941 */ /* 0x000fea0003800000 */
.L_x_1716:
[----:B------:R-:W-:Y:S05]  /*136b0*/  @P1 BRA `(.L_x_1683) ;  /* 0x0000000400bc1947 */ /* 0x000fea0003800000 */
[----:B---3--:R-:W3:Y:S04]  /*136c0*/  LDL R5, [R1+0x48] ;  /* 0x0000480001057983 */ /* 0x008ee80000100800 */
[----:B-1----:R-:W4:Y:S01]  /*136d0*/  LDL R38, [R1+0x80] ;  /* 0x0000800001267983 */ /* 0x002f220000100800 */
[----:B------:R-:W-:Y:S01]  /*136e0*/  IMAD.SHL.U32 R4, R3, 0x40, RZ ;  /* 0x0000004003047824 */ /* 0x000fe200078e00ff */
[----:B------:R-:W-:Y:S02]  /*136f0*/  SHF.R.S32.HI R6, RZ, 0x1f, R3 ;  /* 0x0000001fff067819 */ /* 0x000fe40000011403 */
[----:B--2---:R-:W-:Y:S02]  /*13700*/  SHF.R.U64 R20, R72, 0x10, R73 ;  /* 0x0000001048147819 */ /* 0x004fe40000001249 */
[----:B------:R-:W-:-:S02]  /*13710*/  LOP3.LUT R7, R4, 0x1c0, RZ, 0xc0, !PT ;  /* 0x000001c004077812 */ /* 0x000fc400078ec0ff */
[----:B------:R-:W-:Y:S02]  /*13720*/  LEA.HI R6, R6, R3, RZ, 0x3 ;  /* 0x0000000306067211 */ /* 0x000fe400078f18ff */
[--C-:B------:R-:W-:Y:S02]  /*13730*/  SHF.R.U64 R28, R8, 0x10, R9.reuse ;  /* 0x00000010081c7819 */ /* 0x100fe40000001209 */
[----:B------:R-:W-:Y:S01]  /*13740*/  SHF.R.U32.HI R8, RZ, 0x10, R9 ;  /* 0x00000010ff087819 */ /* 0x000fe20000011609 */
[----:B------:R-:W-:Y:S01]  /*13750*/  IMAD.SHL.U32 R6, R6, 0x40, RZ ;  /* 0x0000004006067824 */ /* 0x000fe200078e00ff */
[----:B------:R-:W-:Y:S02]  /*13760*/  PRMT R25, R85, 0x5410, R20 ;  /* 0x0000541055197816 */ /* 0x000fe40000000014 */
[----:B------:R-:W-:Y:S02]  /*13770*/  PRMT R28, R21, 0x5410, R28 ;  /* 0x00005410151c7816 */ /* 0x000fe4000000001c */
[----:B------:R-:W-:Y:S01]  /*13780*/  LOP3.LUT R6, R6, 0xfffffe00, RZ, 0xc0, !PT ;  /* 0xfffffe0006067812 */ /* 0x000fe200078ec0ff */
[----:B------:R-:W-:Y:S01]  /*13790*/  IMAD.U32 R26, R25, 0x10000, RZ ;  /* 0x00010000191a7824 */ /* 0x000fe200078e00ff */
[----:B------:R-:W-:Y:S01]  /*137a0*/  SHF.R.U32.HI R72, RZ, 0x10, R73 ;  /* 0x00000010ff487819 */ /* 0x000fe20000011649 */
[----:B------:R-:W-:Y:S01]  /*137b0*/  IMAD.U32 R30, R28, 0x10000, RZ ;  /* 0x000100001c1e7824 */ /* 0x000fe200078e00ff */
[----:B------:R-:W-:-:S02]  /*137c0*/  PRMT R29, R21, 0x5432, R8 ;  /* 0x00005432151d7816 */ /* 0x000fc40000000008 */
[--C-:B------:R-:W-:Y:S02]  /*137d0*/  SHF.R.U64 R27, R74, 0x10, R75.reuse ;  /* 0x000000104a1b7819 */ /* 0x100fe4000000124b */
[----:B------:R-:W-:Y:S01]  /*137e0*/  SHF.R.U32.HI R75, RZ, 0x10, R75 ;  /* 0x00000010ff4b7819 */ /* 0x000fe2000001164b */
[----:B------:R-:W-:Y:S01]  /*137f0*/  IMAD.U32 R31, R29, 0x10000, RZ ;  /* 0x000100001d1f7824 */ /* 0x000fe200078e00ff */
[----:B------:R-:W-:Y:S02]  /*13800*/  PRMT R85, R85, 0x5432, R72 ;  /* 0x0000543255557816 */ /* 0x000fe40000000048 */
[C---:B------:R-:W-:Y:S02]  /*13810*/  PRMT R27, R86.reuse, 0x5410, R27 ;  /* 0x00005410561b7816 */ /* 0x040fe4000000001b */
[----:B------:R-:W-:Y:S02]  /*13820*/  PRMT R86, R86, 0x5432, R75 ;  /* 0x0000543256567816 */ /* 0x000fe4000000004b */
[----:B------:R-:W-:-:S02]  /*13830*/  LOP3.LUT R25, R25, 0xffff0000, RZ, 0xc0, !PT ;  /* 0xffff000019197812 */ /* 0x000fc400078ec0ff */
[----:B---3--:R-:W-:-:S04]  /*13840*/  LEA.HI R0, R0, R5, RZ, 0x1d ;  /* 0x0000000500007211 */ /* 0x008fc800078fe8ff */
        /* <DEDUP_REMOVED lines=9> */
[----:B----4-:R-:W1:Y:S03]  /*138e0*/  LDS.128 R4, [R38] ;  /* 0x0000000026047984 */ /* 0x010e660000000c00 */
[----:B------:R-:W-:Y:S01]  /*138f0*/  IMAD R0, R3, 0x2, R16 ;  /* 0x0000000203007824 */ /* 0x000fe200078e0210 */
[--C-:B------:R-:W-:Y:S02]  /*13900*/  SHF.R.U64 R3, R10, 0x10, R11.reuse ;  /* 0x000000100a037819 */ /* 0x100fe4000000120b */
[----:B------:R-:W-:Y:S02]  /*13910*/  SHF.R.U32.HI R11, RZ, 0x10, R11 ;  /* 0x00000010ff0b7819 */ /* 0x000fe4000001160b */
[----:B------:R-:W2:Y:S01]  /*13920*/  LDS.128 R12, [R0+0x10400] ;  /* 0x01040000000c7984 */ /* 0x000ea20000000c00 */
[----:B------:R-:W-:-:S02]  /*13930*/  PRMT R32, R84, 0x5410, R3 ;  /* 0x0000541054207816 */ /* 0x000fc40000000003 */
[----:B------:R-:W-:-:S05]  /*13940*/  PRMT R84, R84, 0x5432, R11 ;  /* 0x0000543254547816 */ /* 0x000fca000000000b */
        /* <DEDUP_REMOVED lines=14> */
[C---:B------:R-:W-:Y:S01]  /*13a30*/  FMUL.FTZ R34, R11.reuse, R30 ;  /* 0x0000001e0b227220 */ /* 0x040fe20000410000 */
[----:B------:R-:W-:Y:S01]  /*13a40*/  FMUL.FTZ R36, R11, R26 ;  /* 0x0000001a0b247220 */ /* 0x000fe20000410000 */
[----:B------:R-:W-:-:S02]  /*13a50*/  IMAD.U32 R11, R85, 0x10000, RZ ;  /* 0x00010000550b7824 */ /* 0x000fc400078e00ff */
[----:B------:R-:W-:Y:S01]  /*13a60*/  FMUL.FTZ R35, R20, R31 ;  /* 0x0000001f14237220 */ /* 0x000fe20000410000 */
[----:B------:R-:W-:Y:S02]  /*13a70*/  IMAD.U32 R24, R15, 0x10000, RZ ;  /* 0x000100000f187824 */ /* 0x000fe400078e00ff */
[C---:B------:R-:W-:Y:S01]  /*13a80*/  FFMA.FTZ R34, R3.reuse, R26, -R34 ;  /* 0x0000001a03227223 */ /* 0x040fe20000010822 */
[----:B------:R-:W-:Y:S01]  /*13a90*/  FFMA.FTZ R36, R3, R30, R36 ;  /* 0x0000001e03247223 */ /* 0x000fe20000010024 */
[----:B------:R-:W-:Y:S02]  /*13aa0*/  IMAD.U32 R3, R86, 0x10000, RZ ;  /* 0x0001000056037824 */ /* 0x000fe400078e00ff */
[-C--:B------:R-:W-:Y:S01]  /*13ab0*/  FMUL.FTZ R37, R20, R11.reuse ;  /* 0x0000000b14257220 */ /* 0x080fe20000410000 */
[----:B------:R-:W-:Y:S01]  /*13ac0*/  FFMA.FTZ R35, R8, R11, -R35 ;  /* 0x0000000b08237223 */ /* 0x000fe20000010823 */
[----:B------:R-:W-:Y:S01]  /*13ad0*/  FMUL.FTZ R39, R24, R33 ;  /* 0x0000002118277220 */ /* 0x000fe20000410000 */
[----:B------:R-:W-:Y:S01]  /*13ae0*/  LOP3.LUT R11, R28, 0xffff0000, RZ, 0xc0, !PT ;  /* 0xffff00001c0b7812 */ /* 0x000fe200078ec0ff */
[----:B------:R-:W-:Y:S01]  /*13af0*/  FMUL.FTZ R24, R24, R3 ;  /* 0x0000000318187220 */ /* 0x000fe20000410000 */
[----:B------:R-:W-:Y:S01]  /*13b00*/  LOP3.LUT R20, R29, 0xffff0000, RZ, 0xc0, !PT ;  /* 0xffff00001d147812 */ /* 0x000fe200078ec0ff */
[----:B------:R-:W-:Y:S01]  /*13b10*/  FFMA.FTZ R37, R8, R31, R37 ;  /* 0x0000001f08257223 */ /* 0x000fe20000010025 */
[----:B------:R-:W-:Y:S01]  /*13b20*/  FFMA.FTZ R39, R10, R3, -R39 ;  /* 0x000000030a277223 */ /* 0x000fe20000010827 */
[C---:B------:R-:W-:Y:S01]  /*13b30*/  FMUL.FTZ R3, R12.reuse, R11 ;  /* 0x0000000b0c037220 */ /* 0x040fe20000410000 */
[----:B------:R-:W-:Y:S01]  /*13b40*/  LOP3.LUT R8, R85, 0xffff0000, RZ, 0xc0, !PT ;  /* 0xffff000055087812 */ /* 0x000fe200078ec0ff */
[----:B------:R-:W-:Y:S01]  /*13b50*/  FMUL.FTZ R29, R12, R25 ;  /* 0x000000190c1d7220 */ /* 0x000fe20000410000 */
[----:B------:R-:W-:-:S02]  /*13b60*/  IMAD.U32 R21, R14, 0x10000, RZ ;  /* 0x000100000e157824 */ /* 0x000fc400078e00ff */
[----:B------:R-:W-:Y:S01]  /*13b70*/  FFMA.FTZ R33, R10, R33, R24 ;  /* 0x000000210a217223 */ /* 0x000fe20000010018 */
[----:B------:R-:W-:Y:S02]  /*13b80*/  IMAD.U32 R12, R32, 0x10000, RZ ;  /* 0x00010000200c7824 */ /* 0x000fe400078e00ff */
[----:B------:R-:W-:Y:S01]  /*13b90*/  FMUL.FTZ R24, R13, R20 ;  /* 0x000000140d187220 */ /* 0x000fe20000410000 */
[C---:B------:R-:W-:Y:S01]  /*13ba0*/  FFMA.FTZ R25, R4.reuse, R25, -R3 ;  /* 0x0000001904197223 */ /* 0x040fe20000010803 */
[----:B------:R-:W-:Y:S02]  /*13bb0*/  IMAD.U32 R10, R27, 0x10000, RZ ;  /* 0x000100001b0a7824 */ /* 0x000fe400078e00ff */
[----:B------:R-:W-:Y:S01]  /*13bc0*/  FFMA.FTZ R29, R4, R11, R29 ;  /* 0x0000000b041d7223 */ /* 0x000fe2000001001d */
[----:B------:R-:W-:Y:S01]  /*13bd0*/  LOP3.LUT R14, R14, 0xffff0000, RZ, 0xc0, !PT ;  /* 0xffff00000e0e7812 */ /* 0x000fe200078ec0ff */
[----:B------:R-:W-:Y:S01]  /*13be0*/  FMUL.FTZ R13, R13, R8 ;  /* 0x000000080d0d7220 */ /* 0x000fe20000410000 */
[----:B------:R-:W-:Y:S01]  /*13bf0*/  LOP3.LUT R15, R15, 0xffff0000, RZ, 0xc0, !PT ;  /* 0xffff00000f0f7812 */ /* 0x000fe200078ec0ff */
[----:B------:R-:W-:Y:S01]  /*13c00*/  FMUL.FTZ R4, R21, R12 ;  /* 0x0000000c15047220 */ /* 0x000fe20000410000 */
[----:B------:R-:W-:Y:S01]  /*13c10*/  LOP3.LUT R3, R32, 0xffff0000, RZ, 0xc0, !PT ;  /* 0xffff000020037812 */ /* 0x000fe200078ec0ff */
[----:B------:R-:W-:Y:S01]  /*13c20*/  FFMA.FTZ R24, R5, R8, -R24 ;  /* 0x0000000805187223 */ /* 0x000fe20000010818 */
[----:B------:R-:W-:Y:S01]  /*13c30*/  LOP3.LUT R27, R27, 0xffff0000, RZ, 0xc0, !PT ;  /* 0xffff00001b1b7812 */ /* 0x000fe200078ec0ff */
[----:B------:R-:W-:Y:S01]  /*13c40*/  FMUL.FTZ R8, R21, R10 ;  /* 0x0000000a15087220 */ /* 0x000fe20000410000 */
[----:B------:R-:W-:Y:S01]  /*13c50*/  LOP3.LUT R86, R86, 0xffff0000, RZ, 0xc0, !PT ;  /* 0xffff000056567812 */ /* 0x000fe200078ec0ff */
[----:B------:R-:W-:Y:S01]  /*13c60*/  FFMA.FTZ R20, R5, R20, R13 ;  /* 0x0000001405147223 */ /* 0x000fe2000001000d */
[----:B------:R-:W-:Y:S01]  /*13c70*/  FFMA.FTZ R10, R9, R10, -R4 ;  /* 0x0000000a090a7223 */ /* 0x000fe20000010804 */
[C---:B------:R-:W-:Y:S01]  /*13c80*/  FMUL.FTZ R5, R14.reuse, R3 ;  /* 0x000000030e057220 */ /* 0x040fe20000410000 */
[C---:B------:R-:W-:Y:S01]  /*13c90*/  FMUL.FTZ R4, R15.reuse, R84 ;  /* 0x000000540f047220 */ /* 0x040fe20000410000 */
[-C--:B------:R-:W-:Y:S01]  /*13ca0*/  FMUL.FTZ R14, R14, R27.reuse ;  /* 0x0000001b0e0e7220 */ /* 0x080fe20000410000 */
[-C--:B------:R-:W-:Y:S01]  /*13cb0*/  FMUL.FTZ R15, R15, R86.reuse ;  /* 0x000000560f0f7220 */ /* 0x080fe20000410000 */
[C---:B------:R-:W-:Y:S01]  /*13cc0*/  FFMA.FTZ R27, R6.reuse, R27, -R5 ;  /* 0x0000001b061b7223 */ /* 0x040fe20000010805 */
[----:B------:R-:W-:Y:S01]  /*13cd0*/  FFMA.FTZ R86, R7, R86, -R4 ;  /* 0x0000005607567223 */ /* 0x000fe20000010804 */
[----:B------:R-:W-:Y:S01]  /*13ce0*/  FFMA.FTZ R12, R9, R12, R8 ;  /* 0x0000000c090c7223 */ /* 0x000fe20000010008 */
        /* <DEDUP_REMOVED lines=12> */
.L_x_1683:
[----:B------:R-:W-:Y:S05]  /*13db0*/  BSYNC B0 ;  /* 0x0000000000007941 */ /* 0x000fea0003800000 */
.L_x_1643:
[----:B------:R-:W-:Y:S01]  /*13dc0*/  @!PT LDS RZ, [RZ] ;  /* 0x00000000fffff984 */ /* 0x000fe20000000800 */
[----:B------:R-:W-:Y:S01]  /*13dd0*/  @!PT LDS RZ, [RZ] ;  /* 0x00000000fffff984 */ /* 0x000fe20000000800 */
[----:B------:R-:W-:Y:S01]  /*13de0*/  @!PT LDS RZ, [RZ] ;  /* 0x00000000fffff984 */ /* 0x000fe20000000800 */
[----:B------:R-:W-:Y:S01]  /*13df0*/  @!PT LDS RZ, [RZ] ;  /* 0x00000000fffff984 */ /* 0x000fe20000000800 */
[----:B------:R1:W-:Y:S06]  /*13e00*/  MEMBAR.ALL.CTA ;  /* 0x0000000000007992 */ /* 0x0003ec0000008000 */
[----:B-1----:R-:W1:Y:S01]  /*13e10*/  FENCE.VIEW.ASYNC.S ;  /* 0x00000000000073c6 */ /* 0x002e620000000000 */
[----:B------:R-:W-:Y:S05]  /*13e20*/  WARPSYNC.ALL ;  /* 0x0000000000007948 */ /* 0x000fea0003800000 */
[----:B-1----:R-:W-:Y:S06]  /*13e30*/  BAR.SYNC.DEFER_BLOCKING 0xd, 0x100 ;  /* 0x0344000000007b1d */ /* 0x002fec0000010000 */
.L_x_1640:
[----:B----4-:R-:W4:Y:S02]  /*13e40*/  LDL R0, [R1+0x20] ;  /* 0x0000200001007983 */ /* 0x010f240000100800 */
[----:B----4-:R-:W-:-:S13]  /*13e50*/  R2UR UR4, R0 ;  /* 0x00000000000472ca */ /* 0x010fda00000e0000 */
[----:B------:R-:W-:-:S05]  /*13e60*/  IMAD.U32 R0, RZ, RZ, UR4 ;  /* 0x00000004ff007e24 */ /* 0x000fca000f8e00ff */
[----:B------:R-:W-:-:S13]  /*13e70*/  ISETP.NE.AND P0, PT, R0, 0x3, PT ;  /* 0x000000030000780c */ /* 0x000fda0003f05270 */
[----:B------:R-:W-:Y:S05]  /*13e80*/  @!P0 BRA `(.L_x_1718) ;  /* 0x0000000000048947 */ /* 0x000fea0003800000 */
[----:B------:R-:W-:Y:S01]  /*13e90*/  BPT.TRAP 0x1 ;  /* 0x000000040000795c */ /* 0x000fe20000300000 */
.L_x_1718:
[----:B------:R-:W-:Y:S01]  /*13ea0*/  IMAD R0, R22, 0x8, R16 ;  /* 0x0000000816007824 */ /* 0x000fe200078e0210 */
[----:B01----:R-:W-:-:S04]  /*13eb0*/  SHF.L.U32 R3, R218, 0x1f, RZ ;  /* 0x0000001fda037819 */ /* 0x003fc800000006ff */
[----:B------:R0:W1:Y:S01]  /*13ec0*/  SYNCS.PHASECHK.TRANS64.TRYWAIT P2, [R0+URZ+0x30830], R3 ;  /* 0x03083003000075a7 */ /* 0x000062000804017f */
[----:B------:R-:W-:Y:S05]  /*13ed0*/  @!P0 BRA `(.L_x_1719) ;  /* 0x0000000000048947 */ /* 0x000fea0003800000 */
[----:B------:R-:W-:Y:S01]  /*13ee0*/  BPT.TRAP 0x1 ;  /* 0x000000040000795c */ /* 0x000fe20000300000 */
.L_x_1719:
[----:B---3--:R-:W3:Y:S02]  /*13ef0*/  S2R R4, SR_TID.X ;  /* 0x0000000000047919 */ /* 0x008ee40000002100 */
[----:B---3--:R-:W-:-:S04]  /*13f00*/  LOP3.LUT R4, R4, 0x7f, RZ, 0xc0, !PT ;  /* 0x0000007f04047812 */ /* 0x008fc800078ec0ff */
[----:B------:R-:W-:Y:S01]  /*13f10*/  ISETP.NE.AND P1, PT, R4, RZ, PT ;  /* 0x000000ff0400720c */ /* 0x000fe20003f25270 */
[----:B-1----:R-:W-:-:S12]  /*13f20*/  @P2 BRA `(.L_x_1720) ;  /* 0x0000000000082947 */ /* 0x002fd80003800000 */
[----:B------:R-:W1:Y:S02]  /*13f30*/  SYNCS.PHASECHK.TRANS64.TRYWAIT P2, [R0+URZ+0x30830], R3 ;  /* 0x03083003000075a7 */ /* 0x000e64000804017f */
[----:B-1----:R-:W-:Y:S05]  /*13f40*/  @!P2 BRA `(.L_x_1721) ;  /* 0x000001c40058a947 */ /* 0x002fea0003800000 */
.L_x_1720:
[----:B------:R-:W-:Y:S05]  /*13f50*/  WARPSYNC.ALL ;  /* 0x0000000000007948 */ /* 0x000fea0003800000 */
[----:B01----:R-:W-:Y:S01]  /*13f60*/  VIADD R3, R16, 0x20400 ;  /* 0x0002040010037836 */ /* 0x003fe20000000000 */
[----:B------:R-:W3:Y:S04]  /*13f70*/  LDL R66, [R1+0x34] ;  /* 0x0000340001427983 */ /* 0x000ee80000100800 */
[----:B------:R-:W-:Y:S01]  /*13f80*/  SHF.R.U32.HI R3, RZ, 0x4, R3 ;  /* 0x00000004ff037819 */ /* 0x000fe20000011603 */
[----:B------:R-:W3:Y:S01]  /*13f90*/  LDL R78, [R1+0x14] ;  /* 0x00001400014e7983 */ /* 0x000ee20000100800 */
[----:B------:R-:W-:Y:S01]  /*13fa0*/  LOP3.LUT R6, R2, 0x10000, RZ, 0xfc, !PT ;  /* 0x0001000002067812 */ /* 0x000fe200078efcff */
[----:B------:R-:W-:Y:S01]  /*13fb0*/  IMAD.MOV.U32 R7, RZ, RZ, 0x40000040 ;  /* 0x40000040ff077424 */ /* 0x000fe200078e00ff */
[----:B------:R-:W-:Y:S01]  /*13fc0*/  LOP3.LUT R3, R3, 0x3fff, RZ, 0xc0, !PT ;  /* 0x00003fff03037812 */ /* 0x000fe200078ec0ff */
[----:B--2--5:R-:W-:Y:S01]  /*13fd0*/  WARPGROUP.ARRIVE ;  /* 0x00000000000079c5 */ /* 0x024fe20000000000 */
[C---:B------:R-:W-:Y:S01]  /*13fe0*/  R2UR UR4, R6.reuse ;  /* 0x00000000060472ca */ /* 0x040fe200000e0000 */
[----:B------:R-:W-:Y:S01]  /*13ff0*/  VIADD R224, R6, 0x2 ;  /* 0x0000000206e07836 */ /* 0x000fe20000000000 */
[----:B------:R-:W-:Y:S01]  /*14000*/  LOP3.LUT R237, R3, 0x10000, RZ, 0xfc, !PT ;  /* 0x0001000003ed7812 */ /* 0x000fe200078efcff */
[----:B------:R-:W-:Y:S01]  /*14010*/  IMAD.MOV.U32 R3, RZ, RZ, 0x40000040 ;  /* 0x40000040ff037424 */ /* 0x000fe200078e00ff */
[----:B------:R-:W-:Y:S01]  /*14020*/  R2UR UR5, R7 ;  /* 0x00000000070572ca */ /* 0x000fe200000e0000 */
[----:B------:R-:W-:-:S02]  /*14030*/  IMAD.MOV.U32 R225, RZ, RZ, 0x40000040 ;  /* 0x40000040ffe17424 */ /* 0x000fc400078e00ff */
[----:B------:R-:W-:Y:S01]  /*14040*/  IMAD R2, R22, 0x800, R237 ;  /* 0x0000080016027824 */ /* 0x000fe200078e02ed */
[----:B------:R-:W-:Y:S01]  /*14050*/  R2UR UR7, R3 ;  /* 0x00000000030772ca */ /* 0x000fe200000e0000 */
[----:B------:R-:W-:Y:S02]  /*14060*/  IMAD.MOV.U32 R5, RZ, RZ, 0x40000040 ;  /* 0x40000040ff057424 */ /* 0x000fe400078e00ff */
[C---:B------:R-:W-:Y:S01]  /*14070*/  VIADD R4, R2.reuse, 0x2 ;  /* 0x0000000202047836 */ /* 0x040fe20000000000 */
[----:B------:R-:W-:Y:S01]  /*14080*/  R2UR UR6, R2 ;  /* 0x00000000020672ca */ /* 0x000fe200000e0000 */
[C---:B------:R-:W-:Y:S02]  /*14090*/  VIADD R222, R6.reuse, 0x4 ;  /* 0x0000000406de7836 */ /* 0x040fe40000000000 */
[----:B------:R-:W-:Y:S02]  /*140a0*/  IMAD.MOV.U32 R223, RZ, RZ, 0x40000040 ;  /* 0x40000040ffdf7424 */ /* 0x000fe400078e00ff */
[----:B------:R-:W-:-:S02]  /*140b0*/  VIADD R216, R6, 0x6 ;  /* 0x0000000606d87836 */ /* 0x000fc40000000000 */
[----:B------:R-:W-:Y:S02]  /*140c0*/  IMAD.MOV.U32 R217, RZ, RZ, 0x40000040 ;  /* 0x40000040ffd97424 */ /* 0x000fe400078e00ff */
[----:B------:R-:W-:Y:S02]  /*140d0*/  VIADD R214, R6, 0x400 ;  /* 0x0000040006d67836 */ /* 0x000fe40000000000 */
[----:B------:R-:W-:Y:S02]  /*140e0*/  IMAD.MOV.U32 R215, RZ, RZ, 0x40000040 ;  /* 0x40000040ffd77424 */ /* 0x000fe400078e00ff */
[----:B------:R-:W-:Y:S01]  /*140f0*/  HGMMA.64x64x16.F32.BF16 R24, gdesc[UR4], RZ, !UPT, gsb0 ;  /* 0x00e00000041879f0 */ /* 0x000fe2000c0018ff */
[----:B------:R-:W-:Y:S01]  /*14100*/  R2UR UR4, R224 ;  /* 0x00000000e00472ca */ /* 0x000fe200000e0000 */
[----:B------:R-:W-:Y:S01]  /*14110*/  VIADD R212, R6, 0x402 ;  /* 0x0000040206d47836 */ /* 0x000fe20000000000 */
[----:B------:R-:W-:Y:S01]  /*14120*/  R2UR UR5, R225 ;  /* 0x00000000e10572ca */ /* 0x000fe200000e0000 */
[----:B------:R-:W-:Y:S01]  /*14130*/  IMAD.MOV.U32 R213, RZ, RZ, 0x40000040 ;  /* 0x40000040ffd57424 */ /* 0x000fe200078e00ff */
[----:B------:R-:W-:Y:S01]  /*14140*/  R2UR UR6, R4 ;  /* 0x00000000040672ca */ /* 0x000fe200000e0000 */
[----:B------:R-:W-:Y:S01]  /*14150*/  VIADD R4, R2, 0x4 ;  /* 0x0000000402047836 */ /* 0x000fe20000000000 */
[----:B------:R-:W-:Y:S01]  /*14160*/  R2UR UR7, R5 ;  /* 0x00000000050772ca */ /* 0x000fe200000e0000 */
[----:B------:R-:W-:-:S02]  /*14170*/  IMAD.MOV.U32 R5, RZ, RZ, 0x40000040 ;  /* 0x40000040ff057424 */ /* 0x000fc400078e00ff */
[C---:B------:R-:W-:Y:S02]  /*14180*/  VIADD R210, R6.reuse, 0x404 ;  /* 0x0000040406d27836 */ /* 0x040fe40000000000 */
[----:B------:R-:W-:Y:S02]  /*14190*/  IMAD.MOV.U32 R211, RZ, RZ, 0x40000040 ;  /* 0x40000040ffd37424 */ /* 0x000fe400078e00ff */
[C---:B------:R-:W-:Y:S02]  /*141a0*/  VIADD R208, R6.reuse, 0x406 ;  /* 0x0000040606d07836 */ /* 0x040fe40000000000 */
[----:B------:R-:W-:Y:S02]  /*141b0*/  IMAD.MOV.U32 R209, RZ, RZ, 0x40000040 ;  /* 0x40000040ffd17424 */ /* 0x000fe400078e00ff */
[----:B------:R-:W-:Y:S02]  /*141c0*/  VIADD R206, R6, 0x800 ;  /* 0x0000080006ce7836 */ /* 0x000fe40000000000 */
        /* <DEDUP_REMOVED lines=13> */
[----:B------:R-:W-:Y:S02]  /*142a0*/  VIADD R8, R6, 0xc06 ;  /* 0x00000c0606087836 */ /* 0x000fe40000000000 */
[----:B------:R-:W-:Y:S02]  /*142b0*/  IMAD.MOV.U32 R9, RZ, RZ, 0x40000040 ;  /* 0x40000040ff097424 */ /* 0x000fe400078e00ff */
[----:B------:R-:W-:Y:S02]  /*142c0*/  IMAD.MOV.U32 R3, RZ, RZ, 0x40000040 ;  /* 0x40000040ff037424 */ /* 0x000fe400078e00ff */
[----:B------:R-:W-:Y:S02]  /*142d0*/  @!P1 VIADD R0, R0, 0x30840 ;  /* 0x0003084000009836 */ /* 0x000fe40000000000 */
[----:B------:R-:W-:-:S04]  /*142e0*/  IMAD.MOV.U32 R69, RZ, RZ, -0x40 ;  /* 0xffffffc0ff457424 */ /* 0x000fc800078e00ff */
[----:B------:R-:W-:Y:S01]  /*142f0*/  IMAD R69, R100, R69, 0x40 ;  /* 0x0000004064457424 */ /* 0x000fe200078e0245 */
[----:B------:R-:W-:Y:S02]  /*14300*/  WARPGROUP.DEPBAR.LE gsb0, 0x0 ;  /* 0x00008000000079c5 */ /* 0x000fe40000010000 */
[----:B------:R-:W-:-:S06]  /*14310*/  WARPGROUP.ARRIVE ;  /* 0x00000000000079c5 */ /* 0x000fcc0000000000 */
[----:B------:R-:W-:Y:S01]  /*14320*/  HGMMA.64x64x16.F32.BF16 R24, gdesc[UR4], R24, gsb0 ;  /* 0x00e00000041879f0 */ /* 0x000fe20008001818 */
[----:B------:R-:W-:Y:S02]  /*14330*/  R2UR UR4, R222 ;  /* 0x00000000de0472ca */ /* 0x000fe400000e0000 */
[----:B------:R-:W-:Y:S02]  /*14340*/  R2UR UR5, R223 ;  /* 0x00000000df0572ca */ /* 0x000fe400000e0000 */
[----:B------:R-:W-:Y:S01]  /*14350*/  R2UR UR6, R4 ;  /* 0x00000000040672ca */ /* 0x000fe200000e0000 */
[----:B------:R-:W-:Y:S01]  /*14360*/  VIADD R4, R2, 0x6 ;  /* 0x0000000602047836 */ /* 0x000fe20000000000 */
[----:B------:R-:W-:Y:S01]  /*14370*/  R2UR UR7, R5 ;  /* 0x00000000050772ca */ /* 0x000fe200000e0000 */
[----:B------:R-:W-:Y:S01]  /*14380*/  IMAD.MOV.U32 R5, RZ, RZ, 0x40000040 ;  /* 0x40000040ff057424 */ /* 0x000fe200078e00ff */
[----:B------:R-:W-:Y:S02]  /*14390*/  WARPGROUP.DEPBAR.LE gsb0, 0x0 ;  /* 0x00008000000079c5 */ /* 0x000fe40000010000 */
[----:B------:R-:W-:-:S09]  /*143a0*/  WARPGROUP.ARRIVE ;  /* 0x00000000000079c5 */ /* 0x000fd20000000000 */
        /* <DEDUP_REMOVED lines=94> */
[C---:B------:R-:W-:Y:S01]  /*14990*/  VIADD R4, R2.reuse, 0x604 ;  /* 0x0000060402047836 */ /* 0x040fe20000000000 */
[----:B------:R-:W-:Y:S01]  /*149a0*/  R2UR UR7, R5 ;  /* 0x00000000050772ca */ /* 0x000fe200000e0000 */
[----:B------:R-:W-:Y:S02]  /*149b0*/  IMAD.MOV.U32 R5, RZ, RZ, 0x40000040 ;  /* 0x40000040ff057424 */ /* 0x000fe400078e00ff */
[----:B------:R-:W-:Y:S01]  /*149c0*/  VIADD R2, R2, 0x606 ;  /* 0x0000060602027836 */ /* 0x000fe20000000000 */
[----:B------:R-:W-:-:S02]  /*149d0*/  WARPGROUP.DEPBAR.LE gsb0, 0x0 ;  /* 0x00008000000079c5 */ /* 0x000fc40000010000 */
[----:B------:R-:W-:-:S07]  /*149e0*/  WARPGROUP.ARRIVE ;  /* 0x00000000000079c5 */ /* 0x000fce0000000000 */
[----:B------:R-:W-:Y:S01]  /*149f0*/  HGMMA.64x64x16.F32.BF16 R24, gdesc[UR4], R24, gsb0 ;  /* 0x00e00000041879f0 */ /* 0x000fe20008001818 */
[----:B------:R-:W-:Y:S02]  /*14a00*/  R2UR UR4, R10 ;  /* 0x000000000a0472ca */ /* 0x000fe400000e0000 */
[----:B------:R-:W-:Y:S02]  /*14a10*/  R2UR UR5, R11 ;  /* 0x000000000b0572ca */ /* 0x000fe400000e0000 */
[----:B------:R-:W-:Y:S02]  /*14a20*/  R2UR UR6, R4 ;  /* 0x00000000040672ca */ /* 0x000fe400000e0000 */
[----:B------:R-:W-:Y:S01]  /*14a30*/  R2UR UR7, R5 ;  /* 0x00000000050772ca */ /* 0x000fe200000e0000 */
[----:B------:R-:W-:Y:S02]  /*14a40*/  WARPGROUP.DEPBAR.LE gsb0, 0x0 ;  /* 0x00008000000079c5 */ /* 0x000fe40000010000 */
[----:B------:R-:W-:-:S10]  /*14a50*/  WARPGROUP.ARRIVE ;  /* 0x00000000000079c5 */ /* 0x000fd40000000000 */
[----:B------:R-:W-:Y:S01]  /*14a60*/  HGMMA.64x64x16.F32.BF16 R24, gdesc[UR4], R24, gsb0 ;  /* 0x00e00000041879f0 */ /* 0x000fe20008001818 */
[----:B------:R-:W-:Y:S02]  /*14a70*/  R2UR UR4, R8 ;  /* 0x00000000080472ca */ /* 0x000fe400000e0000 */
[----:B------:R-:W-:Y:S02]  /*14a80*/  R2UR UR5, R9 ;  /* 0x00000000090572ca */ /* 0x000fe400000e0000 */
[----:B------:R-:W-:Y:S02]  /*14a90*/  R2UR UR6, R2 ;  /* 0x00000000020672ca */ /* 0x000fe400000e0000 */
[----:B------:R-:W-:Y:S01]  /*14aa0*/  R2UR UR7, R3 ;  /* 0x00000000030772ca */ /* 0x000fe200000e0000 */
[----:B------:R-:W0:Y:S02]  /*14ab0*/  LDC R2, c[0x0][0x448] ;  /* 0x00011200ff027b82 */ /* 0x000e240000000800 */
[----:B0-----:R-:W-:-:S13]  /*14ac0*/  ISETP.NE.AND P2, PT, R2, 0x1, PT ;  /* 0x000000010200780c */ /* 0x001fda0003f45270 */
[----:B------:R-:W0:Y:S01]  /*14ad0*/  @P2 LDC R3, c[0x0][0x44c] ;  /* 0x00011300ff032b82 */ /* 0x000e220000000800 */
[----:B------:R-:W-:Y:S02]  /*14ae0*/  WARPGROUP.DEPBAR.LE gsb0, 0x0 ;  /* 0x00008000000079c5 */ /* 0x000fe40000010000 */
[----:B------:R-:W-:-:S06]  /*14af0*/  WARPGROUP.ARRIVE ;  /* 0x00000000000079c5 */ /* 0x000fcc0000000000 */
[----:B------:R-:W-:Y:S01]  /*14b00*/  HGMMA.64x64x16.F32.BF16 R24, gdesc[UR4], R24, gsb0 ;  /* 0x00e00000041879f0 */ /* 0x000fe20008001818 */
[----:B------:R-:W-:Y:S02]  /*14b10*/  ULDC UR4, c[0x0][0x9d8] ;  /* 0x0002760000047ab9 */ /* 0x000fe40000000800 */
[----:B------:R-:W-:Y:S02]  /*14b20*/  WARPGROUP.DEPBAR.LE gsb0, 0x0 ;  /* 0x00008000000079c5 */ /* 0x000fe40000010000 */
[----:B------:R-:W-:Y:S01]  /*14b30*/  FMUL.FTZ R57, R25, UR4 ;  /* 0x0000000419397c20 */ /* 0x000fe20008410000 */
[----:B------:R-:W-:Y:S01]  /*14b40*/  FMUL.FTZ R58, R28, UR4 ;  /* 0x000000041c3a7c20 */ /* 0x000fe20008410000 */
[----:B------:R-:W1:Y:S01]  /*14b50*/  @P2 LDC R25, c[0x0][0x450] ;  /* 0x00011400ff192b82 */ /* 0x000e620000000800 */
[----:B------:R-:W-:Y:S01]  /*14b60*/  FMUL.FTZ R28, R34, UR4 ;  /* 0x00000004221c7c20 */ /* 0x000fe20008410000 */
[----:B------:R-:W-:Y:S01]  /*14b70*/  FMUL.FTZ R34, R46, UR4 ;  /* 0x000000042e227c20 */ /* 0x000fe20008410000 */
[----:B------:R-:W-:Y:S01]  /*14b80*/  FMUL.FTZ R46, R48, UR4 ;  /* 0x00000004302e7c20 */ /* 0x000fe20008410000 */
[----:B---3--:R-:W-:-:S02]  /*14b90*/  IMAD.IADD R48, R66, 0x1, R78 ;  /* 0x0000000142307824 */ /* 0x008fc400078e024e */
[----:B------:R-:W-:Y:S01]  /*14ba0*/  FMUL.FTZ R56, R24, UR4 ;  /* 0x0000000418387c20 */ /* 0x000fe20008410000 */
[----:B------:R-:W-:Y:S01]  /*14bb0*/  FMUL.FTZ R4, R26, UR4 ;  /* 0x000000041a047c20 */ /* 0x000fe20008410000 */
[----:B------:R-:W-:Y:S01]  /*14bc0*/  FMUL.FTZ R60, R32, UR4 ;  /* 0x00000004203c7c20 */ /* 0x000fe20008410000 */
[----:B0-----:R-:W-:-:S04]  /*14bd0*/  @P2 IMAD.HI.U32 R2, R48, R3, RZ ;  /* 0x0000000330022227 */ /* 0x001fc800078e00ff */
        /* <DEDUP_REMOVED lines=15> */
[----:B-1----:R-:W-:Y:S01]  /*14cd0*/  @P2 SHF.R.U32.HI R48, RZ, R25, R2 ;  /* 0x00000019ff302219 */ /* 0x002fe20000011602 */
[----:B------:R-:W-:Y:S01]  /*14ce0*/  FMUL.FTZ R33, R43, UR4 ;  /* 0x000000042b217c20 */ /* 0x000fe20008410000 */
[----:B------:R-:W0:Y:S01]  /*14cf0*/  LDC.64 R24, c[0x0][0x9e0] ;  /* 0x00027800ff187b82 */ /* 0x000e220000000a00 */
[----:B------:R-:W-:Y:S01]  /*14d00*/  @!P1 PRMT R2, RZ, 0x654, R0 ;  /* 0x00000654ff029816 */ /* 0x000fe20000000000 */
        /* <DEDUP_REMOVED lines=8> */
[----:B------:R-:W-:Y:S01]  /*14d90*/  ULDC UR4, c[0x0][0x9dc] ;  /* 0x0002770000047ab9 */ /* 0x000fe20000000800 */
[----:B------:R1:W-:Y:S01]  /*14da0*/  @!P1 SYNCS.ARRIVE.TRANS64.RED.A1T0 RZ, [R2+URZ], RZ ;  /* 0x000000ff02ff99a7 */ /* 0x0003e2000810043f */
[----:B------:R-:W-:Y:S01]  /*14db0*/  ULOP3.LUT UR8, URZ, UR4, URZ, 0x33, !UPT ;  /* 0x000000043f087292 */ /* 0x000fe2000f8e333f */
[----:B------:R-:W2:Y:S01]  /*14dc0*/  SHFL.IDX PT, R39, R48, RZ, 0x1c1f ;  /* 0x001c1fff30277589 */ /* 0x000ea200000e0000 */
[----:B------:R-:W3:Y:S01]  /*14dd0*/  MUFU.TANH R56, R56 ;  /* 0x0000003800387308 */ /* 0x000ee20000002400 */
[----:B------:R-:W-:-:S02]  /*14de0*/  IADD3 R66, -R230, R220, R69 ;  /* 0x000000dce6427210 */ /* 0x000fc40007ffe145 */
[----:B------:R-:W-:Y:S02]  /*14df0*/  LEA R52, R100, 0xffffffc0, 0x6 ;  /* 0xffffffc064347811 */ /* 0x000fe400078e30ff */
[----:B-1----:R-:W-:-:S03]  /*14e00*/  IADD3 R2, -R230, 0x1, R69 ;  /* 0x00000001e6027810 */ /* 0x002fc60007ffe145 */
[----:B------:R-:W1:Y:S01]  /*14e10*/  MUFU.TANH R57, R57 ;  /* 0x0000003900397308 */ /* 0x000e620000002400 */
[----:B------:R-:W-:Y:S01]  /*14e20*/  IADD3 R71, -R219, R2, R220 ;  /* 0x00000002db477210 */ /* 0x000fe20007ffe1dc */
[----:B------:R-:W-:Y:S01]  /*14e30*/  IMAD.U32 R2, RZ, RZ, UR8 ;  /* 0x00000008ff027e24 */ /* 0x000fe2000f8e00ff */
[----:B0-----:R-:W-:-:S03]  /*14e40*/  ISETP.GE.AND P3, PT, R25, 0x1, PT ;  /* 0x000000011900780c */ /* 0x001fc60003f66270 */
[C---:B------:R-:W-:Y:S01]  /*14e50*/  VIADD R54, R71.reuse, UR8 ;  /* 0x0000000847367c36 */ /* 0x040fe20008000000 */
[----:B------:R0:W-:Y:S01]  /*14e60*/  STL [R1+0x8], R2 ;  /* 0x0000080201007387 */ /* 0x0001e20000100800 */
[----:B------:R-:W4:Y:S01]  /*14e70*/  MUFU.TANH R4, R4 ;  /* 0x0000000400047308 */ /* 0x000f220000002400 */
[----:B------:R-:W-:Y:S02]  /*14e80*/  IMAD.IADD R71, R71, 0x1, R24 ;  /* 0x0000000147477824 */ /* 0x000fe400078e0218 */
[----:B--2---:R-:W-:-:S05]  /*14e90*/  IMAD.IADD R70, R54, 0x1, R39 ;  /* 0x0000000136467824 */ /* 0x004fca00078e0227 */
[----:B------:R-:W2:Y:S01]  /*14ea0*/  MUFU.TANH R5, R5 ;  /* 0x0000000500057308 */ /* 0x000ea20000002400 */
[----:B------:R-:W-:-:S07]  /*14eb0*/  VIADDMNMX R68, R39, R71, R66, PT ;  /* 0x0000004727447246 */ /* 0x000fce0003800142 */
        /* <DEDUP_REMOVED lines=27> */
[----:B------:R-:W0:Y:S01]  /*15070*/  MUFU.TANH R38, R38 ;  /* 0x0000002600267308 */ /* 0x000e220000002400 */
[----:B-1234-:R-:W-:Y:S05]  /*15080*/  @!P3 BRA `(.L_x_1722) ;  /* 0x000000000050b947 */ /* 0x01efea0003800000 */
[----:B------:R-:W-:Y:S01]  /*15090*/  IADD3 R39, -R219, R220, R39 ;  /* 0x000000dcdb277210 */ /* 0x000fe20007ffe127 */
[----:B------:R-:W-:Y:S03]  /*150a0*/  BSSY B0, `(.L_x_1723) ;  /* 0x000000e000007945 */ /* 0x000fe60003800000 */
[----:B------:R-:W-:-:S13]  /*150b0*/  ISETP.GT.AND P4, PT, R39, -0x1, PT ;  /* 0xffffffff2700780c */ /* 0x000fda0003f84270 */
[----:B------:R-:W-:Y:S05]  /*150c0*/  @P4 BRA `(.L_x_1724) ;  /* 0x00000000001c4947 */ /* 0x000fea0003800000 */
[----:B------:R-:W-:Y:S02]  /*150d0*/  ISETP.NE.AND P4, PT, R25, 0x1, PT ;  /* 0x000000011900780c */ /* 0x000fe40003f85270 */
[----:B------:R-:W-:-:S11]  /*150e0*/  LOP3.LUT R39, RZ, R39, RZ, 0x33, !PT ;  /* 0x00000027ff277212 */ /* 0x000fd600078e33ff */
[----:B0-----:R-:W0:Y:S02]  /*150f0*/  @P4 LDC.64 R2, c[0x0][0x9e8] ;  /* 0x00027a00ff024b82 */ /* 0x001e240000000a00 */
[----:B0-----:R-:W-:-:S05]  /*15100*/  @P4 IMAD.HI.U32 R2, R39, R2, RZ ;  /* 0x0000000227024227 */ /* 0x001fca00078e00ff */
[----:B------:R-:W-:-:S04]  /*15110*/  @P4 SHF.R.U32.HI R39, RZ, R3, R2 ;  /* 0x00000003ff274219 */ /* 0x000fc80000011602 */
[----:B------:R-:W-:Y:S01]  /*15120*/  LOP3.LUT R39, RZ, R39, RZ, 0x33, !PT ;  /* 0x00000027ff277212 */ /* 0x000fe200078e33ff */
[----:B------:R-:W-:Y:S06]  /*15130*/  BRA `(.L_x_1725) ;  /* 0x0000000000107947 */ /* 0x000fec0003800000 */
.L_x_1724:
[----:B------:R-:W-:-:S13]  /*15140*/  ISETP.NE.AND P4, PT, R25, 0x1, PT ;  /* 0x000000011900780c */ /* 0x000fda0003f85270 */
[----:B0-----:R-:W0:Y:S02]  /*15150*/  @P4 LDC.64 R2, c[0x0][0x9e8] ;  /* 0x00027a00ff024b82 */ /* 0x001e240000000a00 */
[----:B0-----:R-:W-:-:S05]  /*15160*/  @P4 IMAD.HI.U32 R2, R39, R2, RZ ;  /* 0x0000000227024227 */ /* 0x001fca00078e00ff */
[----:B------:R-:W-:-:S07]  /*15170*/  @P4 SHF.R.U32.HI R39, RZ, R3, R2 ;  /* 0x00000003ff274219 */ /* 0x000fce0000011602 */
.L_x_1725:
[----:B------:R-:W-:Y:S05]  /*15180*/  BSYNC B0 ;  /* 0x0000000000007941 */ /* 0x000fea0003800000 */
.L_x_1723:
[----:B------:R-:W-:-:S04]  /*15190*/  IMAD R39, R39, R25, -R52 ;  /* 0x0000001927277224 */ /* 0x000fc800078e0a34 */
[----:B------:R-:W-:-:S05]  /*151a0*/  IMAD.IADD R39, R39, 0x1, -R230 ;  /* 0x0000000127277824 */ /* 0x000fca00078e0ae6 */
[----:B------:R-:W-:Y:S02]  /*151b0*/  VIMNMX R70, R70, R39, !PT ;  /* 0x0000002746467248 */ /* 0x000fe40007fe0100 */
[----:B------:R-:W-:-:S07]  /*151c0*/  VIADDMNMX R68, R39, R25, R68, PT ;  /* 0x0000001927447246 */ /* 0x000fce0003800144 */
.L_x_1722:
[C---:B------:R-:W-:Y:S02]  /*151d0*/  ISETP.GE.AND P4, PT, R69.reuse, 0x2, PT ;  /* 0x000000024500780c */ /* 0x040fe40003f86270 */
[----:B------:R-:W-:Y:S02]  /*151e0*/  ISETP.GE.AND P6, PT, R69, 0x9, PT ;  /* 0x000000094500780c */ /* 0x000fe40003fc6270 */
[----:B------:R-:W-:Y:S02]  /*151f0*/  ISETP.GT.AND P5, PT, R70, 0x1, !P4 ;  /* 0x000000014600780c */ /* 0x000fe400067a4270 */
[----:B------:R-:W-:Y:S02]  /*15200*/  P2R R75, PR, RZ, 0x40 ;  /* 0x00000040ff4b7803 */ /* 0x000fe40000000000 */
[----:B------:R-:W-:-:S04]  /*15210*/  ISETP.LT.OR P5, PT, R68, 0x2, P5 ;  /* 0x000000024400780c */ /* 0x000fc80002fa1670 */
[----:B------:R-:W-:Y:S02]  /*15220*/  FSEL R39, R57, -INF , !P5 ;  /* 0xff80000039277808 */ /* 0x000fe40006800000 */
[----:B------:R-:W-:Y:S02]  /*15230*/  ISETP.GT.AND P5, PT, R70, 0x8, !P6 ;  /* 0x000000084600780c */ /* 0x000fe400077a4270 */
[----:B------:R-:W-:Y:S02]  /*15240*/  ISETP.GE.AND P6, PT, R69, 0xa, PT ;  /* 0x0000000a4500780c */ /* 0x000fe40003fc6270 */
[----:B------:R-:W-:-:S04]  /*15250*/  ISETP.LT.OR P5, PT, R68, 0x9, P5 ;  /* 0x000000094400780c */ /* 0x000fc80002fa1670 */
[----:B0-----:R-:W-:Y:S02]  /*15260*/  FSEL R41, R58, -INF , !P5 ;  /* 0xff8000003a297808 */ /* 0x001fe40006800000 */
        /* <DEDUP_REMOVED lines=23> */
[----:B------:R-:W-:Y:S02]  /*153e0*/  ISETP.GE.AND P6, PT, R69, 0x21, PT ;  /* 0x000000214500780c */ /* 0x000fe40003fc6270 */
        /* <DEDUP_REMOVED lines=39> */
[----:B------:R-:W-:Y:S02]  /*15660*/  ISETP.GE.AND P6, PT, R69, 0x3a, PT ;  /* 0x0000003a4500780c */ /* 0x000fe40003fc6270 */
[----:B------:R-:W0:Y:S02]  /*15670*/  SHFL.IDX PT, R69, R48, 0x1, 0x1c1f ;  /* 0x003c1f0030457f89 */ /* 0x000e2400000e0000 */
[----:B------:R-:W-:Y:S02]  /*15680*/  P2R R46, PR, RZ, 0x40 ;  /* 0x00000040ff2e7803 */ /* 0x000fe40000000000 */
[----:B------:R-:W-:-:S04]  /*15690*/  ISETP.GT.AND P6, PT, R70, 0x39, !P6 ;  /* 0x000000394600780c */ /* 0x000fc800077c4270 */
[----:B------:R-:W-:-:S04]  /*156a0*/  ISETP.LT.OR P6, PT, R68, 0x3a, P6 ;  /* 0x0000003a4400780c */ /* 0x000fc800037c1670 */
[----:B------:R-:W-:Y:S02]  /*156b0*/  FSEL R67, R67, -INF , !P6 ;  /* 0xff80000043437808 */ /* 0x000fe40007000000 */
[----:B0-----:R-:W-:Y:S01]  /*156c0*/  VIADDMNMX R66, R69, R71, R66, PT ;  /* 0x0000004745427246 */ /* 0x001fe20003800142 */
[----:B------:R-:W-:Y:S01]  /*156d0*/  IMAD.IADD R54, R54, 0x1, R69 ;  /* 0x0000000136367824 */ /* 0x000fe200078e0245 */
[----:B------:R-:W-:Y:S06]  /*156e0*/  @!P3 BRA `(.L_x_1726) ;  /* 0x000000000050b947 */ /* 0x000fec0003800000 */
[----:B------:R-:W-:Y:S01]  /*156f0*/  IADD3 R69, -R219, R220, R69 ;  /* 0x000000dcdb457210 */ /* 0x000fe20007ffe145 */
[----:B------:R-:W-:Y:S03]  /*15700*/  BSSY B0, `(.L_x_1727) ;  /* 0x000000e000007945 */ /* 0x000fe60003800000 */
        /* <DEDUP_REMOVED lines=9> */
.L_x_1728:
[----:B------:R-:W-:-:S13]  /*157a0*/  ISETP.NE.AND P6, PT, R25, 0x1, PT ;  /* 0x000000011900780c */ /* 0x000fda0003fc5270 */
[----:B------:R-:W0:Y:S02]  /*157b0*/  @P6 LDC.64 R2, c[0x0][0x9e8] ;  /* 0x00027a00ff026b82 */ /* 0x000e240000000a00 */
[----:B0-----:R-:W-:-:S05]  /*157c0*/  @P6 IMAD.HI.U32 R2, R69, R2, RZ ;  /* 0x0000000245026227 */ /* 0x001fca00078e00ff */
[----:B------:R-:W-:-:S07]  /*157d0*/  @P6 SHF.R.U32.HI R69, RZ, R3, R2 ;  /* 0x00000003ff456219 */ /* 0x000fce0000011602 */
.L_x_1729:
[----:B------:R-:W-:Y:S05]  /*157e0*/  BSYNC B0 ;  /* 0x0000000000007941 */ /* 0x000fea0003800000 */
.L_x_1727:
[----:B------:R-:W-:-:S04]  /*157f0*/  IMAD R69, R69, R25, -R52 ;  /* 0x0000001945457224 */ /* 0x000fc800078e0a34 */
[----:B------:R-:W-:-:S05]  /*15800*/  IMAD.IADD R69, R69, 0x1, -R230 ;  /* 0x0000000145457824 */ /* 0x000fca00078e0ae6 */
[----:B------:R-:W-:Y:S02]  /*15810*/  VIMNMX R54, R54, R69, !PT ;  /* 0x0000004536367248 */ /* 0x000fe40007fe0100 */
[----:B------:R-:W-:-:S07]  /*15820*/  VIADDMNMX R66, R69, R25, R66, PT ;  /* 0x0000001945427246 */ /* 0x000fce0003800142 */
.L_x_1726:
[----:B------:R-:W-:Y:S01]  /*15830*/  ISETP.GT.AND P4, PT, R54, 0x1, !P4 ;  /* 0x000000013600780c */ /* 0x000fe20006784270 */
[----:B------:R-:W-:Y:S01]  /*15840*/  ULDC UR4, c[0x0][0x988] ;  /* 0x0002620000047ab9 */ /* 0x000fe20000000800 */
[----:B------:R-:W-:Y:S02]  /*15850*/  ISETP.NE.AND P6, PT, R75, RZ, PT ;  /* 0x000000ff4b00720c */ /* 0x000fe40003fc5270 */
[----:B------:R-:W-:Y:S02]  /*15860*/  ISETP.LT.OR P4, PT, R66, 0x2, P4 ;  /* 0x000000024200780c */ /* 0x000fe40002781670 */
[----:B------:R-:W-:Y:S02]  /*15870*/  FMNMX.FTZ R2, R56, R39, !PT ;  /* 0x0000002738027209 */ /* 0x000fe40007810000 */
[----:B------:R-:W-:Y:S02]  /*15880*/  FSEL R5, R5, -INF , !P4 ;  /* 0xff80000005057808 */ /* 0x000fe40006000000 */
[----:B------:R-:W-:-:S02]  /*15890*/  ISETP.GT.AND P4, PT, R54, 0x8, !P6 ;  /* 0x000000083600780c */ /* 0x000fc40007784270 */
[----:B------:R-:W-:Y:S02]  /*158a0*/  FMNMX.FTZ R2, R41, R2, !PT ;  /* 0x0000000229027209 */ /* 0x000fe40007810000 */
[----:B------:R-:W-:Y:S02]  /*158b0*/  ISETP.LT.OR P4, PT, R66, 0x9, P4 ;  /* 0x000000094200780c */ /* 0x000fe40002781670 */
[----:B------:R-:W-:Y:S02]  /*158c0*/  FMNMX.FTZ R2, R43, R2, !PT ;  /* 0x000000022b027209 */ /* 0x000fe40007810000 */
[----:B------:R-:W-:Y:S02]  /*158d0*/  FSEL R69, R26, -INF , !P4 ;  /* 0xff8000001a457808 */ /* 0x000fe40006000000 */
[----:B------:R-:W-:Y:S02]  /*158e0*/  ISETP.NE.AND P4, PT, R58, RZ, PT ;  /* 0x000000ff3a00720c */ /* 0x000fe40003f85270 */
[----:B------:R-:W-:-:S02]  /*158f0*/  FMNMX.FTZ R2, R45, R2, !PT ;  /* 0x000000022d027209 */ /* 0x000fc40007810000 */
[----:B------:R-:W-:Y:S02]  /*15900*/  ISETP.GT.AND P4, PT, R54, 0x9, !P4 ;  /* 0x000000093600780c */ /* 0x000fe40006784270 */
[----:B------:R-:W-:Y:S02]  /*15910*/  FMNMX.FTZ R2, R47, R2, !PT ;  /* 0x000000022f027209 */ /* 0x000fe40007810000 */
[----:B------:R-:W-:Y:S02]  /*15920*/  ISETP.LT.OR P4, PT, R66, 0xa, P4 ;  /* 0x0000000a4200780c */ /* 0x000fe40002781670 */
        /* <DEDUP_REMOVED lines=21> */
[----:B------:R-:W-:Y:S02]  /*15a80*/  ISETP.NE.AND P6, PT, R50, RZ, PT ;  /* 0x000000ff3200720c */ /* 0x000fe40003fc5270 */
[----:B------:R-:W-:Y:S02]  /*15a90*/  FSEL R73, R30, -INF , !P4 ;  /* 0xff8000001e497808 */ /* 0x000fe40006000000 */
[----:B------:R-:W-:Y:S02]  /*15aa0*/  ISETP.NE.AND P4, PT, R62, RZ, PT ;  /* 0x000000ff3e00720c */ /* 0x000fe40003f85270 */
[----:B------:R-:W-:Y:S01]  /*15ab0*/  FMNMX.FTZ R30, R67, R2, !PT ;  /* 0x00000002431e7209 */ /* 0x000fe20007810000 */
[----:B------:R-:W-:Y:S01]  /*15ac0*/  IMAD.U32 R2, RZ, RZ, UR4 ;  /* 0x00000004ff027e24 */ /* 0x000fe2000f8e00ff */
[C---:B------:R-:W-:Y:S02]  /*15ad0*/  ISETP.GT.AND P4, PT, R54.reuse, 0x19, !P4 ;  /* 0x000000193600780c */ /* 0x040fe40006784270 */
[----:B------:R-:W-:Y:S01]  /*15ae0*/  ISETP.GT.AND P5, PT, R54, 0x38, !P5 ;  /* 0x000000383600780c */ /* 0x000fe20006fa4270 */
[----:B------:R-:W0:Y:S01]  /*15af0*/  SHFL.BFLY PT, R3, R30, 0x2, 0x1f ;  /* 0x0c401f001e037f89 */ /* 0x000e2200000e0000 */
[----:B------:R-:W-:-:S02]  /*15b00*/  ISETP.LT.OR P4, PT, R66, 0x1a, P4 ;  /* 0x0000001a4200780c */ /* 0x000fc40002781670 */
[----:B------:R-:W-:Y:S02]  /*15b10*/  ISETP.LT.OR P5, PT, R66, 0x39, P5 ;  /* 0x000000394200780c */ /* 0x000fe40002fa1670 */
[----:B------:R-:W-:Y:S02]  /*15b20*/  FSEL R31, R31, -INF , !P4 ;  /* 0xff8000001f1f7808 */ /* 0x000fe40006000000 */
[----:B------:R-:W-:-:S04]  /*15b30*/  ISETP.NE.AND P4, PT, R74, RZ, PT ;  /* 0x000000ff4a00720c */ /* 0x000fc80003f85270 */
[----:B------:R-:W-:-:S04]  /*15b40*/  ISETP.GT.AND P4, PT, R54, 0x20, !P4 ;  /* 0x000000203600780c */ /* 0x000fc80006784270 */
[----:B------:R-:W-:-:S04]  /*15b50*/  ISETP.LT.OR P4, PT, R66, 0x21, P4 ;  /* 0x000000214200780c */ /* 0x000fc80002781670 */
[----:B------:R-:W-:Y:S02]  /*15b60*/  FSEL R75, R32, -INF , !P4 ;  /* 0xff800000204b7808 */ /* 0x000fe40006000000 */
[----:B------:R-:W-:Y:S02]  /*15b70*/  ISETP.NE.AND P4, PT, R76, RZ, PT ;  /* 0x000000ff4c00720c */ /* 0x000fe40003f85270 */
[----:B0-----:R-:W-:Y:S02]  /*15b80*/  FMNMX.FTZ R32, R30, R3, !PT ;  /* 0x000000031e207209 */ /* 0x001fe40007810000 */
[----:B------:R-:W-:-:S03]  /*15b90*/  ISETP.GT.AND P4, PT, R54, 0x21, !P4 ;  /* 0x000000213600780c */ /* 0x000fc60006784270 */
[----:B------:R-:W0:Y:S01]  /*15ba0*/  SHFL.BFLY PT, R3, R32, 0x1, 0x1f ;  /* 0x0c201f0020037f89 */ /* 0x000e2200000e0000 */
[----:B------:R-:W-:-:S04]  /*15bb0*/  ISETP.LT.OR P4, PT, R66, 0x22, P4 ;  /* 0x000000224200780c */ /* 0x000fc80002781670 */
[----:B------:R-:W-:Y:S02]  /*15bc0*/  FSEL R33, R33, -INF , !P4 ;  /* 0xff80000021217808 */ /* 0x000fe40006000000 */
[----:B------:R-:W-:-:S04]  /*15bd0*/  ISETP.NE.AND P4, PT, R64, RZ, PT ;  /* 0x000000ff4000720c */ /* 0x000fc80003f85270 */
[----:B------:R-:W-:-:S04]  /*15be0*/  ISETP.GT.AND P4, PT, R54, 0x28, !P4 ;  /* 0x000000283600780c */ /* 0x000fc80006784270 */
[----:B------:R-:W-:-:S04]  /*15bf0*/  ISETP.LT.OR P4, PT, R66, 0x29, P4 ;  /* 0x000000294200780c */ /* 0x000fc80002781670 */
[----:B------:R-:W-:Y:S02]  /*15c00*/  FSEL R77, R34, -INF , !P4 ;  /* 0xff800000224d7808 */ /* 0x000fe40006000000 */
[----:B------:R-:W-:Y:S02]  /*15c10*/  ISETP.NE.AND P4, PT, R42, RZ, PT ;  /* 0x000000ff2a00720c */ /* 0x000fe40003f85270 */
[----:B------:R-:W1:Y:S01]  /*15c20*/  @P2 LDC R42, c[0x0][0x450] ;  /* 0x00011400ff2a2b82 */ /* 0x000e620000000800 */
[----:B0-----:R-:W-:Y:S02]  /*15c30*/  FMNMX.FTZ R3, R32, R3, !PT ;  /* 0x0000000320037209 */ /* 0x001fe40007810000 */
[----:B------:R-:W-:-:S03]  /*15c40*/  ISETP.GT.AND P4, PT, R54, 0x29, !P4 ;  /* 0x000000293600780c */ /* 0x000fc60006784270 */
[----:B------:R-:W-:Y:S01]  /*15c50*/  FMUL.FTZ R28, R3, R2 ;  /* 0x00000002031c7220 */ /* 0x000fe20000410000 */
[----:B------:R-:W-:-:S04]  /*15c60*/  ISETP.LT.OR P4, PT, R66, 0x2a, P4 ;  /* 0x0000002a4200780c */ /* 0x000fc80002781670 */
[----:B------:R-:W-:Y:S02]  /*15c70*/  FSEL R35, R35, -INF , !P4 ;  /* 0xff80000023237808 */ /* 0x000fe40006000000 */
[----:B------:R-:W-:-:S04]  /*15c80*/  ISETP.NE.AND P4, PT, R44, RZ, PT ;  /* 0x000000ff2c00720c */ /* 0x000fc80003f85270 */
[----:B------:R-:W-:-:S04]  /*15c90*/  ISETP.GT.AND P4, PT, R54, 0x30, !P4 ;  /* 0x000000303600780c */ /* 0x000fc80006784270 */
[----:B------:R-:W-:-:S04]  /*15ca0*/  ISETP.LT.OR P4, PT, R66, 0x31, P4 ;  /* 0x000000314200780c */ /* 0x000fc80002781670 */
[----:B------:R-:W-:Y:S02]  /*15cb0*/  FSEL R37, R37, -INF , !P4 ;  /* 0xff80000025257808 */ /* 0x000fe40006000000 */
[----:B------:R-:W-:Y:S02]  /*15cc0*/  ISETP.GT.AND P4, PT, R54, RZ, !P6 ;  /* 0x000000ff3600720c */ /* 0x000fe40007784270 */
[----:B------:R-:W-:Y:S02]  /*15cd0*/  ISETP.NE.AND P6, PT, R46, RZ, PT ;  /* 0x000000ff2e00720c */ /* 0x000fe40003fc5270 */
[----:B------:R-:W-:Y:S02]  /*15ce0*/  ISETP.LT.OR P4, PT, R66, 0x1, P4 ;  /* 0x000000014200780c */ /* 0x000fe40002781670 */
[----:B------:R-:W-:Y:S02]  /*15cf0*/  ISETP.GT.AND P6, PT, R54, 0x39, !P6 ;  /* 0x000000393600780c */ /* 0x000fe400077c4270 */
[----:B------:R-:W-:-:S02]  /*15d00*/  FSEL R26, R4, -INF , !P4 ;  /* 0xff800000041a7808 */ /* 0x000fc40006000000 */
[----:B------:R-:W-:Y:S02]  /*15d10*/  FSETP.NEU.FTZ.AND P4, PT, R3, -INF , PT ;  /* 0xff8000000300780b */ /* 0x000fe40003f9d000 */
[----:B------:R-:W-:Y:S02]  /*15d20*/  FMNMX.FTZ R4, R26, R5, !PT ;  /* 0x000000051a047209 */ /* 0x000fe40007810000 */
[----:B------:R-:W-:Y:S02]  /*15d30*/  FSEL R28, R28, RZ, P4 ;  /* 0x000000ff1c1c7208 */ /* 0x000fe40002000000 */
[----:B------:R-:W-:Y:S02]  /*15d40*/  FMNMX.FTZ R4, R69, R4, !PT ;  /* 0x0000000445047209 */ /* 0x000fe40007810000 */
[----:B------:R-:W-:Y:S01]  /*15d50*/  ISETP.NE.AND P4, PT, R40, RZ, PT ;  /* 0x000000ff2800720c */ /* 0x000fe20003f85270 */
[--C-:B------:R-:W-:Y:S01]  /*15d60*/  FFMA.FTZ R81, R39, R2, -R28.reuse ;  /* 0x0000000227517223 */ /* 0x100fe2000001081c */
[----:B------:R-:W-:Y:S01]  /*15d70*/  FMNMX.FTZ R4, R27, R4, !PT ;  /* 0x000000041b047209 */ /* 0x000fe20007810000 */
[-CC-:B------:R-:W-:Y:S01]  /*15d80*/  FFMA.FTZ R196, R56, R2.reuse, -R28.reuse ;  /* 0x0000000238c47223 */ /* 0x180fe2000001081c */
[----:B------:R-:W-:Y:S01]  /*15d90*/  ISETP.GT.AND P4, PT, R54, 0x31, !P4 ;  /* 0x000000313600780c */ /* 0x000fe20006784270 */
[--C-:B------:R-:W-:Y:S01]  /*15da0*/  FFMA.FTZ R198, R41, R2, -R28.reuse ;  /* 0x0000000229c67223 */ /* 0x100fe2000001081c */
[----:B------:R-:W-:Y:S01]  /*15db0*/  FMNMX.FTZ R4, R71, R4, !PT ;  /* 0x0000000447047209 */ /* 0x000fe20007810000 */
[----:B------:R-:W-:Y:S01]  /*15dc0*/  MUFU.EX2 R81, R81 ;  /* 0x0000005100517308 */ /* 0x000fe20000000800 */
[----:B------:R-:W-:Y:S01]  /*15dd0*/  ISETP.LT.OR P4, PT, R66, 0x32, P4 ;  /* 0x000000324200780c */ /* 0x000fe20002781670 */
[--C-:B------:R-:W-:Y:S01]  /*15de0*/  FFMA.FTZ R41, R43, R2, -R28.reuse ;  /* 0x000000022b297223 */ /* 0x100fe2000001081c */
[----:B------:R-:W-:Y:S01]  /*15df0*/  FMNMX.FTZ R4, R29, R4, !PT ;  /* 0x000000041d047209 */ /* 0x000fe20007810000 */
[-CC-:B------:R-:W-:Y:S01]  /*15e00*/  FFMA.FTZ R192, R45, R2.reuse, -R28.reuse ;  /* 0x000000022dc07223 */ /* 0x180fe2000001081c */
[----:B------:R-:W-:Y:S01]  /*15e10*/  FSEL R79, R36, -INF , !P4 ;  /* 0xff800000244f7808 */ /* 0x000fe20006000000 */
[--C-:B------:R-:W-:Y:S01]  /*15e20*/  FFMA.FTZ R43, R47, R2, -R28.reuse ;  /* 0x000000022f2b7223 */ /* 0x100fe2000001081c */
[----:B------:R-:W-:Y:S01]  /*15e30*/  FMNMX.FTZ R4, R73, R4, !PT ;  /* 0x0000000449047209 */ /* 0x000fe20007810000 */
[----:B------:R-:W0:Y:S01]  /*15e40*/  MUFU.EX2 R196, R196 ;  /* 0x000000c400c47308 */ /* 0x000e220000000800 */
[----:B------:R-:W-:Y:S01]  /*15e50*/  ISETP.LT.OR P6, PT, R66, 0x3a, P6 ;  /* 0x0000003a4200780c */ /* 0x000fe200037c1670 */
[--C-:B------:R-:W-:Y:S01]  /*15e60*/  FFMA.FTZ R194, R49, R2, -R28.reuse ;  /* 0x0000000231c27223 */ /* 0x100fe2000001081c */
[----:B------:R-:W-:Y:S01]  /*15e70*/  FMNMX.FTZ R4, R31, R4, !PT ;  /* 0x000000041f047209 */ /* 0x000fe20007810000 */
[-CC-:B------:R-:W-:Y:S01]  /*15e80*/  FFMA.FTZ R45, R51, R2.reuse, -R28.reuse ;  /* 0x00000002332d7223 */ /* 0x180fe2000001081c */
[----:B------:R-:W-:Y:S01]  /*15e90*/  FSEL R39, R0, -INF , !P5 ;  /* 0xff80000000277808 */ /* 0x000fe20006800000 */
[--C-:B------:R-:W-:Y:S01]  /*15ea0*/  FFMA.FTZ R188, R53, R2, -R28.reuse ;  /* 0x0000000235bc7223 */ /* 0x100fe2000001081c */
[----:B------:R-:W-:Y:S01]  /*15eb0*/  FMNMX.FTZ R4, R75, R4, !PT ;  /* 0x000000044b047209 */ /* 0x000fe20007810000 */
[----:B------:R-:W2:Y:S01]  /*15ec0*/  MUFU.EX2 R198, R198 ;  /* 0x000000c600c67308 */ /* 0x000ea20000000800 */
[----:B------:R-:W-:Y:S01]  /*15ed0*/  FSEL R83, R38, -INF , !P6 ;  /* 0xff80000026537808 */ /* 0x000fe20007000000 */
[--C-:B------:R-:W-:Y:S01]  /*15ee0*/  FFMA.FTZ R47, R55, R2, -R28.reuse ;  /* 0x00000002372f7223 */ /* 0x100fe2000001081c */
[----:B------:R-:W-:Y:S01]  /*15ef0*/  FMNMX.FTZ R4, R33, R4, !PT ;  /* 0x0000000421047209 */ /* 0x000fe20007810000 */
[-CC-:B------:R-:W-:Y:S01]  /*15f00*/  FFMA.FTZ R190, R57, R2.reuse, -R28.reuse ;  /* 0x0000000239be7223 */ /* 0x180fe2000001081c */
[-CC-:B------:R-:W-:Y:S01]  /*15f10*/  FFMA.FTZ R49, R59, R2.reuse, -R28.reuse ;  /* 0x000000023b317223 */ /* 0x180fe2000001081c */
[--C-:B------:R-:W-:Y:S01]  /*15f20*/  FFMA.FTZ R184, R61, R2, -R28.reuse ;  /* 0x000000023db87223 */ /* 0x100fe2000001081c */
[----:B------:R-:W-:Y:S01]  /*15f30*/  FMNMX.FTZ R4, R77, R4, !PT ;  /* 0x000000044d047209 */ /* 0x000fe20007810000 */
[----:B------:R-:W3:Y:S01]  /*15f40*/  MUFU.EX2 R41, R41 ;  /* 0x0000002900297308 */ /* 0x000ee20000000800 */
[-CC-:B------:R-:W-:Y:S01]  /*15f50*/  FFMA.FTZ R51, R65, R2.reuse, -R28.reuse ;  /* 0x0000000241337223 */ /* 0x180fe2000001081c */
[--C-:B------:R-:W-:Y:S01]  /*15f60*/  FFMA.FTZ R186, R63, R2, -R28.reuse ;  /* 0x000000023fba7223 */ /* 0x100fe2000001081c */
[----:B------:R-:W-:Y:S01]  /*15f70*/  FMNMX.FTZ R4, R35, R4, !PT ;  /* 0x0000000423047209 */ /* 0x000fe20007810000 */
[----:B------:R-:W-:-:S03]  /*15f80*/  FFMA.FTZ R53, R67, R2, -R28 ;  /* 0x0000000243357223 */ /* 0x000fc6000001081c */
[----:B------:R-:W-:Y:S01]  /*15f90*/  FMNMX.FTZ R4, R37, R4, !PT ;  /* 0x0000000425047209 */ /* 0x000fe20007810000 */
[----:B------:R-:W4:Y:S03]  /*15fa0*/  MUFU.EX2 R192, R192 ;  /* 0x000000c000c07308 */ /* 0x000f260000000800 */
[----:B------:R-:W-:-:S04]  /*15fb0*/  FMNMX.FTZ R4, R79, R4, !PT ;  /* 0x000000044f047209 */ /* 0x000fc80007810000 */
[----:B------:R-:W-:Y:S01]  /*15fc0*/  FMNMX.FTZ R4, R39, R4, !PT ;  /* 0x0000000427047209 */ /* 0x000fe20007810000 */
[----:B------:R-:W5:Y:S03]  /*15fd0*/  MUFU.EX2 R43, R43 ;  /* 0x0000002b002b7308 */ /* 0x000f660000000800 */
[----:B------:R-:W-:-:S05]  /*15fe0*/  FMNMX.FTZ R4, R83, R4, !PT ;  /* 0x0000000453047209 */ /* 0x000fca0007810000 */
[----:B------:R-:W1:Y:S01]  /*15ff0*/  SHFL.BFLY PT, R85, R4, 0x2, 0x1f ;  /* 0x0c401f0004557f89 */ /* 0x000e6200000e0000 */
[----:B------:R-:W5:Y:S08]  /*16000*/  MUFU.EX2 R194, R194 ;  /* 0x000000c200c27308 */ /* 0x000f700000000800 */
[----:B------:R-:W5:Y:S08]  /*16010*/  MUFU.EX2 R45, R45 ;  /* 0x0000002d002d7308 */ /* 0x000f700000000800 */
[----:B------:R-:W-:Y:S01]  /*16020*/  MUFU.EX2 R188, R188 ;  /* 0x000000bc00bc7308 */ /* 0x000fe20000000800 */
[----:B-1----:R-:W-:-:S07]  /*16030*/  FMNMX.FTZ R85, R4, R85, !PT ;  /* 0x0000005504557209 */ /* 0x002fce0007810000 */
[----:B------:R-:W-:Y:S01]  /*16040*/  MUFU.EX2 R47, R47 ;  /* 0x0000002f002f7308 */ /* 0x000fe20000000800 */
[----:B------:R-:W1:Y:S07]  /*16050*/  SHFL.BFLY PT, R4, R85, 0x1, 0x1f ;  /* 0x0c201f0055047f89 */ /* 0x000e6e00000e0000 */
[----:B------:R-:W-:Y:S08]  /*16060*/  MUFU.EX2 R190, R190 ;  /* 0x000000be00be7308 */ /* 0x000ff00000000800 */
[----:B------:R-:W-:Y:S08]  /*16070*/  MUFU.EX2 R49, R49 ;  /* 0x0000003100317308 */ /* 0x000ff00000000800 */
[----:B------:R-:W-:Y:S01]  /*16080*/  MUFU.EX2 R184, R184 ;  /* 0x000000b800b87308 */ /* 0x000fe20000000800 */
[----:B-1----:R-:W-:-:S04]  /*16090*/  FMNMX.FTZ R4, R85, R4, !PT ;  /* 0x0000000455047209 */ /* 0x002fc80007810000 */
[C---:B------:R-:W-:Y:S01]  /*160a0*/  FSETP.NEU.FTZ.AND P4, PT, R4.reuse, -INF , PT ;  /* 0xff8000000400780b */ /* 0x040fe20003f9d000 */
[----:B------:R-:W-:Y:S02]  /*160b0*/  FMUL.FTZ R30, R4, R2 ;  /* 0x00000002041e7220 */ /* 0x000fe40000410000 */
[----:B------:R-:W-:Y:S03]  /*160c0*/  MUFU.EX2 R51, R51 ;  /* 0x0000003300337308 */ /* 0x000fe60000000800 */
[----:B------:R-:W-:-:S05]  /*160d0*/  FSEL R30, R30, RZ, P4 ;  /* 0x000000ff1e1e7208 */ /* 0x000fca0002000000 */
[----:B------:R-:W-:Y:S01]  /*160e0*/  MUFU.EX2 R186, R186 ;  /* 0x000000ba00ba7308 */ /* 0x000fe20000000800 */
[-CC-:B------:R-:W-:Y:S01]  /*160f0*/  FFMA.FTZ R197, R26, R2.reuse, -R30.reuse ;  /* 0x000000021ac57223 */ /* 0x180fe2000001081e */
[-CC-:B------:R-:W-:Y:S01]  /*16100*/  FFMA.FTZ R0, R5, R2.reuse, -R30.reuse ;  /* 0x0000000205007223 */ /* 0x180fe2000001081e */
[-CC-:B------:R-:W-:Y:S01]  /*16110*/  FFMA.FTZ R199, R69, R2.reuse, -R30.reuse ;  /* 0x0000000245c77223 */ /* 0x180fe2000001081e */
[-CC-:B------:R-:W-:Y:S01]  /*16120*/  FFMA.FTZ R26, R27, R2.reuse, -R30.reuse ;  /* 0x000000021b1a7223 */ /* 0x180fe2000001081e */
[-CC-:B------:R-:W-:Y:S01]  /*16130*/  FFMA.FTZ R193, R71, R2.reuse, -R30.reuse ;  /* 0x0000000247c17223 */ /* 0x180fe2000001081e */
[----:B0-----:R-:W-:Y:S01]  /*16140*/  FADD.FTZ R5, R196, R81 ;  /* 0x00000051c4057221 */ /* 0x001fe20000010000 */
[-CC-:B------:R-:W-:Y:S01]  /*16150*/  FFMA.FTZ R28, R29, R2.reuse, -R30.reuse ;  /* 0x000000021d1c7223 */ /* 0x180fe2000001081e */
[----:B------:R-:W-:Y:S01]  /*16160*/  MUFU.EX2 R197, R197 ;  /* 0x000000c500c57308 */ /* 0x000fe20000000800 */
[-CC-:B------:R-:W-:Y:S01]  /*16170*/  FFMA.FTZ R195, R73, R2.reuse, -R30.reuse ;  /* 0x0000000249c37223 */ /* 0x180fe2000001081e */
[----:B--2---:R-:W-:Y:S01]  /*16180*/  FADD.FTZ R36, R198, R5 ;  /* 0x00000005c6247221 */ /* 0x004fe20000010000 */
[-CC-:B------:R-:W-:Y:S01]  /*16190*/  FFMA.FTZ R32, R31, R2.reuse, -R30.reuse ;  /* 0x000000021f207223 */ /* 0x180fe2000001081e */
[-CC-:B------:R-:W-:Y:S01]  /*161a0*/  FFMA.FTZ R189, R75, R2.reuse, -R30.reuse ;  /* 0x000000024bbd7223 */ /* 0x180fe2000001081e */
[-C--:B------:R-:W-:Y:S01]  /*161b0*/  FFMA.FTZ R34, R33, R2.reuse, -R30 ;  /* 0x0000000221227223 */ /* 0x080fe2000001081e */
[----:B---3--:R-:W-:Y:S01]  /*161c0*/  FADD.FTZ R5, R41, R36 ;  /* 0x0000002429057221 */ /* 0x008fe20000010000 */
[-CC-:B------:R-:W-:Y:S01]  /*161d0*/  FFMA.FTZ R191, R77, R2.reuse, -R30.reuse ;  /* 0x000000024dbf7223 */ /* 0x180fe2000001081e */
[----:B------:R-:W0:Y:S01]  /*161e0*/  MUFU.EX2 R0, R0 ;  /* 0x0000000000007308 */ /* 0x000e220000000800 */
[-CC-:B------:R-:W-:Y:S01]  /*161f0*/  FFMA.FTZ R36, R35, R2.reuse, -R30.reuse ;  /* 0x0000000223247223 */ /* 0x180fe2000001081e */
[----:B----4-:R-:W-:Y:S01]  /*16200*/  FADD.FTZ R40, R192, R5 ;  /* 0x00000005c0287221 */ /* 0x010fe20000010000 */
[----:B------:R-:W1:Y:S01]  /*16210*/  @P2 LDC R31, c[0x0][0x44c] ;  /* 0x00011300ff1f2b82 */ /* 0x000e620000000800 */
[-CC-:B------:R-:W-:Y:S01]  /*16220*/  FFMA.FTZ R185, R37, R2.reuse, -R30.reuse ;  /* 0x0000000225b97223 */ /* 0x180fe2000001081e */
[-C--:B------:R-:W-:Y:S01]  /*16230*/  FFMA.FTZ R79, R79, R2.reuse, -R30 ;  /* 0x000000024f4f7223 */ /* 0x080fe2000001081e */
[----:B-----5:R-:W-:Y:S01]  /*16240*/  FADD.FTZ R27, R43, R40 ;  /* 0x000000282b1b7221 */ /* 0x020fe20000010000 */
[-CC-:B------:R-:W-:Y:S01]  /*16250*/  FFMA.FTZ R39, R39, R2.reuse, -R30.reuse ;  /* 0x0000000227277223 */ /* 0x180fe2000001081e */
[----:B------:R-:W2:Y:S01]  /*16260*/  MUFU.EX2 R199, R199 ;  /* 0x000000c700c77308 */ /* 0x000ea20000000800 */
[----:B------:R-:W-:Y:S01]  /*16270*/  FFMA.FTZ R83, R83, R2, -R30 ;  /* 0x0000000253537223 */ /* 0x000fe2000001081e */
[----:B------:R-:W-:Y:S01]  /*16280*/  FADD.FTZ R40, R194, R27 ;  /* 0x0000001bc2287221 */ /* 0x000fe20000010000 */
[----:B------:R-:W-:Y:S01]  /*16290*/  IMAD.MOV.U32 R29, RZ, RZ, R78 ;  /* 0x000000ffff1d7224 */ /* 0x000fe200078e004e */
[----:B------:R-:W-:-:S02]  /*162a0*/  F2FP.BF16.F32.PACK_AB R196, R81, R196 ;  /* 0x000000c451c4723e */ /* 0x000fc400000010ff */
[----:B------:R-:W-:Y:S01]  /*162b0*/  FADD.FTZ R27, R45, R40 ;  /* 0x000000282d1b7221 */ /* 0x000fe20000010000 */
[----:B------:R-:W-:Y:S01]  /*162c0*/  F2FP.BF16.F32.PACK_AB R198, R41, R198 ;  /* 0x000000c629c6723e */ /* 0x000fe200000010ff */
[----:B------:R-:W3:Y:S01]  /*162d0*/  MUFU.EX2 R26, R26 ;  /* 0x0000001a001a7308 */ /* 0x000ee20000000800 */
[----:B0-----:R-:W-:Y:S01]  /*162e0*/  FADD.FTZ R38, R197, R0 ;  /* 0x00000000c5267221 */ /* 0x001fe20000010000 */
[----:B------:R-:W-:Y:S01]  /*162f0*/  FADD.FTZ R40, R188, R27 ;  /* 0x0000001bbc287221 */ /* 0x000fe20000010000 */
[----:B------:R-:W-:Y:S02]  /*16300*/  F2FP.BF16.F32.PACK_AB R197, R0, R197 ;  /* 0x000000c500c5723e */ /* 0x000fe400000010ff */
[----:B------:R-:W-:Y:S01]  /*16310*/  F2FP.BF16.F32.PACK_AB R192, R43, R192 ;  /* 0x000000c02bc0723e */ /* 0x000fe200000010ff */
[----:B------:R-:W-:Y:S01]  /*16320*/  FADD.FTZ R27, R47, R40 ;  /* 0x000000282f1b7221 */ /* 0x000fe20000010000 */
[----:B------:R-:W-:Y:S01]  /*16330*/  F2FP.BF16.F32.PACK_AB R194, R45, R194 ;  /* 0x000000c22dc2723e */ /* 0x000fe200000010ff */
[----:B------:R-:W0:Y:S01]  /*16340*/  MUFU.EX2 R193, R193 ;  /* 0x000000c100c17308 */ /* 0x000e220000000800 */
[----:B--2---:R-:W-:Y:S01]  /*16350*/  FADD.FTZ R5, R199, R38 ;  /* 0x00000026c7057221 */ /* 0x004fe20000010000 */
[----:B------:R-:W-:Y:S01]  /*16360*/  FADD.FTZ R40, R190, R27 ;  /* 0x0000001bbe287221 */ /* 0x000fe20000010000 */
[----:B-1----:R-:W-:Y:S01]  /*16370*/  @P2 IMAD.HI.U32 R31, R78, R31, RZ ;  /* 0x0000001f4e1f2227 */ /* 0x002fe200078e00ff */
[----:B------:R-:W-:-:S03]  /*16380*/  F2FP.BF16.F32.PACK_AB R188, R47, R188 ;  /* 0x000000bc2fbc723e */ /* 0x000fc600000010ff */
[C---:B------:R-:W-:Y:S01]  /*16390*/  FADD.FTZ R27, R49.reuse, R40 ;  /* 0x00000028311b7221 */ /* 0x040fe20000010000 */
[----:B------:R-:W-:Y:S01]  /*163a0*/  F2FP.BF16.F32.PACK_AB R190, R49, R190 ;  /* 0x000000be31be723e */ /* 0x000fe200000010ff */
[----:B------:R-:W1:Y:S01]  /*163b0*/  MUFU.EX2 R28, R28 ;  /* 0x0000001c001c7308 */ /* 0x000e620000000800 */
[----:B---3--:R-:W-:Y:S01]  /*163c0*/  FADD.FTZ R38, R26, R5 ;  /* 0x000000051a267221 */ /* 0x008fe20000010000 */
[----:B------:R-:W-:Y:S01]  /*163d0*/  FADD.FTZ R40, R184, R27 ;  /* 0x0000001bb8287221 */ /* 0x000fe20000010000 */
[----:B------:R-:W-:Y:S02]  /*163e0*/  @P2 SHF.R.U32.HI R29, RZ, R42, R31 ;  /* 0x0000002aff1d2219 */ /* 0x000fe4000001161f */
[C---:B------:R-:W-:Y:S01]  /*163f0*/  F2FP.BF16.F32.PACK_AB R184, R51.reuse, R184 ;  /* 0x000000b833b8723e */ /* 0x040fe200000010ff */
[----:B------:R-:W-:Y:S01]  /*16400*/  FADD.FTZ R27, R51, R40 ;  /* 0x00000028331b7221 */ /* 0x000fe20000010000 */
[----:B------:R-:W-:Y:S01]  /*16410*/  F2FP.BF16.F32.PACK_AB R199, R26, R199 ;  /* 0x000000c71ac7723e */ /* 0x000fe200000010ff */
[----:B------:R-:W2:Y:S01]  /*16420*/  MUFU.EX2 R195, R195 ;  /* 0x000000c300c37308 */ /* 0x000ea20000000800 */
[----:B0-----:R-:W-:Y:S01]  /*16430*/  FADD.FTZ R5, R193, R38 ;  /* 0x00000026c1057221 */ /* 0x001fe20000010000 */
[----:B------:R-:W-:-:S02]  /*16440*/  IMAD.IADD R29, R154, 0x1, R29 ;  /* 0x000000019a1d7824 */ /* 0x000fc400078e021d */
[----:B------:R-:W-:Y:S02]  /*16450*/  FADD.FTZ R42, R186, R27 ;  /* 0x0000001bba2a7221 */ /* 0x000fe40000010000 */
[----:B------:R-:W-:Y:S02]  /*16460*/  IMAD.IADD R24, R29, 0x1, R24 ;  /* 0x000000011d187824 */ /* 0x000fe400078e0218 */
[----:B------:R-:W0:Y:S01]  /*16470*/  MUFU.EX2 R32, R32 ;  /* 0x0000002000207308 */ /* 0x000e220000000800 */
[C---:B-1----:R-:W-:Y:S01]  /*16480*/  FADD.FTZ R38, R28.reuse, R5 ;  /* 0x000000051c267221 */ /* 0x042fe20000010000 */
[----:B------:R-:W-:-:S06]  /*16490*/  F2FP.BF16.F32.PACK_AB R193, R28, R193 ;  /* 0x000000c11cc1723e */ /* 0x000fcc00000010ff */
        /* <DEDUP_REMOVED lines=21> */
[----:B-1----:R-:W-:-:S04]  /*165f0*/  FADD.FTZ R5, R39, R0 ;  /* 0x0000000027057221 */ /* 0x002fc80000010000 */
[C---:B--2---:R-:W-:Y:S01]  /*16600*/  FADD.FTZ R226, R38.reuse, R5 ;  /* 0x0000000526e27221 */ /* 0x044fe20000010000 */
[----:B------:R-:W-:Y:S01]  /*16610*/  F2FP.BF16.F32.PACK_AB R187, R38, R39 ;  /* 0x0000002726bb723e */ /* 0x000fe200000010ff */
[----:B------:R-:W-:Y:S02]  /*16620*/  VIADD R5, R100, 0xfffffffe ;  /* 0xfffffffe64057836 */ /* 0x000fe40000000000 */
[C---:B0-----:R-:W-:Y:S01]  /*16630*/  FADD.FTZ R227, R53.reuse, R42 ;  /* 0x0000002a35e37221 */ /* 0x041fe20000010000 */
[----:B------:R-:W-:Y:S01]  /*16640*/  F2FP.BF16.F32.PACK_AB R186, R53, R186 ;  /* 0x000000ba35ba723e */ /* 0x000fe200000010ff */
        /* <DEDUP_REMOVED lines=12> */
.L_x_1732:
[----:B------:R-:W-:-:S13]  /*16710*/  ISETP.NE.AND P4, PT, R25, 0x1, PT ;  /* 0x000000011900780c */ /* 0x000fda0003f85270 */
[----:B------:R-:W0:Y:S02]  /*16720*/  @P4 LDC.64 R26, c[0x0][0x9e8] ;  /* 0x00027a00ff1a4b82 */ /* 0x000e240000000a00 */
[----:B0-----:R-:W-:-:S05]  /*16730*/  @P4 IMAD.HI.U32 R26, R0, R26, RZ ;  /* 0x0000001a001a4227 */ /* 0x001fca00078e00ff */
[----:B------:R-:W-:-:S07]  /*16740*/  @P4 SHF.R.U32.HI R0, RZ, R27, R26 ;  /* 0x0000001bff004219 */ /* 0x000fce000001161a */
.L_x_1733:
[----:B------:R-:W-:Y:S05]  /*16750*/  BSYNC B0 ;  /* 0x0000000000007941 */ /* 0x000fea0003800000 */
.L_x_1731:
[----:B------:R-:W-:-:S05]  /*16760*/  IMAD R25, R0, R25, R25 ;  /* 0x0000001900197224 */ /* 0x000fca00078e0219 */
[----:B------:R-:W-:-:S07]  /*16770*/  VIMNMX R24, R24, R25, PT ;  /* 0x0000001918187248 */ /* 0x000fce0003fe0100 */
.L_x_1730:
[----:B------:R-:W2:Y:S01]  /*16780*/  LDL R26, [R1+0x38] ;  /* 0x00003800011a7983 */ /* 0x000ea20000100800 */
[----:B------:R-:W-:Y:S01]  /*16790*/  SHF.R.S32.HI R25, RZ, 0x1f, R24 ;  /* 0x0000001fff197819 */ /* 0x000fe20000011418 */
[----:B------:R-:W-:Y:S01]  /*167a0*/  BSSY B0, `(.L_x_1734) ;  /* 0x000033d000007945 */ /* 0x000fe20003800000 */
[----:B------:R-:W-:Y:S01]  /*167b0*/  IMAD.MOV.U32 R0, RZ, RZ, 0x3f800000 ;  /* 0x3f800000ff007424 */ /* 0x000fe200078e00ff */
[----:B------:R-:W-:Y:S02]  /*167c0*/  CS2R R150, SRZ ;  /* 0x0000000000967805 */ /* 0x000fe4000001ff00 */
        /* <DEDUP_REMOVED lines=64> */
[----:B--2---:R-:W-:Y:S02]  /*16bd0*/  VIMNMX R26, R26, R24, !PT ;  /* 0x000000181a1a7248 */ /* 0x004fe40007fe0100 */
[----:B------:R-:W-:Y:S02]  /*16be0*/  CS2R R24, SRZ ;  /* 0x0000000000187805 */ /* 0x000fe4000001ff00 */
[----:B------:R-:W-:Y:S01]  /*16bf0*/  ISETP.GE.AND P4, PT, R5, R26, PT ;  /* 0x0000001a0500720c */ /* 0x000fe20003f86270 */
[----:B------:R0:W-:Y:S02]  /*16c00*/  STL [R1+0x18], R26 ;  /* 0x0000181a01007387 */ /* 0x0001e40000100800 */
[----:B0-----:R-:W-:-:S10]  /*16c10*/  CS2R R26, SRZ ;  /* 0x00000000001a7805 */ /* 0x001fd4000001ff00 */
[----:B------:R-:W-:Y:S05]  /*16c20*/  @!P4 BRA `(.L_x_1735) ;  /* 0x0000002c00d0c947 */ /* 0x000fea0003800000 */
[----:B------:R-:W-:Y:S01]  /*16c30*/  BSSY B1, `(.L_x_1736) ;  /* 0x00002ef000017945 */ /* 0x000fe20003800000 */
[----:B------:R-:W-:Y:S02]  /*16c40*/  IMAD.MOV.U32 R0, RZ, RZ, 0x3f800000 ;  /* 0x3f800000ff007424 */ /* 0x000fe400078e00ff */
[----:B------:R-:W-:-:S07]  /*16c50*/  IMAD.MOV.U32 R151, RZ, RZ, RZ ;  /* 0x000000ffff977224 */ /* 0x000fce00078e00ff */
.L_x_1755:
[----:B------:R-:W-:-:S05]  /*16c60*/  VIADD R232, R22, 0x1 ;  /* 0x0000000116e87836 */ /* 0x000fca0000000000 */
[----:B------:R-:W-:-:S04]  /*16c70*/  ISETP.NE.AND P4, PT, R232, 0x2, PT ;  /* 0x00000002e800780c */ /* 0x000fc80003f85270 */
[----:B------:R-:W-:Y:S02]  /*16c80*/  SEL R231, RZ, 0x1, P4 ;  /* 0x00000001ffe77807 */ /* 0x000fe40002000000 */
[----:B------:R-:W-:Y:S02]  /*16c90*/  SEL R232, R232, RZ, P4 ;  /* 0x000000ffe8e87207 */ /* 0x000fe40002000000 */
[----:B------:R-:W-:Y:S01]  /*16ca0*/  LOP3.LUT R231, R218, R231, RZ, 0x3c, !PT ;  /* 0x000000e7dae77212 */ /* 0x000fe200078e3cff */
[----:B------:R-:W-:Y:S06]  /*16cb0*/  @!P0 BRA `(.L_x_1737) ;  /* 0x0000000000048947 */ /* 0x000fec0003800000 */
[----:B------:R-:W-:Y:S01]  /*16cc0*/  BPT.TRAP 0x1 ;  /* 0x000000040000795c */ /* 0x000fe20000300000 */
.L_x_1737:
[----:B------:R-:W-:Y:S01]  /*16cd0*/  IMAD R2, R232, 0x8, R16 ;  /* 0x00000008e8027824 */ /* 0x000fe200078e0210 */
[----:B------:R-:W-:-:S04]  /*16ce0*/  SHF.L.U32 R154, R231, 0x1f, RZ ;  /* 0x0000001fe79a7819 */ /* 0x000fc800000006ff */
[----:B------:R0:W1:Y:S01]  /*16cf0*/  SYNCS.PHASECHK.TRANS64.TRYWAIT P4, [R2+URZ+0x30830], R154 ;  /* 0x0308309a020075a7 */ /* 0x000062000808017f */
[----:B------:R-:W-:Y:S05]  /*16d00*/  @!P0 BRA `(.L_x_1738) ;  /* 0x0000000000048947 */ /* 0x000fea0003800000 */
[----:B------:R-:W-:Y:S01]  /*16d10*/  BPT.TRAP 0x1 ;  /* 0x000000040000795c */ /* 0x000fe20000300000 */
.L_x_1738:
[----:B------:R-:W-:Y:S01]  /*16d20*/  IMAD R153, R232, 0x800, R237 ;  /* 0x00000800e8997824 */ /* 0x000fe200078e02ed */
[----:B------:R-:W-:Y:S03]  /*16d30*/  BSSY B2, `(.L_x_1739) ;  /* 0x0000006000027945 */ /* 0x000fe60003800000 */
[C---:B------:R-:W-:Y:S02]  /*16d40*/  VIADD R158, R153.reuse, 0x2 ;  /* 0x00000002999e7836 */ /* 0x040fe40000000000 */
[----:B------:R-:W-:Y:S01]  /*16d50*/  VIADD R157, R153, 0x4 ;  /* 0x00000004999d7836 */ /* 0x000fe20000000000 */
[----:B-1----:R-:W-:Y:S06]  /*16d60*/  @P4 BRA `(.L_x_1740) ;  /* 0x0000000000084947 */ /* 0x002fec0003800000 */
[----:B------:R-:W1:Y:S02]  /*16d70*/  SYNCS.PHASECHK.TRANS64.TRYWAIT P4, [R2+URZ+0x30830], R154 ;  /* 0x0308309a020075a7 */ /* 0x000e64000808017f */
[----:B-1----:R-:W-:Y:S05]  /*16d80*/  @!P4 BRA `(.L_x_1741) ;  /* 0x0000019400dcc947 */ /* 0x002fea0003800000 */
.L_x_1740:
[----:B------:R-:W-:Y:S05]  /*16d90*/  BSYNC B2 ;  /* 0x0000000000027941 */ /* 0x000fea0003800000 */
.L_x_1739:
[----:B01----:R-:W-:Y:S02]  /*16da0*/  IMAD.MOV.U32 R154, RZ, RZ, R153 ;  /* 0x000000ffff9a7224 */ /* 0x003fe400078e0099 */
[-C--:B------:R-:W-:Y:S01]  /*16db0*/  FMUL.FTZ R24, R24, R152.reuse ;  /* 0x0000009818187220 */ /* 0x080fe20000410000 */
[----:B------:R-:W-:Y:S02]  /*16dc0*/  VIADD R156, R153, 0x6 ;  /* 0x00000006999c7836 */ /* 0x000fe40000000000 */
[-C--:B------:R-:W-:Y:S01]  /*16dd0*/  FMUL.FTZ R25, R25, R152.reuse ;  /* 0x0000009819197220 */ /* 0x080fe20000410000 */
[----:B------:R-:W-:Y:S01]  /*16de0*/  IMAD.MOV.U32 R155, RZ, RZ, 0x40000040 ;  /* 0x40000040ff9b7424 */ /* 0x000fe200078e00ff */
[----:B------:R-:W-:Y:S01]  /*16df0*/  R2UR UR6, R154 ;  /* 0x000000009a0672ca */ /* 0x000fe200000e0000 */
[----:B------:R-:W-:Y:S01]  /*16e00*/  IMAD.MOV.U32 R154, RZ, RZ, R158 ;  /* 0x000000ffff9a7224 */ /* 0x000fe200078e009e */
[----:B------:R-:W-:Y:S01]  /*16e10*/  R2UR UR10, R156 ;  /* 0x000000009c0a72ca */ /* 0x000fe200000e0000 */
[----:B------:R-:W-:Y:S01]  /*16e20*/  VIADD R158, R153, 0x204 ;  /* 0x00000204999e7836 */ /* 0x000fe20000000000 */
[----:B------:R-:W-:Y:S01]  /*16e30*/  R2UR UR5, R155 ;  /* 0x000000009b0572ca */ /* 0x000fe200000e0000 */
[C---:B------:R-:W-:Y:S01]  /*16e40*/  VIADD R156, R153.reuse, 0x202 ;  /* 0x00000202999c7836 */ /* 0x040fe20000000000 */
[----:B------:R-:W-:Y:S01]  /*16e50*/  R2UR UR4, R154 ;  /* 0x000000009a0472ca */ /* 0x000fe200000e0000 */
[----:B------:R-:W-:Y:S01]  /*16e60*/  IMAD.MOV.U32 R154, RZ, RZ, R157 ;  /* 0x000000ffff9a7224 */ /* 0x000fe200078e009d */
[----:B------:R-:W-:Y:S01]  /*16e70*/  R2UR UR22, R158 ;  /* 0x000000009e1672ca */ /* 0x000fe200000e0000 */
[----:B------:R-:W-:Y:S01]  /*16e80*/  IMAD.MOV.U32 R157, RZ, RZ, 0x40000040 ;  /* 0x40000040ff9d7424 */ /* 0x000fe200078e00ff */
[----:B------:R-:W-:Y:S01]  /*16e90*/  R2UR UR18, R156 ;  /* 0x000000009c1272ca */ /* 0x000fe200000e0000 */
[C---:B------:R-:W-:Y:S01]  /*16ea0*/  VIADD R158, R153.reuse, 0x400 ;  /* 0x00000400999e7836 */ /* 0x040fe20000000000 */
[----:B------:R-:W-:Y:S01]  /*16eb0*/  R2UR UR8, R154 ;  /* 0x000000009a0872ca */ /* 0x000fe200000e0000 */
[----:B------:R-:W-:Y:S01]  /*16ec0*/  VIADD R154, R153, 0x200 ;  /* 0x00000200999a7836 */ /* 0x000fe20000000000 */
[----:B------:R-:W-:Y:S01]  /*16ed0*/  R2UR UR11, R157 ;  /* 0x000000009d0b72ca */ /* 0x000fe200000e0000 */
[C---:B------:R-:W-:Y:S01]  /*16ee0*/  VIADD R156, R153.reuse, 0x402 ;  /* 0x00000402999c7836 */ /* 0x040fe20000000000 */
[----:B------:R-:W-:Y:S01]  /*16ef0*/  R2UR UR30, R158 ;  /* 0x000000009e1e72ca */ /* 0x000fe200000e0000 */
[C---:B------:R-:W-:Y:S01]  /*16f00*/  VIADD R158, R153.reuse, 0x406 ;  /* 0x00000406999e7836 */ /* 0x040fe20000000000 */
[----:B------:R-:W-:Y:S01]  /*16f10*/  R2UR UR14, R154 ;  /* 0x000000009a0e72ca */ /* 0x000fe200000e0000 */
[----:B------:R-:W-:Y:S01]  /*16f20*/  VIADD R154, R153, 0x206 ;  /* 0x00000206999a7836 */ /* 0x000fe20000000000 */
[----:B------:R-:W-:Y:S01]  /*16f30*/  MOV R228, UR10 ;  /* 0x0000000a00e47c02 */ /* 0x000fe20008000f00 */
[----:B------:R-:W-:Y:S01]  /*16f40*/  UMOV UR10, UR4 ;  /* 0x00000004000a7c82 */ /* 0x000fe20008000000 */
[----:B------:R-:W-:Y:S01]  /*16f50*/  R2UR UR7, R155 ;  /* 0x000000009b0772ca */ /* 0x000fe200000e0000 */
[----:B------:R-:W-:Y:S01]  /*16f60*/  IMAD.MOV.U32 R159, RZ, RZ, 0x40000040 ;  /* 0x40000040ff9f7424 */ /* 0x000fe200078e00ff */
[----:B------:R-:W-:Y:S01]  /*16f70*/  R2UR UR26, R154 ;  /* 0x000000009a1a72ca */ /* 0x000fe200000e0000 */
[C---:B------:R-:W-:Y:S01]  /*16f80*/  VIADD R154, R153.reuse, 0x404 ;  /* 0x00000404999a7836 */ /* 0x040fe20000000000 */
[----:B------:R-:W-:Y:S01]  /*16f90*/  R2UR UR34, R156 ;  /* 0x000000009c2272ca */ /* 0x000fe200000e0000 */
[C---:B------:R-:W-:Y:S01]  /*16fa0*/  VIADD R156, R153.reuse, 0x604 ;  /* 0x00000604999c7836 */ /* 0x040fe20000000000 */
[----:B------:R-:W-:Y:S01]  /*16fb0*/  MOV R229, UR11 ;  /* 0x0000000b00e57c02 */ /* 0x000fe20008000f00 */
[----:B------:R-:W-:Y:S01]  /*16fc0*/  UMOV UR11, UR5 ;  /* 0x00000005000b7c82 */ /* 0x000fe20008000000 */
[----:B------:R-:W-:Y:S01]  /*16fd0*/  R2UR UR38, R154 ;  /* 0x000000009a2672ca */ /* 0x000fe200000e0000 */
[C---:B------:R-:W-:Y:S01]  /*16fe0*/  VIADD R154, R153.reuse, 0x600 ;  /* 0x00000600999a7836 */ /* 0x040fe20000000000 */
[----:B------:R-:W-:Y:S01]  /*16ff0*/  R2UR UR42, R158 ;  /* 0x000000009e2a72ca */ /* 0x000fe200000e0000 */
[C---:B------:R-:W-:Y:S01]  /*17000*/  VIADD R158, R153.reuse, 0x602 ;  /* 0x00000602999e7836 */ /* 0x040fe20000000000 */
[----:B------:R-:W-:Y:S01]  /*17010*/  R2UR UR4, R6 ;  /* 0x00000000060472ca */ /* 0x000fe200000e0000 */
[-C--:B------:R-:W-:Y:S01]  /*17020*/  FMUL.FTZ R28, R28, R152.reuse ;  /* 0x000000981c1c7220 */ /* 0x080fe20000410000 */
[----:B------:R-:W-:Y:S01]  /*17030*/  R2UR UR46, R154 ;  /* 0x000000009a2e72ca */ /* 0x000fe200000e0000 */
[----:B------:R-:W-:Y:S01]  /*17040*/  VIADD R154, R153, 0x606 ;  /* 0x00000606999a7836 */ /* 0x000fe20000000000 */
[----:B------:R-:W-:Y:S01]  /*17050*/  R2UR UR5, R7 ;  /* 0x00000000070572ca */ /* 0x000fe200000e0000 */
[-C--:B------:R-:W-:Y:S01]  /*17060*/  FMUL.FTZ R29, R29, R152.reuse ;  /* 0x000000981d1d7220 */ /* 0x080fe20000410000 */
[C---:B------:R-:W-:Y:S01]  /*17070*/  R2UR UR9, R155.reuse ;  /* 0x000000009b0972ca */ /* 0x040fe200000e0000 */
[-C--:B------:R-:W-:Y:S01]  /*17080*/  FMUL.FTZ R32, R32, R152.reuse ;  /* 0x0000009820207220 */ /* 0x080fe20000410000 */
[----:B------:R-:W-:Y:S01]  /*17090*/  R2UR UR15, R155 ;  /* 0x000000009b0f72ca */ /* 0x000fe200000e0000 */
        /* <DEDUP_REMOVED lines=73> */
[----:B------:R-:W-:Y:S01]  /*17530*/  R2UR UR12, R214 ;  /* 0x00000000d60c72ca */ /* 0x000fe200000e0000 */
[----:B------:R-:W-:Y:S01]  /*17540*/  WARPGROUP.ARRIVE ;  /* 0x00000000000079c5 */ /* 0x000fe20000000000 */
[----:B------:R-:W-:Y:S01]  /*17550*/  R2UR UR13, R215 ;  /* 0x00000000d70d72ca */ /* 0x000fe200000e0000 */
[-C--:B------:R-:W-:Y:S01]  /*17560*/  FMUL.FTZ R26, R26, R0.reuse ;  /* 0x000000001a1a7220 */ /* 0x080fe20000410000 */
[----:B------:R-:W-:Y:S01]  /*17570*/  R2UR UR16, R212 ;  /* 0x00000000d41072ca */ /* 0x000fe200000e0000 */
[-C--:B------:R-:W-:Y:S01]  /*17580*/  FMUL.FTZ R27, R27, R0.reuse ;  /* 0x000000001b1b7220 */ /* 0x080fe20000410000 */
[----:B------:R-:W-:Y:S01]  /*17590*/  R2UR UR17, R213 ;  /* 0x00000000d51172ca */ /* 0x000fe200000e0000 */
[----:B------:R-:W-:Y:S01]  /*175a0*/  HGMMA.64x64x16.F32.BF16 R152, gdesc[UR4], RZ, !UPT, gsb0 ;  /* 0x00e00000049879f0 */ /* 0x000fe2000c0018ff */
[----:B------:R-:W-:Y:S01]  /*175b0*/  UMOV UR6, UR8 ;  /* 0x0000000800067c82 */ /* 0x000fe20008000000 */
[----:B------:R-:W-:Y:S01]  /*175c0*/  UMOV UR7, UR9 ;  /* 0x0000000900077c82 */ /* 0x000fe20008000000 */
        /* <DEDUP_REMOVED lines=92> */
[----:B------:R-:W-:Y:S01]  /*17b90*/  FMUL.FTZ R151, R151, R0 ;  /* 0x0000000097977220 */ /* 0x000fe20000410000 */
[----:B------:R-:W-:-:S02]  /*17ba0*/  WARPGROUP.DEPBAR.LE gsb0, 0x0 ;  /* 0x00008000000079c5 */ /* 0x000fc40000010000 */
        /* <DEDUP_REMOVED lines=44> */
.L_x_1742:
[----:B------:R-:W-:Y:S01]  /*17e70*/  SHF.L.U32 R218, R218, 0x1f, RZ ;  /* 0x0000001fdada7819 */ /* 0x000fe200000006ff */
[----:B------:R-:W-:-:S04]  /*17e80*/  IMAD R0, R22, 0x8, R16 ;  /* 0x0000000816007824 */ /* 0x000fc800078e0210 */
[----:B------:R0:W1:Y:S01]  /*17e90*/  SYNCS.PHASECHK.TRANS64.TRYWAIT P4, [R0+URZ+0x30850], R218 ;  /* 0x030850da000075a7 */ /* 0x000062000808017f */
[----:B------:R-:W-:Y:S05]  /*17ea0*/  @!P0 BRA `(.L_x_1743) ;  /* 0x0000000000048947 */ /* 0x000fea0003800000 */
[----:B------:R-:W-:Y:S01]  /*17eb0*/  BPT.TRAP 0x1 ;  /* 0x000000040000795c */ /* 0x000fe20000300000 */
.L_x_1743:
[----:B------:R-:W-:Y:S04]  /*17ec0*/  BSSY B2, `(.L_x_1744) ;  /* 0x0000004000027945 */ /* 0x000fe80003800000 */
[----:B-1----:R-:W-:Y:S05]  /*17ed0*/  @P4 BRA `(.L_x_1745) ;  /* 0x0000000000084947 */ /* 0x002fea0003800000 */
[----:B------:R-:W1:Y:S02]  /*17ee0*/  SYNCS.PHASECHK.TRANS64.TRYWAIT P4, [R0+URZ+0x30850], R218 ;  /* 0x030850da000075a7 */ /* 0x000e64000808017f */
[----:B-1----:R-:W-:Y:S05]  /*17ef0*/  @!P4 BRA `(.L_x_1746) ;  /* 0x000001840094c947 */ /* 0x002fea0003800000 */
.L_x_1745:
[----:B------:R-:W-:Y:S05]  /*17f00*/  BSYNC B2 ;  /* 0x0000000000027941 */ /* 0x000fea0003800000 */
.L_x_1744:
[----:B------:R-:W2:Y:S01]  /*17f10*/  LDL R228, [R1+0x8] ;  /* 0x0000080001e47983 */ /* 0x000ea20000100800 */
[----:B01----:R-:W-:Y:S02]  /*17f20*/  VIADD R218, R16, 0x400 ;  /* 0x0000040010da7836 */ /* 0x003fe40000000000 */
[----:B------:R-:W-:Y:S01]  /*17f30*/  IMAD.MOV.U32 R229, RZ, RZ, 0x40000040 ;  /* 0x40000040ffe57424 */ /* 0x000fe200078e00ff */
[----:B------:R-:W-:Y:S01]  /*17f40*/  WARPGROUP.ARRIVE ;  /* 0x00000000000079c5 */ /* 0x000fe20000000000 */
[----:B------:R-:W-:Y:S01]  /*17f50*/  ULDC UR5, c[0x0][0x9d8] ;  /* 0x0002760000057ab9 */ /* 0x000fe20000000800 */
[----:B------:R-:W-:-:S04]  /*17f60*/  SHF.R.U32.HI R218, RZ, 0x4, R218 ;  /* 0x00000004ffda7819 */ /* 0x000fc800000116da */
[----:B------:R-:W-:-:S04]  /*17f70*/  LOP3.LUT R218, R218, 0x3fff, RZ, 0xc0, !PT ;  /* 0x00003fffdada7812 */ /* 0x000fc800078ec0ff */
[----:B------:R-:W-:Y:S02]  /*17f80*/  LOP3.LUT R218, R218, 0x2000000, RZ, 0xfc, !PT ;  /* 0x02000000dada7812 */ /* 0x000fe400078efcff */
[----:B------:R-:W-:Y:S02]  /*17f90*/  R2UR UR7, R229 ;  /* 0x00000000e50772ca */ /* 0x000fe400000e0000 */
[----:B--2---:R-:W-:Y:S01]  /*17fa0*/  R2UR UR4, R228 ;  /* 0x00000000e40472ca */ /* 0x004fe200000e0000 */
[----:B------:R-:W-:Y:S02]  /*17fb0*/  IMAD R228, R22, 0x800, R218 ;  /* 0x0000080016e47824 */ /* 0x000fe400078e02da */
[----:B------:R-:W2:Y:S01]  /*17fc0*/  LDL R218, [R1+0x34] ;  /* 0x0000340001da7983 */ /* 0x000ea20000100800 */
[----:B------:R-:W-:Y:S01]  /*17fd0*/  IMAD.MOV.U32 R229, RZ, RZ, 0x40000040 ;  /* 0x40000040ffe57424 */ /* 0x000fe200078e00ff */
[----:B------:R-:W0:Y:S01]  /*17fe0*/  @P2 LDC R22, c[0x0][0x44c] ;  /* 0x00011300ff162b82 */ /* 0x000e220000000800 */
[----:B------:R-:W-:-:S13]  /*17ff0*/  R2UR UR6, R228 ;  /* 0x00000000e40672ca */ /* 0x000fda00000e0000 */
[----:B------:R-:W-:Y:S03]  /*18000*/  HGMMA.64x256x16.F32.BF16 R24, R196, gdesc[UR4].tnspB, R24, gsb0 ;  /* 0x43e00004c4187df0 */ /* 0x000fe60008001818 */
[----:B------:R-:W-:Y:S02]  /*18010*/  WARPGROUP.DEPBAR.LE gsb0, 0x0 ;  /* 0x00008000000079c5 */ /* 0x000fe40000010000 */
[----:B------:R-:W-:Y:S01]  /*18020*/  VIADD R196, R228, 0x80 ;  /* 0x00000080e4c47836 */ /* 0x000fe20000000000 */
[----:B------:R-:W2:Y:S01]  /*18030*/  LDL R199, [R1+0x14] ;  /* 0x0000140001c77983 */ /* 0x000ea20000100800 */
[----:B------:R-:W-:Y:S01]  /*18040*/  IMAD.MOV.U32 R197, RZ, RZ, 0x40000040 ;  /* 0x40000040ffc57424 */ /* 0x000fe200078e00ff */
[----:B------:R-:W-:Y:S01]  /*18050*/  WARPGROUP.ARRIVE ;  /* 0x00000000000079c5 */ /* 0x000fe20000000000 */
[----:B------:R-:W-:Y:S01]  /*18060*/  @!P1 VIADD R2, R2, 0x30840 ;  /* 0x0003084002029836 */ /* 0x000fe20000000000 */
[----:B------:R-:W-:Y:S01]  /*18070*/  R2UR UR6, R196 ;  /* 0x00000000c40672ca */ /* 0x000fe200000e0000 */
[----:B------:R-:W-:Y:S01]  /*18080*/  FMUL.FTZ R152, R152, UR5 ;  /* 0x0000000598987c20 */ /* 0x000fe20008410000 */
[----:B------:R-:W-:Y:S01]  /*18090*/  R2UR UR7, R197 ;  /* 0x00000000c50772ca */ /* 0x000fe200000e0000 */
[----:B------:R-:W-:Y:S01]  /*180a0*/  FMUL.FTZ R157, R157, UR5 ;  /* 0x000000059d9d7c20 */ /* 0x000fe20008410000 */
[----:B------:R-:W-:Y:S01]  /*180b0*/  @!P1 PRMT R2, RZ, 0x654, R2 ;  /* 0x00000654ff029816 */ /* 0x000fe20000000002 */
[----:B------:R-:W-:Y:S01]  /*180c0*/  FMUL.FTZ R160, R160, UR5 ;  /* 0x00000005a0a07c20 */ /* 0x000fe20008410000 */
[----:B------:R-:W-:Y:S01]  /*180d0*/  FMUL.FTZ R169, R169, UR5 ;  /* 0x00000005a9a97c20 */ /* 0x000fe20008410000 */
[----:B------:R-:W-:Y:S01]  /*180e0*/  FMUL.FTZ R173, R173, UR5 ;  /* 0x00000005adad7c20 */ /* 0x000fe20008410000 */
[----:B------:R-:W1:Y:S10]  /*180f0*/  MUFU.TANH R152, R152 ;  /* 0x0000009800987308 */ /* 0x000e740000002400 */
[----:B------:R-:W-:Y:S01]  /*18100*/  HGMMA.64x256x16.F32.BF16 R24, R192, gdesc[UR4].tnspB, R24, gsb0 ;  /* 0x43e00004c0187df0 */ /* 0x000fe20008001818 */
[----:B------:R-:W3:Y:S08]  /*18110*/  MUFU.TANH R157, R157 ;  /* 0x0000009d009d7308 */ /* 0x000ef00000002400 */
[----:B------:R-:W4:Y:S08]  /*18120*/  MUFU.TANH R160, R160 ;  /* 0x000000a000a07308 */ /* 0x000f300000002400 */
[----:B------:R-:W0:Y:S08]  /*18130*/  MUFU.TANH R169, R169 ;  /* 0x000000a900a97308 */ /* 0x000e300000002400 */
[----:B------:R-:W0:Y:S01]  /*18140*/  MUFU.TANH R173, R173 ;  /* 0x000000ad00ad7308 */ /* 0x000e220000002400 */
[----:B------:R-:W-:-:S02]  /*18150*/  WARPGROUP.DEPBAR.LE gsb0, 0x0 ;  /* 0x00008000000079c5 */ /* 0x000fc40000010000 */
[C---:B------:R-:W-:Y:S01]  /*18160*/  VIADD R192, R228.reuse, 0x100 ;  /* 0x00000100e4c07836 */ /* 0x040fe20000000000 */
[----:B------:R-:W-:Y:S01]  /*18170*/  WARPGROUP.ARRIVE ;  /* 0x00000000000079c5 */ /* 0x000fe20000000000 */
[----:B------:R-:W-:Y:S02]  /*18180*/  IMAD.MOV.U32 R193, RZ, RZ, 0x40000040 ;  /* 0x40000040ffc17424 */ /* 0x000fe400078e00ff */
[----:B------:R-:W-:Y:S01]  /*18190*/  VIADD R228, R228, 0x180 ;  /* 0x00000180e4e47836 */ /* 0x000fe20000000000 */
[----:B------:R-:W-:Y:S02]  /*181a0*/  R2UR UR6, R192 ;  /* 0x00000000c00672ca */ /* 0x000fe400000e0000 */
[----:B------:R-:W-:-:S13]  /*181b0*/  R2UR UR7, R193 ;  /* 0x00000000c10772ca */ /* 0x000fda00000e0000 */
[----:B------:R-:W-:Y:S01]  /*181c0*/  HGMMA.64x256x16.F32.BF16 R24, R188, gdesc[UR4].tnspB, R24, gsb0 ;  /* 0x43e00004bc187df0 */ /* 0x000fe20008001818 */
[----:B------:R-:W-:Y:S02]  /*181d0*/  R2UR UR6, R228 ;  /* 0x00000000e40672ca */ /* 0x000fe400000e0000 */
[----:B------:R-:W-:Y:S01]  /*181e0*/  R2UR UR7, R229 ;  /* 0x00000000e50772ca */ /* 0x000fe200000e0000 */
[----:B------:R-:W-:Y:S02]  /*181f0*/  WARPGROUP.DEPBAR.LE gsb0, 0x0 ;  /* 0x00008000000079c5 */ /* 0x000fe40000010000 */
[----:B------:R-:W-:Y:S01]  /*18200*/  WARPGROUP.ARRIVE ;  /* 0x00000000000079c5 */ /* 0x000fe20000000000 */
[----:B------:R-:W5:-:S15]  /*18210*/  @P2 LDC R188, c[0x0][0x450] ;  /* 0x00011400ffbc2b82 */ /* 0x000f5e0000000800 */
[----:B------:R-:W-:-:S06]  /*18220*/  NOP ;  /* 0x0000000000007918 */ /* 0x000fcc0000000000 */
[----:B------:R-:W-:Y:S03]  /*18230*/  HGMMA.64x256x16.F32.BF16 R24, R184, gdesc[UR4].tnspB, R24, gsb0 ;  /* 0x43e00004b8187df0 */ /* 0x000fe60008001818 */
[----:B------:R-:W-:Y:S02]  /*18240*/  WARPGROUP.DEPBAR.LE gsb0, 0x0 ;  /* 0x00008000000079c5 */ /* 0x000fe40000010000 */
[----:B--2---:R-:W-:Y:S02]  /*18250*/  IMAD.IADD R184, R218, 0x1, R199 ;  /* 0x00000001dab87824 */ /* 0x004fe400078e02c7 */
[----:B------:R-:W-:Y:S01]  /*18260*/  FMUL.FTZ R186, R161, UR5 ;  /* 0x00000005a1ba7c20 */ /* 0x000fe20008410000 */
[----:B------:R-:W-:Y:S01]  /*18270*/  FMUL.FTZ R161, R162, UR5 ;  /* 0x00000005a2a17c20 */ /* 0x000fe20008410000 */
[----:B------:R-:W-:Y:S01]  /*18280*/  FMUL.FTZ R187, R164, UR5 ;  /* 0x00000005a4bb7c20 */ /* 0x000fe20008410000 */
[----:B0-----:R-:W-:-:S04]  /*18290*/  @P2 IMAD.HI.U32 R185, R184, R22, RZ ;  /* 0x00000016b8b92227 */ /* 0x001fc800078e00ff */
[----:B------:R-:W-:Y:S01]  /*182a0*/  FMUL.FTZ R162, R163, UR5 ;  /* 0x00000005a3a27c20 */ /* 0x000fe20008410000 */
[----:B------:R-:W-:Y:S01]  /*182b0*/  FMUL.FTZ R164, R167, UR5 ;  /* 0x00000005a7a47c20 */ /* 0x000fe20008410000 */
[----:B------:R-:W-:Y:S01]  /*182c0*/  FMUL.FTZ R163, R166, UR5 ;  /* 0x00000005a6a37c20 */ /* 0x000fe20008410000 */
[----:B------:R-:W-:Y:S01]  /*182d0*/  IMAD.MOV.U32 R22, RZ, RZ, R184 ;  /* 0x000000ffff167224 */ /* 0x000fe200078e00b8 */
[----:B-----5:R-:W-:Y:S01]  /*182e0*/  @P2 SHF.R.U32.HI R22, RZ, R188, R185 ;  /* 0x000000bcff162219 */ /* 0x020fe200000116b9 */
[----:B------:R-:W-:Y:S01]  /*182f0*/  FMUL.FTZ R188, R165, UR5 ;  /* 0x00000005a5bc7c20 */ /* 0x000fe20008410000 */
[----:B------:R-:W-:Y:S01]  /*18300*/  FMUL.FTZ R184, R153, UR5 ;  /* 0x0000000599b87c20 */ /* 0x000fe20008410000 */
[----:B------:R-:W-:Y:S01]  /*18310*/  FMUL.FTZ R167, R168, UR5 ;  /* 0x00000005a8a77c20 */ /* 0x000fe20008410000 */
[----:B------:R-:W-:Y:S01]  /*18320*/  FMUL.FTZ R165, R170, UR5 ;  /* 0x00000005aaa57c20 */ /* 0x000fe20008410000 */
[----:B------:R-:W0:Y:S01]  /*18330*/  SHFL.IDX PT, R190, R22, RZ, 0x1c1f ;  /* 0x001c1fff16be7589 */ /* 0x000e2200000e0000 */
        /* <DEDUP_REMOVED lines=8> */
[----:B------:R2:W-:Y:S01]  /*183c0*/  @!P1 SYNCS.ARRIVE.TRANS64.RED.A1T0 RZ, [R2+URZ], RZ ;  /* 0x000000ff02ff99a7 */ /* 0x0005e2000810043f */
[----:B------:R-:W-:Y:S01]  /*183d0*/  FMUL.FTZ R155, R156, UR5 ;  /* 0x000000059c9b7c20 */ /* 0x000fe20008410000 */
[----:B------:R-:W-:Y:S01]  /*183e0*/  FMUL.FTZ R176, R177, UR5 ;  /* 0x00000005b1b07c20 */ /* 0x000fe20008410000 */
[----:B------:R-:W-:Y:S01]  /*183f0*/  FMUL.FTZ R172, R178, UR5 ;  /* 0x00000005b2ac7c20 */ /* 0x000fe20008410000 */
[----:B------:R-:W-:Y:S01]  /*18400*/  FMUL.FTZ R179, R180, UR5 ;  /* 0x00000005b4b37c20 */ /* 0x000fe20008410000 */
[----:B------:R-:W-:Y:S01]  /*18410*/  FMUL.FTZ R156, R158, UR5 ;  /* 0x000000059e9c7c20 */ /* 0x000fe20008410000 */
[----:B------:R-:W-:Y:S01]  /*18420*/  FMUL.FTZ R185, R159, UR5 ;  /* 0x000000059fb97c20 */ /* 0x000fe20008410000 */
[----:B------:R-:W-:Y:S01]  /*18430*/  FMUL.FTZ R180, R181, UR5 ;  /* 0x00000005b5b47c20 */ /* 0x000fe20008410000 */
[----:B--2---:R-:W-:-:S02]  /*18440*/  IMAD.SHL.U32 R2, R5, 0x40, RZ ;  /* 0x0000004005027824 */ /* 0x004fc400078e00ff */
[----:B------:R-:W-:Y:S01]  /*18450*/  FMUL.FTZ R177, R182, UR5 ;  /* 0x00000005b6b17c20 */ /* 0x000fe20008410000 */
[----:B------:R-:W-:Y:S01]  /*18460*/  FMUL.FTZ R178, R183, UR5 ;  /* 0x00000005b7b27c20 */ /* 0x000fe20008410000 */
[----:B------:R-:W2:Y:S01]  /*18470*/  MUFU.TANH R184, R184 ;  /* 0x000000b800b87308 */ /* 0x000ea20000002400 */
[----:B------:R-:W-:Y:S01]  /*18480*/  ULDC UR5, c[0x0][0x9e0] ;  /* 0x0002780000057ab9 */ /* 0x000fe20000000800 */
[----:B------:R-:W-:-:S04]  /*18490*/  IADD3 R183, -R230, 0x1, -R2 ;  /* 0x00000001e6b77810 */ /* 0x000fc80007ffe902 */
[----:B------:R-:W-:Y:S02]  /*184a0*/  IADD3 R183, -R219, R183, R220 ;  /* 0x000000b7dbb77210 */ /* 0x000fe40007ffe1dc */
[----:B------:R-:W1:Y:S03]  /*184b0*/  MUFU.TANH R153, R153 ;  /* 0x0000009900997308 */ /* 0x000e660000002400 */
[C---:B------:R-:W-:Y:S02]  /*184c0*/  VIADD R189, R183.reuse, UR5 ;  /* 0x00000005b7bd7c36 */ /* 0x040fe40008000000 */
[----:B------:R-:W-:Y:S02]  /*184d0*/  VIADD R183, R183, UR4 ;  /* 0x00000004b7b77c36 */ /* 0x000fe40008000000 */
[--C-:B0-----:R-:W-:Y:S01]  /*184e0*/  IMAD.IADD R182, R189, 0x1, R190.reuse ;  /* 0x00000001bdb67824 */ /* 0x101fe200078e02be */
[----:B------:R-:W0:Y:S01]  /*184f0*/  MUFU.TANH R154, R154 ;  /* 0x0000009a009a7308 */ /* 0x000e220000002400 */
[----:B------:R-:W-:-:S07]  /*18500*/  IMAD.IADD R181, R183, 0x1, R190 ;  /* 0x00000001b7b57824 */ /* 0x000fce00078e02be */
        /* <DEDUP_REMOVED lines=24> */
[----:B-1234-:R-:W-:Y:S05]  /*18690*/  @!P3 BRA `(.L_x_1747) ;  /* 0x000000000060b947 */ /* 0x01efea0003800000 */
[----:B------:R-:W-:Y:S01]  /*186a0*/  IADD3 R190, -R219, R220, R190 ;  /* 0x000000dcdbbe7210 */ /* 0x000fe20007ffe1be */
[----:B------:R-:W-:Y:S03]  /*186b0*/  BSSY B2, `(.L_x_1748) ;  /* 0x0000012000027945 */ /* 0x000fe60003800000 */
        /* <DEDUP_REMOVED lines=11> */
.L_x_1749:
[----:B------:R-:W-:Y:S02]  /*18770*/  ULDC UR4, c[0x0][0x9e4] ;  /* 0x0002790000047ab9 */ /* 0x000fe40000000800 */
[----:B------:R-:W-:-:S05]  /*18780*/  IMAD.U32 R191, RZ, RZ, UR4 ;  /* 0x00000004ffbf7e24 */ /* 0x000fca000f8e00ff */
[----:B------:R-:W-:-:S13]  /*18790*/  ISETP.NE.AND P4, PT, R191, 0x1, PT ;  /* 0x00000001bf00780c */ /* 0x000fda0003f85270 */
[----:B------:R-:W1:Y:S02]  /*187a0*/  @P4 LDC.64 R158, c[0x0][0x9e8] ;  /* 0x00027a00ff9e4b82 */ /* 0x000e640000000a00 */
[----:B-1----:R-:W-:-:S05]  /*187b0*/  @P4 IMAD.HI.U32 R158, R190, R158, RZ ;  /* 0x0000009ebe9e4227 */ /* 0x002fca00078e00ff */
[----:B------:R-:W-:-:S07]  /*187c0*/  @P4 SHF.R.U32.HI R190, RZ, R159, R158 ;  /* 0x0000009fffbe4219 */ /* 0x000fce000001169e */
.L_x_1750:
[----:B------:R-:W-:Y:S05]  /*187d0*/  BSYNC B2 ;  /* 0x0000000000027941 */ /* 0x000fea0003800000 */
.L_x_1748:
[----:B------:R-:W-:-:S04]  /*187e0*/  IMAD R190, R190, R191, -R2 ;  /* 0x000000bfbebe7224 */ /* 0x000fc800078e0a02 */
[----:B------:R-:W-:-:S05]  /*187f0*/  IMAD.IADD R190, R190, 0x1, -R230 ;  /* 0x00000001bebe7824 */ /* 0x000fca00078e0ae6 */
[----:B------:R-:W-:Y:S02]  /*18800*/  VIMNMX R181, R181, R190, !PT ;  /* 0x000000beb5b57248 */ /* 0x000fe40007fe0100 */
[----:B------:R-:W-:-:S07]  /*18810*/  VIADDMNMX R182, R190, R191, R182, PT ;  /* 0x000000bfbeb67246 */ /* 0x000fce00038001b6 */
.L_x_1747:
[----:B------:R-:W-:Y:S01]  /*18820*/  ISETP.GT.AND P4, PT, R5, -0x1, PT ;  /* 0xffffffff0500780c */ /* 0x000fe20003f84270 */
[----:B------:R-:W1:Y:S03]  /*18830*/  SHFL.IDX PT, R22, R22, 0x1, 0x1c1f ;  /* 0x003c1f0016167f89 */ /* 0x000e6600000e0000 */
[C---:B------:R-:W-:Y:S02]  /*18840*/  ISETP.GT.AND P6, PT, R181.reuse, RZ, P4 ;  /* 0x000000ffb500720c */ /* 0x040fe400027c4270 */
[----:B------:R-:W-:Y:S02]  /*18850*/  ISETP.GT.AND P5, PT, R181, 0x1, P4 ;  /* 0x00000001b500780c */ /* 0x000fe400027a4270 */
[C---:B------:R-:W-:Y:S02]  /*18860*/  ISETP.LT.OR P6, PT, R182.reuse, 0x1, P6 ;  /* 0x00000001b600780c */ /* 0x040fe400037c1670 */
[----:B------:R-:W-:-:S02]  /*18870*/  ISETP.LT.OR P5, PT, R182, 0x2, P5 ;  /* 0x00000002b600780c */ /* 0x000fc40002fa1670 */
[----:B------:R-:W-:Y:S02]  /*18880*/  FSEL R152, R152, -INF , !P6 ;  /* 0xff80000098987808 */ /* 0x000fe40007000000 */
[----:B------:R-:W-:Y:S02]  /*18890*/  FSEL R184, R184, -INF , !P5 ;  /* 0xff800000b8b87808 */ /* 0x000fe40006800000 */
[C---:B------:R-:W-:Y:S02]  /*188a0*/  ISETP.GT.AND P6, PT, R181.reuse, 0x8, P4 ;  /* 0x00000008b500780c */ /* 0x040fe400027c4270 */
[----:B------:R-:W-:Y:S02]  /*188b0*/  ISETP.GT.AND P5, PT, R181, 0x9, P4 ;  /* 0x00000009b500780c */ /* 0x000fe400027a4270 */
[C---:B------:R-:W-:Y:S02]  /*188c0*/  ISETP.LT.OR P6, PT, R182.reuse, 0x9, P6 ;  /* 0x00000009b600780c */ /* 0x040fe400037c1670 */
[----:B------:R-:W-:-:S02]  /*188d0*/  ISETP.LT.OR P5, PT, R182, 0xa, P5 ;  /* 0x0000000ab600780c */ /* 0x000fc40002fa1670 */
[----:B0-----:R-:W-:Y:S01]  /*188e0*/  FSEL R155, R155, -INF , !P6 ;  /* 0xff8000009b9b7808 */ /* 0x001fe20007000000 */
[--C-:B-1----:R-:W-:Y:S01]  /*188f0*/  IMAD.IADD R189, R189, 0x1, R22.reuse ;  /* 0x00000001bdbd7824 */ /* 0x102fe200078e0216 */
[----:B------:R-:W-:Y:S01]  /*18900*/  FSEL R157, R157, -INF , !P5 ;  /* 0xff8000009d9d7808 */ /* 0x000fe20006800000 */
[----:B------:R-:W-:Y:S01]  /*18910*/  IMAD.IADD R183, R183, 0x1, R22 ;  /* 0x00000001b7b77824 */ /* 0x000fe200078e0216 */
[C---:B------:R-:W-:Y:S02]  /*18920*/  ISETP.GT.AND P6, PT, R181.reuse, 0x10, P4 ;  /* 0x00000010b500780c */ /* 0x040fe400027c4270 */
        /* <DEDUP_REMOVED lines=34> */
[----:B------:R-:W-:Y:S01]  /*18b50*/  FSEL R180, R180, -INF , !P5 ;  /* 0xff800000b4b47808 */ /* 0x000fe20006800000 */
[----:B------:R-:W-:Y:S08]  /*18b60*/  @!P3 BRA `(.L_x_1751) ;  /* 0x000000000060b947 */ /* 0x000ff00003800000 */
        /* <DEDUP_REMOVED lines=13> */
.L_x_1753:
[----:B------:R-:W-:Y:S02]  /*18c40*/  ULDC UR4, c[0x0][0x9e4] ;  /* 0x0002790000047ab9 */ /* 0x000fe40000000800 */
[----:B------:R-:W-:-:S05]  /*18c50*/  IMAD.U32 R181, RZ, RZ, UR4 ;  /* 0x00000004ffb57e24 */ /* 0x000fca000f8e00ff */
[----:B------:R-:W-:-:S13]  /*18c60*/  ISETP.NE.AND P5, PT, R181, 0x1, PT ;  /* 0x00000001b500780c */ /* 0x000fda0003fa5270 */
[----:B------:R-:W0:Y:S02]  /*18c70*/  @P5 LDC.64 R158, c[0x0][0x9e8] ;  /* 0x00027a00ff9e5b82 */ /* 0x000e240000000a00 */
[----:B0-----:R-:W-:-:S05]  /*18c80*/  @P5 IMAD.HI.U32 R158, R22, R158, RZ ;  /* 0x0000009e169e5227 */ /* 0x001fca00078e00ff */
[----:B------:R-:W-:-:S07]  /*18c90*/  @P5 SHF.R.U32.HI R22, RZ, R159, R158 ;  /* 0x0000009fff165219 */ /* 0x000fce000001169e */
.L_x_1754:
[----:B------:R-:W-:Y:S05]  /*18ca0*/  BSYNC B2 ;  /* 0x0000000000027941 */ /* 0x000fea0003800000 */
.L_x_1752:
[----:B------:R-:W-:-:S04]  /*18cb0*/  IMAD R2, R22, R181, -R2 ;  /* 0x000000b516027224 */ /* 0x000fc800078e0a02 */
[----:B------:R-:W-:-:S05]  /*18cc0*/  IMAD.IADD R2, R2, 0x1, -R230 ;  /* 0x0000000102027824 */ /* 0x000fca00078e0ae6 */
[----:B------:R-:W-:Y:S02]  /*18cd0*/  VIMNMX R183, R183, R2, !PT ;  /* 0x00000002b7b77248 */ /* 0x000fe40007fe0100 */
[----:B------:R-:W-:-:S07]  /*18ce0*/  VIADDMNMX R189, R2, R181, R189, PT ;  /* 0x000000b502bd7246 */ /* 0x000fce00038001bd */
.L_x_1751:
[----:B------:R-:W-:Y:S01]  /*18cf0*/  @!P1 VIADD R0, R0, 0x30860 ;  /* 0x0003086000009836 */ /* 0x000fe20000000000 */
[----:B------:R-:W2:Y:S01]  /*18d00*/  LDL R181, [R1+0x18] ;  /* 0x0000180001b57983 */ /* 0x000ea20000100800 */
[----:B------:R-:W-:Y:S01]  /*18d10*/  ISETP.GT.AND P5, PT, R183, 0x1, P4 ;  /* 0x00000001b700780c */ /* 0x000fe200027a4270 */
[----:B------:R-:W-:Y:S01]  /*18d20*/  ULDC UR4, c[0x0][0x988] ;  /* 0x0002620000047ab9 */ /* 0x000fe20000000800 */
[----:B------:R-:W-:Y:S01]  /*18d30*/  IMAD.MOV.U32 R218, RZ, RZ, R231 ;  /* 0x000000ffffda7224 */ /* 0x000fe200078e00e7 */
[----:B------:R-:W-:Y:S02]  /*18d40*/  @!P1 PRMT R0, RZ, 0x654, R0 ;  /* 0x00000654ff009816 */ /* 0x000fe40000000000 */
[----:B------:R-:W-:Y:S02]  /*18d50*/  ISETP.LT.OR P5, PT, R189, 0x2, P5 ;  /* 0x00000002bd00780c */ /* 0x000fe40002fa1670 */
[----:B------:R0:W-:Y:S02]  /*18d60*/  @!P1 SYNCS.ARRIVE.TRANS64.RED.A1T0 RZ, [R0+URZ], RZ ;  /* 0x000000ff00ff99a7 */ /* 0x0001e4000810043f */
[----:B------:R-:W-:-:S02]  /*18d70*/  FSEL R154, R154, -INF , !P5 ;  /* 0xff8000009a9a7808 */ /* 0x000fc40006800000 */
[----:B------:R-:W-:Y:S02]  /*18d80*/  ISETP.GT.AND P5, PT, R183, 0x9, P4 ;  /* 0x00000009b700780c */ /* 0x000fe400027a4270 */
[----:B0-----:R-:W-:Y:S02]  /*18d90*/  FMNMX.FTZ R0, R152, R3, !PT ;  /* 0x0000000398007209 */ /* 0x001fe40007810000 */
[----:B------:R-:W-:Y:S02]  /*18da0*/  ISETP.LT.OR P5, PT, R189, 0xa, P5 ;  /* 0x0000000abd00780c */ /* 0x000fe40002fa1670 */
[----:B------:R-:W-:Y:S02]  /*18db0*/  FMNMX.FTZ R0, R184, R0, !PT ;  /* 0x00000000b8007209 */ /* 0x000fe40007810000 */
[----:B------:R-:W-:Y:S02]  /*18dc0*/  FSEL R185, R185, -INF , !P5 ;  /* 0xff800000b9b97808 */ /* 0x000fe40006800000 */
[----:B------:R-:W-:-:S02]  /*18dd0*/  FMNMX.FTZ R0, R155, R0, !PT ;  /* 0x000000009b007209 */ /* 0x000fc40007810000 */
[----:B------:R-:W-:Y:S02]  /*18de0*/  ISETP.GT.AND P5, PT, R183, 0x11, P4 ;  /* 0x00000011b700780c */ /* 0x000fe400027a4270 */
[----:B------:R-:W-:Y:S02]  /*18df0*/  FMNMX.FTZ R0, R157, R0, !PT ;  /* 0x000000009d007209 */ /* 0x000fe40007810000 */
        /* <DEDUP_REMOVED lines=22> */
[----:B------:R-:W-:Y:S02]  /*18f60*/  ISETP.GT.AND P5, PT, R183, RZ, P4 ;  /* 0x000000ffb700720c */ /* 0x000fe400027a4270 */
[----:B------:R-:W-:Y:S02]  /*18f70*/  FMNMX.FTZ R0, R180, R0, !PT ;  /* 0x00000000b4007209 */ /* 0x000fe40007810000 */
[----:B------:R-:W-:-:S03]  /*18f80*/  ISETP.LT.OR P5, PT, R189, 0x1, P5 ;  /* 0x00000001bd00780c */ /* 0x000fc60002fa1670 */
[----:B------:R-:W0:Y:S01]  /*18f90*/  SHFL.BFLY PT, R2, R0, 0x2, 0x1f ;  /* 0x0c401f0000027f89 */ /* 0x000e2200000e0000 */
[----:B------:R-:W-:Y:S02]  /*18fa0*/  FSEL R153, R153, -INF , !P5 ;  /* 0xff80000099997808 */ /* 0x000fe40006800000 */
[----:B------:R-:W-:Y:S02]  /*18fb0*/  ISETP.GT.AND P5, PT, R183, 0x38, P4 ;  /* 0x00000038b700780c */ /* 0x000fe400027a4270 */
[----:B------:R-:W-:Y:S02]  /*18fc0*/  FMNMX.FTZ R22, R153, R4, !PT ;  /* 0x0000000499167209 */ /* 0x000fe40007810000 */
[----:B------:R-:W-:Y:S02]  /*18fd0*/  ISETP.LT.OR P5, PT, R189, 0x39, P5 ;  /* 0x00000039bd00780c */ /* 0x000fe40002fa1670 */
[----:B------:R-:W-:Y:S02]  /*18fe0*/  FMNMX.FTZ R22, R154, R22, !PT ;  /* 0x000000169a167209 */ /* 0x000fe40007810000 */
[----:B------:R-:W-:-:S02]  /*18ff0*/  FSEL R177, R177, -INF , !P5 ;  /* 0xff800000b1b17808 */ /* 0x000fc40006800000 */
[----:B0-----:R-:W-:-:S05]  /*19000*/  FMNMX.FTZ R2, R0, R2, !PT ;  /* 0x0000000200027209 */ /* 0x001fca0007810000 */
[----:B------:R-:W0:Y:S02]  /*19010*/  SHFL.BFLY PT, R158, R2, 0x1, 0x1f ;  /* 0x0c201f00029e7f89 */ /* 0x000e2400000e0000 */
[----:B0-----:R-:W-:Y:S01]  /*19020*/  FMNMX.FTZ R158, R2, R158, !PT ;  /* 0x0000009e029e7209 */ /* 0x001fe20007810000 */
[----:B------:R-:W-:-:S03]  /*19030*/  IMAD.U32 R2, RZ, RZ, UR4 ;  /* 0x00000004ff027e24 */ /* 0x000fc6000f8e00ff */
[----:B------:R-:W-:-:S04]  /*19040*/  FSETP.NEU.FTZ.AND P6, PT, R158, -INF , PT ;  /* 0xff8000009e00780b */ /* 0x000fc80003fdd000 */
[----:B------:R-:W-:-:S05]  /*19050*/  FSEL R0, R158, RZ, P6 ;  /* 0x000000ff9e007208 */ /* 0x000fca0003000000 */
[----:B------:R-:W-:Y:S01]  /*19060*/  FADD.FTZ R3, -R0, R3 ;  /* 0x0000000300037221 */ /* 0x000fe20000010100 */
[----:B------:R-:W-:-:S05]  /*19070*/  FMUL.FTZ R0, R158, R2 ;  /* 0x000000029e007220 */ /* 0x000fca0000410000 */
[----:B------:R-:W-:Y:S02]  /*19080*/  FSEL R0, R0, RZ, P6 ;  /* 0x000000ff00007208 */ /* 0x000fe40003000000 */
[----:B------:R-:W-:-:S03]  /*19090*/  ISETP.GT.AND P6, PT, R183, 0x8, P4 ;  /* 0x00000008b700780c */ /* 0x000fc600027c4270 */
[-CC-:B------:R-:W-:Y:S01]  /*190a0*/  FFMA.FTZ R152, R152, R2.reuse, -R0.reuse ;  /* 0x0000000298987223 */ /* 0x180fe20000010800 */
[----:B------:R-:W-:Y:S01]  /*190b0*/  ISETP.LT.OR P6, PT, R189, 0x9, P6 ;  /* 0x00000009bd00780c */ /* 0x000fe200037c1670 */
[-CC-:B------:R-:W-:Y:S01]  /*190c0*/  FFMA.FTZ R184, R184, R2.reuse, -R0.reuse ;  /* 0x00000002b8b87223 */ /* 0x180fe20000010800 */
[-CC-:B------:R-:W-:Y:S01]  /*190d0*/  FFMA.FTZ R155, R155, R2.reuse, -R0.reuse ;  /* 0x000000029b9b7223 */ /* 0x180fe20000010800 */
[----:B------:R0:W-:Y:S01]  /*190e0*/  MUFU.EX2 R196, R152 ;  /* 0x0000009800c47308 */ /* 0x0001e20000000800 */
[----:B------:R-:W-:Y:S01]  /*190f0*/  FSEL R156, R156, -INF , !P6 ;  /* 0xff8000009c9c7808 */ /* 0x000fe20007000000 */
[-CC-:B------:R-:W-:Y:S01]  /*19100*/  FFMA.FTZ R157, R157, R2.reuse, -R0.reuse ;  /* 0x000000029d9d7223 */ /* 0x180fe20000010800 */
[----:B------:R-:W-:Y:S01]  /*19110*/  ISETP.GT.AND P6, PT, R183, 0x10, P4 ;  /* 0x00000010b700780c */ /* 0x000fe200027c4270 */
[--C-:B------:R-:W-:Y:S01]  /*19120*/  FFMA.FTZ R160, R160, R2, -R0.reuse ;  /* 0x00000002a0a07223 */ /* 0x100fe20000010800 */
[----:B------:R-:W-:Y:S01]  /*19130*/  FMNMX.FTZ R22, R156, R22, !PT ;  /* 0x000000169c167209 */ /* 0x000fe20007810000 */
[--C-:B------:R-:W-:Y:S01]  /*19140*/  FFMA.FTZ R186, R186, R2, -R0.reuse ;  /* 0x00000002baba7223 */ /* 0x100fe20000010800 */
[----:B------:R-:W-:Y:S01]  /*19150*/  ISETP.LT.OR P6, PT, R189, 0x11, P6 ;  /* 0x00000011bd00780c */ /* 0x000fe200037c1670 */
[----:B------:R-:W-:Y:S01]  /*19160*/  MUFU.EX2 R184, R184 ;  /* 0x000000b800b87308 */ /* 0x000fe20000000800 */
[----:B------:R-:W-:Y:S01]  /*19170*/  FMNMX.FTZ R22, R185, R22, !PT ;  /* 0x00000016b9167209 */ /* 0x000fe20007810000 */
[-C--:B0-----:R-:W-:Y:S01]  /*19180*/  FMUL.FTZ R152, R3, R2.reuse ;  /* 0x0000000203987220 */ /* 0x081fe20000410000 */
[----:B------:R-:W-:Y:S01]  /*19190*/  FSEL R161, R161, -INF , !P6 ;  /* 0xff800000a1a17808 */ /* 0x000fe20007000000 */
[-CC-:B------:R-:W-:Y:S01]  /*191a0*/  FFMA.FTZ R187, R187, R2.reuse, -R0.reuse ;  /* 0x00000002bbbb7223 */ /* 0x180fe20000010800 */
[----:B------:R-:W-:Y:S01]  /*191b0*/  ISETP.GT.AND P6, PT, R183, 0x18, P4 ;  /* 0x00000018b700780c */ /* 0x000fe200027c4270 */
        /* <DEDUP_REMOVED lines=8> */
[-CC-:B------:R-:W-:Y:S01]  /*19240*/  FFMA.FTZ R171, R171, R2.reuse, -R0.reuse ;  /* 0x00000002abab7223 */ /* 0x180fe20000010800 */
[----:B------:R-:W-:Y:S01]  /*19250*/  ISETP.GT.AND P6, PT, R183, 0x20, P4 ;  /* 0x00000020b700780c */ /* 0x000fe200027c4270 */
[--C-:B------:R-:W-:Y:S01]  /*19260*/  FFMA.FTZ R173, R173, R2, -R0.reuse ;  /* 0x00000002adad7223 */ /* 0x100fe20000010800 */
[----:B------:R-:W-:Y:S01]  /*19270*/  FMNMX.FTZ R22, R163, R22, !PT ;  /* 0x00000016a3167209 */ /* 0x000fe20007810000 */
[-CC-:B------:R-:W-:Y:S01]  /*19280*/  FFMA.FTZ R175, R175, R2.reuse, -R0.reuse ;  /* 0x00000002afaf7223 */ /* 0x180fe20000010800 */
[----:B------:R-:W-:Y:S01]  /*19290*/  ISETP.LT.OR P6, PT, R189, 0x21, P6 ;  /* 0x00000021bd00780c */ /* 0x000fe200037c1670 */
[--C-:B------:R-:W-:Y:S01]  /*192a0*/  FFMA.FTZ R176, R176, R2, -R0.reuse ;  /* 0x00000002b0b07223 */ /* 0x100fe20000010800 */
[----:B------:R-:W-:Y:S01]  /*192b0*/  FMNMX.FTZ R22, R164, R22, !PT ;  /* 0x00000016a4167209 */ /* 0x000fe20007810000 */
[-CC-:B------:R-:W-:Y:S01]  /*192c0*/  FFMA.FTZ R179, R179, R2.reuse, -R0.reuse ;  /* 0x00000002b3b37223 */ /* 0x180fe20000010800 */
[----:B------:R-:W-:Y:S01]  /*192d0*/  FSEL R165, R165, -INF , !P6 ;  /* 0xff800000a5a57808 */ /* 0x000fe20007000000 */
[----:B------:R-:W-:Y:S01]  /*192e0*/  MUFU.EX2 R198, R155 ;  /* 0x0000009b00c67308 */ /* 0x000fe20000000800 */
[----:B------:R-:W-:Y:S01]  /*192f0*/  ISETP.GT.AND P6, PT, R183, 0x28, P4 ;  /* 0x00000028b700780c */ /* 0x000fe200027c4270 */
[----:B------:R-:W-:Y:S01]  /*19300*/  FFMA.FTZ R0, R180, R2, -R0 ;  /* 0x00000002b4007223 */ /* 0x000fe20000010800 */
[----:B------:R-:W-:-:S02]  /*19310*/  FMNMX.FTZ R22, R165, R22, !PT ;  /* 0x00000016a5167209 */ /* 0x000fc40007810000 */
[----:B------:R-:W-:Y:S02]  /*19320*/  ISETP.LT.OR P6, PT, R189, 0x29, P6 ;  /* 0x00000029bd00780c */ /* 0x000fe400037c1670 */
[----:B------:R-:W-:Y:S01]  /*19330*/  FMNMX.FTZ R22, R166, R22, !PT ;  /* 0x00000016a6167209 */ /* 0x000fe20007810000 */
[----:B------:R-:W-:Y:S01]  /*19340*/  MUFU.EX2 R157, R157 ;  /* 0x0000009d009d7308 */ /* 0x000fe20000000800 */
[----:B------:R-:W-:Y:S02]  /*19350*/  FSEL R168, R168, -INF , !P6 ;  /* 0xff800000a8a87808 */ /* 0x000fe40007000000 */
[----:B------:R-:W-:Y:S02]  /*19360*/  ISETP.GT.AND P6, PT, R183, 0x30, P4 ;  /* 0x00000030b700780c */ /* 0x000fe400027c4270 */
[----:B------:R-:W-:Y:S02]  /*19370*/  FMNMX.FTZ R22, R168, R22, !PT ;  /* 0x00000016a8167209 */ /* 0x000fe40007810000 */
[----:B------:R-:W-:Y:S01]  /*19380*/  ISETP.LT.OR P6, PT, R189, 0x31, P6 ;  /* 0x00000031bd00780c */ /* 0x000fe200037c1670 */
[----:B------:R-:W-:Y:S01]  /*19390*/  MUFU.EX2 R160, R160 ;  /* 0x000000a000a07308 */ /* 0x000fe20000000800 */
[----:B------:R-:W-:-:S02]  /*193a0*/  FMNMX.FTZ R22, R170, R22, !PT ;  /* 0x00000016aa167209 */ /* 0x000fc40007810000 */
[----:B------:R-:W-:Y:S02]  /*193b0*/  FSEL R172, R172, -INF , !P6 ;  /* 0xff800000acac7808 */ /* 0x000fe40007000000 */
[C---:B------:R-:W-:Y:S02]  /*193c0*/  ISETP.GT.AND P6, PT, R183.reuse, 0x31, P4 ;  /* 0x00000031b700780c */ /* 0x040fe400027c4270 */
[----:B------:R-:W-:Y:S01]  /*193d0*/  ISETP.GT.AND P4, PT, R183, 0x39, P4 ;  /* 0x00000039b700780c */ /* 0x000fe20002784270 */
[----:B------:R-:W0:Y:S01]  /*193e0*/  MUFU.EX2 R186, R186 ;  /* 0x000000ba00ba7308 */ /* 0x000e220000000800 */
[----:B------:R-:W-:Y:S02]  /*193f0*/  ISETP.LT.OR P6, PT, R189, 0x32, P6 ;  /* 0x00000032bd00780c */ /* 0x000fe400037c1670 */
[----:B------:R-:W-:Y:S02]  /*19400*/  FMNMX.FTZ R22, R172, R22, !PT ;  /* 0x00000016ac167209 */ /* 0x000fe40007810000 */
[----:B------:R-:W-:-:S02]  /*19410*/  FSEL R174, R174, -INF , !P6 ;  /* 0xff800000aeae7808 */ /* 0x000fc40007000000 */
[----:B------:R-:W-:Y:S01]  /*19420*/  ISETP.LT.OR P4, PT, R189, 0x3a, P4 ;  /* 0x0000003abd00780c */ /* 0x000fe20002781670 */
[----:B------:R-:W-:Y:S01]  /*19430*/  MUFU.EX2 R187, R187 ;  /* 0x000000bb00bb7308 */ /* 0x000fe20000000800 */
[----:B------:R-:W-:Y:S02]  /*19440*/  FMNMX.FTZ R22, R174, R22, !PT ;  /* 0x00000016ae167209 */ /* 0x000fe40007810000 */
[----:B------:R-:W-:Y:S02]  /*19450*/  FSEL R178, R178, -INF , !P4 ;  /* 0xff800000b2b27808 */ /* 0x000fe40006000000 */
[----:B------:R-:W-:-:S03]  /*19460*/  FMNMX.FTZ R22, R177, R22, !PT ;  /* 0x00000016b1167209 */ /* 0x000fc60007810000 */
[----:B------:R-:W1:Y:S01]  /*19470*/  MUFU.EX2 R188, R188 ;  /* 0x000000bc00bc7308 */ /* 0x000e620000000800 */
[----:B------:R-:W-:Y:S02]  /*19480*/  FMNMX.FTZ R159, R178, R22, !PT ;  /* 0x00000016b29f7209 */ /* 0x000fe40007810000 */
[----:B0-----:R-:W-:-:S03]  /*19490*/  F2FP.BF16.F32.PACK_AB R192, R186, R160 ;  /* 0x000000a0bac0723e */ /* 0x001fc600000010ff */
[----:B------:R-:W0:Y:S02]  /*194a0*/  SHFL.BFLY PT, R22, R159, 0x2, 0x1f ;  /* 0x0c401f009f167f89 */ /* 0x000e2400000e0000 */
[----:B------:R-:W-:Y:S08]  /*194b0*/  MUFU.EX2 R167, R167 ;  /* 0x000000a700a77308 */ /* 0x000ff00000000800 */
[----:B------:R-:W-:Y:S01]  /*194c0*/  MUFU.EX2 R169, R169 ;  /* 0x000000a900a97308 */ /* 0x000fe20000000800 */
[----:B-1----:R-:W-:-:S07]  /*194d0*/  F2FP.BF16.F32.PACK_AB R194, R188, R187 ;  /* 0x000000bbbcc2723e */ /* 0x002fce00000010ff */
[----:B------:R-:W-:Y:S01]  /*194e0*/  MUFU.EX2 R171, R171 ;  /* 0x000000ab00ab7308 */ /* 0x000fe20000000800 */
[----:B0-----:R-:W-:-:S07]  /*194f0*/  FMNMX.FTZ R159, R159, R22, !PT ;  /* 0x000000169f9f7209 */ /* 0x001fce0007810000 */
[----:B------:R-:W0:Y:S01]  /*19500*/  MUFU.EX2 R173, R173 ;  /* 0x000000ad00ad7308 */ /* 0x000e220000000800 */
[----:B------:R-:W1:Y:S07]  /*19510*/  SHFL.BFLY PT, R22, R159, 0x1, 0x1f ;  /* 0x0c201f009f167f89 */ /* 0x000e6e00000e0000 */
[----:B------:R-:W-:Y:S08]  /*19520*/  MUFU.EX2 R175, R175 ;  /* 0x000000af00af7308 */ /* 0x000ff00000000800 */
[----:B------:R-:W-:Y:S01]  /*19530*/  MUFU.EX2 R176, R176 ;  /* 0x000000b000b07308 */ /* 0x000fe20000000800 */
[----:B0-----:R-:W-:-:S07]  /*19540*/  F2FP.BF16.F32.PACK_AB R190, R173, R171 ;  /* 0x000000abadbe723e */ /* 0x001fce00000010ff */
[----:B------:R-:W-:Y:S01]  /*19550*/  MUFU.EX2 R179, R179 ;  /* 0x000000b300b37308 */ /* 0x000fe20000000800 */
[----:B-1----:R-:W-:-:S04]  /*19560*/  FMNMX.FTZ R155, R159, R22, !PT ;  /* 0x000000169f9b7209 */ /* 0x002fc80007810000 */
[----:B------:R-:W-:-:S03]  /*19570*/  FSETP.NEU.FTZ.AND P4, PT, R155, -INF , PT ;  /* 0xff8000009b00780b */ /* 0x000fc60003f9d000 */
[----:B------:R0:W1:Y:S02]  /*19580*/  MUFU.EX2 R22, R0 ;  /* 0x0000000000167308 */ /* 0x0000640000000800 */
[----:B0-----:R-:W-:-:S05]  /*19590*/  FMUL.FTZ R0, R155, R2 ;  /* 0x000000029b007220 */ /* 0x001fca0000410000 */
[----:B------:R-:W-:Y:S01]  /*195a0*/  FSEL R3, R0, RZ, P4 ;  /* 0x000000ff00037208 */ /* 0x000fe20002000000 */
[----:B------:R-:W-:Y:S01]  /*195b0*/  FFMA.FTZ R0, R152, R227, R196 ;  /* 0x000000e398007223 */ /* 0x000fe200000100c4 */
[----:B------:R-:W-:-:S03]  /*195c0*/  F2FP.BF16.F32.PACK_AB R196, R184, R196 ;  /* 0x000000c4b8c4723e */ /* 0x000fc600000010ff */
[----:B------:R-:W-:Y:S01]  /*195d0*/  FADD.FTZ R0, R184, R0 ;  /* 0x00000000b8007221 */ /* 0x000fe20000010000 */
[-CC-:B------:R-:W-:Y:S01]  /*195e0*/  FFMA.FTZ R153, R153, R2.reuse, -R3.reuse ;  /* 0x0000000299997223 */ /* 0x180fe20000010803 */
[-CC-:B------:R-:W-:Y:S01]  /*195f0*/  FFMA.FTZ R154, R154, R2.reuse, -R3.reuse ;  /* 0x000000029a9a7223 */ /* 0x180fe20000010803 */
[--C-:B------:R-:W-:Y:S01]  /*19600*/  FFMA.FTZ R156, R156, R2, -R3.reuse ;  /* 0x000000029c9c7223 */ /* 0x100fe20000010803 */
[----:B------:R-:W-:Y:S01]  /*19610*/  FADD.FTZ R0, R198, R0 ;  /* 0x00000000c6007221 */ /* 0x000fe20000010000 */
[----:B------:R-:W-:Y:S01]  /*19620*/  F2FP.BF16.F32.PACK_AB R198, R157, R198 ;  /* 0x000000c69dc6723e */ /* 0x000fe200000010ff */
[-CC-:B------:R-:W-:Y:S01]  /*19630*/  FFMA.FTZ R185, R185, R2.reuse, -R3.reuse ;  /* 0x00000002b9b97223 */ /* 0x180fe20000010803 */
[----:B------:R-:W-:Y:S01]  /*19640*/  MUFU.EX2 R153, R153 ;  /* 0x0000009900997308 */ /* 0x000fe20000000800 */
[----:B------:R-:W-:Y:S01]  /*19650*/  FADD.FTZ R0, R157, R0 ;  /* 0x000000009d007221 */ /* 0x000fe20000010000 */
[----:B------:R-:W-:Y:S01]  /*19660*/  FSEL R157, R155, RZ, P4 ;  /* 0x000000ff9b9d7208 */ /* 0x000fe20002000000 */
[-CC-:B------:R-:W-:Y:S01]  /*19670*/  FFMA.FTZ R161, R161, R2.reuse, -R3.reuse ;  /* 0x00000002a1a17223 */ /* 0x180fe20000010803 */
[-CC-:B------:R-:W-:Y:S01]  /*19680*/  FFMA.FTZ R162, R162, R2.reuse, -R3.reuse ;  /* 0x00000002a2a27223 */ /* 0x180fe20000010803 */
[----:B------:R-:W-:Y:S01]  /*19690*/  FADD.FTZ R0, R160, R0 ;  /* 0x00000000a0007221 */ /* 0x000fe20000010000 */
[-CC-:B------:R-:W-:Y:S01]  /*196a0*/  FFMA.FTZ R163, R163, R2.reuse, -R3.reuse ;  /* 0x00000002a3a37223 */ /* 0x180fe20000010803 */
[----:B------:R-:W-:Y:S01]  /*196b0*/  FADD.FTZ R157, -R157, R4 ;  /* 0x000000049d9d7221 */ /* 0x000fe20000010100 */
[----:B------:R-:W-:Y:S01]  /*196c0*/  MUFU.EX2 R154, R154 ;  /* 0x0000009a009a7308 */ /* 0x000fe20000000800 */
[----:B------:R-:W-:Y:S01]  /*196d0*/  FADD.FTZ R0, R186, R0 ;  /* 0x00000000ba007221 */ /* 0x000fe20000010000 */
[-CC-:B------:R-:W-:Y:S01]  /*196e0*/  FFMA.FTZ R164, R164, R2.reuse, -R3.reuse ;  /* 0x00000002a4a47223 */ /* 0x180fe20000010803 */
[-C--:B------:R-:W-:Y:S01]  /*196f0*/  FMUL.FTZ R157, R157, R2.reuse ;  /* 0x000000029d9d7220 */ /* 0x080fe20000410000 */
[-CC-:B------:R-:W-:Y:S01]  /*19700*/  FFMA.FTZ R165, R165, R2.reuse, -R3.reuse ;  /* 0x00000002a5a57223 */ /* 0x180fe20000010803 */
[----:B------:R-:W-:Y:S01]  /*19710*/  FADD.FTZ R4, R187, R0 ;  /* 0x00000000bb047221 */ /* 0x000fe20000010000 */
[-CC-:B------:R-:W-:Y:S01]  /*19720*/  FFMA.FTZ R166, R166, R2.reuse, -R3.reuse ;  /* 0x00000002a6a67223 */ /* 0x180fe20000010803 */
[-CC-:B------:R-:W-:Y:S01]  /*19730*/  FFMA.FTZ R168, R168, R2.reuse, -R3.reuse ;  /* 0x00000002a8a87223 */ /* 0x180fe20000010803 */
[----:B------:R-:W0:Y:S01]  /*19740*/  MUFU.EX2 R0, R157 ;  /* 0x0000009d00007308 */ /* 0x000e220000000800 */
[-CC-:B------:R-:W-:Y:S01]  /*19750*/  FFMA.FTZ R170, R170, R2.reuse, -R3.reuse ;  /* 0x00000002aaaa7223 */ /* 0x180fe20000010803 */
[-CC-:B------:R-:W-:Y:S01]  /*19760*/  FFMA.FTZ R172, R172, R2.reuse, -R3.reuse ;  /* 0x00000002acac7223 */ /* 0x180fe20000010803 */
[----:B------:R-:W-:Y:S01]  /*19770*/  FADD.FTZ R4, R188, R4 ;  /* 0x00000004bc047221 */ /* 0x000fe20000010000 */
[-CC-:B------:R-:W-:Y:S01]  /*19780*/  FFMA.FTZ R174, R174, R2.reuse, -R3.reuse ;  /* 0x00000002aeae7223 */ /* 0x180fe20000010803 */
[-CC-:B------:R-:W-:Y:S01]  /*19790*/  FFMA.FTZ R177, R177, R2.reuse, -R3.reuse ;  /* 0x00000002b1b17223 */ /* 0x180fe20000010803 */
[----:B------:R-:W-:Y:S01]  /*197a0*/  FFMA.FTZ R3, R178, R2, -R3 ;  /* 0x00000002b2037223 */ /* 0x000fe20000010803 */
[----:B------:R-:W-:Y:S01]  /*197b0*/  FADD.FTZ R4, R167, R4 ;  /* 0x00000004a7047221 */ /* 0x000fe20000010000 */
[----:B------:R-:W3:Y:S01]  /*197c0*/  MUFU.EX2 R156, R156 ;  /* 0x0000009c009c7308 */ /* 0x000ee20000000800 */
[C---:B--2---:R-:W-:Y:S01]  /*197d0*/  ISETP.GT.AND P4, PT, R5.reuse, R181, PT ;  /* 0x000000b50500720c */ /* 0x044fe20003f84270 */
[----:B------:R-:W-:-:S02]  /*197e0*/  VIADD R5, R5, 0xffffffff ;  /* 0xffffffff05057836 */ /* 0x000fc40000000000 */
[C---:B------:R-:W-:Y:S01]  /*197f0*/  FADD.FTZ R4, R169.reuse, R4 ;  /* 0x00000004a9047221 */ /* 0x040fe20000010000 */
[----:B-1----:R-:W-:Y:S02]  /*19800*/  F2FP.BF16.F32.PACK_AB R186, R22, R179 ;  /* 0x000000b316ba723e */ /* 0x002fe400000010ff */
[----:B------:R-:W-:Y:S01]  /*19810*/  F2FP.BF16.F32.PACK_AB R188, R169, R167 ;  /* 0x000000a7a9bc723e */ /* 0x000fe200000010ff */
[----:B------:R-:W-:Y:S01]  /*19820*/  FADD.FTZ R4, R171, R4 ;  /* 0x00000004ab047221 */ /* 0x000fe20000010000 */
[----:B------:R-:W1:Y:S01]  /*19830*/  MUFU.EX2 R185, R185 ;  /* 0x000000b900b97308 */ /* 0x000e620000000800 */
[----:B0-----:R-:W-:Y:S01]  /*19840*/  FFMA.FTZ R226, R0, R226, R153 ;  /* 0x000000e200e27223 */ /* 0x001fe20000010099 */
[----:B------:R-:W-:Y:S01]  /*19850*/  F2FP.BF16.F32.PACK_AB R184, R176, R175 ;  /* 0x000000afb0b8723e */ /* 0x000fe200000010ff */
[----:B------:R-:W-:Y:S01]  /*19860*/  FADD.FTZ R4, R173, R4 ;  /* 0x00000004ad047221 */ /* 0x000fe20000010000 */
[C---:B------:R-:W-:Y:S01]  /*19870*/  F2FP.BF16.F32.PACK_AB R197, R154.reuse, R153 ;  /* 0x000000999ac5723e */ /* 0x040fe200000010ff */
[----:B------:R-:W-:-:S02]  /*19880*/  FADD.FTZ R226, R154, R226 ;  /* 0x000000e29ae27221 */ /* 0x000fc40000010000 */
[----:B------:R-:W-:Y:S01]  /*19890*/  FADD.FTZ R4, R175, R4 ;  /* 0x00000004af047221 */ /* 0x000fe20000010000 */
[----:B------:R-:W0:Y:S01]  /*198a0*/  MUFU.EX2 R161, R161 ;  /* 0x000000a100a17308 */ /* 0x000e220000000800 */
[----:B---3--:R-:W-:Y:S02]  /*198b0*/  FADD.FTZ R226, R156, R226 ;  /* 0x000000e29ce27221 */ /* 0x008fe40000010000 */
[----:B------:R-:W-:-:S04]  /*198c0*/  FADD.FTZ R4, R176, R4 ;  /* 0x00000004b0047221 */ /* 0x000fc80000010000 */
[----:B------:R-:W-:Y:S01]  /*198d0*/  FADD.FTZ R4, R179, R4 ;  /* 0x00000004b3047221 */ /* 0x000fe20000010000 */
[----:B------:R-:W2:Y:S01]  /*198e0*/  MUFU.EX2 R162, R162 ;  /* 0x000000a200a27308 */ /* 0x000ea20000000800 */
[C---:B-1----:R-:W-:Y:S01]  /*198f0*/  FADD.FTZ R226, R185.reuse, R226 ;  /* 0x000000e2b9e27221 */ /* 0x042fe20000010000 */
[----:B------:R-:W-:Y:S01]  /*19900*/  F2FP.BF16.F32.PACK_AB R199, R185, R156 ;  /* 0x0000009cb9c7723e */ /* 0x000fe200000010ff */
[----:B------:R-:W-:Y:S01]  /*19910*/  FADD.FTZ R227, R22, R4 ;  /* 0x0000000416e37221 */ /* 0x000fe20000010000 */
[----:B------:R-:W-:Y:S02]  /*19920*/  IMAD.MOV.U32 R22, RZ, RZ, R232 ;  /* 0x000000ffff167224 */ /* 0x000fe400078e00e8 */
[----:B------:R-:W-:Y:S02]  /*19930*/  IMAD.MOV.U32 R4, RZ, RZ, R155 ;  /* 0x000000ffff047224 */ /* 0x000fe400078e009b */
        /* <DEDUP_REMOVED lines=24> */
[----:B------:R-:W-:-:S03]  /*19ac0*/  F2FP.BF16.F32.PACK_AB R185, R174, R172 ;  /* 0x000000acaeb9723e */ /* 0x000fc600000010ff */
[----:B--2---:R-:W-:-:S04]  /*19ad0*/  FADD.FTZ R226, R177, R226 ;  /* 0x000000e2b1e27221 */ /* 0x004fc80000010000 */
[C---:B-1----:R-:W-:Y:S01]  /*19ae0*/  FADD.FTZ R226, R3.reuse, R226 ;  /* 0x000000e203e27221 */ /* 0x042fe20000010000 */
[----:B------:R-:W-:Y:S01]  /*19af0*/  F2FP.BF16.F32.PACK_AB R187, R3, R177 ;  /* 0x000000b103bb723e */ /* 0x000fe200000010ff */
[----:B------:R-:W-:Y:S01]  /*19b00*/  IMAD.MOV.U32 R3, RZ, RZ, R158 ;  /* 0x000000ffff037224 */ /* 0x000fe200078e009e */
[----:B------:R-:W-:Y:S06]  /*19b10*/  @P4 BRA `(.L_x_1755) ;  /* 0xffffffd000504947 */ /* 0x000fec000383ffff */
[----:B------:R-:W-:Y:S05]  /*19b20*/  BSYNC B1 ;  /* 0x0000000000017941 */ /* 0x000fea0003800000 */
.L_x_1736:
[----:B------:R-:W-:Y:S02]  /*19b30*/  IMAD.MOV.U32 R4, RZ, RZ, R155 ;  /* 0x000000ffff047224 */ /* 0x000fe400078e009b */
[----:B------:R-:W-:Y:S02]  /*19b40*/  IMAD.MOV.U32 R3, RZ, RZ, R158 ;  /* 0x000000ffff037224 */ /* 0x000fe400078e009e */
[----:B------:R-:W-:Y:S02]  /*19b50*/  IMAD.MOV.U32 R22, RZ, RZ, R232 ;  /* 0x000000ffff167224 */ /* 0x000fe400078e00e8 */
[----:B------:R-:W-:-:S07]  /*19b60*/  IMAD.MOV.U32 R218, RZ, RZ, R231 ;  /* 0x000000ffffda7224 */ /* 0x000fce00078e00e7 */
.L_x_1735:
[----:B------:R-:W-:Y:S05]  /*19b70*/  BSYNC B0 ;  /* 0x0000000000007941 */ /* 0x000fea0003800000 */
.L_x_1734:
[----:B------:R-:W2:Y:S01]  /*19b80*/  LDL R154, [R1+0x14] ;  /* 0x00001400019a7983 */ /* 0x000ea20000100800 */
[----:B------:R-:W0:Y:S01]  /*19b90*/  LDC R153, c[0x0][0x448] ;  /* 0x00011200ff997b82 */ /* 0x000e220000000800 */
[----:B------:R-:W-:-:S07]  /*19ba0*/  ULDC UR4, c[0x0][0x9dc] ;  /* 0x0002770000047ab9 */ /* 0x000fce0000000800 */
[----:B------:R-:W1:Y:S01]  /*19bb0*/  LDC R157, c[0x0][0x9e4] ;  /* 0x00027900ff9d7b82 */ /* 0x000e620000000800 */
[----:B0-----:R-:W-:Y:S02]  /*19bc0*/  ISETP.NE.AND P5, PT, R153, 0x1, PT ;  /* 0x000000019900780c */ /* 0x001fe40003fa5270 */
[----:B-1----:R-:W-:-:S11]  /*19bd0*/  ISETP.GE.AND P6, PT, R157, 0x1, PT ;  /* 0x000000019d00780c */ /* 0x002fd60003fc6270 */
[----:B------:R-:W0:Y:S08]  /*19be0*/  @P5 LDC R155, c[0x0][0x44c] ;  /* 0x00011300ff9b5b82 */ /* 0x000e300000000800 */
[----:B------:R-:W1:Y:S01]  /*19bf0*/  @P5 LDC R153, c[0x0][0x450] ;  /* 0x00011400ff995b82 */ /* 0x000e620000000800 */
[----:B--2---:R-:W-:-:S04]  /*19c00*/  VIADD R154, R154, 0x7f ;  /* 0x0000007f9a9a7836 */ /* 0x004fc80000000000 */
[----:B0-----:R-:W-:-:S05]  /*19c10*/  @P5 IMAD.HI.U32 R155, R154, R155, RZ ;  /* 0x0000009b9a9b5227 */ /* 0x001fca00078e00ff */
[----:B-1----:R-:W-:Y:S02]  /*19c20*/  @P5 SHF.R.U32.HI R154, RZ, R153, R155 ;  /* 0x00000099ff9a5219 */ /* 0x002fe4000001169b */
[----:B------:R-:W-:-:S05]  /*19c30*/  IADD3 R153, R220, 0x1, -R219 ;  /* 0x00000001dc997810 */ /* 0x000fca0007ffe8db */
[----:B------:R-:W-:-:S04]  /*19c40*/  IMAD.IADD R154, R153, 0x1, R154 ;  /* 0x00000001999a7824 */ /* 0x000fc800078e029a */
[----:B------:R-:W-:Y:S01]  /*19c50*/  VIADD R153, R154, -UR4 ;  /* 0x800000049a997c36 */ /* 0x000fe20008000000 */
[----:B------:R-:W-:Y:S06]  /*19c60*/  @!P6 BRA `(.L_x_1756) ;  /* 0x000000000048e947 */ /* 0x000fec0003800000 */
[----:B------:R-:W-:Y:S01]  /*19c70*/  IMAD.MOV.U32 R156, RZ, RZ, R154 ;  /* 0x000000ffff9c7224 */ /* 0x000fe200078e009a */
[----:B------:R-:W-:Y:S04]  /*19c80*/  BSSY B0, `(.L_x_1757) ;  /* 0x000000e000007945 */ /* 0x000fe80003800000 */
        /* <DEDUP_REMOVED lines=9> */
.L_x_1758:
[----:B------:R-:W-:-:S13]  /*19d20*/  ISETP.NE.AND P2, PT, R157, 0x1, PT ;  /* 0x000000019d00780c */ /* 0x000fda0003f45270 */
[----:B------:R-:W0:Y:S02]  /*19d30*/  @P2 LDC.64 R154, c[0x0][0x9e8] ;  /* 0x00027a00ff9a2b82 */ /* 0x000e240000000a00 */
[----:B0-----:R-:W-:-:S05]  /*19d40*/  @P2 IMAD.HI.U32 R154, R156, R154, RZ ;  /* 0x0000009a9c9a2227 */ /* 0x001fca00078e00ff */
[----:B------:R-:W-:-:S07]  /*19d50*/  @P2 SHF.R.U32.HI R156, RZ, R155, R154 ;  /* 0x0000009bff9c2219 */ /* 0x000fce000001169a */
.L_x_1759:
[----:B------:R-:W-:Y:S05]  /*19d60*/  BSYNC B0 ;  /* 0x0000000000007941 */ /* 0x000fea0003800000 */
.L_x_1757:
[----:B------:R-:W-:-:S05]  /*19d70*/  IMAD R156, R156, R157, RZ ;  /* 0x0000009d9c9c7224 */ /* 0x000fca00078e02ff */
[----:B------:R-:W-:-:S07]  /*19d80*/  VIMNMX R153, R153, R156, !PT ;  /* 0x0000009c99997248 */ /* 0x000fce0007fe0100 */
.L_x_1756:
[----:B------:R-:W2:Y:S01]  /*19d90*/  LDL R155, [R1+0x38] ;  /* 0x00003800019b7983 */ /* 0x000ea20000100800 */
[----:B------:R-:W-:Y:S01]  /*19da0*/  VIADD R153, R153, 0x3f ;  /* 0x0000003f99997836 */ /* 0x000fe20000000000 */
[----:B------:R-:W-:Y:S04]  /*19db0*/  BSSY B0, `(.L_x_1760) ;  /* 0x000024f000007945 */ /* 0x000fe80003800000 */
[----:B------:R-:W-:-:S04]  /*19dc0*/  SHF.R.S32.HI R154, RZ, 0x1f, R153 ;  /* 0x0000001fff9a7819 */ /* 0x000fc80000011499 */
[----:B------:R-:W-:-:S04]  /*19dd0*/  LEA.HI R154, R154, R153, RZ, 0x6 ;  /* 0x000000999a9a7211 */ /* 0x000fc800078f30ff */
[----:B------:R-:W-:-:S04]  /*19de0*/  SHF.R.S32.HI R154, RZ, 0x6, R154 ;  /* 0x00000006ff9a7819 */ /* 0x000fc8000001149a */
[----:B--2---:R-:W-:-:S04]  /*19df0*/  VIMNMX R155, R155, R154, !PT ;  /* 0x0000009a9b9b7248 */ /* 0x004fc80007fe0100 */
[----:B------:R-:W-:Y:S01]  /*19e00*/  ISETP.GE.AND P2, PT, R5, R155, PT ;  /* 0x0000009b0500720c */ /* 0x000fe20003f46270 */
[----:B------:R0:W-:-:S12]  /*19e10*/  STL [R1+0x18], R155 ;  /* 0x0000189b01007387 */ /* 0x0001d80000100800 */
[----:B0-----:R-:W-:Y:S05]  /*19e20*/  @!P2 BRA `(.L_x_1761) ;  /* 0x00000024001ca947 */ /* 0x001fea0003800000 */
[----:B------:R-:W-:Y:S01]  /*19e30*/  BSSY B1, `(.L_x_1762) ;  /* 0x0000245000017945 */ /* 0x000fe20003800000 */
[----:B------:R-:W-:Y:S02]  /*19e40*/  IMAD.MOV.U32 R232, RZ, RZ, R5 ;  /* 0x000000ffffe87224 */ /* 0x000fe400078e0005 */
[----:B------:R-:W-:Y:S02]  /*19e50*/  IMAD.MOV.U32 R229, RZ, RZ, R4 ;  /* 0x000000ffffe57224 */ /* 0x000fe400078e0004 */
[----:B------:R-:W-:Y:S02]  /*19e60*/  IMAD.MOV.U32 R228, RZ, RZ, R3 ;  /* 0x000000ffffe47224 */ /* 0x000fe400078e0003 */
[----:B------:R-:W-:Y:S02]  /*19e70*/  IMAD.MOV.U32 R231, RZ, RZ, R218 ;  /* 0x000000ffffe77224 */ /* 0x000fe400078e00da */
[----:B------:R-:W-:-:S07]  /*19e80*/  IMAD.MOV.U32 R5, RZ, RZ, R22 ;  /* 0x000000ffff057224 */ /* 0x000fce00078e0016 */
.L_x_1773:
[----:B------:R-:W-:-:S05]  /*19e90*/  VIADD R22, R5, 0x1 ;  /* 0x0000000105167836 */ /* 0x000fca0000000000 */
[----:B------:R-:W-:-:S04]  /*19ea0*/  ISETP.NE.AND P2, PT, R22, 0x2, PT ;  /* 0x000000021600780c */ /* 0x000fc80003f45270 */
[----:B------:R-:W-:Y:S02]  /*19eb0*/  SEL R218, RZ, 0x1, P2 ;  /* 0x00000001ffda7807 */ /* 0x000fe40001000000 */
[----:B------:R-:W-:Y:S02]  /*19ec0*/  SEL R22, R22, RZ, P2 ;  /* 0x000000ff16167207 */ /* 0x000fe40001000000 */
[----:B------:R-:W-:Y:S01]  /*19ed0*/  LOP3.LUT R218, R231, R218, RZ, 0x3c, !PT ;  /* 0x000000dae7da7212 */ /* 0x000fe200078e3cff */
[----:B------:R-:W-:Y:S06]  /*19ee0*/  @!P0 BRA `(.L_x_1763) ;  /* 0x0000000000048947 */ /* 0x000fec0003800000 */
[----:B------:R-:W-:Y:S01]  /*19ef0*/  BPT.TRAP 0x1 ;  /* 0x000000040000795c */ /* 0x000fe20000300000 */
.L_x_1763:
[----:B------:R-:W-:Y:S01]  /*19f00*/  IMAD R2, R22, 0x8, R16 ;  /* 0x0000000816027824 */ /* 0x000fe200078e0210 */
[----:B------:R-:W-:-:S04]  /*19f10*/  SHF.L.U32 R3, R218, 0x1f, RZ ;  /* 0x0000001fda037819 */ /* 0x000fc800000006ff */
[----:B------:R0:W1:Y:S01]  /*19f20*/  SYNCS.PHASECHK.TRANS64.TRYWAIT P2, [R2+URZ+0x30830], R3 ;  /* 0x03083003020075a7 */ /* 0x000062000804017f */
[----:B------:R-:W-:Y:S05]  /*19f30*/  @!P0 BRA `(.L_x_1764) ;  /* 0x0000000000048947 */ /* 0x000fea0003800000 */
[----:B------:R-:W-:Y:S01]  /*19f40*/  BPT.TRAP 0x1 ;  /* 0x000000040000795c */ /* 0x000fe20000300000 */
.L_x_1764:
[----:B------:R-:W-:Y:S01]  /*19f50*/  IMAD R4, R22, 0x800, R237 ;  /* 0x0000080016047824 */ /* 0x000fe200078e02ed */
[----:B------:R-:W-:Y:S03]  /*19f60*/  BSSY B2, `(.L_x_1765) ;  /* 0x0000006000027945 */ /* 0x000fe60003800000 */
[C---:B------:R-:W-:Y:S02]  /*19f70*/  VIADD R154, R4.reuse, 0x2 ;  /* 0x00000002049a7836 */ /* 0x040fe40000000000 */
[----:B------:R-:W-:Y:S01]  /*19f80*/  VIADD R153, R4, 0x4 ;  /* 0x0000000404997836 */ /* 0x000fe20000000000 */
[----:B-1----:R-:W-:Y:S06]  /*19f90*/  @P2 BRA `(.L_x_1766) ;  /* 0x0000000000082947 */ /* 0x002fec0003800000 */
[----:B------:R-:W1:Y:S02]  /*19fa0*/  SYNCS.PHASECHK.TRANS64.TRYWAIT P2, [R2+URZ+0x30830], R3 ;  /* 0x03083003020075a7 */ /* 0x000e64000804017f */
[----:B-1----:R-:W-:Y:S05]  /*19fb0*/  @!P2 BRA `(.L_x_1767) ;  /* 0x000001640078a947 */ /* 0x002fea0003800000 */
.L_x_1766:
[----:B------:R-:W-:Y:S05]  /*19fc0*/  BSYNC B2 ;  /* 0x0000000000027941 */ /* 0x000fea0003800000 */
.L_x_1765:
[----:B------:R-:W-:Y:S01]  /*19fd0*/  R2UR UR4, R154 ;  /* 0x000000009a0472ca */ /* 0x000fe200000e0000 */
[----:B------:R-:W-:Y:S02]  /*19fe0*/  IMAD.MOV.U32 R154, RZ, RZ, R153 ;  /* 0x000000ffff9a7224 */ /* 0x000fe400078e0099 */
[-C--:B------:R-:W-:Y:S01]  /*19ff0*/  FMUL.FTZ R24, R24, R152.reuse ;  /* 0x0000009818187220 */ /* 0x080fe20000410000 */
[----:B01----:R-:W-:Y:S02]  /*1a000*/  IMAD.MOV.U32 R2, RZ, RZ, R4 ;  /* 0x000000ffff027224 */ /* 0x003fe400078e0004 */
[-C--:B------:R-:W-:Y:S01]  /*1a010*/  FMUL.FTZ R25, R25, R152.reuse ;  /* 0x0000009819197220 */ /* 0x080fe20000410000 */
[----:B------:R-:W-:Y:S01]  /*1a020*/  IMAD.MOV.U32 R3, RZ, RZ, 0x40000040 ;  /* 0x40000040ff037424 */ /* 0x000fe200078e00ff */
[----:B------:R-:W-:Y:S01]  /*1a030*/  R2UR UR8, R154 ;  /* 0x000000009a0872ca */ /* 0x000fe200000e0000 */
[----:B------:R-:W-:Y:S01]  /*1a040*/  VIADD R154, R4, 0x200 ;  /* 0x00000200049a7836 */ /* 0x000fe20000000000 */
[----:B------:R-:W-:Y:S01]  /*1a050*/  R2UR UR6, R2 ;  /* 0x00000000020672ca */ /* 0x000fe200000e0000 */
[----:B------:R-:W-:Y:S01]  /*1a060*/  VIADD R2, R4, 0x6 ;  /* 0x0000000604027836 */ /* 0x000fe20000000000 */
[----:B------:R-:W-:Y:S01]  /*1a070*/  R2UR UR11, R3 ;  /* 0x00000000030b72ca */ /* 0x000fe200000e0000 */
[----:B------:R-:W-:Y:S01]  /*1a080*/  IMAD.MOV.U32 R155, RZ, RZ, 0x40000040 ;  /* 0x40000040ff9b7424 */ /* 0x000fe200078e00ff */
[----:B------:R-:W-:Y:S01]  /*1a090*/  R2UR UR14, R154 ;  /* 0x000000009a0e72ca */ /* 0x000fe200000e0000 */
[----:B------:R-:W-:Y:S01]  /*1a0a0*/  VIADD R158, R4, 0x204 ;  /* 0x00000204049e7836 */ /* 0x000fe20000000000 */
[----:B------:R-:W-:Y:S01]  /*1a0b0*/  R2UR UR10, R2 ;  /* 0x00000000020a72ca */ /* 0x000fe200000e0000 */
[C---:B------:R-:W-:Y:S01]  /*1a0c0*/  VIADD R154, R4.reuse, 0x206 ;  /* 0x00000206049a7836 */ /* 0x040fe20000000000 */
[----:B------:R-:W-:Y:S01]  /*1a0d0*/  R2UR UR5, R155 ;  /* 0x000000009b0572ca */ /* 0x000fe200000e0000 */
[----:B------:R-:W-:Y:S01]  /*1a0e0*/  VIADD R156, R4, 0x202 ;  /* 0x00000202049c7836 */ /* 0x000fe20000000000 */
        /* <DEDUP_REMOVED lines=11> */
[----:B------:R-:W-:Y:S01]  /*1a1a0*/  IMAD.MOV.U32 R157, RZ, RZ, 0x40000040 ;  /* 0x40000040ff9d7424 */ /* 0x000fe200078e00ff */
[----:B------:R-:W-:Y:S01]  /*1a1b0*/  MOV R3, UR11 ;  /* 0x0000000b00037c02 */ /* 0x000fe20008000f00 */
[----:B------:R-:W-:Y:S01]  /*1a1c0*/  UMOV UR11, UR5 ;  /* 0x00000005000b7c82 */ /* 0x000fe20008000000 */
[----:B------:R-:W-:Y:S01]  /*1a1d0*/  MOV R2, UR10 ;  /* 0x0000000a00027c02 */ /* 0x000fe20008000f00 */
[----:B------:R-:W-:Y:S01]  /*1a1e0*/  UMOV UR10, UR4 ;  /* 0x00000004000a7c82 */ /* 0x000fe20008000000 */
[----:B------:R-:W-:Y:S01]  /*1a1f0*/  R2UR UR34, R156 ;  /* 0x000000009c2272ca */ /* 0x000fe200000e0000 */
[----:B------:R-:W-:Y:S01]  /*1a200*/  IMAD.MOV.U32 R159, RZ, RZ, 0x40000040 ;  /* 0x40000040ff9f7424 */ /* 0x000fe200078e00ff */
[----:B------:R-:W-:Y:S01]  /*1a210*/  R2UR UR42, R158 ;  /* 0x000000009e2a72ca */ /* 0x000fe200000e0000 */
[----:B------:R-:W-:Y:S01]  /*1a220*/  VIADD R158, R4, 0x602 ;  /* 0x00000602049e7836 */ /* 0x000fe20000000000 */
[----:B------:R-:W-:Y:S01]  /*1a230*/  R2UR UR46, R154 ;  /* 0x000000009a2e72ca */ /* 0x000fe200000e0000 */
[----:B------:R-:W-:Y:S01]  /*1a240*/  VIADD R156, R4, 0x604 ;  /* 0x00000604049c7836 */ /* 0x000fe20000000000 */
[----:B------:R-:W-:Y:S01]  /*1a250*/  R2UR UR4, R6 ;  /* 0x00000000060472ca */ /* 0x000fe200000e0000 */
[----:B------:R-:W-:Y:S01]  /*1a260*/  VIADD R154, R4, 0x606 ;  /* 0x00000606049a7836 */ /* 0x000fe20000000000 */
        /* <DEDUP_REMOVED lines=227> */
.L_x_1768:
[----:B------:R-:W-:Y:S01]  /*1b0a0*/  SHF.L.U32 R0, R231, 0x1f, RZ ;  /* 0x0000001fe7007819 */ /* 0x000fe200000006ff */
[----:B------:R-:W-:-:S04]  /*1b0b0*/  IMAD R231, R5, 0x8, R16 ;  /* 0x0000000805e77824 */ /* 0x000fc800078e0210 */
[----:B------:R0:W1:Y:S01]  /*1b0c0*/  SYNCS.PHASECHK.TRANS64.TRYWAIT P2, [R231+URZ+0x30850], R0 ;  /* 0x03085000e70075a7 */ /* 0x000062000804017f */
[----:B------:R-:W-:Y:S05]  /*1b0d0*/  @!P0 BRA `(.L_x_1769) ;  /* 0x0000000000048947 */ /* 0x000fea0003800000 */
[----:B------:R-:W-:Y:S01]  /*1b0e0*/  BPT.TRAP 0x1 ;  /* 0x000000040000795c */ /* 0x000fe20000300000 */
.L_x_1769:
[----:B------:R-:W-:Y:S04]  /*1b0f0*/  BSSY B2, `(.L_x_1770) ;  /* 0x0000004000027945 */ /* 0x000fe80003800000 */
[----:B-1----:R-:W-:Y:S05]  /*1b100*/  @P2 BRA `(.L_x_1771) ;  /* 0x0000000000082947 */ /* 0x002fea0003800000 */
[----:B------:R-:W1:Y:S02]  /*1b110*/  SYNCS.PHASECHK.TRANS64.TRYWAIT P2, [R231+URZ+0x30850], R0 ;  /* 0x03085000e70075a7 */ /* 0x000e64000804017f */
[----:B-1----:R-:W-:Y:S05]  /*1b120*/  @!P2 BRA `(.L_x_1772) ;  /* 0x000001540030a947 */ /* 0x002fea0003800000 */
.L_x_1771:
[----:B------:R-:W-:Y:S05]  /*1b130*/  BSYNC B2 ;  /* 0x0000000000027941 */ /* 0x000fea0003800000 */
.L_x_1770:
[----:B01----:R-:W-:Y:S01]  /*1b140*/  VIADD R0, R16, 0x400 ;  /* 0x0000040010007836 */ /* 0x003fe20000000000 */
[----:B------:R-:W-:Y:S01]  /*1b150*/  WARPGROUP.ARRIVE ;  /* 0x00000000000079c5 */ /* 0x000fe20000000000 */
[----:B------:R-:W-:Y:S01]  /*1b160*/  IMAD.MOV.U32 R3, RZ, RZ, 0x40000040 ;  /* 0x40000040ff037424 */ /* 0x000fe200078e00ff */
[----:B------:R-:W-:Y:S02]  /*1b170*/  ULDC UR4, c[0x0][0x9d8] ;  /* 0x0002760000047ab9 */ /* 0x000fe40000000800 */
[----:B------:R-:W-:Y:S02]  /*1b180*/  SHF.R.U32.HI R0, RZ, 0x4, R0 ;  /* 0x00000004ff007819 */ /* 0x000fe40000011600 */
[----:B------:R-:W-:Y:S01]  /*1b190*/  R2UR UR7, R3 ;  /* 0x00000000030772ca */ /* 0x000fe200000e0000 */
[----:B------:R-:W-:Y:S01]  /*1b1a0*/  IMAD.MOV.U32 R3, RZ, RZ, 0x40000040 ;  /* 0x40000040ff037424 */ /* 0x000fe200078e00ff */
[----:B------:R-:W-:-:S04]  /*1b1b0*/  LOP3.LUT R0, R0, 0x3fff, RZ, 0xc0, !PT ;  /* 0x00003fff00007812 */ /* 0x000fc800078ec0ff */
[----:B------:R-:W-:-:S05]  /*1b1c0*/  LOP3.LUT R0, R0, 0x2000000, RZ, 0xfc, !PT ;  /* 0x0200000000007812 */ /* 0x000fca00078efcff */
[----:B------:R-:W-:Y:S02]  /*1b1d0*/  IMAD R2, R5, 0x800, R0 ;  /* 0x0000080005027824 */ /* 0x000fe400078e0200 */
[----:B------:R-:W-:Y:S02]  /*1b1e0*/  IMAD.MOV.U32 R5, RZ, RZ, 0x40000040 ;  /* 0x40000040ff057424 */ /* 0x000fe400078e00ff */
[C---:B------:R-:W-:Y:S01]  /*1b1f0*/  VIADD R4, R2.reuse, 0x80 ;  /* 0x0000008002047836 */ /* 0x040fe20000000000 */
[----:B------:R-:W-:-:S13]  /*1b200*/  R2UR UR6, R2 ;  /* 0x00000000020672ca */ /* 0x000fda00000e0000 */
        /* <DEDUP_REMOVED lines=18> */
[----:B------:R-:W-:Y:S01]  /*1b330*/  FMUL.FTZ R0, R152, UR4 ;  /* 0x0000000498007c20 */ /* 0x000fe20008410000 */
[----:B------:R-:W-:Y:S01]  /*1b340*/  FMUL.FTZ R4, R153, UR4 ;  /* 0x0000000499047c20 */ /* 0x000fe20008410000 */
[----:B------:R-:W-:Y:S01]  /*1b350*/  FMUL.FTZ R153, R155, UR4 ;  /* 0x000000049b997c20 */ /* 0x000fe20008410000 */
[----:B------:R-:W-:-:S03]  /*1b360*/  FMUL.FTZ R155, R156, UR4 ;  /* 0x000000049c9b7c20 */ /* 0x000fc60008410000 */
[----:B------:R-:W0:Y:S01]  /*1b370*/  MUFU.TANH R0, R0 ;  /* 0x0000000000007308 */ /* 0x000e220000002400 */
[----:B------:R-:W-:Y:S01]  /*1b380*/  FMUL.FTZ R157, R157, UR4 ;  /* 0x000000049d9d7c20 */ /* 0x000fe20008410000 */
[----:B------:R-:W-:Y:S01]  /*1b390*/  FMUL.FTZ R5, R154, UR4 ;  /* 0x000000049a057c20 */ /* 0x000fe20008410000 */
[----:B------:R-:W-:-:S05]  /*1b3a0*/  FMUL.FTZ R154, R158, UR4 ;  /* 0x000000049e9a7c20 */ /* 0x000fca0008410000 */
[----:B------:R-:W1:Y:S01]  /*1b3b0*/  MUFU.TANH R4, R4 ;  /* 0x0000000400047308 */ /* 0x000e620000002400 */
[----:B------:R-:W-:Y:S01]  /*1b3c0*/  FMUL.FTZ R158, R160, UR4 ;  /* 0x00000004a09e7c20 */ /* 0x000fe20008410000 */
[----:B------:R-:W-:-:S06]  /*1b3d0*/  FMUL.FTZ R156, R159, UR4 ;  /* 0x000000049f9c7c20 */ /* 0x000fcc0008410000 */
[----:B------:R-:W2:Y:S01]  /*1b3e0*/  MUFU.TANH R155, R155 ;  /* 0x0000009b009b7308 */ /* 0x000ea20000002400 */
[----:B------:R-:W-:Y:S01]  /*1b3f0*/  FMUL.FTZ R159, R161, UR4 ;  /* 0x00000004a19f7c20 */ /* 0x000fe20008410000 */
[----:B0-----:R-:W-:-:S06]  /*1b400*/  FMNMX.FTZ R2, R0, R228, !PT ;  /* 0x000000e400027209 */ /* 0x001fcc0007810000 */
[----:B------:R-:W0:Y:S01]  /*1b410*/  MUFU.TANH R157, R157 ;  /* 0x0000009d009d7308 */ /* 0x000e220000002400 */
[----:B------:R-:W-:Y:S01]  /*1b420*/  FMUL.FTZ R160, R164, UR4 ;  /* 0x00000004a4a07c20 */ /* 0x000fe20008410000 */
[----:B-1----:R-:W-:-:S06]  /*1b430*/  FMNMX.FTZ R2, R4, R2, !PT ;  /* 0x0000000204027209 */ /* 0x002fcc0007810000 */
[----:B------:R-:W1:Y:S01]  /*1b440*/  MUFU.TANH R158, R158 ;  /* 0x0000009e009e7308 */ /* 0x000e620000002400 */
[----:B------:R-:W-:Y:S01]  /*1b450*/  FMUL.FTZ R161, R165, UR4 ;  /* 0x00000004a5a17c20 */ /* 0x000fe20008410000 */
[----:B--2---:R-:W-:-:S06]  /*1b460*/  FMNMX.FTZ R2, R155, R2, !PT ;  /* 0x000000029b027209 */ /* 0x004fcc0007810000 */
        /* <DEDUP_REMOVED lines=10> */
[----:B------:R-:W-:Y:S02]  /*1b510*/  WARPGROUP.DEPBAR.LE gsb0, 0x0 ;  /* 0x00008000000079c5 */ /* 0x000fe40000010000 */
[----:B------:R-:W-:-:S06]  /*1b520*/  WARPGROUP.ARRIVE ;  /* 0x00000000000079c5 */ /* 0x000fcc0000000000 */
[----:B------:R-:W-:Y:S01]  /*1b530*/  HGMMA.64x256x16.F32.BF16 R24, R184, gdesc[UR4].tnspB, R24, gsb0 ;  /* 0x43e00004b8187df0 */ /* 0x000fe20008001818 */
[----:B------:R-:W3:Y:S01]  /*1b540*/  MUFU.TANH R165, R165 ;  /* 0x000000a500a57308 */ /* 0x000ee20000002400 */
[----:B------:R-:W-:Y:S01]  /*1b550*/  FMUL.FTZ R169, R173, UR4 ;  /* 0x00000004ada97c20 */ /* 0x000fe20008410000 */
[----:B0-----:R-:W-:Y:S01]  /*1b560*/  FMNMX.FTZ R2, R160, R2, !PT ;  /* 0x00000002a0027209 */ /* 0x001fe20007810000 */
[----:B------:R-:W-:-:S05]  /*1b570*/  FMUL.FTZ R172, R176, UR4 ;  /* 0x00000004b0ac7c20 */ /* 0x000fca0008410000 */
[----:B------:R-:W0:Y:S01]  /*1b580*/  MUFU.TANH R168, R168 ;  /* 0x000000a800a87308 */ /* 0x000e220000002400 */
[----:B-1----:R-:W-:Y:S01]  /*1b590*/  FMNMX.FTZ R2, R161, R2, !PT ;  /* 0x00000002a1027209 */ /* 0x002fe20007810000 */
[----:B------:R-:W-:-:S06]  /*1b5a0*/  FMUL.FTZ R176, R177, UR4 ;  /* 0x00000004b1b07c20 */ /* 0x000fcc0008410000 */
[----:B------:R-:W1:Y:S01]  /*1b5b0*/  MUFU.TANH R169, R169 ;  /* 0x000000a900a97308 */ /* 0x000e620000002400 */
[----:B--2---:R-:W-:Y:S01]  /*1b5c0*/  FMNMX.FTZ R2, R164, R2, !PT ;  /* 0x00000002a4027209 */ /* 0x004fe20007810000 */
[----:B------:R-:W-:-:S06]  /*1b5d0*/  FMUL.FTZ R173, R180, UR4 ;  /* 0x00000004b4ad7c20 */ /* 0x000fcc0008410000 */
[----:B------:R-:W2:Y:S01]  /*1b5e0*/  MUFU.TANH R172, R172 ;  /* 0x000000ac00ac7308 */ /* 0x000ea20000002400 */
[----:B---3--:R-:W-:Y:S01]  /*1b5f0*/  FMNMX.FTZ R2, R165, R2, !PT ;  /* 0x00000002a5027209 */ /* 0x008fe20007810000 */
[----:B------:R-:W-:-:S06]  /*1b600*/  FMUL.FTZ R177, R181, UR4 ;  /* 0x00000004b5b17c20 */ /* 0x000fcc0008410000 */
[----:B------:R-:W3:Y:S01]  /*1b610*/  MUFU.TANH R176, R176 ;  /* 0x000000b000b07308 */ /* 0x000ee20000002400 */
[----:B0-----:R-:W-:-:S07]  /*1b620*/  FMNMX.FTZ R2, R168, R2, !PT ;  /* 0x00000002a8027209 */ /* 0x001fce0007810000 */
[----:B------:R-:W0:Y:S01]  /*1b630*/  MUFU.TANH R173, R173 ;  /* 0x000000ad00ad7308 */ /* 0x000e220000002400 */
[----:B-1----:R-:W-:-:S07]  /*1b640*/  FMNMX.FTZ R2, R169, R2, !PT ;  /* 0x00000002a9027209 */ /* 0x002fce0007810000 */
[----:B------:R-:W1:Y:S01]  /*1b650*/  MUFU.TANH R177, R177 ;  /* 0x000000b100b17308 */ /* 0x000e620000002400 */
[----:B--2---:R-:W-:-:S04]  /*1b660*/  FMNMX.FTZ R2, R172, R2, !PT ;  /* 0x00000002ac027209 */ /* 0x004fc80007810000 */
[----:B---3--:R-:W-:-:S04]  /*1b670*/  FMNMX.FTZ R2, R176, R2, !PT ;  /* 0x00000002b0027209 */ /* 0x008fc80007810000 */
[----:B0-----:R-:W-:-:S04]  /*1b680*/  FMNMX.FTZ R2, R173, R2, !PT ;  /* 0x00000002ad027209 */ /* 0x001fc80007810000 */
[----:B-1----:R-:W-:-:S05]  /*1b690*/  FMNMX.FTZ R2, R177, R2, !PT ;  /* 0x00000002b1027209 */ /* 0x002fca0007810000 */
[----:B------:R-:W0:Y:S01]  /*1b6a0*/  SHFL.BFLY PT, R3, R2, 0x2, 0x1f ;  /* 0x0c401f0002037f89 */ /* 0x000e2200000e0000 */
[----:B------:R-:W1:Y:S01]  /*1b6b0*/  MUFU.TANH R5, R5 ;  /* 0x0000000500057308 */ /* 0x000e620000002400 */
[----:B------:R-:W-:-:S07]  /*1b6c0*/  FMUL.FTZ R162, R162, UR4 ;  /* 0x00000004a2a27c20 */ /* 0x000fce0008410000 */
[----:B------:R-:W2:Y:S01]  /*1b6d0*/  MUFU.TANH R153, R153 ;  /* 0x0000009900997308 */ /* 0x000ea20000002400 */
[----:B------:R-:W-:-:S07]  /*1b6e0*/  FMUL.FTZ R163, R163, UR4 ;  /* 0x00000004a3a37c20 */ /* 0x000fce0008410000 */
[----:B------:R-:W3:Y:S01]  /*1b6f0*/  MUFU.TANH R154, R154 ;  /* 0x0000009a009a7308 */ /* 0x000ee20000002400 */
[----:B0-----:R-:W-:-:S07]  /*1b700*/  FMNMX.FTZ R3, R2, R3, !PT ;  /* 0x0000000302037209 */ /* 0x001fce0007810000 */
[----:B------:R-:W0:Y:S01]  /*1b710*/  MUFU.TANH R156, R156 ;  /* 0x0000009c009c7308 */ /* 0x000e220000002400 */
[----:B-1----:R-:W-:Y:S01]  /*1b720*/  FMNMX.FTZ R152, R5, R229, !PT ;  /* 0x000000e505987209 */ /* 0x002fe20007810000 */
[----:B------:R-:W1:Y:S01]  /*1b730*/  SHFL.BFLY PT, R2, R3, 0x1, 0x1f ;  /* 0x0c201f0003027f89 */ /* 0x000e6200000e0000 */
[----:B------:R-:W-:-:S05]  /*1b740*/  FMUL.FTZ R166, R166, UR4 ;  /* 0x00000004a6a67c20 */ /* 0x000fca0008410000 */
[----:B------:R-:W4:Y:S01]  /*1b750*/  MUFU.TANH R162, R162 ;  /* 0x000000a200a27308 */ /* 0x000f220000002400 */
[----:B--2---:R-:W-:Y:S01]  /*1b760*/  FMNMX.FTZ R152, R153, R152, !PT ;  /* 0x0000009899987209 */ /* 0x004fe20007810000 */
[----:B------:R-:W-:-:S06]  /*1b770*/  FMUL.FTZ R167, R167, UR4 ;  /* 0x00000004a7a77c20 */ /* 0x000fcc0008410000 */
[----:B------:R-:W2:Y:S01]  /*1b780*/  MUFU.TANH R163, R163 ;  /* 0x000000a300a37308 */ /* 0x000ea20000002400 */
[----:B---3--:R-:W-:Y:S01]  /*1b790*/  FMNMX.FTZ R152, R154, R152, !PT ;  /* 0x000000989a987209 */ /* 0x008fe20007810000 */
[----:B------:R-:W-:-:S06]  /*1b7a0*/  FMUL.FTZ R170, R170, UR4 ;  /* 0x00000004aaaa7c20 */ /* 0x000fcc0008410000 */
[----:B------:R-:W3:Y:S01]  /*1b7b0*/  MUFU.TANH R166, R166 ;  /* 0x000000a600a67308 */ /* 0x000ee20000002400 */
[----:B0-----:R-:W-:Y:S01]  /*1b7c0*/  FMNMX.FTZ R152, R156, R152, !PT ;  /* 0x000000989c987209 */ /* 0x001fe20007810000 */
[----:B------:R-:W-:-:S06]  /*1b7d0*/  FMUL.FTZ R171, R171, UR4 ;  /* 0x00000004abab7c20 */ /* 0x000fcc0008410000 */
[----:B------:R-:W0:Y:S01]  /*1b7e0*/  MUFU.TANH R167, R167 ;  /* 0x000000a700a77308 */ /* 0x000e220000002400 */
[----:B----4-:R-:W-:Y:S01]  /*1b7f0*/  FMNMX.FTZ R152, R162, R152, !PT ;  /* 0x00000098a2987209 */ /* 0x010fe20007810000 */
[----:B------:R-:W-:-:S06]  /*1b800*/  FMUL.FTZ R174, R174, UR4 ;  /* 0x00000004aeae7c20 */ /* 0x000fcc0008410000 */
[----:B------:R-:W4:Y:S01]  /*1b810*/  MUFU.TANH R170, R170 ;  /* 0x000000aa00aa7308 */ /* 0x000f220000002400 */
[----:B--2---:R-:W-:Y:S01]  /*1b820*/  FMNMX.FTZ R152, R163, R152, !PT ;  /* 0x00000098a3987209 */ /* 0x004fe20007810000 */
[----:B------:R-:W-:Y:S01]  /*1b830*/  FMUL.FTZ R175, R175, UR4 ;  /* 0x00000004afaf7c20 */ /* 0x000fe20008410000 */
[----:B-1----:R-:W-:Y:S01]  /*1b840*/  FMNMX.FTZ R3, R3, R2, !PT ;  /* 0x0000000203037209 */ /* 0x002fe20007810000 */
[----:B------:R-:W-:-:S04]  /*1b850*/  FMUL.FTZ R178, R178, UR4 ;  /* 0x00000004b2b27c20 */ /* 0x000fc80008410000 */
[----:B------:R-:W1:Y:S01]  /*1b860*/  MUFU.TANH R171, R171 ;  /* 0x000000ab00ab7308 */ /* 0x000e620000002400 */
[----:B------:R-:W-:Y:S02]  /*1b870*/  WARPGROUP.DEPBAR.LE gsb0, 0x0 ;  /* 0x00008000000079c5 */ /* 0x000fe40000010000 */
[----:B------:R-:W2:Y:S05]  /*1b880*/  LDL R187, [R1+0x18] ;  /* 0x0000180001bb7983 */ /* 0x000eaa0000100800 */
[----:B------:R-:W5:Y:S01]  /*1b890*/  MUFU.TANH R174, R174 ;  /* 0x000000ae00ae7308 */ /* 0x000f620000002400 */
[----:B------:R-:W-:Y:S01]  /*1b8a0*/  FMUL.FTZ R179, R179, UR4 ;  /* 0x00000004b3b37c20 */ /* 0x000fe20008410000 */
[----:B------:R-:W-:Y:S01]  /*1b8b0*/  FMUL.FTZ R180, R182, UR4 ;  /* 0x00000004b6b47c20 */ /* 0x000fe20008410000 */
[----:B------:R-:W-:Y:S01]  /*1b8c0*/  FMUL.FTZ R181, R183, UR4 ;  /* 0x00000004b7b57c20 */ /* 0x000fe20008410000 */
[----:B------:R-:W-:Y:S01]  /*1b8d0*/  ULDC UR4, c[0x0][0x988] ;  /* 0x0002620000047ab9 */ /* 0x000fe20000000800 */
[----:B---3--:R-:W-:Y:S01]  /*1b8e0*/  FMNMX.FTZ R152, R166, R152, !PT ;  /* 0x00000098a6987209 */ /* 0x008fe20007810000 */
[----:B------:R-:W-:Y:S01]  /*1b8f0*/  FADD.FTZ R182, -R3, R228 ;  /* 0x000000e403b67221 */ /* 0x000fe20000010100 */
[----:B------:R-:W-:Y:S01]  /*1b900*/  IMAD.U32 R2, RZ, RZ, UR4 ;  /* 0x00000004ff027e24 */ /* 0x000fe2000f8e00ff */
[----:B------:R-:W3:Y:S01]  /*1b910*/  MUFU.TANH R175, R175 ;  /* 0x000000af00af7308 */ /* 0x000ee20000002400 */
[----:B0-----:R-:W-:Y:S01]  /*1b920*/  FMNMX.FTZ R183, R167, R152, !PT ;  /* 0x00000098a7b77209 */ /* 0x001fe20007810000 */
[----:B------:R-:W-:-:S02]  /*1b930*/  @!P1 VIADD R231, R231, 0x30860 ;  /* 0x00030860e7e79836 */ /* 0x000fc40000000000 */
[----:B------:R-:W-:Y:S01]  /*1b940*/  FMUL.FTZ R182, R182, R2 ;  /* 0x00000002b6b67220 */ /* 0x000fe20000410000 */
[----:B------:R-:W-:Y:S01]  /*1b950*/  IMAD.MOV.U32 R228, RZ, RZ, R3 ;  /* 0x000000ffffe47224 */ /* 0x000fe200078e0003 */
[----:B----4-:R-:W-:Y:S02]  /*1b960*/  FMNMX.FTZ R183, R170, R183, !PT ;  /* 0x000000b7aab77209 */ /* 0x010fe40007810000 */
[----:B------:R-:W-:Y:S01]  /*1b970*/  @!P1 PRMT R231, RZ, 0x654, R231 ;  /* 0x00000654ffe79816 */ /* 0x000fe200000000e7 */
[----:B------:R-:W0:Y:S01]  /*1b980*/  MUFU.TANH R178, R178 ;  /* 0x000000b200b27308 */ /* 0x000e220000002400 */
[----:B-1----:R-:W-:-:S07]  /*1b990*/  FMNMX.FTZ R183, R171, R183, !PT ;  /* 0x000000b7abb77209 */ /* 0x002fce0007810000 */
[----:B------:R1:W-:Y:S08]  /*1b9a0*/  MUFU.EX2 R152, R182 ;  /* 0x000000b600987308 */ /* 0x0003f00000000800 */
[----:B------:R-:W4:Y:S01]  /*1b9b0*/  MUFU.TANH R179, R179 ;  /* 0x000000b300b37308 */ /* 0x000f220000002400 */
[----:B-1----:R-:W-:-:S04]  /*1b9c0*/  FMUL.FTZ R182, R3, R2 ;  /* 0x0000000203b67220 */ /* 0x002fc80000410000 */
[-CC-:B------:R-:W-:Y:S01]  /*1b9d0*/  FFMA.FTZ R196, R0, R2.reuse, -R182.reuse ;  /* 0x0000000200c47223 */ /* 0x180fe200000108b6 */
[----:B-----5:R-:W-:Y:S01]  /*1b9e0*/  FMNMX.FTZ R0, R174, R183, !PT ;  /* 0x000000b7ae007209 */ /* 0x020fe20007810000 */
[-CC-:B------:R-:W-:Y:S01]  /*1b9f0*/  FFMA.FTZ R4, R4, R2.reuse, -R182.reuse ;  /* 0x0000000204047223 */ /* 0x180fe200000108b6 */
[----:B------:R-:W1:Y:S01]  /*1ba00*/  MUFU.TANH R180, R180 ;  /* 0x000000b400b47308 */ /* 0x000e620000002400 */
[--C-:B------:R-:W-:Y:S01]  /*1ba10*/  FFMA.FTZ R188, R164, R2, -R182.reuse ;  /* 0x00000002a4bc7223 */ /* 0x100fe200000108b6 */
[----:B---3--:R-:W-:Y:S01]  /*1ba20*/  FMNMX.FTZ R0, R175, R0, !PT ;  /* 0x00000000af007209 */ /* 0x008fe20007810000 */
[-CC-:B------:R-:W-:Y:S01]  /*1ba30*/  FFMA.FTZ R198, R155, R2.reuse, -R182.reuse ;  /* 0x000000029bc67223 */ /* 0x180fe200000108b6 */
[-CC-:B------:R-:W-:Y:S01]  /*1ba40*/  FFMA.FTZ R185, R157, R2.reuse, -R182.reuse ;  /* 0x000000029db97223 */ /* 0x180fe200000108b6 */
[--C-:B------:R-:W-:Y:S01]  /*1ba50*/  FFMA.FTZ R192, R158, R2, -R182.reuse ;  /* 0x000000029ec07223 */ /* 0x100fe200000108b6 */
[----:B0-----:R-:W-:Y:S01]  /*1ba60*/  FMNMX.FTZ R0, R178, R0, !PT ;  /* 0x00000000b2007209 */ /* 0x001fe20007810000 */
[-CC-:B------:R-:W-:Y:S01]  /*1ba70*/  FFMA.FTZ R155, R159, R2.reuse, -R182.reuse ;  /* 0x000000029f9b7223 */ /* 0x180fe200000108b6 */
[----:B------:R-:W0:Y:S01]  /*1ba80*/  MUFU.TANH R181, R181 ;  /* 0x000000b500b57308 */ /* 0x000e220000002400 */
[--C-:B------:R-:W-:Y:S01]  /*1ba90*/  FFMA.FTZ R194, R160, R2, -R182.reuse ;  /* 0x00000002a0c27223 */ /* 0x100fe200000108b6 */
[----:B----4-:R-:W-:Y:S01]  /*1baa0*/  FMNMX.FTZ R0, R179, R0, !PT ;  /* 0x00000000b3007209 */ /* 0x010fe20007810000 */
[-CC-:B------:R-:W-:Y:S01]  /*1bab0*/  FFMA.FTZ R157, R161, R2.reuse, -R182.reuse ;  /* 0x00000002a19d7223 */ /* 0x180fe200000108b6 */
[-CC-:B------:R-:W-:Y:S01]  /*1bac0*/  FFMA.FTZ R158, R165, R2.reuse, -R182.reuse ;  /* 0x00000002a59e7223 */ /* 0x180fe200000108b6 */
[-CC-:B------:R-:W-:Y:S01]  /*1bad0*/  FFMA.FTZ R190, R168, R2.reuse, -R182.reuse ;  /* 0x00000002a8be7223 */ /* 0x180fe200000108b6 */
[-CC-:B------:R-:W-:Y:S01]  /*1bae0*/  FFMA.FTZ R159, R169, R2.reuse, -R182.reuse ;  /* 0x00000002a99f7223 */ /* 0x180fe200000108b6 */
[--C-:B------:R-:W-:Y:S01]  /*1baf0*/  FFMA.FTZ R184, R172, R2, -R182.reuse ;  /* 0x00000002acb87223 */ /* 0x100fe200000108b6 */
[----:B------:R3:W-:Y:S01]  /*1bb00*/  MUFU.EX2 R183, R4 ;  /* 0x0000000400b77308 */ /* 0x0007e20000000800 */
[----:B-1----:R-:W-:Y:S01]  /*1bb10*/  FMNMX.FTZ R0, R180, R0, !PT ;  /* 0x00000000b4007209 */ /* 0x002fe20007810000 */
[-CC-:B------:R-:W-:Y:S01]  /*1bb20*/  FFMA.FTZ R160, R176, R2.reuse, -R182.reuse ;  /* 0x00000002b0a07223 */ /* 0x180fe200000108b6 */
[-CC-:B------:R-:W-:Y:S01]  /*1bb30*/  FFMA.FTZ R186, R173, R2.reuse, -R182.reuse ;  /* 0x00000002adba7223 */ /* 0x180fe200000108b6 */
[----:B------:R-:W-:-:S04]  /*1bb40*/  FFMA.FTZ R161, R177, R2, -R182 ;  /* 0x00000002b1a17223 */ /* 0x000fc800000108b6 */
[----:B------:R-:W1:Y:S01]  /*1bb50*/  MUFU.EX2 R196, R196 ;  /* 0x000000c400c47308 */ /* 0x000e620000000800 */
[----:B0-----:R-:W-:-:S05]  /*1bb60*/  FMNMX.FTZ R0, R181, R0, !PT ;  /* 0x00000000b5007209 */ /* 0x001fca0007810000 */
[----:B---3--:R-:W0:Y:S02]  /*1bb70*/  SHFL.BFLY PT, R4, R0, 0x2, 0x1f ;  /* 0x0c401f0000047f89 */ /* 0x008e2400000e0000 */
[----:B------:R-:W-:Y:S08]  /*1bb80*/  MUFU.EX2 R198, R198 ;  /* 0x000000c600c67308 */ /* 0x000ff00000000800 */
[----:B------:R-:W-:Y:S01]  /*1bb90*/  MUFU.EX2 R185, R185 ;  /* 0x000000b900b97308 */ /* 0x000fe20000000800 */
[----:B-1----:R-:W-:Y:S01]  /*1bba0*/  FFMA.FTZ R227, R152, R227, R196 ;  /* 0x000000e398e37223 */ /* 0x002fe200000100c4 */
[----:B------:R-:W-:-:S03]  /*1bbb0*/  F2FP.BF16.F32.PACK_AB R196, R183, R196 ;  /* 0x000000c4b7c4723e */ /* 0x000fc600000010ff */
[----:B------:R-:W-:-:S03]  /*1bbc0*/  FADD.FTZ R227, R183, R227 ;  /* 0x000000e3b7e37221 */ /* 0x000fc60000010000 */
[----:B------:R-:W-:Y:S01]  /*1bbd0*/  MUFU.EX2 R192, R192 ;  /* 0x000000c000c07308 */ /* 0x000fe20000000800 */
[----:B0-----:R-:W-:-:S07]  /*1bbe0*/  FMNMX.FTZ R0, R0, R4, !PT ;  /* 0x0000000400007209 */ /* 0x001fce0007810000 */
[----:B------:R-:W-:Y:S01]  /*1bbf0*/  MUFU.EX2 R155, R155 ;  /* 0x0000009b009b7308 */ /* 0x000fe20000000800 */
[----:B------:R-:W0:Y:S07]  /*1bc00*/  SHFL.BFLY PT, R4, R0, 0x1, 0x1f ;  /* 0x0c201f0000047f89 */ /* 0x000e2e00000e0000 */
[----:B------:R-:W-:Y:S08]  /*1bc10*/  MUFU.EX2 R194, R194 ;  /* 0x000000c200c27308 */ /* 0x000ff00000000800 */
[----:B------:R-:W-:Y:S08]  /*1bc20*/  MUFU.EX2 R157, R157 ;  /* 0x0000009d009d7308 */ /* 0x000ff00000000800 */
[----:B------:R-:W-:Y:S01]  /*1bc30*/  MUFU.EX2 R188, R188 ;  /* 0x000000bc00bc7308 */ /* 0x000fe20000000800 */
[----:B0-----:R-:W-:-:S05]  /*1bc40*/  FMNMX.FTZ R4, R0, R4, !PT ;  /* 0x0000000400047209 */ /* 0x001fca0007810000 */
[C---:B------:R-:W-:Y:S01]  /*1bc50*/  FADD.FTZ R0, -R4.reuse, R229 ;  /* 0x000000e504007221 */ /* 0x040fe20000010100 */
[-C--:B------:R-:W-:Y:S01]  /*1bc60*/  FMUL.FTZ R164, R4, R2.reuse ;  /* 0x0000000204a47220 */ /* 0x080fe20000410000 */
[----:B------:R-:W-:Y:S01]  /*1bc70*/  MUFU.EX2 R158, R158 ;  /* 0x0000009e009e7308 */ /* 0x000fe20000000800 */
[----:B------:R-:W-:Y:S02]  /*1bc80*/  IMAD.MOV.U32 R229, RZ, RZ, R4 ;  /* 0x000000ffffe57224 */ /* 0x000fe400078e0004 */
[-C--:B------:R-:W-:Y:S01]  /*1bc90*/  FMUL.FTZ R0, R0, R2.reuse ;  /* 0x0000000200007220 */ /* 0x080fe20000410000 */
[-CC-:B------:R-:W-:Y:S01]  /*1bca0*/  FFMA.FTZ R197, R5, R2.reuse, -R164.reuse ;  /* 0x0000000205c57223 */ /* 0x180fe200000108a4 */
[-C--:B------:R-:W-:Y:S01]  /*1bcb0*/  FFMA.FTZ R5, R153, R2.reuse, -R164 ;  /* 0x0000000299057223 */ /* 0x080fe200000108a4 */
[----:B------:R-:W-:Y:S02]  /*1bcc0*/  @!P1 IMAD R153, R22, 0x8, R16 ;  /* 0x0000000816999824 */ /* 0x000fe400078e0210 */
[-CC-:B------:R-:W-:Y:S01]  /*1bcd0*/  FFMA.FTZ R199, R154, R2.reuse, -R164.reuse ;  /* 0x000000029ac77223 */ /* 0x180fe200000108a4 */
[----:B------:R-:W-:Y:S01]  /*1bce0*/  FFMA.FTZ R156, R156, R2, -R164 ;  /* 0x000000029c9c7223 */ /* 0x000fe200000108a4 */
[----:B------:R-:W-:Y:S01]  /*1bcf0*/  MUFU.EX2 R0, R0 ;  /* 0x0000000000007308 */ /* 0x000fe20000000800 */
[----:B------:R-:W-:-:S02]  /*1bd00*/  @!P1 VIADD R153, R153, 0x30840 ;  /* 0x0003084099999836 */ /* 0x000fc40000000000 */
[-CC-:B------:R-:W-:Y:S01]  /*1bd10*/  FFMA.FTZ R193, R162, R2.reuse, -R164.reuse ;  /* 0x00000002a2c17223 */ /* 0x180fe200000108a4 */
[-CC-:B------:R-:W-:Y:S01]  /*1bd20*/  FFMA.FTZ R195, R166, R2.reuse, -R164.reuse ;  /* 0x00000002a6c37223 */ /* 0x180fe200000108a4 */
[-CC-:B------:R-:W-:Y:S01]  /*1bd30*/  FFMA.FTZ R167, R167, R2.reuse, -R164.reuse ;  /* 0x00000002a7a77223 */ /* 0x180fe200000108a4 */
[-CC-:B------:R-:W-:Y:S01]  /*1bd40*/  FFMA.FTZ R170, R170, R2.reuse, -R164.reuse ;  /* 0x00000002aaaa7223 */ /* 0x180fe200000108a4 */
[----:B------:R-:W-:Y:S01]  /*1bd50*/  @!P1 PRMT R154, RZ, 0x654, R153 ;  /* 0x00000654ff9a9816 */ /* 0x000fe20000000099 */
[-CC-:B------:R-:W-:Y:S01]  /*1bd60*/  FFMA.FTZ R171, R171, R2.reuse, -R164.reuse ;  /* 0x00000002abab7223 */ /* 0x180fe200000108a4 */
[----:B------:R-:W0:Y:S01]  /*1bd70*/  MUFU.EX2 R197, R197 ;  /* 0x000000c500c57308 */ /* 0x000e220000000800 */
[-CC-:B------:R-:W-:Y:S01]  /*1bd80*/  FFMA.FTZ R174, R174, R2.reuse, -R164.reuse ;  /* 0x00000002aeae7223 */ /* 0x180fe200000108a4 */
[----:B------:R1:W-:Y:S01]  /*1bd90*/  @!P1 SYNCS.ARRIVE.TRANS64.RED.A1T0 RZ, [R154+URZ], RZ ;  /* 0x000000ff9aff99a7 */ /* 0x0003e2000810043f */
[-CC-:B------:R-:W-:Y:S01]  /*1bda0*/  FFMA.FTZ R175, R175, R2.reuse, -R164.reuse ;  /* 0x00000002afaf7223 */ /* 0x180fe200000108a4 */
[-CC-:B------:R-:W-:Y:S01]  /*1bdb0*/  FFMA.FTZ R178, R178, R2.reuse, -R164.reuse ;  /* 0x00000002b2b27223 */ /* 0x180fe200000108a4 */
[-CC-:B------:R-:W-:Y:S01]  /*1bdc0*/  FFMA.FTZ R179, R179, R2.reuse, -R164.reuse ;  /* 0x00000002b3b37223 */ /* 0x180fe200000108a4 */
[----:B------:R-:W-:-:S02]  /*1bdd0*/  FFMA.FTZ R180, R180, R2, -R164 ;  /* 0x00000002b4b47223 */ /* 0x000fc400000108a4 */
[----:B------:R-:W3:Y:S01]  /*1bde0*/  MUFU.EX2 R5, R5 ;  /* 0x0000000500057308 */ /* 0x000ee20000000800 */
[-CC-:B-1----:R-:W-:Y:S01]  /*1bdf0*/  FFMA.FTZ R154, R163, R2.reuse, -R164.reuse ;  /* 0x00000002a39a7223 */ /* 0x182fe200000108a4 */
[----:B------:R-:W-:Y:S01]  /*1be00*/  FFMA.FTZ R164, R181, R2, -R164 ;  /* 0x00000002b5a47223 */ /* 0x000fe200000108a4 */
[----:B------:R1:W-:Y:S05]  /*1be10*/  @!P1 SYNCS.ARRIVE.TRANS64.RED.A1T0 RZ, [R231+URZ], RZ ;  /* 0x000000ffe7ff99a7 */ /* 0x0003ea000810043f */
[----:B------:R-:W4:Y:S01]  /*1be20*/  MUFU.EX2 R199, R199 ;  /* 0x000000c700c77308 */ /* 0x000f220000000800 */
[----:B0-----:R-:W-:Y:S01]  /*1be30*/  FFMA.FTZ R226, R0, R226, R197 ;  /* 0x000000e200e27223 */ /* 0x001fe200000100c5 */
[----:B-1----:R-:W-:-:S06]  /*1be40*/  IMAD.MOV.U32 R231, RZ, RZ, R218 ;  /* 0x000000ffffe77224 */ /* 0x002fcc00078e00da */
[----:B------:R0:W1:Y:S01]  /*1be50*/  MUFU.EX2 R153, R156 ;  /* 0x0000009c00997308 */ /* 0x0000620000000800 */
[C---:B---3--:R-:W-:Y:S01]  /*1be60*/  FADD.FTZ R226, R5.reuse, R226 ;  /* 0x000000e205e27221 */ /* 0x048fe20000010000 */
[----:B------:R-:W-:-:S06]  /*1be70*/  F2FP.BF16.F32.PACK_AB R197, R5, R197 ;  /* 0x000000c505c5723e */ /* 0x000fcc00000010ff */
[----:B------:R-:W3:Y:S01]  /*1be80*/  MUFU.EX2 R193, R193 ;  /* 0x000000c100c17308 */ /* 0x000ee20000000800 */
[----:B0-----:R-:W-:Y:S01]  /*1be90*/  FADD.FTZ R156, R198, R227 ;  /* 0x000000e3c69c7221 */ /* 0x001fe20000010000 */
[----:B----4-:R-:W-:Y:S01]  /*1bea0*/  FADD.FTZ R5, R199, R226 ;  /* 0x000000e2c7057221 */ /* 0x010fe20000010000 */
[C---:B------:R-:W-:Y:S02]  /*1beb0*/  F2FP.BF16.F32.PACK_AB R198, R185.reuse, R198 ;  /* 0x000000c6b9c6723e */ /* 0x040fe400000010ff */
[----:B------:R-:W-:-:S03]  /*1bec0*/  FADD.FTZ R156, R185, R156 ;  /* 0x0000009cb99c7221 */ /* 0x000fc60000010000 */
[----:B------:R-:W0:Y:S01]  /*1bed0*/  MUFU.EX2 R154, R154 ;  /* 0x0000009a009a7308 */ /* 0x000e220000000800 */
[C---:B-1----:R-:W-:Y:S01]  /*1bee0*/  FADD.FTZ R5, R153.reuse, R5 ;  /* 0x0000000599057221 */ /* 0x042fe20000010000 */
[----:B------:R-:W-:Y:S01]  /*1bef0*/  F2FP.BF16.F32.PACK_AB R199, R153, R199 ;  /* 0x000000c799c7723e */ /* 0x000fe200000010ff */
[----:B------:R-:W-:Y:S01]  /*1bf00*/  FADD.FTZ R153, R192, R156 ;  /* 0x0000009cc0997221 */ /* 0x000fe20000010000 */
[----:B------:R-:W-:-:S03]  /*1bf10*/  F2FP.BF16.F32.PACK_AB R192, R155, R192 ;  /* 0x000000c09bc0723e */ /* 0x000fc600000010ff */
[----:B------:R-:W-:Y:S01]  /*1bf20*/  FADD.FTZ R153, R155, R153 ;  /* 0x000000999b997221 */ /* 0x000fe20000010000 */
[----:B------:R-:W1:Y:S01]  /*1bf30*/  MUFU.EX2 R195, R195 ;  /* 0x000000c300c37308 */ /* 0x000e620000000800 */
[----:B---3--:R-:W-:Y:S02]  /*1bf40*/  FADD.FTZ R5, R193, R5 ;  /* 0x00000005c1057221 */ /* 0x008fe40000010000 */
[----:B------:R-:W-:Y:S01]  /*1bf50*/  FADD.FTZ R155, R194, R153 ;  /* 0x00000099c29b7221 */ /* 0x000fe20000010000 */
[----:B------:R-:W-:-:S04]  /*1bf60*/  F2FP.BF16.F32.PACK_AB R194, R157, R194 ;  /* 0x000000c29dc2723e */ /* 0x000fc800000010ff */
[----:B------:R-:W3:Y:S01]  /*1bf70*/  MUFU.EX2 R167, R167 ;  /* 0x000000a700a77308 */ /* 0x000ee20000000800 */
[C---:B0-----:R-:W-:Y:S01]  /*1bf80*/  FADD.FTZ R5, R154.reuse, R5 ;  /* 0x000000059a057221 */ /* 0x041fe20000010000 */
[----:B------:R-:W-:-:S06]  /*1bf90*/  F2FP.BF16.F32.PACK_AB R193, R154, R193 ;  /* 0x000000c19ac1723e */ /* 0x000fcc00000010ff */
[----:B------:R-:W0:Y:S01]  /*1bfa0*/  MUFU.EX2 R170, R170 ;  /* 0x000000aa00aa7308 */ /* 0x000e220000000800 */
[----:B-1----:R-:W-:Y:S01]  /*1bfb0*/  FADD.FTZ R153, R195, R5 ;  /* 0x00000005c3997221 */ /* 0x002fe20000010000 */
[----:B------:R-:W-:-:S04]  /*1bfc0*/  FADD.FTZ R5, R157, R155 ;  /* 0x0000009b9d057221 */ /* 0x000fc80000010000 */
[----:B------:R-:W-:Y:S01]  /*1bfd0*/  FADD.FTZ R5, R188, R5 ;  /* 0x00000005bc057221 */ /* 0x000fe20000010000 */
[C---:B------:R-:W-:Y:S01]  /*1bfe0*/  F2FP.BF16.F32.PACK_AB R188, R158.reuse, R188 ;  /* 0x000000bc9ebc723e */ /* 0x040fe200000010ff */
[----:B------:R-:W1:Y:S01]  /*1bff0*/  MUFU.EX2 R171, R171 ;  /* 0x000000ab00ab7308 */ /* 0x000e620000000800 */
[C---:B---3--:R-:W-:Y:S01]  /*1c000*/  FADD.FTZ R153, R167.reuse, R153 ;  /* 0x00000099a7997221 */ /* 0x048fe20000010000 */
[----:B------:R-:W-:Y:S01]  /*1c010*/  FADD.FTZ R5, R158, R5 ;  /* 0x000000059e057221 */ /* 0x000fe20000010000 */
[----:B------:R-:W-:-:S05]  /*1c020*/  F2FP.BF16.F32.PACK_AB R195, R167, R195 ;  /* 0x000000c3a7c3723e */ /* 0x000fca00000010ff */
[----:B------:R-:W3:Y:S01]  /*1c030*/  MUFU.EX2 R190, R190 ;  /* 0x000000be00be7308 */ /* 0x000ee20000000800 */
[----:B0-----:R-:W-:-:S07]  /*1c040*/  FADD.FTZ R153, R170, R153 ;  /* 0x00000099aa997221 */ /* 0x001fce0000010000 */
[----:B------:R-:W0:Y:S01]  /*1c050*/  MUFU.EX2 R174, R174 ;  /* 0x000000ae00ae7308 */ /* 0x000e220000000800 */
[C---:B-1----:R-:W-:Y:S01]  /*1c060*/  FADD.FTZ R153, R171.reuse, R153 ;  /* 0x00000099ab997221 */ /* 0x042fe20000010000 */
[----:B------:R-:W-:-:S06]  /*1c070*/  F2FP.BF16.F32.PACK_AB R189, R171, R170 ;  /* 0x000000aaabbd723e */ /* 0x000fcc00000010ff */
[----:B------:R-:W1:Y:S01]  /*1c080*/  MUFU.EX2 R159, R159 ;  /* 0x0000009f009f7308 */ /* 0x000e620000000800 */
[----:B---3--:R-:W-:-:S07]  /*1c090*/  FADD.FTZ R5, R190, R5 ;  /* 0x00000005be057221 */ /* 0x008fce0000010000 */
[----:B------:R-:W3:Y:S01]  /*1c0a0*/  MUFU.EX2 R175, R175 ;  /* 0x000000af00af7308 */ /* 0x000ee20000000800 */
[----:B0-----:R-:W-:-:S07]  /*1c0b0*/  FADD.FTZ R153, R174, R153 ;  /* 0x00000099ae997221 */ /* 0x001fce0000010000 */
[----:B------:R-:W0:Y:S01]  /*1c0c0*/  MUFU.EX2 R184, R184 ;  /* 0x000000b800b87308 */ /* 0x000e220000000800 */
[C---:B-1----:R-:W-:Y:S01]  /*1c0d0*/  FADD.FTZ R5, R159.reuse, R5 ;  /* 0x000000059f057221 */ /* 0x042fe20000010000 */
[----:B------:R-:W-:-:S06]  /*1c0e0*/  F2FP.BF16.F32.PACK_AB R190, R159, R190 ;  /* 0x000000be9fbe723e */ /* 0x000fcc00000010ff */
[----:B------:R-:W1:Y:S01]  /*1c0f0*/  MUFU.EX2 R178, R178 ;  /* 0x000000b200b27308 */ /* 0x000e620000000800 */
[C---:B---3--:R-:W-:Y:S01]  /*1c100*/  FADD.FTZ R153, R175.reuse, R153 ;  /* 0x00000099af997221 */ /* 0x048fe20000010000 */
[----:B------:R-:W-:-:S06]  /*1c110*/  F2FP.BF16.F32.PACK_AB R191, R175, R174 ;  /* 0x000000aeafbf723e */ /* 0x000fcc00000010ff */
[----:B------:R-:W3:Y:S01]  /*1c120*/  MUFU.EX2 R160, R160 ;  /* 0x000000a000a07308 */ /* 0x000ee20000000800 */
[----:B0-----:R-:W-:-:S07]  /*1c130*/  FADD.FTZ R5, R184, R5 ;  /* 0x00000005b8057221 */ /* 0x001fce0000010000 */
[----:B------:R-:W0:Y:S01]  /*1c140*/  MUFU.EX2 R179, R179 ;  /* 0x000000b300b37308 */ /* 0x000e220000000800 */
[----:B-1----:R-:W-:-:S07]  /*1c150*/  FADD.FTZ R153, R178, R153 ;  /* 0x00000099b2997221 */ /* 0x002fce0000010000 */
[----:B------:R-:W1:Y:S01]  /*1c160*/  MUFU.EX2 R186, R186 ;  /* 0x000000ba00ba7308 */ /* 0x000e620000000800 */
[C---:B---3--:R-:W-:Y:S01]  /*1c170*/  FADD.FTZ R5, R160.reuse, R5 ;  /* 0x00000005a0057221 */ /* 0x048fe20000010000 */
[----:B------:R-:W-:-:S06]  /*1c180*/  F2FP.BF16.F32.PACK_AB R184, R160, R184 ;  /* 0x000000b8a0b8723e */ /* 0x000fcc00000010ff */
[----:B------:R-:W3:Y:S01]  /*1c190*/  MUFU.EX2 R180, R180 ;  /* 0x000000b400b47308 */ /* 0x000ee20000000800 */
[C---:B--2---:R-:W-:Y:S01]  /*1c1a0*/  ISETP.GT.AND P2, PT, R232.reuse, R187, PT ;  /* 0x000000bbe800720c */ /* 0x044fe20003f44270 */
[C---:B0-----:R-:W-:Y:S01]  /*1c1b0*/  FADD.FTZ R153, R179.reuse, R153 ;  /* 0x00000099b3997221 */ /* 0x041fe20000010000 */
[----:B------:R-:W-:Y:S01]  /*1c1c0*/  F2FP.BF16.F32.PACK_AB R185, R179, R178 ;  /* 0x000000b2b3b9723e */ /* 0x000fe200000010ff */
[----:B------:R-:W-:-:S04]  /*1c1d0*/  VIADD R232, R232, 0xffffffff ;  /* 0xffffffffe8e87836 */ /* 0x000fc80000000000 */
[----:B------:R-:W0:Y:S01]  /*1c1e0*/  MUFU.EX2 R161, R161 ;  /* 0x000000a100a17308 */ /* 0x000e220000000800 */
[----:B-1----:R-:W-:-:S07]  /*1c1f0*/  FADD.FTZ R5, R186, R5 ;  /* 0x00000005ba057221 */ /* 0x002fce0000010000 */
[----:B------:R-:W1:Y:S01]  /*1c200*/  MUFU.EX2 R164, R164 ;  /* 0x000000a400a47308 */ /* 0x000e620000000800 */
[----:B---3--:R-:W-:Y:S01]  /*1c210*/  FADD.FTZ R153, R180, R153 ;  /* 0x00000099b4997221 */ /* 0x008fe20000010000 */
[C---:B0-----:R-:W-:Y:S01]  /*1c220*/  FADD.FTZ R227, R161.reuse, R5 ;  /* 0x00000005a1e37221 */ /* 0x041fe20000010000 */
[----:B------:R-:W-:Y:S01]  /*1c230*/  F2FP.BF16.F32.PACK_AB R186, R161, R186 ;  /* 0x000000baa1ba723e */ /* 0x000fe200000010ff */
[----:B------:R-:W-:Y:S02]  /*1c240*/  IMAD.MOV.U32 R5, RZ, RZ, R22 ;  /* 0x000000ffff057224 */ /* 0x000fe400078e0016 */
[C---:B-1----:R-:W-:Y:S01]  /*1c250*/  FADD.FTZ R226, R164.reuse, R153 ;  /* 0x00000099a4e27221 */ /* 0x042fe20000010000 */
[----:B------:R-:W-:Y:S01]  /*1c260*/  F2FP.BF16.F32.PACK_AB R187, R164, R180 ;  /* 0x000000b4a4bb723e */ /* 0x000fe200000010ff */
[----:B------:R-:W-:Y:S06]  /*1c270*/  @P2 BRA `(.L_x_1773) ;  /* 0xffffffdc00042947 */ /* 0x000fec000383ffff */
[----:B------:R-:W-:Y:S05]  /*1c280*/  BSYNC B1 ;  /* 0x0000000000017941 */ /* 0x000fea0003800000 */
.L_x_1762:
[----:B------:R-:W-:-:S07]  /*1c290*/  IMAD.MOV.U32 R5, RZ, RZ, R232 ;  /* 0x000000ffff057224 */ /* 0x000fce00078e00e8 */
.L_x_1761:
[----:B------:R-:W-:Y:S05]  /*1c2a0*/  BSYNC B0 ;  /* 0x0000000000007941 */ /* 0x000fea0003800000 */
.L_x_1760:
[----:B------:R-:W2:Y:S01]  /*1c2b0*/  LDL R153, [R1+0x38] ;  /* 0x0000380001997983 */ /* 0x000ea20000100800 */
[----:B------:R-:W-:Y:S01]  /*1c2c0*/  BSSY B0, `(.L_x_1774) ;  /* 0x00002f4000007945 */ /* 0x000fe20003800000 */
[----:B--2---:R-:W-:-:S13]  /*1c2d0*/  ISETP.GE.AND P2, PT, R5, R153, PT ;  /* 0x000000990500720c */ /* 0x004fda0003f46270 */
[----:B------:R-:W-:Y:S05]  /*1c2e0*/  @!P2 BRA `(.L_x_1775) ;  /* 0x0000002c00c4a947 */ /* 0x000fea0003800000 */
[----:B------:R-:W-:Y:S02]  /*1c2f0*/  IMAD.MOV.U32 R228, RZ, RZ, R4 ;  /* 0x000000ffffe47224 */ /* 0x000fe400078e0004 */
[----:B------:R-:W-:Y:S02]  /*1c300*/  IMAD.MOV.U32 R229, RZ, RZ, R3 ;  /* 0x000000ffffe57224 */ /* 0x000fe400078e0003 */
[----:B------:R-:W-:Y:S02]  /*1c310*/  IMAD.MOV.U32 R232, RZ, RZ, R218 ;  /* 0x000000ffffe87224 */ /* 0x000fe400078e00da */
[----:B------:R-:W-:-:S07]  /*1c320*/  IMAD.MOV.U32 R231, RZ, RZ, R22 ;  /* 0x000000ffffe77224 */ /* 0x000fce00078e0016 */
.L_x_1794:
        /* <DEDUP_REMOVED lines=8> */
.L_x_1776:
[----:B------:R-:W-:Y:S01]  /*1c3b0*/  IMAD R2, R22, 0x8, R16 ;  /* 0x0000000816027824 */ /* 0x000fe200078e0210 */
[----:B------:R-:W-:-:S04]  /*1c3c0*/  SHF.L.U32 R3, R218, 0x1f, RZ ;  /* 0x0000001fda037819 */ /* 0x000fc800000006ff */
[----:B------:R0:W1:Y:S01]  /*1c3d0*/  SYNCS.PHASECHK.TRANS64.TRYWAIT P2, [R2+URZ+0x30830], R3 ;  /* 0x03083003020075a7 */ /* 0x000062000804017f */
[----:B------:R-:W-:Y:S05]  /*1c3e0*/  @!P0 BRA `(.L_x_1777) ;  /* 0x0000000000048947 */ /* 0x000fea0003800000 */
[----:B------:R-:W-:Y:S01]  /*1c3f0*/  BPT.TRAP 0x1 ;  /* 0x000000040000795c */ /* 0x000fe20000300000 */
.L_x_1777:
[----:B------:R-:W-:Y:S01]  /*1c400*/  IMAD R153, R22, 0x800, R237 ;  /* 0x0000080016997824 */ /* 0x000fe200078e02ed */
[----:B------:R-:W-:Y:S03]  /*1c410*/  BSSY B1, `(.L_x_1778) ;  /* 0x0000006000017945 */ /* 0x000fe60003800000 */
[C---:B------:R-:W-:Y:S02]  /*1c420*/  VIADD R154, R153.reuse, 0x2 ;  /* 0x00000002999a7836 */ /* 0x040fe40000000000 */
[----:B------:R-:W-:Y:S01]  /*1c430*/  VIADD R156, R153, 0x4 ;  /* 0x00000004999c7836 */ /* 0x000fe20000000000 */
[----:B-1----:R-:W-:Y:S06]  /*1c440*/  @P2 BRA `(.L_x_1779) ;  /* 0x0000000000082947 */ /* 0x002fec0003800000 */
[----:B------:R-:W1:Y:S02]  /*1c450*/  SYNCS.PHASECHK.TRANS64.TRYWAIT P2, [R2+URZ+0x30830], R3 ;  /* 0x03083003020075a7 */ /* 0x000e64000804017f */
[----:B-1----:R-:W-:Y:S05]  /*1c460*/  @!P2 BRA `(.L_x_1780) ;  /* 0x000001400074a947 */ /* 0x002fea0003800000 */
.L_x_1779:
[----:B------:R-:W-:Y:S05]  /*1c470*/  BSYNC B1 ;  /* 0x0000000000017941 */ /* 0x000fea0003800000 */
.L_x_1778:
[----:B------:R-:W-:Y:S01]  /*1c480*/  R2UR UR4, R154 ;  /* 0x000000009a0472ca */ /* 0x000fe200000e0000 */
[----:B------:R-:W-:Y:S02]  /*1c490*/  IMAD.MOV.U32 R154, RZ, RZ, R156 ;  /* 0x000000ffff9a7224 */ /* 0x000fe400078e009c */
[-C--:B------:R-:W-:Y:S01]  /*1c4a0*/  FMUL.FTZ R24, R24, R152.reuse ;  /* 0x0000009818187220 */ /* 0x080fe20000410000 */
[----:B01----:R-:W-:Y:S02]  /*1c4b0*/  IMAD.MOV.U32 R2, RZ, RZ, R153 ;  /* 0x000000ffff027224 */ /* 0x003fe400078e0099 */
[-C--:B------:R-:W-:Y:S01]  /*1c4c0*/  FMUL.FTZ R25, R25, R152.reuse ;  /* 0x0000009819197220 */ /* 0x080fe20000410000 */
[----:B------:R-:W-:Y:S01]  /*1c4d0*/  IMAD.MOV.U32 R3, RZ, RZ, 0x40000040 ;  /* 0x40000040ff037424 */ /* 0x000fe200078e00ff */
[----:B------:R-:W-:Y:S01]  /*1c4e0*/  R2UR UR8, R154 ;  /* 0x000000009a0872ca */ /* 0x000fe200000e0000 */
[C---:B------:R-:W-:Y:S01]  /*1c4f0*/  VIADD R154, R153.reuse, 0x200 ;  /* 0x00000200999a7836 */ /* 0x040fe20000000000 */
[----:B------:R-:W-:Y:S01]  /*1c500*/  R2UR UR6, R2 ;  /* 0x00000000020672ca */ /* 0x000fe200000e0000 */
[----:B------:R-:W-:Y:S01]  /*1c510*/  VIADD R2, R153, 0x6 ;  /* 0x0000000699027836 */ /* 0x000fe20000000000 */
        /* <DEDUP_REMOVED lines=259> */
.L_x_1781:
[----:B------:R-:W-:Y:S01]  /*1d550*/  SHF.L.U32 R2, R232, 0x1f, RZ ;  /* 0x0000001fe8027819 */ /* 0x000fe200000006ff */
[----:B------:R-:W-:-:S04]  /*1d560*/  IMAD R0, R231, 0x8, R16 ;  /* 0x00000008e7007824 */ /* 0x000fc800078e0210 */
[----:B------:R0:W1:Y:S01]  /*1d570*/  SYNCS.PHASECHK.TRANS64.TRYWAIT P2, [R0+URZ+0x30850], R2 ;  /* 0x03085002000075a7 */ /* 0x000062000804017f */
[----:B------:R-:W-:Y:S05]  /*1d580*/  @!P0 BRA `(.L_x_1782) ;  /* 0x0000000000048947 */ /* 0x000fea0003800000 */
[----:B------:R-:W-:Y:S01]  /*1d590*/  BPT.TRAP 0x1 ;  /* 0x000000040000795c */ /* 0x000fe20000300000 */
.L_x_1782:
[----:B------:R-:W-:Y:S04]  /*1d5a0*/  BSSY B1, `(.L_x_1783) ;  /* 0x0000004000017945 */ /* 0x000fe80003800000 */
[----:B-1----:R-:W-:Y:S05]  /*1d5b0*/  @P2 BRA `(.L_x_1784) ;  /* 0x0000000000082947 */ /* 0x002fea0003800000 */
[----:B------:R-:W1:Y:S02]  /*1d5c0*/  SYNCS.PHASECHK.TRANS64.TRYWAIT P2, [R0+URZ+0x30850], R2 ;  /* 0x03085002000075a7 */ /* 0x000e64000804017f */
[----:B-1----:R-:W-:Y:S05]  /*1d5d0*/  @!P2 BRA `(.L_x_1785) ;  /* 0x00000130002ca947 */ /* 0x002fea0003800000 */
.L_x_1784:
[----:B------:R-:W-:Y:S05]  /*1d5e0*/  BSYNC B1 ;  /* 0x0000000000017941 */ /* 0x000fea0003800000 */
.L_x_1783:
[----:B01----:R-:W-:Y:S01]  /*1d5f0*/  VIADD R2, R16, 0x400 ;  /* 0x0000040010027836 */ /* 0x003fe20000000000 */
[----:B------:R-:W2:Y:S01]  /*1d600*/  LDL R232, [R1+0x8] ;  /* 0x0000080001e87983 */ /* 0x000ea20000100800 */
[----:B------:R-:W-:Y:S01]  /*1d610*/  IMAD.MOV.U32 R3, RZ, RZ, 0x40000040 ;  /* 0x40000040ff037424 */ /* 0x000fe200078e00ff */
[----:B------:R-:W-:Y:S01]  /*1d620*/  WARPGROUP.ARRIVE ;  /* 0x00000000000079c5 */ /* 0x000fe20000000000 */
[----:B------:R-:W-:Y:S01]  /*1d630*/  ULDC UR5, c[0x0][0x9d8] ;  /* 0x0002760000057ab9 */ /* 0x000fe20000000800 */
[----:B------:R-:W-:-:S04]  /*1d640*/  SHF.R.U32.HI R2, RZ, 0x4, R2 ;  /* 0x00000004ff027819 */ /* 0x000fc80000011602 */
[----:B------:R-:W-:-:S04]  /*1d650*/  LOP3.LUT R2, R2, 0x3fff, RZ, 0xc0, !PT ;  /* 0x00003fff02027812 */ /* 0x000fc800078ec0ff */
[----:B------:R-:W-:-:S05]  /*1d660*/  LOP3.LUT R2, R2, 0x2000000, RZ, 0xfc, !PT ;  /* 0x0200000002027812 */ /* 0x000fca00078efcff */
[----:B------:R-:W-:Y:S01]  /*1d670*/  IMAD R2, R231, 0x800, R2 ;  /* 0x00000800e7027824 */ /* 0x000fe200078e0202 */
[----:B------:R-:W-:Y:S01]  /*1d680*/  R2UR UR7, R3 ;  /* 0x00000000030772ca */ /* 0x000fe200000e0000 */
[----:B------:R-:W3:Y:S03]  /*1d690*/  LDL R231, [R1+0x14] ;  /* 0x0000140001e77983 */ /* 0x000ee60000100800 */
[----:B------:R-:W-:-:S13]  /*1d6a0*/  R2UR UR6, R2 ;  /* 0x00000000020672ca */ /* 0x000fda00000e0000 */
[----:B------:R-:W-:Y:S01]  /*1d6b0*/  HGMMA.64x256x16.F32.BF16 R24, R196, gdesc[UR4].tnspB, R24, gsb0 ;  /* 0x43e00004c4187df0 */ /* 0x000fe20008001818 */
[----:B--2---:R-:W-:Y:S02]  /*1d6c0*/  R2UR UR4, R232 ;  /* 0x00000000e80472ca */ /* 0x004fe400000e0000 */
[----:B------:R-:W3:Y:S01]  /*1d6d0*/  LDL R232, [R1+0x34] ;  /* 0x0000340001e87983 */ /* 0x000ee20000100800 */
[----:B------:R-:W-:Y:S02]  /*1d6e0*/  WARPGROUP.DEPBAR.LE gsb0, 0x0 ;  /* 0x00008000000079c5 */ /* 0x000fe40000010000 */
[----:B------:R-:W-:Y:S02]  /*1d6f0*/  VIADD R196, R2, 0x80 ;  /* 0x0000008002c47836 */ /* 0x000fe40000000000 */
[----:B------:R-:W-:-:S03]  /*1d700*/  IMAD.MOV.U32 R197, RZ, RZ, 0x40000040 ;  /* 0x40000040ffc57424 */ /* 0x000fc600078e00ff */
[----:B------:R-:W-:Y:S02]  /*1d710*/  R2UR UR6, R196 ;  /* 0x00000000c40672ca */ /* 0x000fe400000e0000 */
[----:B------:R-:W-:Y:S01]  /*1d720*/  R2UR UR7, R197 ;  /* 0x00000000c50772ca */ /* 0x000fe200000e0000 */
[----:B------:R-:W-:-:S14]  /*1d730*/  WARPGROUP.ARRIVE ;  /* 0x00000000000079c5 */ /* 0x000fdc0000000000 */
[----:B------:R-:W-:Y:S01]  /*1d740*/  HGMMA.64x256x16.F32.BF16 R24, R192, gdesc[UR4].tnspB, R24, gsb0 ;  /* 0x43e00004c0187df0 */ /* 0x000fe20008001818 */
[----:B------:R-:W-:Y:S02]  /*1d750*/  IMAD.MOV.U32 R3, RZ, RZ, 0x40000040 ;  /* 0x40000040ff037424 */ /* 0x000fe400078e00ff */
[----:B------:R-:W-:Y:S02]  /*1d760*/  WARPGROUP.DEPBAR.LE gsb0, 0x0 ;  /* 0x00008000000079c5 */ /* 0x000fe40000010000 */
[----:B------:R-:W-:Y:S02]  /*1d770*/  VIADD R192, R2, 0x100 ;  /* 0x0000010002c07836 */ /* 0x000fe40000000000 */
[----:B------:R-:W-:-:S03]  /*1d780*/  IMAD.MOV.U32 R193, RZ, RZ, 0x40000040 ;  /* 0x40000040ffc17424 */ /* 0x000fc600078e00ff */
[----:B------:R-:W-:Y:S02]  /*1d790*/  R2UR UR6, R192 ;  /* 0x00000000c00672ca */ /* 0x000fe400000e0000 */
[----:B------:R-:W-:Y:S01]  /*1d7a0*/  R2UR UR7, R193 ;  /* 0x00000000c10772ca */ /* 0x000fe200000e0000 */
[----:B------:R-:W-:-:S15]  /*1d7b0*/  WARPGROUP.ARRIVE ;  /* 0x00000000000079c5 */ /* 0x000fde0000000000 */
[----:B------:R-:W-:Y:S01]  /*1d7c0*/  HGMMA.64x256x16.F32.BF16 R24, R188, gdesc[UR4].tnspB, R24, gsb0 ;  /* 0x43e00004bc187df0 */ /* 0x000fe20008001818 */
[----:B------:R-:W-:Y:S01]  /*1d7d0*/  VIADD R2, R2, 0x180 ;  /* 0x0000018002027836 */ /* 0x000fe20000000000 */
[----:B------:R-:W-:Y:S02]  /*1d7e0*/  R2UR UR7, R3 ;  /* 0x00000000030772ca */ /* 0x000fe400000e0000 */
[----:B------:R-:W0:Y:S02]  /*1d7f0*/  @P5 LDC R3, c[0x0][0x450] ;  /* 0x00011400ff035b82 */ /* 0x000e240000000800 */
[----:B------:R-:W-:-:S06]  /*1d800*/  R2UR UR6, R2 ;  /* 0x00000000020672ca */ /* 0x000fcc00000e0000 */
[----:B------:R-:W1:Y:S01]  /*1d810*/  @P5 LDC R2, c[0x0][0x44c] ;  /* 0x00011300ff025b82 */ /* 0x000e620000000800 */
[----:B------:R-:W-:-:S04]  /*1d820*/  @!P1 IMAD R4, R4, 0x8, R16 ;  /* 0x0000000804049824 */ /* 0x000fc800078e0210 */
[----:B------:R-:W-:Y:S02]  /*1d830*/  @!P1 VIADD R4, R4, 0x30840 ;  /* 0x0003084004049836 */ /* 0x000fe40000000000 */
[----:B------:R-:W-:Y:S01]  /*1d840*/  FMUL.FTZ R182, R182, UR5 ;  /* 0x00000005b6b67c20 */ /* 0x000fe20008410000 */
[----:B------:R-:W-:Y:S02]  /*1d850*/  FMUL.FTZ R157, R157, UR5 ;  /* 0x000000059d9d7c20 */ /* 0x000fe40008410000 */
[----:B------:R-:W-:Y:S01]  /*1d860*/  @!P1 PRMT R4, RZ, 0x654, R4 ;  /* 0x00000654ff049816 */ /* 0x000fe20000000004 */
[----:B------:R-:W-:-:S03]  /*1d870*/  FMUL.FTZ R173, R173, UR5 ;  /* 0x00000005adad7c20 */ /* 0x000fc60008410000 */
[----:B------:R-:W2:Y:S08]  /*1d880*/  MUFU.TANH R157, R157 ;  /* 0x0000009d009d7308 */ /* 0x000eb00000002400 */
[----:B------:R-:W4:Y:S01]  /*1d890*/  MUFU.TANH R173, R173 ;  /* 0x000000ad00ad7308 */ /* 0x000f220000002400 */
[----:B------:R-:W-:Y:S02]  /*1d8a0*/  WARPGROUP.DEPBAR.LE gsb0, 0x0 ;  /* 0x00008000000079c5 */ /* 0x000fe40000010000 */
[----:B------:R-:W-:-:S06]  /*1d8b0*/  WARPGROUP.ARRIVE ;  /* 0x00000000000079c5 */ /* 0x000fcc0000000000 */
[----:B------:R-:W-:Y:S01]  /*1d8c0*/  HGMMA.64x256x16.F32.BF16 R24, R184, gdesc[UR4].tnspB, R24, gsb0 ;  /* 0x43e00004b8187df0 */ /* 0x000fe20008001818 */
[----:B------:R-:W-:Y:S01]  /*1d8d0*/  FMUL.FTZ R188, R169, UR5 ;  /* 0x00000005a9bc7c20 */ /* 0x000fe20008410000 */
[----:B------:R-:W-:Y:S01]  /*1d8e0*/  FMUL.FTZ R169, R175, UR5 ;  /* 0x00000005afa97c20 */ /* 0x000fe20008410000 */
[----:B------:R-:W-:Y:S01]  /*1d8f0*/  FMUL.FTZ R175, R177, UR5 ;  /* 0x00000005b1af7c20 */ /* 0x000fe20008410000 */
[----:B------:R-:W-:-:S03]  /*1d900*/  IMAD.SHL.U32 R177, R5, 0x40, RZ ;  /* 0x0000004005b17824 */ /* 0x000fc600078e00ff */
[----:B------:R-:W0:Y:S08]  /*1d910*/  MUFU.TANH R188, R188 ;  /* 0x000000bc00bc7308 */ /* 0x000e300000002400 */
[----:B------:R-:W0:Y:S08]  /*1d920*/  MUFU.TANH R169, R169 ;  /* 0x000000a900a97308 */ /* 0x000e300000002400 */
[----:B------:R-:W0:Y:S01]  /*1d930*/  MUFU.TANH R175, R175 ;  /* 0x000000af00af7308 */ /* 0x000e220000002400 */
[----:B------:R-:W-:-:S02]  /*1d940*/  WARPGROUP.DEPBAR.LE gsb0, 0x0 ;  /* 0x00008000000079c5 */ /* 0x000fc40000010000 */
[----:B---3--:R-:W-:Y:S02]  /*1d950*/  IMAD.IADD R184, R232, 0x1, R231 ;  /* 0x00000001e8b87824 */ /* 0x008fe400078e02e7 */
[----:B------:R-:W-:Y:S01]  /*1d960*/  FMUL.FTZ R186, R161, UR5 ;  /* 0x00000005a1ba7c20 */ /* 0x000fe20008410000 */
[----:B------:R-:W-:Y:S01]  /*1d970*/  FMUL.FTZ R187, R165, UR5 ;  /* 0x00000005a5bb7c20 */ /* 0x000fe20008410000 */
[----:B------:R3:W-:Y:S01]  /*1d980*/  @!P1 SYNCS.ARRIVE.TRANS64.RED.A1T0 RZ, [R4+URZ], RZ ;  /* 0x000000ff04ff99a7 */ /* 0x0007e2000810043f */
[----:B-1----:R-:W-:-:S04]  /*1d990*/  @P5 IMAD.HI.U32 R185, R184, R2, RZ ;  /* 0x00000002b8b95227 */ /* 0x002fc800078e00ff */
[----:B------:R-:W-:Y:S01]  /*1d9a0*/  IMAD.MOV.U32 R2, RZ, RZ, R184 ;  /* 0x000000ffff027224 */ /* 0x000fe200078e00b8 */
[----:B0-----:R-:W-:Y:S01]  /*1d9b0*/  @P5 SHF.R.U32.HI R2, RZ, R3, R185 ;  /* 0x00000003ff025219 */ /* 0x001fe200000116b9 */
        /* <DEDUP_REMOVED lines=25> */
[----:B---3--:R1:W3:Y:S01]  /*1db50*/  MUFU.TANH R4, R182 ;  /* 0x000000b600047308 */ /* 0x0082e20000002400 */
[----:B------:R-:W-:Y:S01]  /*1db60*/  ULDC UR5, c[0x0][0x9e0] ;  /* 0x0002780000057ab9 */ /* 0x000fe20000000800 */
[----:B-1----:R-:W-:-:S06]  /*1db70*/  IADD3 R182, -R230, 0x1, -R177 ;  /* 0x00000001e6b67810 */ /* 0x002fcc0007ffe9b1 */
[----:B------:R-:W1:Y:S01]  /*1db80*/  MUFU.TANH R3, R3 ;  /* 0x0000000300037308 */ /* 0x000e620000002400 */
[----:B------:R-:W-:-:S07]  /*1db90*/  IADD3 R182, -R219, R182, R220 ;  /* 0x000000b6dbb67210 */ /* 0x000fce0007ffe1dc */
[----:B------:R-:W0:Y:S01]  /*1dba0*/  MUFU.TANH R184, R184 ;  /* 0x000000b800b87308 */ /* 0x000e220000002400 */
[----:B------:R-:W-:-:S07]  /*1dbb0*/  VIADD R183, R182, UR5 ;  /* 0x00000005b6b77c36 */ /* 0x000fce0008000000 */
        /* <DEDUP_REMOVED lines=22> */
[----:B------:R-:W1:Y:S08]  /*1dd20*/  MUFU.TANH R179, R179 ;  /* 0x000000b300b37308 */ /* 0x000e700000002400 */
[----:B------:R-:W1:Y:S01]  /*1dd30*/  MUFU.TANH R176, R176 ;  /* 0x000000b000b07308 */ /* 0x000e620000002400 */
[----:B------:R-:W-:-:S02]  /*1dd40*/  VIADD R182, R182, UR4 ;  /* 0x00000004b6b67c36 */ /* 0x000fc40008000000 */
[--C-:B0-----:R-:W-:Y:S02]  /*1dd50*/  IMAD.IADD R181, R183, 0x1, R189.reuse ;  /* 0x00000001b7b57824 */ /* 0x101fe400078e02bd */
[----:B------:R-:W-:Y:S01]  /*1dd60*/  IMAD.IADD R180, R182, 0x1, R189 ;  /* 0x00000001b6b47824 */ /* 0x000fe200078e02bd */
[----:B--234-:R-:W-:Y:S06]  /*1dd70*/  @!P6 BRA `(.L_x_1786) ;  /* 0x000000000060e947 */ /* 0x01cfec0003800000 */
        /* <DEDUP_REMOVED lines=13> */
.L_x_1788:
[----:B------:R-:W-:Y:S02]  /*1de50*/  ULDC UR4, c[0x0][0x9e4] ;  /* 0x0002790000047ab9 */ /* 0x000fe40000000800 */
[----:B------:R-:W-:-:S05]  /*1de60*/  IMAD.U32 R190, RZ, RZ, UR4 ;  /* 0x00000004ffbe7e24 */ /* 0x000fca000f8e00ff */
[----:B------:R-:W-:-:S13]  /*1de70*/  ISETP.NE.AND P2, PT, R190, 0x1, PT ;  /* 0x00000001be00780c */ /* 0x000fda0003f45270 */
[----:B------:R-:W0:Y:S02]  /*1de80*/  @P2 LDC.64 R158, c[0x0][0x9e8] ;  /* 0x00027a00ff9e2b82 */ /* 0x000e240000000a00 */
[----:B0-----:R-:W-:-:S05]  /*1de90*/  @P2 IMAD.HI.U32 R158, R189, R158, RZ ;  /* 0x0000009ebd9e2227 */ /* 0x001fca00078e00ff */
[----:B------:R-:W-:-:S07]  /*1dea0*/  @P2 SHF.R.U32.HI R189, RZ, R159, R158 ;  /* 0x0000009fffbd2219 */ /* 0x000fce000001169e */
.L_x_1789:
[----:B------:R-:W-:Y:S05]  /*1deb0*/  BSYNC B1 ;  /* 0x0000000000017941 */ /* 0x000fea0003800000 */
.L_x_1787:
[----:B------:R-:W-:-:S04]  /*1dec0*/  IMAD R189, R189, R190, -R177 ;  /* 0x000000bebdbd7224 */ /* 0x000fc800078e0ab1 */
[----:B------:R-:W-:-:S05]  /*1ded0*/  IMAD.IADD R189, R189, 0x1, -R230 ;  /* 0x00000001bdbd7824 */ /* 0x000fca00078e0ae6 */
[----:B------:R-:W-:Y:S02]  /*1dee0*/  VIMNMX R180, R180, R189, !PT ;  /* 0x000000bdb4b47248 */ /* 0x000fe40007fe0100 */
[----:B------:R-:W-:-:S07]  /*1def0*/  VIADDMNMX R181, R189, R190, R181, PT ;  /* 0x000000bebdb57246 */ /* 0x000fce00038001b5 */
.L_x_1786:
[----:B------:R-:W-:Y:S01]  /*1df00*/  ISETP.GT.AND P2, PT, R5, -0x1, PT ;  /* 0xffffffff0500780c */ /* 0x000fe20003f44270 */
[----:B------:R-:W0:Y:S03]  /*1df10*/  SHFL.IDX PT, R2, R2, 0x1, 0x1c1f ;  /* 0x003c1f0002027f89 */ /* 0x000e2600000e0000 */
[C---:B------:R-:W-:Y:S02]  /*1df20*/  ISETP.GT.AND P4, PT, R180.reuse, RZ, P2 ;  /* 0x000000ffb400720c */ /* 0x040fe40001784270 */
[----:B------:R-:W-:Y:S02]  /*1df30*/  ISETP.GT.AND P3, PT, R180, 0x1, P2 ;  /* 0x00000001b400780c */ /* 0x000fe40001764270 */
[C---:B------:R-:W-:Y:S02]  /*1df40*/  ISETP.LT.OR P4, PT, R181.reuse, 0x1, P4 ;  /* 0x00000001b500780c */ /* 0x040fe40002781670 */
[----:B------:R-:W-:-:S02]  /*1df50*/  ISETP.LT.OR P3, PT, R181, 0x2, P3 ;  /* 0x00000002b500780c */ /* 0x000fc40001f61670 */
[----:B-1----:R-:W-:Y:S02]  /*1df60*/  FSEL R158, R3, -INF , !P4 ;  /* 0xff800000039e7808 */ /* 0x002fe40006000000 */
[----:B------:R-:W-:Y:S02]  /*1df70*/  FSEL R184, R184, -INF , !P3 ;  /* 0xff800000b8b87808 */ /* 0x000fe40005800000 */
[C---:B------:R-:W-:Y:S02]  /*1df80*/  ISETP.GT.AND P4, PT, R180.reuse, 0x8, P2 ;  /* 0x00000008b400780c */ /* 0x040fe40001784270 */
[----:B------:R-:W-:Y:S02]  /*1df90*/  ISETP.GT.AND P3, PT, R180, 0x9, P2 ;  /* 0x00000009b400780c */ /* 0x000fe40001764270 */
[C---:B------:R-:W-:Y:S02]  /*1dfa0*/  ISETP.LT.OR P4, PT, R181.reuse, 0x9, P4 ;  /* 0x00000009b500780c */ /* 0x040fe40002781670 */
[----:B------:R-:W-:-:S02]  /*1dfb0*/  ISETP.LT.OR P3, PT, R181, 0xa, P3 ;  /* 0x0000000ab500780c */ /* 0x000fc40001f61670 */
[----:B------:R-:W-:Y:S01]  /*1dfc0*/  FSEL R155, R155, -INF , !P4 ;  /* 0xff8000009b9b7808 */ /* 0x000fe20006000000 */
[--C-:B0-----:R-:W-:Y:S01]  /*1dfd0*/  IMAD.IADD R183, R183, 0x1, R2.reuse ;  /* 0x00000001b7b77824 */ /* 0x101fe200078e0202 */
        /* <DEDUP_REMOVED lines=52> */
.L_x_1792:
[----:B------:R-:W-:Y:S02]  /*1e320*/  ULDC UR4, c[0x0][0x9e4] ;  /* 0x0002790000047ab9 */ /* 0x000fe40000000800 */
[----:B------:R-:W-:-:S05]  /*1e330*/  IMAD.U32 R180, RZ, RZ, UR4 ;  /* 0x00000004ffb47e24 */ /* 0x000fca000f8e00ff */
[----:B------:R-:W-:-:S13]  /*1e340*/  ISETP.NE.AND P3, PT, R180, 0x1, PT ;  /* 0x00000001b400780c */ /* 0x000fda0003f65270 */
[----:B------:R-:W0:Y:S02]  /*1e350*/  @P3 LDC.64 R2, c[0x0][0x9e8] ;  /* 0x00027a00ff023b82 */ /* 0x000e240000000a00 */
[----:B0-----:R-:W-:-:S05]  /*1e360*/  @P3 IMAD.HI.U32 R2, R159, R2, RZ ;  /* 0x000000029f023227 */ /* 0x001fca00078e00ff */
[----:B------:R-:W-:-:S07]  /*1e370*/  @P3 SHF.R.U32.HI R159, RZ, R3, R2 ;  /* 0x00000003ff9f3219 */ /* 0x000fce0000011602 */
.L_x_1793:
[----:B------:R-:W-:Y:S05]  /*1e380*/  BSYNC B1 ;  /* 0x0000000000017941 */ /* 0x000fea0003800000 */
.L_x_1791:
[----:B------:R-:W-:-:S04]  /*1e390*/  IMAD R159, R159, R180, -R177 ;  /* 0x000000b49f9f7224 */ /* 0x000fc800078e0ab1 */
[----:B------:R-:W-:-:S05]  /*1e3a0*/  IMAD.IADD R159, R159, 0x1, -R230 ;  /* 0x000000019f9f7824 */ /* 0x000fca00078e0ae6 */
[----:B------:R-:W-:Y:S02]  /*1e3b0*/  VIMNMX R182, R182, R159, !PT ;  /* 0x0000009fb6b67248 */ /* 0x000fe40007fe0100 */
[----:B------:R-:W-:-:S07]  /*1e3c0*/  VIADDMNMX R183, R159, R180, R183, PT ;  /* 0x000000b49fb77246 */ /* 0x000fce00038001b7 */
.L_x_1790:
[----:B------:R-:W-:Y:S01]  /*1e3d0*/  @!P1 VIADD R0, R0, 0x30860 ;  /* 0x0003086000009836 */ /* 0x000fe20000000000 */
[----:B------:R-:W2:Y:S01]  /*1e3e0*/  LDL R181, [R1+0x38] ;  /* 0x0000380001b57983 */ /* 0x000ea20000100800 */
[----:B------:R-:W-:Y:S01]  /*1e3f0*/  ISETP.GT.AND P3, PT, R182, 0x1, P2 ;  /* 0x00000001b600780c */ /* 0x000fe20001764270 */
[----:B------:R-:W-:Y:S01]  /*1e400*/  ULDC UR4, c[0x0][0x988] ;  /* 0x0002620000047ab9 */ /* 0x000fe20000000800 */
[----:B------:R-:W-:Y:S01]  /*1e410*/  IMAD.MOV.U32 R232, RZ, RZ, R218 ;  /* 0x000000ffffe87224 */ /* 0x000fe200078e00da */
[----:B------:R-:W-:Y:S01]  /*1e420*/  @!P1 PRMT R0, RZ, 0x654, R0 ;  /* 0x00000654ff009816 */ /* 0x000fe20000000000 */
[----:B------:R-:W-:Y:S01]  /*1e430*/  IMAD.MOV.U32 R231, RZ, RZ, R22 ;  /* 0x000000ffffe77224 */ /* 0x000fe200078e0016 */
        /* <DEDUP_REMOVED lines=42> */
[----:B0-----:R-:W-:-:S05]  /*1e6e0*/  FMNMX.FTZ R2, R0, R2, !PT ;  /* 0x0000000200027209 */ /* 0x001fca0007810000 */
[----:B------:R-:W0:Y:S02]  /*1e6f0*/  SHFL.BFLY PT, R3, R2, 0x1, 0x1f ;  /* 0x0c201f0002037f89 */ /* 0x000e2400000e0000 */
[----:B0-----:R-:W-:Y:S01]  /*1e700*/  FMNMX.FTZ R3, R2, R3, !PT ;  /* 0x0000000302037209 */ /* 0x001fe20007810000 */
[----:B------:R-:W-:-:S03]  /*1e710*/  IMAD.U32 R2, RZ, RZ, UR4 ;  /* 0x00000004ff027e24 */ /* 0x000fc6000f8e00ff */
[C---:B------:R-:W-:Y:S01]  /*1e720*/  FSETP.NEU.FTZ.AND P4, PT, R3.reuse, -INF , PT ;  /* 0xff8000000300780b */ /* 0x040fe20003f9d000 */
[----:B------:R-:W-:-:S03]  /*1e730*/  FMUL.FTZ R159, R3, R2 ;  /* 0x00000002039f7220 */ /* 0x000fc60000410000 */
[----:B------:R-:W-:Y:S02]  /*1e740*/  FSEL R0, R3, RZ, P4 ;  /* 0x000000ff03007208 */ /* 0x000fe40002000000 */
[----:B------:R-:W-:Y:S02]  /*1e750*/  FSEL R159, R159, RZ, P4 ;  /* 0x000000ff9f9f7208 */ /* 0x000fe40002000000 */
[----:B------:R-:W-:Y:S01]  /*1e760*/  ISETP.GT.AND P4, PT, R182, 0x8, P2 ;  /* 0x00000008b600780c */ /* 0x000fe20001784270 */
[----:B------:R-:W-:Y:S01]  /*1e770*/  FADD.FTZ R0, -R0, R229 ;  /* 0x000000e500007221 */ /* 0x000fe20000010100 */
[----:B------:R-:W-:Y:S02]  /*1e780*/  IMAD.MOV.U32 R229, RZ, RZ, R3 ;  /* 0x000000ffffe57224 */ /* 0x000fe400078e0003 */
[-CC-:B------:R-:W-:Y:S01]  /*1e790*/  FFMA.FTZ R158, R158, R2.reuse, -R159.reuse ;  /* 0x000000029e9e7223 */ /* 0x180fe2000001089f */
[----:B------:R-:W-:Y:S01]  /*1e7a0*/  ISETP.LT.OR P4, PT, R183, 0x9, P4 ;  /* 0x00000009b700780c */ /* 0x000fe20002781670 */
[-CC-:B------:R-:W-:Y:S01]  /*1e7b0*/  FFMA.FTZ R184, R184, R2.reuse, -R159.reuse ;  /* 0x00000002b8b87223 */ /* 0x180fe2000001089f */
[-CC-:B------:R-:W-:Y:S01]  /*1e7c0*/  FFMA.FTZ R155, R155, R2.reuse, -R159.reuse ;  /* 0x000000029b9b7223 */ /* 0x180fe2000001089f */
        /* <DEDUP_REMOVED lines=24> */
[----:B------:R-:W-:Y:S01]  /*1e950*/  FFMA.FTZ R159, R179, R2, -R159 ;  /* 0x00000002b39f7223 */ /* 0x000fe2000001089f */
[----:B------:R-:W-:Y:S01]  /*1e960*/  FMNMX.FTZ R152, R162, R152, !PT ;  /* 0x00000098a2987209 */ /* 0x000fe20007810000 */
[----:B------:R-:W-:Y:S01]  /*1e970*/  FMUL.FTZ R180, R0, R2 ;  /* 0x0000000200b47220 */ /* 0x000fe20000410000 */
[----:B------:R-:W-:Y:S01]  /*1e980*/  ISETP.LT.OR P4, PT, R183, 0x21, P4 ;  /* 0x00000021b700780c */ /* 0x000fe20002781670 */
[----:B------:R-:W-:Y:S01]  /*1e990*/  MUFU.EX2 R158, R158 ;  /* 0x0000009e009e7308 */ /* 0x000fe20000000800 */
[----:B------:R-:W-:-:S02]  /*1e9a0*/  FMNMX.FTZ R152, R164, R152, !PT ;  /* 0x00000098a4987209 */ /* 0x000fc40007810000 */
[----:B------:R-:W-:Y:S02]  /*1e9b0*/  FSEL R165, R165, -INF , !P4 ;  /* 0xff800000a5a57808 */ /* 0x000fe40006000000 */
[----:B------:R-:W-:Y:S02]  /*1e9c0*/  ISETP.GT.AND P4, PT, R182, 0x28, P2 ;  /* 0x00000028b600780c */ /* 0x000fe40001784270 */
[----:B------:R-:W-:Y:S01]  /*1e9d0*/  FMNMX.FTZ R152, R165, R152, !PT ;  /* 0x00000098a5987209 */ /* 0x000fe20007810000 */
[----:B------:R-:W-:Y:S01]  /*1e9e0*/  MUFU.EX2 R184, R184 ;  /* 0x000000b800b87308 */ /* 0x000fe20000000800 */
[----:B------:R-:W-:Y:S02]  /*1e9f0*/  ISETP.LT.OR P4, PT, R183, 0x29, P4 ;  /* 0x00000029b700780c */ /* 0x000fe40002781670 */
[----:B------:R-:W-:Y:S02]  /*1ea00*/  FMNMX.FTZ R152, R166, R152, !PT ;  /* 0x00000098a6987209 */ /* 0x000fe40007810000 */
[----:B------:R-:W-:-:S02]  /*1ea10*/  FSEL R168, R168, -INF , !P4 ;  /* 0xff800000a8a87808 */ /* 0x000fc40006000000 */
[----:B------:R-:W-:Y:S01]  /*1ea20*/  ISETP.GT.AND P4, PT, R182, 0x30, P2 ;  /* 0x00000030b600780c */ /* 0x000fe20001784270 */
[----:B------:R-:W-:Y:S01]  /*1ea30*/  MUFU.EX2 R155, R155 ;  /* 0x0000009b009b7308 */ /* 0x000fe20000000800 */
[----:B------:R-:W-:Y:S02]  /*1ea40*/  FMNMX.FTZ R152, R168, R152, !PT ;  /* 0x00000098a8987209 */ /* 0x000fe40007810000 */
[----:B------:R-:W-:Y:S02]  /*1ea50*/  ISETP.LT.OR P4, PT, R183, 0x31, P4 ;  /* 0x00000031b700780c */ /* 0x000fe40002781670 */
[----:B------:R-:W-:Y:S02]  /*1ea60*/  FMNMX.FTZ R152, R169, R152, !PT ;  /* 0x00000098a9987209 */ /* 0x000fe40007810000 */
[----:B------:R-:W-:Y:S01]  /*1ea70*/  FSEL R170, R170, -INF , !P4 ;  /* 0xff800000aaaa7808 */ /* 0x000fe20006000000 */
[----:B------:R-:W0:Y:S01]  /*1ea80*/  MUFU.EX2 R157, R157 ;  /* 0x0000009d009d7308 */ /* 0x000e220000000800 */
[----:B------:R-:W-:-:S02]  /*1ea90*/  ISETP.GT.AND P4, PT, R182, 0x31, P2 ;  /* 0x00000031b600780c */ /* 0x000fc40001784270 */
[----:B------:R-:W-:Y:S02]  /*1eaa0*/  ISETP.GT.AND P2, PT, R182, 0x39, P2 ;  /* 0x00000039b600780c */ /* 0x000fe40001744270 */
[C---:B------:R-:W-:Y:S02]  /*1eab0*/  ISETP.LT.OR P4, PT, R183.reuse, 0x32, P4 ;  /* 0x00000032b700780c */ /* 0x040fe40002781670 */
[----:B------:R-:W-:Y:S01]  /*1eac0*/  FMNMX.FTZ R152, R170, R152, !PT ;  /* 0x00000098aa987209 */ /* 0x000fe20007810000 */
[----:B------:R-:W-:Y:S01]  /*1ead0*/  MUFU.EX2 R185, R185 ;  /* 0x000000b900b97308 */ /* 0x000fe20000000800 */
[----:B------:R-:W-:Y:S02]  /*1eae0*/  FSEL R172, R172, -INF , !P4 ;  /* 0xff800000acac7808 */ /* 0x000fe40006000000 */
[----:B------:R-:W-:Y:S02]  /*1eaf0*/  ISETP.LT.OR P2, PT, R183, 0x3a, P2 ;  /* 0x0000003ab700780c */ /* 0x000fe40001741670 */
[----:B------:R-:W-:-:S02]  /*1eb00*/  FSEL R179, R4, -INF , !P3 ;  /* 0xff80000004b37808 */ /* 0x000fc40005800000 */
[----:B------:R-:W-:Y:S01]  /*1eb10*/  FMNMX.FTZ R152, R172, R152, !PT ;  /* 0x00000098ac987209 */ /* 0x000fe20007810000 */
[----:B------:R-:W1:Y:S01]  /*1eb20*/  MUFU.EX2 R186, R186 ;  /* 0x000000ba00ba7308 */ /* 0x000e620000000800 */
[----:B------:R-:W-:Y:S02]  /*1eb30*/  FSEL R176, R176, -INF , !P2 ;  /* 0xff800000b0b07808 */ /* 0x000fe40005000000 */
[----:B------:R-:W-:Y:S02]  /*1eb40*/  FMNMX.FTZ R152, R179, R152, !PT ;  /* 0x00000098b3987209 */ /* 0x000fe40007810000 */
[----:B0-----:R-:W-:Y:S02]  /*1eb50*/  F2FP.BF16.F32.PACK_AB R198, R157, R155 ;  /* 0x0000009b9dc6723e */ /* 0x001fe400000010ff */
[----:B------:R-:W-:Y:S01]  /*1eb60*/  FMNMX.FTZ R152, R176, R152, !PT ;  /* 0x00000098b0987209 */ /* 0x000fe20007810000 */
[----:B------:R-:W-:Y:S01]  /*1eb70*/  MUFU.EX2 R163, R163 ;  /* 0x000000a300a37308 */ /* 0x000fe20000000800 */
[----:B------:R-:W-:-:S03]  /*1eb80*/  F2FP.BF16.F32.PACK_AB R196, R184, R158 ;  /* 0x0000009eb8c4723e */ /* 0x000fc600000010ff */
[----:B------:R-:W0:Y:S04]  /*1eb90*/  SHFL.BFLY PT, R4, R152, 0x2, 0x1f ;  /* 0x0c401f0098047f89 */ /* 0x000e2800000e0000 */
[----:B------:R-:W3:Y:S01]  /*1eba0*/  MUFU.EX2 R187, R187 ;  /* 0x000000bb00bb7308 */ /* 0x000ee20000000800 */
[----:B-1----:R-:W-:-:S07]  /*1ebb0*/  F2FP.BF16.F32.PACK_AB R192, R186, R185 ;  /* 0x000000b9bac0723e */ /* 0x002fce00000010ff */
[----:B------:R-:W-:Y:S08]  /*1ebc0*/  MUFU.EX2 R167, R167 ;  /* 0x000000a700a77308 */ /* 0x000ff00000000800 */
[----:B------:R-:W-:Y:S01]  /*1ebd0*/  MUFU.EX2 R188, R188 ;  /* 0x000000bc00bc7308 */ /* 0x000fe20000000800 */
[----:B---3--:R-:W-:Y:S02]  /*1ebe0*/  F2FP.BF16.F32.PACK_AB R194, R187, R163 ;  /* 0x000000a3bbc2723e */ /* 0x008fe400000010ff */
[----:B0-----:R-:W-:-:S05]  /*1ebf0*/  FMNMX.FTZ R152, R152, R4, !PT ;  /* 0x0000000498987209 */ /* 0x001fca0007810000 */
[----:B------:R-:W-:Y:S01]  /*1ec00*/  MUFU.EX2 R171, R171 ;  /* 0x000000ab00ab7308 */ /* 0x000fe20000000800 */
[----:B------:R-:W0:Y:S07]  /*1ec10*/  SHFL.BFLY PT, R4, R152, 0x1, 0x1f ;  /* 0x0c201f0098047f89 */ /* 0x000e2e00000e0000 */
[----:B------:R-:W1:Y:S08]  /*1ec20*/  MUFU.EX2 R173, R173 ;  /* 0x000000ad00ad7308 */ /* 0x000e700000000800 */
[----:B------:R-:W-:Y:S08]  /*1ec30*/  MUFU.EX2 R174, R174 ;  /* 0x000000ae00ae7308 */ /* 0x000ff00000000800 */
[----:B------:R-:W-:Y:S01]  /*1ec40*/  MUFU.EX2 R175, R175 ;  /* 0x000000af00af7308 */ /* 0x000fe20000000800 */
[----:B0-----:R-:W-:-:S02]  /*1ec50*/  FMNMX.FTZ R4, R152, R4, !PT ;  /* 0x0000000498047209 */ /* 0x001fc40007810000 */
[----:B-1----:R-:W-:Y:S02]  /*1ec60*/  F2FP.BF16.F32.PACK_AB R190, R173, R171 ;  /* 0x000000abadbe723e */ /* 0x002fe400000010ff */
[C---:B------:R-:W-:Y:S01]  /*1ec70*/  FSETP.NEU.FTZ.AND P2, PT, R4.reuse, -INF , PT ;  /* 0xff8000000400780b */ /* 0x040fe20003f5d000 */
[----:B------:R-:W-:Y:S02]  /*1ec80*/  FMUL.FTZ R152, R4, R2 ;  /* 0x0000000204987220 */ /* 0x000fe40000410000 */
[----:B------:R-:W-:Y:S03]  /*1ec90*/  MUFU.EX2 R178, R178 ;  /* 0x000000b200b27308 */ /* 0x000fe60000000800 */
[----:B------:R-:W-:-:S05]  /*1eca0*/  FSEL R0, R152, RZ, P2 ;  /* 0x000000ff98007208 */ /* 0x000fca0001000000 */
[----:B------:R-:W0:Y:S01]  /*1ecb0*/  MUFU.EX2 R152, R180 ;  /* 0x000000b400987308 */ /* 0x000e220000000800 */
[-CC-:B------:R-:W-:Y:S01]  /*1ecc0*/  FFMA.FTZ R177, R177, R2.reuse, -R0.reuse ;  /* 0x00000002b1b17223 */ /* 0x180fe20000010800 */
        /* <DEDUP_REMOVED lines=14> */
[----:B------:R-:W-:Y:S01]  /*1edb0*/  FFMA.FTZ R176, R176, R2, -R0 ;  /* 0x00000002b0b07223 */ /* 0x000fe20000010800 */
[----:B0-----:R-:W-:Y:S01]  /*1edc0*/  FFMA.FTZ R0, R152, R227, R158 ;  /* 0x000000e398007223 */ /* 0x001fe2000001009e */
[----:B------:R-:W-:Y:S03]  /*1edd0*/  MUFU.EX2 R177, R177 ;  /* 0x000000b100b17308 */ /* 0x000fe60000000800 */
[----:B------:R-:W-:Y:S01]  /*1ede0*/  FADD.FTZ R0, R184, R0 ;  /* 0x00000000b8007221 */ /* 0x000fe20000010000 */
[----:B------:R-:W-:-:S03]  /*1edf0*/  F2FP.BF16.F32.PACK_AB R184, R175, R174 ;  /* 0x000000aeafb8723e */ /* 0x000fc600000010ff */
[----:B------:R-:W-:Y:S01]  /*1ee00*/  FADD.FTZ R0, R155, R0 ;  /* 0x000000009b007221 */ /* 0x000fe20000010000 */
[----:B------:R-:W-:Y:S01]  /*1ee10*/  FSEL R155, R4, RZ, P2 ;  /* 0x000000ff049b7208 */ /* 0x000fe20001000000 */
[----:B------:R-:W0:Y:S01]  /*1ee20*/  MUFU.EX2 R153, R153 ;  /* 0x0000009900997308 */ /* 0x000e220000000800 */
[----:B--2---:R-:W-:Y:S01]  /*1ee30*/  ISETP.GT.AND P2, PT, R5, R181, PT ;  /* 0x000000b50500720c */ /* 0x004fe20003f44270 */
[----:B------:R-:W-:Y:S01]  /*1ee40*/  FADD.FTZ R0, R157, R0 ;  /* 0x000000009d007221 */ /* 0x000fe20000010000 */
[----:B------:R-:W-:Y:S02]  /*1ee50*/  VIADD R5, R5, 0xffffffff ;  /* 0xffffffff05057836 */ /* 0x000fe40000000000 */
[----:B------:R-:W-:Y:S01]  /*1ee60*/  FADD.FTZ R155, -R155, R228 ;  /* 0x000000e49b9b7221 */ /* 0x000fe20000010100 */
[----:B------:R-:W-:Y:S02]  /*1ee70*/  IMAD.MOV.U32 R228, RZ, RZ, R4 ;  /* 0x000000ffffe47224 */ /* 0x000fe400078e0004 */
[----:B------:R-:W-:Y:S01]  /*1ee80*/  FADD.FTZ R0, R185, R0 ;  /* 0x00000000b9007221 */ /* 0x000fe20000010000 */
[----:B------:R-:W-:Y:S01]  /*1ee90*/  FMUL.FTZ R155, R155, R2 ;  /* 0x000000029b9b7220 */ /* 0x000fe20000410000 */
[----:B------:R-:W-:Y:S02]  /*1eea0*/  MUFU.EX2 R154, R154 ;  /* 0x0000009a009a7308 */ /* 0x000fe40000000800 */
[----:B------:R-:W-:-:S04]  /*1eeb0*/  FADD.FTZ R0, R186, R0 ;  /* 0x00000000ba007221 */ /* 0x000fc80000010000 */
[----:B------:R-:W-:Y:S02]  /*1eec0*/  FADD.FTZ R0, R163, R0 ;  /* 0x00000000a3007221 */ /* 0x000fe40000010000 */
[----:B------:R-:W1:Y:S02]  /*1eed0*/  MUFU.EX2 R156, R156 ;  /* 0x0000009c009c7308 */ /* 0x000e640000000800 */
[----:B------:R-:W-:Y:S01]  /*1eee0*/  FADD.FTZ R0, R187, R0 ;  /* 0x00000000bb007221 */ /* 0x000fe20000010000 */
[----:B0-----:R-:W-:-:S03]  /*1eef0*/  F2FP.BF16.F32.PACK_AB R197, R153, R177 ;  /* 0x000000b199c5723e */ /* 0x001fc600000010ff */
[----:B------:R-:W-:Y:S02]  /*1ef00*/  FADD.FTZ R157, R167, R0 ;  /* 0x00000000a79d7221 */ /* 0x000fe40000010000 */
[----:B------:R0:W2:Y:S02]  /*1ef10*/  MUFU.EX2 R0, R155 ;  /* 0x0000009b00007308 */ /* 0x0000a40000000800 */
[C---:B------:R-:W-:Y:S01]  /*1ef20*/  FADD.FTZ R157, R188.reuse, R157 ;  /* 0x0000009dbc9d7221 */ /* 0x040fe20000010000 */
[----:B------:R-:W-:-:S03]  /*1ef30*/  F2FP.BF16.F32.PACK_AB R188, R188, R167 ;  /* 0x000000a7bcbc723e */ /* 0x000fc600000010ff */
[----:B------:R-:W-:Y:S02]  /*1ef40*/  FADD.FTZ R157, R171, R157 ;  /* 0x0000009dab9d7221 */ /* 0x000fe40000010000 */
[----:B------:R-:W3:Y:S02]  /*1ef50*/  MUFU.EX2 R160, R160 ;  /* 0x000000a000a07308 */ /* 0x000ee40000000800 */
[----:B------:R-:W-:Y:S01]  /*1ef60*/  FADD.FTZ R157, R173, R157 ;  /* 0x0000009dad9d7221 */ /* 0x000fe20000010000 */
[----:B-1----:R-:W-:-:S03]  /*1ef70*/  F2FP.BF16.F32.PACK_AB R199, R156, R154 ;  /* 0x0000009a9cc7723e */ /* 0x002fc600000010ff */
[----:B0-----:R-:W-:Y:S02]  /*1ef80*/  FADD.FTZ R155, R174, R157 ;  /* 0x0000009dae9b7221 */ /* 0x001fe40000010000 */
[----:B------:R-:W0:Y:S01]  /*1ef90*/  MUFU.EX2 R161, R161 ;  /* 0x000000a100a17308 */ /* 0x000e220000000800 */
[----:B--2---:R-:W-:Y:S01]  /*1efa0*/  FFMA.FTZ R226, R0, R226, R177 ;  /* 0x000000e200e27223 */ /* 0x004fe200000100b1 */
[----:B------:R-:W-:-:S03]  /*1efb0*/  FADD.FTZ R155, R175, R155 ;  /* 0x0000009baf9b7221 */ /* 0x000fc60000010000 */
[----:B------:R-:W-:Y:S01]  /*1efc0*/  FADD.FTZ R226, R153, R226 ;  /* 0x000000e299e27221 */ /* 0x000fe20000010000 */
[----:B------:R-:W-:Y:S02]  /*1efd0*/  FADD.FTZ R155, R178, R155 ;  /* 0x0000009bb29b7221 */ /* 0x000fe40000010000 */
[----:B------:R-:W1:Y:S01]  /*1efe0*/  MUFU.EX2 R162, R162 ;  /* 0x000000a200a27308 */ /* 0x000e620000000800 */
[----:B------:R-:W-:-:S04]  /*1eff0*/  FADD.FTZ R226, R154, R226 ;  /* 0x000000e29ae27221 */ /* 0x000fc80000010000 */
[----:B------:R-:W-:-:S03]  /*1f000*/  FADD.FTZ R226, R156, R226 ;  /* 0x000000e29ce27221 */ /* 0x000fc60000010000 */
[----:B------:R-:W2:Y:S01]  /*1f010*/  MUFU.EX2 R164, R164 ;  /* 0x000000a400a47308 */ /* 0x000ea20000000800 */
[----:B---3--:R-:W-:Y:S01]  /*1f020*/  FADD.FTZ R226, R160, R226 ;  /* 0x000000e2a0e27221 */ /* 0x008fe20000010000 */
[----:B0-----:R-:W-:-:S03]  /*1f030*/  F2FP.BF16.F32.PACK_AB R193, R161, R160 ;  /* 0x000000a0a1c1723e */ /* 0x001fc600000010ff */
[----:B------:R-:W-:-:S03]  /*1f040*/  FADD.FTZ R226, R161, R226 ;  /* 0x000000e2a1e27221 */ /* 0x000fc60000010000 */
        /* <DEDUP_REMOVED lines=21> */
[----:B0-----:R-:W-:Y:S01]  /*1f1a0*/  FADD.FTZ R226, R179, R226 ;  /* 0x000000e2b3e27221 */ /* 0x001fe20000010000 */
[C---:B-1----:R-:W-:Y:S01]  /*1f1b0*/  FADD.FTZ R227, R159.reuse, R155 ;  /* 0x0000009b9fe37221 */ /* 0x042fe20000010000 */
[----:B------:R-:W-:Y:S02]  /*1f1c0*/  F2FP.BF16.F32.PACK_AB R186, R159, R178 ;  /* 0x000000b29fba723e */ /* 0x000fe400000010ff */
[C---:B--2---:R-:W-:Y:S01]  /*1f1d0*/  FADD.FTZ R226, R176.reuse, R226 ;  /* 0x000000e2b0e27221 */ /* 0x044fe20000010000 */
[----:B------:R-:W-:Y:S01]  /*1f1e0*/  F2FP.BF16.F32.PACK_AB R187, R176, R179 ;  /* 0x000000b3b0bb723e */ /* 0x000fe200000010ff */
[----:B------:R-:W-:Y:S06]  /*1f1f0*/  @P2 BRA `(.L_x_1794) ;  /* 0xffffffd0004c2947 */ /* 0x000fec000383ffff */
.L_x_1775:
[----:B------:R-:W-:Y:S05]  /*1f200*/  BSYNC B0 ;  /* 0x0000000000007941 */ /* 0x000fea0003800000 */
.L_x_1774:
        /* <DEDUP_REMOVED lines=131> */
.L_x_1795:
[----:B------:R-:W-:Y:S01]  /*1fa40*/  IMAD R5, R22, 0x8, R16 ;  /* 0x0000000816057824 */ /* 0x000fe200078e0210 */
[----:B------:R-:W-:-:S04]  /*1fa50*/  SHF.L.U32 R0, R218, 0x1f, RZ ;  /* 0x0000001fda007819 */ /* 0x000fc800000006ff */
[----:B------:R0:W1:Y:S01]  /*1fa60*/  SYNCS.PHASECHK.TRANS64.TRYWAIT P2, [R5+URZ+0x30850], R0 ;  /* 0x03085000050075a7 */ /* 0x000062000804017f */
[----:B------:R-:W-:Y:S05]  /*1fa70*/  @!P0 BRA `(.L_x_1796) ;  /* 0x0000000000048947 */ /* 0x000fea0003800000 */
[----:B------:R-:W-:Y:S01]  /*1fa80*/  BPT.TRAP 0x1 ;  /* 0x000000040000795c */ /* 0x000fe20000300000 */
.L_x_1796:
[----:B------:R-:W-:Y:S04]  /*1fa90*/  BSSY B0, `(.L_x_1797) ;  /* 0x0000004000007945 */ /* 0x000fe80003800000 */
[----:B-1----:R-:W-:Y:S05]  /*1faa0*/  @P2 BRA `(.L_x_1798) ;  /* 0x0000000000082947 */ /* 0x002fea0003800000 */
[----:B------:R-:W1:Y:S02]  /*1fab0*/  SYNCS.PHASECHK.TRANS64.TRYWAIT P0, [R5+URZ+0x30850], R0 ;  /* 0x03085000050075a7 */ /* 0x000e64000800017f */
[----:B-1----:R-:W-:Y:S05]  /*1fac0*/  @!P0 BRA `(.L_x_1799) ;  /* 0x0000010c00048947 */ /* 0x002fea0003800000 */
.L_x_1798:
[----:B------:R-:W-:Y:S05]  /*1fad0*/  BSYNC B0 ;  /* 0x0000000000007941 */ /* 0x000fea0003800000 */
.L_x_1797:
[----:B------:R-:W-:Y:S01]  /*1fae0*/  VIADD R16, R16, 0x400 ;  /* 0x0000040010107836 */ /* 0x000fe20000000000 */
[----:B------:R-:W2:Y:S01]  /*1faf0*/  LDL.LU R10, [R1+0x54] ;  /* 0x00005400010a7983 */ /* 0x000ea20000300800 */
[----:B------:R-:W-:Y:S01]  /*1fb00*/  IMAD.MOV.U32 R7, RZ, RZ, 0x40000040 ;  /* 0x40000040ff077424 */ /* 0x000fe200078e00ff */
[----:B------:R-:W-:Y:S01]  /*1fb10*/  WARPGROUP.ARRIVE ;  /* 0x00000000000079c5 */ /* 0x000fe20000000000 */
[----:B------:R-:W-:Y:S01]  /*1fb20*/  IMAD.MOV.U32 R9, RZ, RZ, 0x40000040 ;  /* 0x40000040ff097424 */ /* 0x000fe200078e00ff */
[----:B------:R-:W-:Y:S01]  /*1fb30*/  SHF.R.U32.HI R16, RZ, 0x4, R16 ;  /* 0x00000004ff107819 */ /* 0x000fe20000011610 */
[----:B01----:R-:W-:Y:S01]  /*1fb40*/  SHFL.BFLY PT, R0, R226, 0x2, 0x1f ;  /* 0x0c401f00e2007f89 */ /* 0x003fe200000e0000 */
[----:B------:R-:W-:Y:S01]  /*1fb50*/  R2UR UR7, R7 ;  /* 0x00000000070772ca */ /* 0x000fe200000e0000 */
[----:B------:R-:W-:Y:S01]  /*1fb60*/  IMAD.MOV.U32 R7, RZ, RZ, 0x40000040 ;  /* 0x40000040ff077424 */ /* 0x000fe200078e00ff */
[----:B------:R-:W-:Y:S01]  /*1fb70*/  LOP3.LUT R16, R16, 0x3fff, RZ, 0xc0, !PT ;  /* 0x00003fff10107812 */ /* 0x000fe200078ec0ff */
[----:B------:R-:W-:-:S02]  /*1fb80*/  IMAD.MOV.U32 R152, RZ, RZ, -0x800000 ;  /* 0xff800000ff987424 */ /* 0x000fc400078e00ff */
[----:B------:R-:W-:Y:S01]  /*1fb90*/  @!P1 VIADD R5, R5, 0x30860 ;  /* 0x0003086005059836 */ /* 0x000fe20000000000 */
[----:B------:R-:W-:Y:S01]  /*1fba0*/  LOP3.LUT R16, R16, 0x2000000, RZ, 0xfc, !PT ;  /* 0x0200000010107812 */ /* 0x000fe200078efcff */
[----:B------:R-:W-:-:S03]  /*1fbb0*/  IMAD.MOV.U32 R153, RZ, RZ, -0x800000 ;  /* 0xff800000ff997424 */ /* 0x000fc600078e00ff */
[----:B------:R-:W-:Y:S01]  /*1fbc0*/  @!P1 PRMT R5, RZ, 0x654, R5 ;  /* 0x00000654ff059816 */ /* 0x000fe20000000005 */
[C---:B------:R-:W-:Y:S02]  /*1fbd0*/  IMAD R6, R22.reuse, 0x800, R16 ;  /* 0x0000080016067824 */ /* 0x040fe400078e0210 */
[----:B------:R-:W-:Y:S02]  /*1fbe0*/  VIADD R22, R22, 0x1 ;  /* 0x0000000116167836 */ /* 0x000fe40000000000 */
[C---:B------:R-:W-:Y:S01]  /*1fbf0*/  VIADD R8, R6.reuse, 0x80 ;  /* 0x0000008006087836 */ /* 0x040fe20000000000 */
[----:B------:R-:W-:Y:S02]  /*1fc00*/  R2UR UR6, R6 ;  /* 0x00000000060672ca */ /* 0x000fe400000e0000 */
[----:B------:R-:W-:-:S04]  /*1fc10*/  ISETP.NE.AND P2, PT, R22, 0x2, PT ;  /* 0x000000021600780c */ /* 0x000fc80003f45270 */
[----:B------:R-:W-:-:S07]  /*1fc20*/  SEL R22, R22, RZ, P2 ;  /* 0x000000ff16167207 */ /* 0x000fce0001000000 */
[----:B------:R-:W-:Y:S01]  /*1fc30*/  HGMMA.64x256x16.F32.BF16 R24, R196, gdesc[UR4].tnspB, R24, gsb0 ;  /* 0x43e00004c4187df0 */ /* 0x000fe20008001818 */
[----:B------:R-:W-:Y:S01]  /*1fc40*/  R2UR UR6, R8 ;  /* 0x00000000080672ca */ /* 0x000fe200000e0000 */
[C---:B------:R-:W-:Y:S01]  /*1fc50*/  VIADD R8, R6.reuse, 0x100 ;  /* 0x0000010006087836 */ /* 0x040fe20000000000 */
[----:B------:R-:W-:Y:S01]  /*1fc60*/  R2UR UR7, R9 ;  /* 0x00000000090772ca */ /* 0x000fe200000e0000 */
[----:B------:R-:W-:Y:S02]  /*1fc70*/  IMAD.MOV.U32 R9, RZ, RZ, 0x40000040 ;  /* 0x40000040ff097424 */ /* 0x000fe400078e00ff */
[----:B------:R-:W-:Y:S02]  /*1fc80*/  VIADD R6, R6, 0x180 ;  /* 0x0000018006067836 */ /* 0x000fe40000000000 */
[----:B--2---:R-:W-:Y:S01]  /*1fc90*/  VIADD R10, R10, 0x1 ;  /* 0x000000010a0a7836 */ /* 0x004fe20000000000 */
[----:B------:R-:W-:Y:S02]  /*1fca0*/  WARPGROUP.DEPBAR.LE gsb0, 0x0 ;  /* 0x00008000000079c5 */ /* 0x000fe40000010000 */
[----:B------:R-:W-:-:S02]  /*1fcb0*/  WARPGROUP.ARRIVE ;  /* 0x00000000000079c5 */ /* 0x000fc40000000000 */
[----:B------:R-:W-:-:S15]  /*1fcc0*/  STL [R1+0x54], R10 ;  /* 0x0000540a01007387 */ /* 0x000fde0000100800 */
        /* <DEDUP_REMOVED lines=9> */
[----:B------:R-:W0:Y:S02]  /*1fd60*/  SHFL.BFLY PT, R6, R227, 0x2, 0x1f ;  /* 0x0c401f00e3067f89 */ /* 0x000e2400000e0000 */
[----:B0-----:R-:W-:Y:S01]  /*1fd70*/  FADD.FTZ R227, R6, R227 ;  /* 0x000000e306e37221 */ /* 0x001fe20000010000 */
[----:B------:R-:W-:-:S04]  /*1fd80*/  FADD.FTZ R6, R0, R226 ;  /* 0x000000e200067221 */ /* 0x000fc80000010000 */
[----:B------:R-:W0:Y:S04]  /*1fd90*/  SHFL.BFLY PT, R0, R227, 0x1, 0x1f ;  /* 0x0c201f00e3007f89 */ /* 0x000e2800000e0000 */
[----:B------:R-:W1:Y:S01]  /*1fda0*/  SHFL.BFLY PT, R7, R6, 0x1, 0x1f ;  /* 0x0c201f0006077f89 */ /* 0x000e6200000e0000 */
[----:B0-----:R-:W-:Y:S01]  /*1fdb0*/  FADD.FTZ R0, R227, R0 ;  /* 0x00000000e3007221 */ /* 0x001fe20000010000 */
[----:B-1----:R-:W-:-:S04]  /*1fdc0*/  FADD.FTZ R6, R6, R7 ;  /* 0x0000000706067221 */ /* 0x002fc80000010000 */
[----:B------:R-:W-:Y:S02]  /*1fdd0*/  FSETP.NE.FTZ.AND P0, PT, R0, RZ, PT ;  /* 0x000000ff0000720b */ /* 0x000fe40003f15000 */
[----:B------:R-:W-:-:S11]  /*1fde0*/  FSETP.NE.FTZ.AND P3, PT, R6, RZ, PT ;  /* 0x000000ff0600720b */ /* 0x000fd60003f75000 */
[C---:B------:R-:W-:Y:S01]  /*1fdf0*/  @P0 FMUL.FTZ R9, R2.reuse, 0.69314718246459960938 ;  /* 0x3f31721802090820 */ /* 0x040fe20000410000 */
[----:B------:R-:W0:Y:S01]  /*1fe00*/  @P0 MUFU.LG2 R8, R0 ;  /* 0x0000000000080308 */ /* 0x000e220000000c00 */
[----:B------:R-:W-:-:S07]  /*1fe10*/  @P3 FMUL.FTZ R2, R2, 0.69314718246459960938 ;  /* 0x3f31721802023820 */ /* 0x000fce0000410000 */
[----:B------:R-:W1:Y:S01]  /*1fe20*/  @P3 MUFU.LG2 R7, R6 ;  /* 0x0000000600073308 */ /* 0x000e620000000c00 */
[----:B0-----:R-:W-:-:S04]  /*1fe30*/  @P0 FMUL.FTZ R8, R8, 0.69314718246459960938 ;  /* 0x3f31721808080820 */ /* 0x001fc80000410000 */
[----:B------:R-:W-:Y:S01]  /*1fe40*/  @P0 FFMA.FTZ R153, R9, R3, R8 ;  /* 0x0000000309990223 */ /* 0x000fe20000010008 */
[----:B-1----:R-:W-:-:S04]  /*1fe50*/  @P3 FMUL.FTZ R7, R7, 0.69314718246459960938 ;  /* 0x3f31721807073820 */ /* 0x002fc80000410000 */
[----:B------:R-:W-:Y:S01]  /*1fe60*/  @P3 FFMA.FTZ R152, R2, R4, R7 ;  /* 0x0000000402983223 */ /* 0x000fe20000010007 */
[----:B------:R-:W-:Y:S01]  /*1fe70*/  IMAD.MOV.U32 R4, RZ, RZ, RZ ;  /* 0x000000ffff047224 */ /* 0x000fe200078e00ff */
[----:B------:R-:W-:-:S04]  /*1fe80*/  SEL R2, RZ, 0x1, P2 ;  /* 0x00000001ff027807 */ /* 0x000fc80001000000 */
[----:B------:R-:W-:Y:S01]  /*1fe90*/  LOP3.LUT R218, R218, R2, RZ, 0x3c, !PT ;  /* 0x00000002dada7212 */ /* 0x000fe200078e3cff */
[----:B------:R0:W1:Y:S01]  /*1fea0*/  @P0 MUFU.RCP R4, R0 ;  /* 0x0000000000040308 */ /* 0x0000620000001000 */
[----:B------:R-:W-:Y:S01]  /*1feb0*/  PLOP3.LUT P0, PT, PT, PT, PT, 0x8, 0x0 ;  /* 0x000000000000781c */ /* 0x000fe20003f0e170 */
[----:B0-----:R-:W-:-:S06]  /*1fec0*/  IMAD.MOV.U32 R0, RZ, RZ, RZ ;  /* 0x000000ffff007224 */ /* 0x001fcc00078e00ff */
[----:B------:R-:W0:Y:S01]  /*1fed0*/  @P3 MUFU.RCP R0, R6 ;  /* 0x0000000600003308 */ /* 0x000e220000001000 */
[----:B------:R-:W-:Y:S02]  /*1fee0*/  WARPGROUP.DEPBAR.LE gsb0, 0x0 ;  /* 0x00008000000079c5 */ /* 0x000fe40000010000 */
[----:B------:R-:W-:-:S06]  /*1fef0*/  WARPGROUP.ARRIVE ;  /* 0x00000000000079c5 */ /* 0x000fcc0000000000 */
[----:B------:R-:W-:Y:S03]  /*1ff00*/  HGMMA.64x256x16.F32.BF16 R24, R184, gdesc[UR4].tnspB, R24, gsb0 ;  /* 0x43e00004b8187df0 */ /* 0x000fe60008001818 */
[----:B------:R-:W-:Y:S02]  /*1ff10*/  WARPGROUP.DEPBAR.LE gsb0, 0x0 ;  /* 0x00008000000079c5 */ /* 0x000fe40000010000 */
[----:B------:R2:W-:Y:S01]  /*1ff20*/  @!P1 SYNCS.ARRIVE.TRANS64.RED.A1T0 RZ, [R5+URZ], RZ ;  /* 0x000000ff05ff99a7 */ /* 0x0005e2000810043f */
[-C--:B-1----:R-:W-:Y:S01]  /*1ff30*/  FMUL.FTZ R20, R24, R4.reuse ;  /* 0x0000000418147220 */ /* 0x082fe20000410000 */
        /* <DEDUP_REMOVED lines=127> */
.L_x_1633:
        /* <DEDUP_REMOVED lines=10> */
[----:B------:R-:W3:Y:S01]  /*207d0*/  S2R R0, SR_SWINHI ;  /* 0x0000000000007919 */ /* 0x000ee20000002f00 */
[----:B------:R-:W-:Y:S01]  /*207e0*/  F2FP.BF16.F32.PACK_AB R10, R29, R28 ;  /* 0x0000001c1d0a723e */ /* 0x000fe200000010ff */
[----:B------:R-:W-:Y:S01]  /*207f0*/  ULDC.64 UR4, c[0x0][0xc08] ;  /* 0x0003020000047ab9 */ /* 0x000fe20000000a00 */
[----:B------:R-:W-:Y:S01]  /*20800*/  F2FP.BF16.F32.PACK_AB R11, R31, R30 ;  /* 0x0000001e1f0b723e */ /* 0x000fe200000010ff */
[----:B------:R-:W4:Y:S01]  /*20810*/  LDL.LU R155, [R1+0x4c] ;  /* 0x00004c00019b7983 */ /* 0x000f220000300800 */
[----:B------:R-:W-:Y:S01]  /*20820*/  F2FP.BF16.F32.PACK_AB R12, R33, R32 ;  /* 0x00000020210c723e */ /* 0x000fe200000010ff */
[----:B------:R-:W-:Y:S01]  /*20830*/  ULDC.64 UR6, c[0x0][0xc00] ;  /* 0x0003000000067ab9 */ /* 0x000fe20000000a00 */
[----:B------:R-:W-:Y:S01]  /*20840*/  F2FP.BF16.F32.PACK_AB R13, R35, R34 ;  /* 0x00000022230d723e */ /* 0x000fe200000010ff */
[----:B------:R-:W4:Y:S01]  /*20850*/  LDL R154, [R1+0x50] ;  /* 0x00005000019a7983 */ /* 0x000f220000100800 */
[----:B------:R-:W-:-:S02]  /*20860*/  MOV R6, R16 ;  /* 0x0000001000067202 */ /* 0x000fc40000000f00 */
[----:B---3--:R-:W-:Y:S02]  /*20870*/  MOV R7, R0 ;  /* 0x0000000000077202 */ /* 0x008fe40000000f00 */
[----:B------:R-:W-:Y:S02]  /*20880*/  F2FP.BF16.F32.PACK_AB R14, R37, R36 ;  /* 0x00000024250e723e */ /* 0x000fe400000010ff */
[----:B------:R-:W-:Y:S01]  /*20890*/  F2FP.BF16.F32.PACK_AB R15, R39, R38 ;  /* 0x00000026270f723e */ /* 0x000fe200000010ff */
[----:B------:R-:W-:Y:S01]  /*208a0*/  BAR.SYNC.DEFER_BLOCKING 0x1, 0x100 ;  /* 0x0044000000007b1d */ /* 0x000fe20000010000 */
[----:B--2--5:R-:W-:-:S03]  /*208b0*/  IMAD.WIDE R100, R8, 0x2, R6 ;  /* 0x0000000208647825 */ /* 0x024fc600078e0206 */
[----:B------:R-:W-:Y:S01]  /*208c0*/  LOP3.LUT R0, R100, 0x380, RZ, 0xc0, !PT ;  /* 0x0000038064007812 */ /* 0x000fe200078ec0ff */
[----:B------:R-:W-:-:S03]  /*208d0*/  IMAD.MOV.U32 R9, RZ, RZ, R101 ;  /* 0x000000ffff097224 */ /* 0x000fc600078e0065 */
[----:B------:R-:W-:-:S04]  /*208e0*/  SHF.R.U64 R0, R0, 0x3, RZ ;  /* 0x0000000300007819 */ /* 0x000fc800000012ff */
[----:B------:R-:W-:-:S04]  /*208f0*/  LOP3.LUT R8, R0, R100, RZ, 0x3c, !PT ;  /* 0x0000006400087212 */ /* 0x000fc800078e3cff */
        /* <DEDUP_REMOVED lines=8> */
[----:B------:R-:W-:-:S04]  /*20980*/  LOP3.LUT R8, R0, R8, RZ, 0x3c, !PT ;  /* 0x0000000800087212 */ /* 0x000fc800078e3cff */
[----:B------:R-:W-:-:S05]  /*20990*/  MOV R8, R8 ;  /* 0x0000000800087202 */ /* 0x000fca0000000f00 */
[----:B------:R2:W-:Y:S02]  /*209a0*/  STSM.16.M88.4 [R8], R12 ;  /* 0x0000000c08007844 */ /* 0x0005e40000000200 */
[----:B--2---:R-:W-:-:S04]  /*209b0*/  IADD3 R8, P0, R100, 0x40, RZ ;  /* 0x0000004064087810 */ /* 0x004fc80007f1e0ff */
[----:B------:R-:W-:Y:S01]  /*209c0*/  LOP3.LUT R0, R8, 0x380, RZ, 0xc0, !PT ;  /* 0x0000038008007812 */ /* 0x000fe200078ec0ff */
[----:B------:R-:W-:-:S03]  /*209d0*/  IMAD.X R9, RZ, RZ, R101, P0 ;  /* 0x000000ffff097224 */ /* 0x000fc600000e0665 */
[----:B------:R-:W-:-:S04]  /*209e0*/  SHF.R.U64 R0, R0, 0x3, RZ ;  /* 0x0000000300007819 */ /* 0x000fc800000012ff */
[----:B------:R-:W-:Y:S02]  /*209f0*/  LOP3.LUT R8, R0, R8, RZ, 0x3c, !PT ;  /* 0x0000000800087212 */ /* 0x000fe400078e3cff */
[----:B------:R-:W-:Y:S02]  /*20a00*/  F2FP.BF16.F32.PACK_AB R10, R45, R44 ;  /* 0x0000002c2d0a723e */ /* 0x000fe400000010ff */
[----:B------:R-:W-:Y:S02]  /*20a10*/  MOV R0, R8 ;  /* 0x0000000800007202 */ /* 0x000fe40000000f00 */
[----:B------:R-:W-:Y:S02]  /*20a20*/  F2FP.BF16.F32.PACK_AB R8, R41, R40 ;  /* 0x000000282908723e */ /* 0x000fe400000010ff */
[----:B------:R-:W-:Y:S02]  /*20a30*/  F2FP.BF16.F32.PACK_AB R9, R43, R42 ;  /* 0x0000002a2b09723e */ /* 0x000fe400000010ff */
[----:B------:R-:W-:-:S05]  /*20a40*/  F2FP.BF16.F32.PACK_AB R11, R47, R46 ;  /* 0x0000002e2f0b723e */ /* 0x000fca00000010ff */
        /* <DEDUP_REMOVED lines=133> */
[----:B--2---:R-:W-:Y:S01]  /*212a0*/  IADD3 R0, P0, R100, 0xc060, RZ ;  /* 0x0000c06064007810 */ /* 0x004fe20007f1e0ff */
[----:B------:R-:W-:Y:S01]  /*212b0*/  ULDC.64 UR8, c[0x0][0x208] ;  /* 0x0000820000087ab9 */ /* 0x000fe20000000a00 */
[----:B------:R-:W-:Y:S01]  /*212c0*/  F2FP.BF16.F32.PACK_AB R12, R145, R144 ;  /* 0x00000090910c723e */ /* 0x000fe200000010ff */
[----:B------:R-:W2:Y:S02]  /*212d0*/  LDC.64 R10, c[0x0][0xc00] ;  /* 0x00030000ff0a7b82 */ /* 0x000ea40000000a00 */
[----:B------:R-:W-:Y:S01]  /*212e0*/  IMAD.X R101, RZ, RZ, R101, P0 ;  /* 0x000000ffff657224 */ /* 0x000fe200000e0665 */
[----:B------:R-:W-:Y:S02]  /*212f0*/  ISETP.NE.U32.AND P0, PT, RZ, UR4, PT ;  /* 0x00000004ff007c0c */ /* 0x000fe4000bf05070 */
[----:B------:R-:W-:-:S02]  /*21300*/  LOP3.LUT R8, R0, 0x380, RZ, 0xc0, !PT ;  /* 0x0000038000087812 */ /* 0x000fc400078ec0ff */
[----:B------:R-:W-:Y:S02]  /*21310*/  ISETP.NE.AND.EX P0, PT, RZ, UR5, PT, P0 ;  /* 0x00000005ff007c0c */ /* 0x000fe4000bf05300 */
[----:B------:R-:W-:-:S04]  /*21320*/  SHF.R.U64 R8, R8, 0x3, RZ ;  /* 0x0000000308087819 */ /* 0x000fc800000012ff */
[----:B------:R-:W-:Y:S02]  /*21330*/  LOP3.LUT R100, R8, R0, RZ, 0x3c, !PT ;  /* 0x0000000008647212 */ /* 0x000fe400078e3cff */
[----:B------:R-:W-:Y:S02]  /*21340*/  F2FP.BF16.F32.PACK_AB R13, R147, R146 ;  /* 0x00000092930d723e */ /* 0x000fe400000010ff */
[----:B------:R-:W-:Y:S02]  /*21350*/  MOV R100, R100 ;  /* 0x0000006400647202 */ /* 0x000fe40000000f00 */
[----:B------:R-:W-:Y:S01]  /*21360*/  F2FP.BF16.F32.PACK_AB R14, R149, R148 ;  /* 0x00000094950e723e */ /* 0x000fe200000010ff */
[----:B------:R-:W3:Y:S01]  /*21370*/  @P0 LDC.64 R8, c[0x0][0xc08] ;  /* 0x00030200ff080b82 */ /* 0x000ee20000000a00 */
[----:B------:R-:W-:-:S05]  /*21380*/  F2FP.BF16.F32.PACK_AB R15, R151, R150 ;  /* 0x00000096970f723e */ /* 0x000fca00000010ff */
[----:B------:R0:W-:Y:S01]  /*21390*/  STSM.16.M88.4 [R100], R12 ;  /* 0x0000000c64007844 */ /* 0x0001e20000000200 */
[----:B------:R-:W-:Y:S02]  /*213a0*/  ULDC UR4, c[0x0][0xa88] ;  /* 0x0002a20000047ab9 */ /* 0x000fe40000000800 */
[----:B-1----:R-:W-:Y:S01]  /*213b0*/  IMAD.U32 R24, RZ, RZ, UR4 ;  /* 0x00000004ff187e24 */ /* 0x002fe2000f8e00ff */
[----:B------:R-:W-:Y:S01]  /*213c0*/  BAR.SYNC.DEFER_BLOCKING 0x1, 0x100 ;  /* 0x0044000000007b1d */ /* 0x000fe20000010000 */
[----:B----4-:R-:W-:-:S05]  /*213d0*/  ISETP.NE.AND P2, PT, R155, RZ, PT ;  /* 0x000000ff9b00720c */ /* 0x010fca0003f45270 */
[----:B------:R-:W-:Y:S01]  /*213e0*/  ULDC UR4, c[0x0][0xad4] ;  /* 0x0002b50000047ab9 */ /* 0x000fe20000000800 */
[----:B---3--:R-:W-:-:S04]  /*213f0*/  @P0 IMAD.WIDE R8, R154, 0x4, R8 ;  /* 0x000000049a080825 */ /* 0x008fc800078e0208 */
[----:B0-----:R-:W-:Y:S01]  /*21400*/  IMAD.MOV.U32 R100, RZ, RZ, 0x9b8 ;  /* 0x000009b8ff647424 */ /* 0x001fe200078e00ff */
[----:B------:R0:W5:Y:S02]  /*21410*/  @P0 LDG.E R24, desc[UR8][R8.64] ;  /* 0x0000000808180981 */ /* 0x000164000c1e1900 */
[----:B0-----:R-:W-:-:S04]  /*21420*/  SEL R8, R155, UR4, P2 ;  /* 0x000000049b087c07 */ /* 0x001fc80009000000 */
[----:B------:R-:W-:-:S04]  /*21430*/  ISETP.GT.AND P2, PT, R8, 0x1, PT ;  /* 0x000000010800780c */ /* 0x000fc80003f44270 */
[----:B------:R-:W-:-:S04]  /*21440*/  SEL R100, R100, 0x978, P2 ;  /* 0x0000097864647807 */ /* 0x000fc80001000000 */
[----:B------:R0:W1:Y:S08]  /*21450*/  LDC.64 R12, c[0x0][R100+0x220] ;  /* 0x00008800640c7b82 */ /* 0x0000700000000a00 */
[----:B------:R0:W3:Y:S01]  /*21460*/  LDC.64 R8, c[0x0][R100+0x218] ;  /* 0x0000860064087b82 */ /* 0x0000e20000000a00 */
[----:B------:R-:W-:-:S04]  /*21470*/  ISETP.NE.U32.AND P1, PT, RZ, UR6, PT ;  /* 0x00000006ff007c0c */ /* 0x000fc8000bf25070 */
[----:B------:R-:W-:Y:S01]  /*21480*/  ISETP.NE.AND.EX P1, PT, RZ, UR7, PT, P1 ;  /* 0x00000007ff007c0c */ /* 0x000fe2000bf25310 */
[----:B------:R-:W-:Y:S02]  /*21490*/  IMAD.MOV.U32 R0, RZ, RZ, RZ ;  /* 0x000000ffff007224 */ /* 0x000fe400078e00ff */
[----:B--2---:R-:W-:-:S10]  /*214a0*/  IMAD.WIDE R10, R154, 0x4, R10 ;  /* 0x000000049a0a7825 */ /* 0x004fd400078e020a */
[----:B------:R0:W5:Y:S01]  /*214b0*/  @P1 LDG.E R0, desc[UR8][R10.64] ;  /* 0x000000080a001981 */ /* 0x000162000c1e1900 */
[----:B------:R-:W-:Y:S05]  /*214c0*/  @P0 BRA `(.L_x_1802) ;  /* 0x0000000000140947 */ /* 0x000fea0003800000 */
[----:B------:R-:W-:Y:S05]  /*214d0*/  @!P1 BRA `(.L_x_1802) ;  /* 0x0000000000109947 */ /* 0x000fea0003800000 */
[----:B------:R-:W-:Y:S02]  /*214e0*/  ULDC.64 UR4, c[0x0][0x208] ;  /* 0x0000820000047ab9 */ /* 0x000fe40000000a00 */
[----:B-----5:R-:W2:Y:S04]  /*214f0*/  LDG.E R24, desc[UR4][R10.64] ;  /* 0x000000040a187981 */ /* 0x020ea8000c1e1900 */
[----:B0-----:R-:W2:Y:S02]  /*21500*/  LDG.E R10, desc[UR4][R10.64+0x4] ;  /* 0x000004040a0a7981 */ /* 0x001ea4000c1e1900 */
[----:B--2---:R-:W-:-:S07]  /*21510*/  IMAD.IADD R24, R10, 0x1, -R24 ;  /* 0x000000010a187824 */ /* 0x004fce00078e0a18 */
.L_x_1802:
[----:B------:R-:W3:Y:S01]  /*21520*/  LDL R158, [R1+0x40] ;  /* 0x00004000019e7983 */ /* 0x000ee20000100800 */
[----:B------:R-:W2:Y:S03]  /*21530*/  LDC R156, c[0x0][0xbe8] ;  /* 0x0002fa00ff9c7b82 */ /* 0x000ea60000000800 */
[----:B------:R-:W4:Y:S04]  /*21540*/  LDL R157, [R1+0x68] ;  /* 0x00006800019d7983 */ /* 0x000f280000100800 */
[----:B------:R-:W4:Y:S04]  /*21550*/  LDL R155, [R1+0x34] ;  /* 0x00003400019b7983 */ /* 0x000f280000100800 */
[----:B------:R-:W4:Y:S04]  /*21560*/  LDL R159, [R1+0x14] ;  /* 0x00001400019f7983 */ /* 0x000f280000100800 */
[----:B------:R-:W4:Y:S04]  /*21570*/  LDL R161, [R1+0x9c] ;  /* 0x00009c0001a17983 */ /* 0x000f280000100800 */
[----:B------:R-:W4:Y:S01]  /*21580*/  LDL R160, [R1+0x7c] ;  /* 0x00007c0001a07983 */ /* 0x000f220000100800 */
[----:B------:R-:W4:Y:S01]  /*21590*/  LDC.64 R14, c[0x0][R100+0x228] ;  /* 0x00008a00640e7b82 */ /* 0x000f220000000a00 */
[----:B------:R-:W-:-:S04]  /*215a0*/  ISETP.NE.U32.AND P0, PT, RZ, UR6, PT ;  /* 0x00000006ff007c0c */ /* 0x000fc8000bf05070 */
[----:B------:R-:W-:Y:S02]  /*215b0*/  ISETP.NE.AND.EX P0, PT, RZ, UR7, PT, P0 ;  /* 0x00000007ff007c0c */ /* 0x000fe4000bf05300 */
[----:B0-----:R-:W-:Y:S02]  /*215c0*/  SHF.R.S32.HI R11, RZ, 0x1f, R154 ;  /* 0x0000001fff0b7819 */ /* 0x001fe4000001149a */
[----:B------:R-:W-:Y:S02]  /*215d0*/  SEL R10, R154, RZ, !P0 ;  /* 0x000000ff9a0a7207 */ /* 0x000fe40004000000 */
[----:B--2---:R-:W-:Y:S02]  /*215e0*/  ISETP.NE.AND P1, PT, R156, 0x1, PT ;  /* 0x000000019c00780c */ /* 0x004fe40003f25270 */
[----:B------:R-:W-:Y:S01]  /*215f0*/  SEL R11, R11, RZ, !P0 ;  /* 0x000000ff0b0b7207 */ /* 0x000fe20004000000 */
[----:B-1----:R-:W-:-:S04]  /*21600*/  IMAD R13, R13, R10, RZ ;  /* 0x0000000a0d0d7224 */ /* 0x002fc800078e02ff */
[C---:B------:R-:W-:Y:S02]  /*21610*/  IMAD R11, R12.reuse, R11, R13 ;  /* 0x0000000b0c0b7224 */ /* 0x040fe400078e020d */
[----:B------:R-:W-:-:S04]  /*21620*/  IMAD.WIDE.U32 R12, R12, R10, RZ ;  /* 0x0000000a0c0c7225 */ /* 0x000fc800078e00ff */
[----:B------:R-:W-:Y:S02]  /*21630*/  IMAD.IADD R11, R13, 0x1, R11 ;  /* 0x000000010d0b7824 */ /* 0x000fe400078e020b */
[----:B------:R-:W0:Y:S01]  /*21640*/  @P1 LDC R13, c[0x0][0xbec] ;  /* 0x0002fb00ff0d1b82 */ /* 0x000e220000000800 */
[----:B------:R-:W-:Y:S01]  /*21650*/  ULDC.64 UR4, c[0x0][0x208] ;  /* 0x0000820000047ab9 */ /* 0x000fe20000000a00 */
[-C--:B---3--:R-:W-:Y:S02]  /*21660*/  IMAD R101, R9, R158.reuse, RZ ;  /* 0x0000009e09657224 */ /* 0x088fe400078e02ff */
[----:B------:R-:W-:-:S03]  /*21670*/  IMAD.WIDE.U32 R8, R8, R158, RZ ;  /* 0x0000009e08087225 */ /* 0x000fc600078e00ff */
[----:B-----5:R-:W-:Y:S02]  /*21680*/  IADD3 R8, P0, P3, R12, R8, R0 ;  /* 0x000000080c087210 */ /* 0x020fe40007b1e000 */
[----:B------:R-:W1:Y:S01]  /*21690*/  @P1 LDC R12, c[0x0][0xbf0] ;  /* 0x0002fc00ff0c1b82 */ /* 0x000e620000000800 */
[----:B------:R-:W-:Y:S01]  /*216a0*/  IMAD.IADD R154, R9, 0x1, R101 ;  /* 0x00000001099a7824 */ /* 0x000fe200078e0265 */
[----:B----4-:R-:W-:-:S05]  /*216b0*/  SEL R9, R157, RZ, P2 ;  /* 0x000000ff9d097207 */ /* 0x010fca0001000000 */
[-C--:B------:R-:W-:Y:S02]  /*216c0*/  IMAD R101, R15, R9.reuse, RZ ;  /* 0x000000090f657224 */ /* 0x080fe400078e02ff */
[----:B------:R-:W-:Y:S01]  /*216d0*/  IMAD.WIDE.U32 R14, R14, R9, RZ ;  /* 0x000000090e0e7225 */ /* 0x000fe200078e00ff */
[----:B------:R-:W-:-:S04]  /*216e0*/  SHF.R.S32.HI R9, RZ, 0x1f, R0 ;  /* 0x0000001fff097819 */ /* 0x000fc80000011400 */
[----:B------:R-:W-:Y:S01]  /*216f0*/  IADD3.X R11, R11, R154, R9, P0, P3 ;  /* 0x0000009a0b0b7210 */ /* 0x000fe200007e6409 */
[----:B------:R-:W-:-:S04]  /*21700*/  IMAD.IADD R154, R155, 0x1, R159 ;  /* 0x000000019b9a7824 */ /* 0x000fc800078e029f */
[----:B0-----:R-:W-:-:S04]  /*21710*/  @P1 IMAD.HI.U32 R13, R154, R13, RZ ;  /* 0x0000000d9a0d1227 */ /* 0x001fc800078e00ff */
[----:B------:R-:W-:Y:S01]  /*21720*/  IMAD.MOV.U32 R155, RZ, RZ, R154 ;  /* 0x000000ffff9b7224 */ /* 0x000fe200078e009a */
[----:B-1----:R-:W-:Y:S02]  /*21730*/  @P1 SHF.R.U32.HI R155, RZ, R12, R13 ;  /* 0x0000000cff9b1219 */ /* 0x002fe4000001160d */
[----:B------:R0:W1:Y:S01]  /*21740*/  LDC.64 R12, c[0x0][R100+0x210] ;  /* 0x00008400640c7b82 */ /* 0x0000620000000a00 */
[----:B------:R-:W-:Y:S01]  /*21750*/  IMAD.IADD R101, R15, 0x1, R101 ;  /* 0x000000010f657824 */ /* 0x000fe200078e0265 */
[----:B------:R-:W-:Y:S02]  /*21760*/  IADD3 R14, P0, P3, R155, R8, R14 ;  /* 0x000000089b0e7210 */ /* 0x000fe40007b1e00e */
[----:B------:R-:W-:-:S04]  /*21770*/  SHF.R.S32.HI R8, RZ, 0x1f, R155 ;  /* 0x0000001fff087819 */ /* 0x000fc8000001149b */
[----:B------:R-:W-:Y:S02]  /*21780*/  IADD3.X R15, R8, R11, R101, P0, P3 ;  /* 0x0000000b080f7210 */ /* 0x000fe400007e6465 */
[----:B0-----:R-:W0:Y:S01]  /*21790*/  LDC.64 R100, c[0x0][0xba8] ;  /* 0x0002ea00ff647b82 */ /* 0x001e220000000a00 */
[----:B------:R-:W-:-:S04]  /*217a0*/  IMAD.MOV R11, RZ, RZ, -R155 ;  /* 0x000000ffff0b7224 */ /* 0x000fc800078e0a9b */
[----:B------:R-:W-:-:S05]  /*217b0*/  IMAD R11, R156, R11, R154 ;  /* 0x0000000b9c0b7224 */ /* 0x000fca00078e029a */
[----:B------:R-:W-:Y:S01]  /*217c0*/  SHF.R.S32.HI R8, RZ, 0x1f, R11 ;  /* 0x0000001fff087819 */ /* 0x000fe2000001140b */
[----:B0-----:R-:W0:Y:S08]  /*217d0*/  @!P2 LDC R100, c[0x0][0xb50] ;  /* 0x0002d400ff64ab82 */ /* 0x001e300000000800 */
[----:B------:R-:W2:Y:S01]  /*217e0*/  @!P2 LDC R101, c[0x0][0xb54] ;  /* 0x0002d500ff65ab82 */ /* 0x000ea20000000800 */
[----:B-1----:R-:W-:-:S02]  /*217f0*/  IMAD R13, R13, R11, RZ ;  /* 0x0000000b0d0d7224 */ /* 0x002fc400078e02ff */
[----:B------:R-:W-:-:S04]  /*21800*/  IMAD.WIDE.U32 R14, R12, R11, R14 ;  /* 0x0000000b0c0e7225 */ /* 0x000fc800078e000e */
[----:B------:R-:W-:-:S04]  /*21810*/  IMAD R8, R12, R8, R13 ;  /* 0x000000080c087224 */ /* 0x000fc800078e020d */
[----:B------:R-:W-:Y:S01]  /*21820*/  IMAD.IADD R8, R15, 0x1, R8 ;  /* 0x000000010f087824 */ /* 0x000fe200078e0208 */
[----:B0-----:R-:W-:-:S04]  /*21830*/  LEA R100, P0, R14, R100, 0x2 ;  /* 0x000000640e647211 */ /* 0x001fc800078010ff */
[----:B--2---:R-:W-:Y:S01]  /*21840*/  LEA.HI.X R8, R14, R101, R8, 0x2, P0 ;  /* 0x000000650e087211 */ /* 0x004fe200000f1408 */
[----:B------:R-:W-:Y:S04]  /*21850*/  SHFL.IDX PT, R12, R100, RZ, 0x1c1f ;  /* 0x001c1fff640c7589 */ /* 0x000fe800000e0000 */
[----:B------:R-:W0:Y:S04]  /*21860*/  SHFL.IDX PT, R13, R8, RZ, 0x1c1f ;  /* 0x001c1fff080d7589 */ /* 0x000e2800000e0000 */
[----:B------:R-:W-:Y:S04]  /*21870*/  SHFL.IDX PT, R14, R100, 0x1, 0x1c1f ;  /* 0x003c1f00640e7f89 */ /* 0x000fe800000e0000 */
[----:B------:R1:W2:Y:S01]  /*21880*/  SHFL.IDX PT, R15, R8, 0x1, 0x1c1f ;  /* 0x003c1f00080f7f89 */ /* 0x0002a200000e0000 */
[----:B------:R-:W-:Y:S01]  /*21890*/  LOP3.LUT P0, RZ, R160, 0x3, RZ, 0xc0, !PT ;  /* 0x00000003a0ff7812 */ /* 0x000fe2000780c0ff */
[----:B-1----:R-:W-:-:S02]  /*218a0*/  IMAD R8, R24, R156, RZ ;  /* 0x0000009c18087224 */ /* 0x002fc400078e02ff */
[----:B------:R-:W-:-:S04]  /*218b0*/  IMAD.IADD R24, R161, 0x1, R159 ;  /* 0x00000001a1187824 */ /* 0x000fc800078e029f */
[C---:B------:R-:W-:Y:S01]  /*218c0*/  VIADD R11, R24.reuse, 0x8 ;  /* 0x00000008180b7836 */ /* 0x040fe20000000000 */
[----:B------:R-:W-:-:S04]  /*218d0*/  ISETP.GE.OR P3, PT, R24, R8, P0 ;  /* 0x000000081800720c */ /* 0x000fc80000766670 */
[----:B------:R-:W-:-:S09]  /*218e0*/  ISETP.GE.OR P0, PT, R11, R8, P0 ;  /* 0x000000080b00720c */ /* 0x000fd20000706670 */
[----:B0-----:R0:W-:Y:S04]  /*218f0*/  @!P3 ST.E desc[UR4][R12.64], R153 ;  /* 0x000000990c00b985 */ /* 0x0011e8000c101904 */
[----:B--2---:R0:W-:Y:S01]  /*21900*/  @!P0 ST.E desc[UR4][R14.64], R152 ;  /* 0x000000980e008985 */ /* 0x0041e2000c101904 */
[----:B------:R-:W-:Y:S05]  /*21910*/  @P2 BRA `(.L_x_1803) ;  /* 0x0000000c00f82947 */ /* 0x000fea0003800000 */
[----:B------:R-:W2:Y:S01]  /*21920*/  LDL R160, [R1+0x44] ;  /* 0x0000440001a07983 */ /* 0x000ea20000100800 */
[C---:B------:R-:W-:Y:S01]  /*21930*/  IMAD.SHL.U32 R161, R23.reuse, 0x40, RZ ;  /* 0x0000004017a17824 */ /* 0x040fe200078e00ff */
[----:B------:R-:W1:Y:S02]  /*21940*/  @P1 LDC R21, c[0x0][0xbec] ;  /* 0x0002fb00ff151b82 */ /* 0x000e640000000800 */
[----:B------:R3:W5:Y:S04]  /*21950*/  LDL R90, [R1+0xc] ;  /* 0x00000c00015a7983 */ /* 0x0007680000100800 */
[----:B------:R3:W5:Y:S01]  /*21960*/  LDL R86, [R1+0x10] ;  /* 0x0000100001567983 */ /* 0x0007620000100800 */
[----:B------:R-:W-:Y:S01]  /*21970*/  ULDC.64 UR4, c[0x0][0x208] ;  /* 0x0000820000047ab9 */ /* 0x000fe20000000a00 */
[----:B------:R-:W4:Y:S02]  /*21980*/  @P1 LDC R85, c[0x0][0xbf0] ;  /* 0x0002fc00ff551b82 */ /* 0x000f240000000800 */
[----:B------:R3:W5:Y:S04]  /*21990*/  LDL R93, [R1+0x78] ;  /* 0x00007800015d7983 */ /* 0x0007680000100800 */
[----:B------:R3:W5:Y:S04]  /*219a0*/  LDL R92, [R1+0x5c] ;  /* 0x00005c00015c7983 */ /* 0x0007680000100800 */
[----:B------:R3:W5:Y:S04]  /*219b0*/  LDL R91, [R1+0x64] ;  /* 0x00006400015b7983 */ /* 0x0007680000100800 */
[----:B------:R3:W5:Y:S01]  /*219c0*/  LDL R88, [R1+0x60] ;  /* 0x0000600001587983 */ /* 0x0007620000100800 */
[----:B------:R-:W-:Y:S01]  /*219d0*/  SHF.R.S32.HI R11, RZ, 0x1f, R10 ;  /* 0x0000001fff0b7819 */ /* 0x000fe2000001140a */
[----:B------:R-:W-:Y:S01]  /*219e0*/  IMAD.IADD R89, R23, 0x1, R159 ;  /* 0x0000000117597824 */ /* 0x000fe200078e029f */
[----:B------:R-:W-:Y:S01]  /*219f0*/  BSSY B1, `(.L_x_1804) ;  /* 0x00000a8000017945 */ /* 0x000fe20003800000 */
[----:B--2---:R-:W-:-:S04]  /*21a00*/  IMAD R3, R160, 0x8, R161 ;  /* 0x00000008a0037824 */ /* 0x004fc800078e02a1 */
[----:B------:R-:W-:-:S03]  /*21a10*/  IMAD.WIDE R6, R3, 0x2, R6 ;  /* 0x0000000203067825 */ /* 0x000fc600078e0206 */
[C---:B0-----:R-:W-:Y:S02]  /*21a20*/  IADD3 R13, P4, R6.reuse, 0x1000, RZ ;  /* 0x00001000060d7810 */ /* 0x041fe40007f9e0ff */
        /* <DEDUP_REMOVED lines=58> */
[----:B------:R-:W-:-:S02]  /*21dd0*/  LOP3.LUT R64, R65, 0x380, RZ, 0xc0, !PT ;  /* 0x0000038041407812 */ /* 0x000fc400078ec0ff */
[----:B------:R-:W-:Y:S01]  /*21de0*/  LOP3.LUT R68, R69, 0x380, RZ, 0xc0, !PT ;  /* 0x0000038045447812 */ /* 0x000fe200078ec0ff */
[----:B------:R-:W5:Y:S01]  /*21df0*/  LD.E.128 R52, desc[UR4][R52.64] ;  /* 0x0000000434347980 */ /* 0x000f62000c101d00 */
[----:B------:R-:W-:Y:S02]  /*21e00*/  LOP3.LUT R72, R73, 0x380, RZ, 0xc0, !PT ;  /* 0x0000038049487812 */ /* 0x000fe400078ec0ff */
[----:B------:R-:W-:Y:S01]  /*21e10*/  LOP3.LUT R76, R77, 0x380, RZ, 0xc0, !PT ;  /* 0x000003804d4c7812 */ /* 0x000fe200078ec0ff */
[----:B------:R-:W5:Y:S01]  /*21e20*/  LD.E.128 R56, desc[UR4][R56.64] ;  /* 0x0000000438387980 */ /* 0x000f62000c101d00 */
        /* <DEDUP_REMOVED lines=8> */
[----:B------:R-:W-:Y:S01]  /*21eb0*/  SHF.R.U64 R2, R2, 0x3, RZ ;  /* 0x0000000302027819 */ /* 0x000fe200000012ff */
        /* <DEDUP_REMOVED lines=28> */
[----:B0-----:R-:W0:Y:S01]  /*22080*/  FENCE.VIEW.ASYNC.S ;  /* 0x00000000000073c6 */ /* 0x001e220000000000 */
[----:B------:R-:W-:-:S04]  /*22090*/  IMAD.WIDE.U32 R2, R0, UR4, RZ ;  /* 0x0000000400027c25 */ /* 0x000fc8000f8e00ff */
[----:B------:R-:W-:Y:S01]  /*220a0*/  IMAD R9, R0, UR5, R9 ;  /* 0x0000000500097c24 */ /* 0x000fe2000f8e0209 */
[----:B------:R-:W-:Y:S01]  /*220b0*/  ULDC.64 UR4, c[0x0][0xae8] ;  /* 0x0002ba0000047ab9 */ /* 0x000fe20000000a00 */
[----:B------:R-:W-:Y:S02]  /*220c0*/  IMAD R0, R160, 0x20, R23 ;  /* 0x00000020a0007824 */ /* 0x000fe400078e0217 */
[----:B------:R-:W-:Y:S02]  /*220d0*/  IMAD.IADD R3, R3, 0x1, R9 ;  /* 0x0000000103037824 */ /* 0x000fe400078e0209 */
[----:B------:R-:W-:Y:S02]  /*220e0*/  IMAD.IADD R20, R159, 0x1, R0 ;  /* 0x000000019f147824 */ /* 0x000fe400078e0200 */
[----:B------:R-:W-:-:S04]  /*220f0*/  IMAD.WIDE.U32 R2, R158, UR4, R2 ;  /* 0x000000049e027c25 */ /* 0x000fc8000f8e0002 */
[----:B-1----:R-:W-:-:S04]  /*22100*/  @P1 IMAD.HI.U32 R0, R20, R21, RZ ;  /* 0x0000001514001227 */ /* 0x002fc800078e00ff */
[----:B------:R-:W-:Y:S01]  /*22110*/  IMAD R3, R158, UR5, R3 ;  /* 0x000000059e037c24 */ /* 0x000fe2000f8e0203 */
[----:B------:R-:W-:Y:S01]  /*22120*/  ULDC.64 UR4, c[0x0][0xaf0] ;  /* 0x0002bc0000047ab9 */ /* 0x000fe20000000a00 */
[----:B------:R-:W-:Y:S01]  /*22130*/  IMAD.MOV.U32 R9, RZ, RZ, R20 ;  /* 0x000000ffff097224 */ /* 0x000fe200078e0014 */
[----:B----4-:R-:W-:Y:S01]  /*22140*/  @P1 SHF.R.U32.HI R9, RZ, R85, R0 ;  /* 0x00000055ff091219 */ /* 0x010fe20000011600 */
        /* <DEDUP_REMOVED lines=9> */
[----:B------:R-:W-:-:S02]  /*221e0*/  IMAD R21, R9, UR5, R0 ;  /* 0x0000000509157c24 */ /* 0x000fc4000f8e0200 */
[----:B------:R-:W-:Y:S01]  /*221f0*/  IMAD.WIDE.U32 R2, R9, UR4, R2 ;  /* 0x0000000409027c25 */ /* 0x000fe2000f8e0002 */
[----:B------:R-:W-:Y:S01]  /*22200*/  SHF.R.S32.HI R0, RZ, 0x1f, R11 ;  /* 0x0000001fff007819 */ /* 0x000fe2000001140b */
[----:B------:R-:W-:Y:S02]  /*22210*/  ULDC.64 UR4, c[0x0][0xad8] ;  /* 0x0002b60000047ab9 */ /* 0x000fe40000000a00 */
[----:B------:R-:W-:Y:S02]  /*22220*/  IMAD.IADD R3, R3, 0x1, R21 ;  /* 0x0000000103037824 */ /* 0x000fe400078e0215 */
[----:B------:R-:W-:Y:S02]  /*22230*/  IMAD R0, R0, UR4, RZ ;  /* 0x0000000400007c24 */ /* 0x000fe4000f8e02ff */
[----:B------:R-:W-:Y:S02]  /*22240*/  VIADD R9, R89, 0x20 ;  /* 0x0000002059097836 */ /* 0x000fe40000000000 */
[----:B------:R-:W-:-:S02]  /*22250*/  IMAD R21, R11, UR5, R0 ;  /* 0x000000050b157c24 */ /* 0x000fc4000f8e0200 */
[----:B------:R-:W-:Y:S01]  /*22260*/  IMAD.WIDE.U32 R2, R11, UR4, R2 ;  /* 0x000000040b027c25 */ /* 0x000fe2000f8e0002 */
[-C--:B------:R-:W-:Y:S01]  /*22270*/  ISETP.GE.AND P1, PT, R9, R8.reuse, PT ;  /* 0x000000080900720c */ /* 0x080fe20003f26270 */
[----:B------:R-:W-:Y:S01]  /*22280*/  ULDC.64 UR4, c[0x0][0xa80] ;  /* 0x0002a00000047ab9 */ /* 0x000fe20000000a00 */
[CC--:B------:R-:W-:Y:S01]  /*22290*/  ISETP.GE.AND P2, PT, R89.reuse, R8.reuse, PT ;  /* 0x000000085900720c */ /* 0x0c0fe20003f46270 */
[----:B------:R-:W-:Y:S01]  /*222a0*/  VIADD R9, R89, 0x40 ;  /* 0x0000004059097836 */ /* 0x000fe20000000000 */
[----:B------:R-:W-:Y:S01]  /*222b0*/  LEA R24, P3, R2, UR4, 0x1 ;  /* 0x0000000402187c11 */ /* 0x000fe2000f8608ff */
[----:B------:R-:W-:Y:S02]  /*222c0*/  IMAD.IADD R3, R3, 0x1, R21 ;  /* 0x0000000103037824 */ /* 0x000fe400078e0215 */
[----:B------:R-:W-:Y:S01]  /*222d0*/  VIADD R0, R16, 0x30820 ;  /* 0x0003082010007836 */ /* 0x000fe20000000000 */
[----:B------:R-:W-:Y:S02]  /*222e0*/  ISETP.GE.AND P0, PT, R9, R8, PT ;  /* 0x000000080900720c */ /* 0x000fe40003f06270 */
[----:B------:R-:W-:-:S02]  /*222f0*/  LEA.HI.X R9, R2, UR5, R3, 0x1, P3 ;  /* 0x0000000502097c11 */ /* 0x000fc400098f0c03 */
[----:B------:R-:W-:Y:S01]  /*22300*/  PRMT R0, RZ, 0x654, R0 ;  /* 0x00000654ff007816 */ /* 0x000fe20000000000 */
[----:B0-----:R3:W0:Y:S03]  /*22310*/  SHFL.IDX PT, R87, R24, RZ, 0x181f ;  /* 0x00181fff18577589 */ /* 0x00162600000e0000 */
[----:B------:R3:W-:Y:S01]  /*22320*/  SYNCS.ARRIVE.TRANS64.RED.A1T0 RZ, [R0+URZ], RZ ;  /* 0x000000ff00ff79a7 */ /* 0x0007e2000810043f */
[----:B------:R3:W1:Y:S01]  /*22330*/  SHFL.IDX PT, R85, R9, RZ, 0x181f ;  /* 0x00181fff09557589 */ /* 0x00066200000e0000 */
[----:B------:R-:W-:Y:S05]  /*22340*/  @P2 BRA `(.L_x_1805) ;  /* 0x0000000000482947 */ /* 0x000fea0003800000 */
[----:B------:R-:W-:Y:S01]  /*22350*/  ULDC UR4, c[0x0][0xac8] ;  /* 0x0002b20000047ab9 */ /* 0x000fe20000000800 */
[----:B------:R-:W-:Y:S01]  /*22360*/  ULDC.64 UR6, c[0x0][0x208] ;  /* 0x0000820000067ab9 */ /* 0x000fe20000000a00 */
[----:B------:R-:W-:Y:S02]  /*22370*/  ISETP.GE.AND P5, PT, R18, UR4, PT ;  /* 0x0000000412007c0c */ /* 0x000fe4000bfa6270 */
[----:B------:R-:W-:Y:S02]  /*22380*/  ISETP.GE.AND P4, PT, R221, UR4, PT ;  /* 0x00000004dd007c0c */ /* 0x000fe4000bf86270 */
[----:B-----5:R-:W-:Y:S02]  /*22390*/  ISETP.GE.AND P3, PT, R90, UR4, PT ;  /* 0x000000045a007c0c */ /* 0x020fe4000bf66270 */
[----:B------:R-:W-:-:S07]  /*223a0*/  ISETP.GE.AND P2, PT, R86, UR4, PT ;  /* 0x0000000456007c0c */ /* 0x000fce000bf46270 */
[----:B0-----:R-:W-:-:S04]  /*223b0*/  @!P5 LEA R2, P6, R18, R87, 0x1 ;  /* 0x000000571202d211 */ /* 0x001fc800078c08ff */
[----:B-1----:R-:W-:Y:S02]  /*223c0*/  @!P5 LEA.HI.X R3, R18, R85, R19, 0x1, P6 ;  /* 0x000000551203d211 */ /* 0x002fe400030f0c13 */
[----:B------:R-:W-:-:S03]  /*223d0*/  @!P4 LEA R10, P6, R92, R87, 0x1 ;  /* 0x000000575c0ac211 */ /* 0x000fc600078c08ff */
        /* <DEDUP_REMOVED lines=9> */
.L_x_1805:
[----:B------:R-:W-:Y:S05]  /*22470*/  BSYNC B1 ;  /* 0x0000000000017941 */ /* 0x000fea0003800000 */
.L_x_1804:
[----:B--2---:R2:W4:Y:S01]  /*22480*/  SHFL.IDX PT, R11, R9, 0x1, 0x181f ;  /* 0x00381f00090b7f89 */ /* 0x00452200000e0000 */
        /* <DEDUP_REMOVED lines=11> */
[----:B----4-:R-:W-:Y:S02]  /*22540*/  @!P4 LEA.HI.X R3, R18, R11, R19, 0x1, P6 ;  /* 0x0000000b1203c211 */ /* 0x010fe400030f0c13 */
        /* <DEDUP_REMOVED lines=9> */
.L_x_1807:
[----:B------:R-:W-:Y:S05]  /*225e0*/  BSYNC B1 ;  /* 0x0000000000017941 */ /* 0x000fea0003800000 */
.L_x_1806:
[----:B0---4-:R0:W4:Y:S01]  /*225f0*/  SHFL.IDX PT, R11, R9, 0x2, 0x181f ;  /* 0x00581f00090b7f89 */ /* 0x01112200000e0000 */
        /* <DEDUP_REMOVED lines=12> */
[----:B----4-:R-:W-:Y:S02]  /*226c0*/  @!P3 LEA.HI.X R3, R18, R11, R19, 0x1, P6 ;  /* 0x0000000b1203b211 */ /* 0x010fe400030f0c13 */
        /* <DEDUP_REMOVED lines=8> */
.L_x_1809:
[----:B------:R-:W-:Y:S05]  /*22750*/  BSYNC B1 ;  /* 0x0000000000017941 */ /* 0x000fea0003800000 */
.L_x_1808:
[----:B0-----:R-:W-:Y:S01]  /*22760*/  VIADD R3, R89, 0x60 ;  /* 0x0000006059037836 */ /* 0x001fe20000000000 */
[----:B--23--:R-:W0:Y:S04]  /*22770*/  SHFL.IDX PT, R9, R9, 0x3, 0x181f ;  /* 0x00781f0009097f89 */ /* 0x00ce2800000e0000 */
[----:B------:R-:W-:Y:S01]  /*22780*/  ISETP.GE.AND P0, PT, R3, R8, PT ;  /* 0x000000080300720c */ /* 0x000fe20003f06270 */
[----:B----4-:R2:W3:-:S12]  /*22790*/  SHFL.IDX PT, R11, R24, 0x3, 0x181f ;  /* 0x00781f00180b7f89 */ /* 0x0104d800000e0000 */
[----:B--2---:R-:W-:Y:S05]  /*227a0*/  @P0 BRA `(.L_x_1810) ;  /* 0x0000002800740947 */ /* 0x004fea0003800000 */
        /* <DEDUP_REMOVED lines=21> */
.L_x_1803:
[----:B------:R-:W1:Y:S01]  /*22900*/  @P1 LDC R7, c[0x0][0xbec] ;  /* 0x0002fb00ff071b82 */ /* 0x000e620000000800 */
[----:B------:R-:W-:Y:S01]  /*22910*/  ULDC.64 UR4, c[0x0][0xb08] ;  /* 0x0002c20000047ab9 */ /* 0x000fe20000000a00 */
[----:B0-----:R-:W-:Y:S01]  /*22920*/  IMAD.MOV.U32 R12, RZ, RZ, R154 ;  /* 0x000000ffff0c7224 */ /* 0x001fe200078e009a */
[----:B------:R-:W-:Y:S01]  /*22930*/  BSSY B1, `(.L_x_1811) ;  /* 0x000010c000017945 */ /* 0x000fe20003800000 */
[----:B------:R-:W-:Y:S01]  /*22940*/  IMAD R9, R9, UR4, RZ ;  /* 0x0000000409097c24 */ /* 0x000fe2000f8e02ff */
[----:B------:R-:W-:Y:S01]  /*22950*/  SHF.R.S32.HI R214, RZ, 0x1f, R230 ;  /* 0x0000001fffd67819 */ /* 0x000fe200000114e6 */
[----:B------:R-:W-:Y:S02]  /*22960*/  VIADD R101, R230, 0xf8 ;  /* 0x000000f8e6657836 */ /* 0x000fe40000000000 */
[----:B------:R-:W0:Y:S01]  /*22970*/  @P1 LDC R6, c[0x0][0xbf0] ;  /* 0x0002fc00ff061b82 */ /* 0x000e220000000800 */
[----:B------:R-:W-:Y:S02]  /*22980*/  IMAD R9, R0, UR5, R9 ;  /* 0x0000000500097c24 */ /* 0x000fe4000f8e0209 */
[C---:B------:R-:W-:Y:S01]  /*22990*/  VIADD R153, R230.reuse, 0xf0 ;  /* 0x000000f0e6997836 */ /* 0x040fe20000000000 */
[----:B------:R-:W-:Y:S01]  /*229a0*/  SHF.R.S32.HI R101, RZ, 0x1f, R101 ;  /* 0x0000001fff657819 */ /* 0x000fe20000011465 */
[----:B------:R-:W-:-:S02]  /*229b0*/  VIADD R155, R230, 0xe8 ;  /* 0x000000e8e69b7836 */ /* 0x000fc40000000000 */
        /* <DEDUP_REMOVED lines=9> */
[----:B------:R-:W-:Y:S01]  /*22a50*/  SHF.R.S32.HI R163, RZ, 0x1f, R163 ;  /* 0x0000001fffa37819 */ /* 0x000fe200000114a3 */
[----:B-1----:R-:W-:Y:S01]  /*22a60*/  @P1 IMAD.HI.U32 R7, R154, R7, RZ ;  /* 0x000000079a071227 */ /* 0x002fe200078e00ff */
[----:B------:R-:W-:-:S02]  /*22a70*/  SHF.R.S32.HI R165, RZ, 0x1f, R165 ;  /* 0x0000001fffa57819 */ /* 0x000fc400000114a5 */
[----:B------:R-:W-:Y:S01]  /*22a80*/  SHF.R.S32.HI R167, RZ, 0x1f, R167 ;  /* 0x0000001fffa77819 */ /* 0x000fe200000114a7 */
[C---:B------:R-:W-:Y:S02]  /*22a90*/  VIADD R169, R230.reuse, 0xb0 ;  /* 0x000000b0e6a97836 */ /* 0x040fe40000000000 */
[----:B------:R-:W-:Y:S01]  /*22aa0*/  VIADD R171, R230, 0xa8 ;  /* 0x000000a8e6ab7836 */ /* 0x000fe20000000000 */
[----:B0-----:R-:W-:Y:S01]  /*22ab0*/  @P1 SHF.R.U32.HI R12, RZ, R6, R7 ;  /* 0x00000006ff0c1219 */ /* 0x001fe20000011607 */
[----:B------:R-:W-:Y:S01]  /*22ac0*/  IMAD.WIDE.U32 R6, R0, UR4, RZ ;  /* 0x0000000400067c25 */ /* 0x000fe2000f8e00ff */
[----:B------:R-:W-:Y:S01]  /*22ad0*/  ULDC.64 UR4, c[0x0][0xb38] ;  /* 0x0002ce0000047ab9 */ /* 0x000fe20000000a00 */
[----:B------:R-:W-:Y:S02]  /*22ae0*/  SHF.R.S32.HI R0, RZ, 0x1f, R10 ;  /* 0x0000001fff007819 */ /* 0x000fe4000001140a */
[----:B------:R-:W-:Y:S01]  /*22af0*/  IMAD.IADD R7, R7, 0x1, R9 ;  /* 0x0000000107077824 */ /* 0x000fe200078e0209 */
[----:B------:R-:W-:Y:S01]  /*22b00*/  SHF.R.S32.HI R9, RZ, 0x1f, R12 ;  /* 0x0000001fff097819 */ /* 0x000fe2000001140c */
[----:B------:R-:W-:Y:S01]  /*22b10*/  VIADD R173, R230, 0xa0 ;  /* 0x000000a0e6ad7836 */ /* 0x000fe20000000000 */
[----:B------:R-:W-:Y:S01]  /*22b20*/  SHF.R.S32.HI R169, RZ, 0x1f, R169 ;  /* 0x0000001fffa97819 */ /* 0x000fe200000114a9 */
[----:B------:R-:W-:Y:S01]  /*22b30*/  IMAD.WIDE.U32 R6, R158, UR4, R6 ;  /* 0x000000049e067c25 */ /* 0x000fe2000f8e0006 */
[----:B------:R-:W-:-:S02]  /*22b40*/  SHF.R.S32.HI R171, RZ, 0x1f, R171 ;  /* 0x0000001fffab7819 */ /* 0x000fc400000114ab */
[----:B------:R-:W-:Y:S01]  /*22b50*/  SHF.R.S32.HI R173, RZ, 0x1f, R173 ;  /* 0x0000001fffad7819 */ /* 0x000fe200000114ad */
[----:B------:R-:W-:Y:S01]  /*22b60*/  IMAD R7, R158, UR5, R7 ;  /* 0x000000059e077c24 */ /* 0x000fe2000f8e0207 */
[----:B------:R-:W-:Y:S01]  /*22b70*/  ULDC.64 UR4, c[0x0][0xb40] ;  /* 0x0002d00000047ab9 */ /* 0x000fe20000000a00 */
[----:B------:R-:W-:Y:S02]  /*22b80*/  VIADD R175, R230, 0x98 ;  /* 0x00000098e6af7836 */ /* 0x000fe40000000000 */
[----:B------:R-:W-:Y:S02]  /*22b90*/  IMAD R0, R0, UR4, RZ ;  /* 0x0000000400007c24 */ /* 0x000fe4000f8e02ff */
[----:B------:R-:W-:Y:S01]  /*22ba0*/  IMAD.WIDE.U32 R6, R10, UR4, R6 ;  /* 0x000000040a067c25 */ /* 0x000fe2000f8e0006 */
[----:B------:R-:W-:-:S03]  /*22bb0*/  SHF.R.S32.HI R175, RZ, 0x1f, R175 ;  /* 0x0000001fffaf7819 */ /* 0x000fc600000114af */
[----:B------:R-:W-:Y:S01]  /*22bc0*/  IMAD R0, R10, UR5, R0 ;  /* 0x000000050a007c24 */ /* 0x000fe2000f8e0200 */
[----:B------:R-:W-:Y:S01]  /*22bd0*/  ULDC.64 UR4, c[0x0][0xb48] ;  /* 0x0002d20000047ab9 */ /* 0x000fe20000000a00 */
[----:B------:R-:W-:Y:S02]  /*22be0*/  VIADD R177, R230, 0x90 ;  /* 0x00000090e6b17836 */ /* 0x000fe40000000000 */
[----:B------:R-:W-:Y:S02]  /*22bf0*/  IMAD.IADD R7, R7, 0x1, R0 ;  /* 0x0000000107077824 */ /* 0x000fe400078e0200 */
[----:B------:R-:W-:Y:S01]  /*22c00*/  IMAD.MOV R0, RZ, RZ, -R12 ;  /* 0x000000ffff007224 */ /* 0x000fe200078e0a0c */
[----:B------:R-:W-:Y:S01]  /*22c10*/  SHF.R.S32.HI R177, RZ, 0x1f, R177 ;  /* 0x0000001fffb17819 */ /* 0x000fe200000114b1 */
[----:B------:R-:W-:-:S04]  /*22c20*/  IMAD.WIDE.U32 R6, R157, UR4, R6 ;  /* 0x000000049d067c25 */ /* 0x000fc8000f8e0006 */
[----:B------:R-:W-:Y:S01]  /*22c30*/  IMAD R7, R157, UR5, R7 ;  /* 0x000000059d077c24 */ /* 0x000fe2000f8e0207 */
[----:B------:R-:W-:Y:S01]  /*22c40*/  ULDC.64 UR4, c[0x0][0xb30] ;  /* 0x0002cc0000047ab9 */ /* 0x000fe20000000a00 */
[----:B------:R-:W-:Y:S02]  /*22c50*/  IMAD R0, R156, R0, R154 ;  /* 0x000000009c007224 */ /* 0x000fe400078e029a */
[----:B------:R-:W-:Y:S02]  /*22c60*/  IMAD R9, R9, UR4, RZ ;  /* 0x0000000409097c24 */ /* 0x000fe4000f8e02ff */
[----:B------:R-:W-:Y:S01]  /*22c70*/  IMAD.WIDE.U32 R6, R12, UR4, R6 ;  /* 0x000000040c067c25 */ /* 0x000fe2000f8e0006 */
[----:B------:R-:W-:-:S03]  /*22c80*/  SHF.R.S32.HI R10, RZ, 0x1f, R0 ;  /* 0x0000001fff0a7819 */ /* 0x000fc60000011400 */
[----:B------:R-:W-:Y:S01]  /*22c90*/  IMAD R9, R12, UR5, R9 ;  /* 0x000000050c097c24 */ /* 0x000fe2000f8e0209 */
[----:B------:R-:W-:Y:S01]  /*22ca0*/  ULDC.64 UR4, c[0x0][0xb28] ;  /* 0x0002ca0000047ab9 */ /* 0x000fe20000000a00 */
[----:B------:R-:W-:Y:S02]  /*22cb0*/  VIADD R157, R230, 0xe0 ;  /* 0x000000e0e69d7836 */ /* 0x000fe40000000000 */
[----:B------:R-:W-:Y:S02]  /*22cc0*/  IMAD.IADD R7, R7, 0x1, R9 ;  /* 0x0000000107077824 */ /* 0x000fe400078e0209 */
[----:B------:R-:W-:Y:S01]  /*22cd0*/  IMAD R10, R10, UR4, RZ ;  /* 0x000000040a0a7c24 */ /* 0x000fe2000f8e02ff */
[----:B------:R-:W-:Y:S01]  /*22ce0*/  SHF.R.S32.HI R157, RZ, 0x1f, R157 ;  /* 0x0000001fff9d7819 */ /* 0x000fe2000001149d */
[----:B------:R-:W-:-:S04]  /*22cf0*/  IMAD.WIDE.U32 R6, R0, UR4, R6 ;  /* 0x0000000400067c25 */ /* 0x000fc8000f8e0006 */
[----:B------:R-:W-:Y:S01]  /*22d00*/  IMAD R10, R0, UR5, R10 ;  /* 0x00000005000a7c24 */ /* 0x000fe2000f8e020a */
[----:B------:R-:W-:Y:S01]  /*22d10*/  ULDC.64 UR4, c[0x0][0xb00] ;  /* 0x0002c00000047ab9 */ /* 0x000fe20000000a00 */
[----:B------:R-:W-:Y:S01]  /*22d20*/  VIADD R179, R230, 0x88 ;  /* 0x00000088e6b37836 */ /* 0x000fe20000000000 */
[----:B------:R-:W-:Y:S01]  /*22d30*/  LEA R0, P0, R6, UR4, 0x2 ;  /* 0x0000000406007c11 */ /* 0x000fe2000f8010ff */
[----:B------:R-:W-:Y:S02]  /*22d40*/  IMAD.IADD R9, R7, 0x1, R10 ;  /* 0x0000000107097824 */ /* 0x000fe400078e020a */
[C---:B------:R-:W-:Y:S01]  /*22d50*/  VIADD R181, R230.reuse, 0x80 ;  /* 0x00000080e6b57836 */ /* 0x040fe20000000000 */
[----:B------:R-:W-:Y:S01]  /*22d60*/  SHF.R.S32.HI R179, RZ, 0x1f, R179 ;  /* 0x0000001fffb37819 */ /* 0x000fe200000114b3 */
[----:B------:R-:W-:Y:S01]  /*22d70*/  VIADD R183, R230, 0x78 ;  /* 0x00000078e6b77836 */ /* 0x000fe20000000000 */
[----:B------:R-:W-:Y:S01]  /*22d80*/  LEA.HI.X R9, R6, UR5, R9, 0x2, P0 ;  /* 0x0000000506097c11 */ /* 0x000fe200080f1409 */
[----:B------:R-:W-:Y:S01]  /*22d90*/  VIADD R6, R16, 0x30820 ;  /* 0x0003082010067836 */ /* 0x000fe20000000000 */
[----:B------:R-:W-:Y:S01]  /*22da0*/  ISETP.GE.AND P0, PT, R24, R8, PT ;  /* 0x000000081800720c */ /* 0x000fe20003f06270 */
[C---:B------:R-:W-:Y:S01]  /*22db0*/  VIADD R185, R230.reuse, 0x70 ;  /* 0x00000070e6b97836 */ /* 0x040fe20000000000 */
[----:B------:R0:W1:Y:S01]  /*22dc0*/  SHFL.IDX PT, R24, R0, RZ, 0x1c1f ;  /* 0x001c1fff00187589 */ /* 0x00006200000e0000 */
[C---:B------:R-:W-:Y:S01]  /*22dd0*/  VIADD R187, R230.reuse, 0x68 ;  /* 0x00000068e6bb7836 */ /* 0x040fe20000000000 */
[----:B------:R-:W-:Y:S01]  /*22de0*/  PRMT R6, RZ, 0x654, R6 ;  /* 0x00000654ff067816 */ /* 0x000fe20000000006 */
[C---:B------:R-:W-:Y:S01]  /*22df0*/  VIADD R189, R230.reuse, 0x60 ;  /* 0x00000060e6bd7836 */ /* 0x040fe20000000000 */
[----:B------:R0:W2:Y:S01]  /*22e00*/  SHFL.IDX PT, R10, R9, RZ, 0x1c1f ;  /* 0x001c1fff090a7589 */ /* 0x0000a200000e0000 */
[C---:B------:R-:W-:Y:S01]  /*22e10*/  VIADD R191, R230.reuse, 0x58 ;  /* 0x00000058e6bf7836 */ /* 0x040fe20000000000 */
[----:B------:R0:W-:Y:S01]  /*22e20*/  SYNCS.ARRIVE.TRANS64.RED.A1T0 RZ, [R6+URZ], RZ ;  /* 0x000000ff06ff79a7 */ /* 0x0001e2000810043f */
        /* <DEDUP_REMOVED lines=32> */
[----:B------:R-:W-:-:S02]  /*23030*/  VIADD R162, R230, 0xc8 ;  /* 0x000000c8e6a27836 */ /* 0x000fc40000000000 */
[C---:B------:R-:W-:Y:S02]  /*23040*/  VIADD R164, R230.reuse, 0xc0 ;  /* 0x000000c0e6a47836 */ /* 0x040fe40000000000 */
[C---:B------:R-:W-:Y:S02]  /*23050*/  VIADD R166, R230.reuse, 0xb8 ;  /* 0x000000b8e6a67836 */ /* 0x040fe40000000000 */
[C---:B------:R-:W-:Y:S02]  /*23060*/  VIADD R168, R230.reuse, 0xb0 ;  /* 0x000000b0e6a87836 */ /* 0x040fe40000000000 */
[C---:B------:R-:W-:Y:S02]  /*23070*/  VIADD R170, R230.reuse, 0xa8 ;  /* 0x000000a8e6aa7836 */ /* 0x040fe40000000000 */
[C---:B------:R-:W-:Y:S02]  /*23080*/  VIADD R172, R230.reuse, 0xa0 ;  /* 0x000000a0e6ac7836 */ /* 0x040fe40000000000 */
        /* <DEDUP_REMOVED lines=18> */
[----:B------:R-:W-:Y:S01]  /*231b0*/  VIADD R212, R230, 0x8 ;  /* 0x00000008e6d47836 */ /* 0x000fe20000000000 */
[----:B012---:R-:W-:Y:S06]  /*231c0*/  @P0 BRA `(.L_x_1812) ;  /* 0x0000000800080947 */ /* 0x007fec0003800000 */
[----:B------:R-:W-:Y:S01]  /*231d0*/  ULDC UR4, c[0x0][0xac8] ;  /* 0x0002b20000047ab9 */ /* 0x000fe20000000800 */
[----:B------:R-:W-:Y:S01]  /*231e0*/  ULDC.64 UR6, c[0x0][0x208] ;  /* 0x0000820000067ab9 */ /* 0x000fe20000000a00 */
[----:B------:R-:W-:Y:S02]  /*231f0*/  ISETP.GE.AND P0, PT, R230, UR4, PT ;  /* 0x00000004e6007c0c */ /* 0x000fe4000bf06270 */
[----:B------:R-:W-:Y:S02]  /*23200*/  ISETP.GE.AND P5, PT, R190, UR4, PT ;  /* 0x00000004be007c0c */ /* 0x000fe4000bfa6270 */
[----:B------:R-:W-:Y:S02]  /*23210*/  ISETP.GE.AND P4, PT, R188, UR4, PT ;  /* 0x00000004bc007c0c */ /* 0x000fe4000bf86270 */
[----:B------:R-:W-:-:S07]  /*23220*/  ISETP.GE.AND P3, PT, R186, UR4, PT ;  /* 0x00000004ba007c0c */ /* 0x000fce000bf66270 */
[----:B------:R-:W-:-:S04]  /*23230*/  @!P0 LEA R6, P1, R230, R24, 0x2 ;  /* 0x00000018e6068211 */ /* 0x000fc800078210ff */
[----:B------:R-:W-:-:S05]  /*23240*/  @!P0 LEA.HI.X R7, R230, R10, R214, 0x2, P1 ;  /* 0x0000000ae6078211 */ /* 0x000fca00008f14d6 */
        /* <DEDUP_REMOVED lines=55> */
[----:B-1----:R-:W-:Y:S02]  /*235c0*/  @!P1 LEA R12, P5, R182, R24, 0x2 ;  /* 0x00000018b60c9211 */ /* 0x002fe400078a10ff */
[----:B------:R-:W-:-:S02]  /*235d0*/  @!P0 LEA.HI.X R7, R184, R10, R185, 0x2, P4 ;  /* 0x0000000ab8078211 */ /* 0x000fc400020f14b9 */
[----:B------:R-:W-:Y:S02]  /*235e0*/  ISETP.GE.AND P4, PT, R176, UR4, PT ;  /* 0x00000004b0007c0c */ /* 0x000fe4000bf86270 */
[----:B------:R-:W-:Y:S01]  /*235f0*/  @!P1 LEA.HI.X R13, R182, R10, R183, 0x2, P5 ;  /* 0x0000000ab60d9211 */ /* 0x000fe200028f14b7 */
[----:B------:R0:W-:Y:S01]  /*23600*/  @!P0 ST.E.64 desc[UR6][R6.64], R80 ;  /* 0x0000005006008985 */ /* 0x0001e2000c101b06 */
[----:B--2---:R-:W-:Y:S02]  /*23610*/  @!P2 LEA R14, P6, R180, R24, 0x2 ;  /* 0x00000018b40ea211 */ /* 0x004fe400078c10ff */
[----:B------:R-:W-:Y:S01]  /*23620*/  ISETP.GE.AND P5, PT, R174, UR4, PT ;  /* 0x00000004ae007c0c */ /* 0x000fe2000bfa6270 */
[----:B------:R1:W-:Y:S01]  /*23630*/  @!P1 ST.E.64 desc[UR6][R12.64], R84 ;  /* 0x000000540c009985 */ /* 0x0003e2000c101b06 */
[----:B------:R-:W-:Y:S02]  /*23640*/  @!P2 LEA.HI.X R15, R180, R10, R181, 0x2, P6 ;  /* 0x0000000ab40fa211 */ /* 0x000fe400030f14b5 */
[----:B------:R-:W-:-:S03]  /*23650*/  ISETP.GE.AND P1, PT, R170, UR4, PT ;  /* 0x00000004aa007c0c */ /* 0x000fc6000bf26270 */
[----:B------:R2:W-:Y:S01]  /*23660*/  @!P2 ST.E.64 desc[UR6][R14.64], R88 ;  /* 0x000000580e00a985 */ /* 0x0005e2000c101b06 */
[----:B------:R-:W-:Y:S02]  /*23670*/  ISETP.GE.AND P2, PT, R172, UR4, PT ;  /* 0x00000004ac007c0c */ /* 0x000fe4000bf46270 */
[-C--:B0-----:R-:W-:Y:S02]  /*23680*/  @!P3 LEA R6, P6, R178, R24.reuse, 0x2 ;  /* 0x00000018b206b211 */ /* 0x081fe400078c10ff */
[----:B-1----:R-:W-:Y:S02]  /*23690*/  @!P4 LEA R12, P0, R176, R24, 0x2 ;  /* 0x00000018b00cc211 */ /* 0x002fe400078010ff */
[-C--:B------:R-:W-:Y:S02]  /*236a0*/  @!P3 LEA.HI.X R7, R178, R10.reuse, R179, 0x2, P6 ;  /* 0x0000000ab207b211 */ /* 0x080fe400030f14b3 */
[----:B------:R-:W-:Y:S02]  /*236b0*/  @!P4 LEA.HI.X R13, R176, R10, R177, 0x2, P0 ;  /* 0x0000000ab00dc211 */ /* 0x000fe400000f14b1 */
[----:B--2---:R-:W-:Y:S01]  /*236c0*/  @!P5 LEA R14, P6, R174, R24, 0x2 ;  /* 0x00000018ae0ed211 */ /* 0x004fe200078c10ff */
[----:B------:R0:W-:Y:S01]  /*236d0*/  @!P3 ST.E.64 desc[UR6][R6.64], R92 ;  /* 0x0000005c0600b985 */ /* 0x0001e2000c101b06 */
[----:B------:R-:W-:-:S02]  /*236e0*/  ISETP.GE.AND P0, PT, R168, UR4, PT ;  /* 0x00000004a8007c0c */ /* 0x000fc4000bf06270 */
[----:B------:R-:W-:Y:S01]  /*236f0*/  @!P5 LEA.HI.X R15, R174, R10, R175, 0x2, P6 ;  /* 0x0000000aae0fd211 */ /* 0x000fe200030f14af */
[----:B------:R-:W-:Y:S01]  /*23700*/  @!P4 ST.E.64 desc[UR6][R12.64], R96 ;  /* 0x000000600c00c985 */ /* 0x000fe2000c101b06 */
[----:B------:R-:W-:-:S03]  /*23710*/  ISETP.GE.AND P4, PT, R164, UR4, PT ;  /* 0x00000004a4007c0c */ /* 0x000fc6000bf86270 */
[----:B------:R1:W-:Y:S01]  /*23720*/  @!P5 ST.E.64 desc[UR6][R14.64], R2 ;  /* 0x000000020e00d985 */ /* 0x0003e2000c101b06 */
[----:B------:R-:W-:Y:S02]  /*23730*/  ISETP.GE.AND P5, PT, R166, UR4, PT ;  /* 0x00000004a6007c0c */ /* 0x000fe4000bfa6270 */
[----:B0-----:R-:W-:-:S04]  /*23740*/  @!P1 LEA R6, P3, R170, R24, 0x2 ;  /* 0x00000018aa069211 */ /* 0x001fc800078610ff */
[----:B------:R-:W-:Y:S02]  /*23750*/  @!P1 LEA.HI.X R7, R170, R10, R171, 0x2, P3 ;  /* 0x0000000aaa079211 */ /* 0x000fe400018f14ab */
[----:B------:R-:W-:Y:S02]  /*23760*/  ISETP.GE.AND P3, PT, R162, UR4, PT ;  /* 0x00000004a2007c0c */ /* 0x000fe4000bf66270 */
[----:B-1----:R-:W-:-:S04]  /*23770*/  @!P2 LEA R2, P6, R172, R24, 0x2 ;  /* 0x00000018ac02a211 */ /* 0x002fc800078c10ff */
        /* <DEDUP_REMOVED lines=10> */
[----:B--2---:R-:W-:Y:S02]  /*23820*/  @!P3 LEA R12, P6, R162, R24, 0x2 ;  /* 0x00000018a20cb211 */ /* 0x004fe400078c10ff */
[----:B------:R-:W-:Y:S01]  /*23830*/  ISETP.GE.AND P1, PT, R158, UR4, PT ;  /* 0x000000049e007c0c */ /* 0x000fe2000bf26270 */
[----:B------:R0:W-:Y:S01]  /*23840*/  @!P5 ST.E.64 desc[UR6][R2.64], R116 ;  /* 0x000000740200d985 */ /* 0x0001e2000c101b06 */
[-C--:B------:R-:W-:Y:S02]  /*23850*/  @!P4 LEA.HI.X R7, R164, R10.reuse, R165, 0x2, P2 ;  /* 0x0000000aa407c211 */ /* 0x080fe400010f14a5 */
[----:B------:R-:W-:Y:S02]  /*23860*/  @!P3 LEA.HI.X R13, R162, R10, R163, 0x2, P6 ;  /* 0x0000000aa20db211 */ /* 0x000fe400030f14a3 */
[----:B------:R-:W-:Y:S01]  /*23870*/  ISETP.GE.AND P2, PT, R152, UR4, PT ;  /* 0x0000000498007c0c */ /* 0x000fe2000bf46270 */
[----:B------:R1:W-:Y:S01]  /*23880*/  @!P4 ST.E.64 desc[UR6][R6.64], R120 ;  /* 0x000000780600c985 */ /* 0x0003e2000c101b06 */
[----:B------:R-:W-:-:S03]  /*23890*/  ISETP.GE.AND P4, PT, R156, UR4, PT ;  /* 0x000000049c007c0c */ /* 0x000fc6000bf86270 */
[----:B------:R2:W-:Y:S01]  /*238a0*/  @!P3 ST.E.64 desc[UR6][R12.64], R124 ;  /* 0x0000007c0c00b985 */ /* 0x0005e2000c101b06 */
[----:B------:R-:W-:Y:S02]  /*238b0*/  ISETP.GE.AND P3, PT, R154, UR4, PT ;  /* 0x000000049a007c0c */ /* 0x000fe4000bf66270 */
[----:B0-----:R-:W-:-:S04]  /*238c0*/  @!P0 LEA R2, P5, R160, R24, 0x2 ;  /* 0x00000018a0028211 */ /* 0x001fc800078a10ff */
[----:B------:R-:W-:Y:S02]  /*238d0*/  @!P0 LEA.HI.X R3, R160, R10, R161, 0x2, P5 ;  /* 0x0000000aa0038211 */ /* 0x000fe400028f14a1 */
[----:B------:R-:W-:Y:S02]  /*238e0*/  ISETP.GE.AND P5, PT, R100, UR4, PT ;  /* 0x0000000464007c0c */ /* 0x000fe4000bfa6270 */
[C---:B-1----:R-:W-:Y:S01]  /*238f0*/  @!P1 LEA R6, P6, R158.reuse, R24, 0x2 ;  /* 0x000000189e069211 */ /* 0x042fe200078c10ff */
[----:B------:R0:W-:Y:S03]  /*23900*/  @!P0 ST.E.64 desc[UR6][R2.64], R128 ;  /* 0x0000008002008985 */ /* 0x0001e6000c101b06 */
[----:B------:R-:W-:Y:S02]  /*23910*/  @!P1 LEA.HI.X R7, R158, R10, R159, 0x2, P6 ;  /* 0x0000000a9e079211 */ /* 0x000fe400030f149f */
[----:B--2---:R-:W-:-:S03]  /*23920*/  @!P3 LEA R12, P6, R154, R24, 0x2 ;  /* 0x000000189a0cb211 */ /* 0x004fc600078c10ff */
[----:B------:R1:W-:Y:S01]  /*23930*/  @!P1 ST.E.64 desc[UR6][R6.64], R132 ;  /* 0x0000008406009985 */ /* 0x0003e2000c101b06 */
[----:B------:R-:W-:Y:S02]  /*23940*/  @!P3 LEA.HI.X R13, R154, R10, R155, 0x2, P6 ;  /* 0x0000000a9a0db211 */ /* 0x000fe400030f149b */
[----:B0-----:R-:W-:-:S04]  /*23950*/  @!P4 LEA R2, P0, R156, R24, 0x2 ;  /* 0x000000189c02c211 */ /* 0x001fc800078010ff */
[----:B------:R-:W-:Y:S02]  /*23960*/  @!P4 LEA.HI.X R3, R156, R10, R157, 0x2, P0 ;  /* 0x0000000a9c03c211 */ /* 0x000fe400000f149d */
[-C--:B------:R-:W-:Y:S02]  /*23970*/  @!P5 LEA R14, P0, R100, R24.reuse, 0x2 ;  /* 0x00000018640ed211 */ /* 0x080fe400078010ff */
[----:B-1----:R-:W-:Y:S01]  /*23980*/  @!P2 LEA R6, P1, R152, R24, 0x2 ;  /* 0x000000189806a211 */ /* 0x002fe200078210ff */
[----:B------:R0:W-:Y:S01]  /*23990*/  @!P4 ST.E.64 desc[UR6][R2.64], R136 ;  /* 0x000000880200c985 */ /* 0x0001e2000c101b06 */
[-C--:B------:R-:W-:Y:S02]  /*239a0*/  @!P5 LEA.HI.X R15, R100, R10.reuse, R101, 0x2, P0 ;  /* 0x0000000a640fd211 */ /* 0x080fe400000f1465 */
[----:B------:R-:W-:Y:S01]  /*239b0*/  @!P2 LEA.HI.X R7, R152, R10, R153, 0x2, P1 ;  /* 0x0000000a9807a211 */ /* 0x000fe200008f1499 */
[----:B------:R0:W-:Y:S04]  /*239c0*/  @!P3 ST.E.64 desc[UR6][R12.64], R140 ;  /* 0x0000008c0c00b985 */ /* 0x0001e8000c101b06 */
[----:B------:R0:W-:Y:S04]  /*239d0*/  @!P2 ST.E.64 desc[UR6][R6.64], R144 ;  /* 0x000000900600a985 */ /* 0x0001e8000c101b06 */
[----:B------:R0:W-:Y:S02]  /*239e0*/  @!P5 ST.E.64 desc[UR6][R14.64], R148 ;  /* 0x000000940e00d985 */ /* 0x0001e4000c101b06 */
.L_x_1812:
[----:B------:R-:W-:Y:S05]  /*239f0*/  BSYNC B1 ;  /* 0x0000000000017941 */ /* 0x000fea0003800000 */
.L_x_1811:
[----:B------:R-:W-:Y:S01]  /*23a00*/  ISETP.GE.AND P0, PT, R11, R8, PT ;  /* 0x000000080b00720c */ /* 0x000fe20003f06270 */
[----:B------:R-:W1:Y:S04]  /*23a10*/  SHFL.IDX PT, R9, R9, 0x1, 0x1c1f ;  /* 0x003c1f0009097f89 */ /* 0x000e6800000e0000 */
[----:B------:R-:W2:Y:S08]  /*23a20*/  SHFL.IDX PT, R0, R0, 0x1, 0x1c1f ;  /* 0x003c1f0000007f89 */ /* 0x000eb000000e0000 */
[----:B------:R-:W-:Y:S05]  /*23a30*/  @P0 BRA `(.L_x_1810) ;  /* 0x0000001400d00947 */ /* 0x000fea0003800000 */
[----:B------:R-:W-:Y:S01]  /*23a40*/  ULDC UR4, c[0x0][0xac8] ;  /* 0x0002b20000047ab9 */ /* 0x000fe20000000800 */
[----:B------:R-:W-:Y:S01]  /*23a50*/  ULDC.64 UR6, c[0x0][0x208] ;  /* 0x0000820000067ab9 */ /* 0x000fe20000000a00 */
[----:B------:R-:W-:Y:S02]  /*23a60*/  ISETP.GE.AND P4, PT, R230, UR4, PT ;  /* 0x00000004e6007c0c */ /* 0x000fe4000bf86270 */
[----:B------:R-:W-:Y:S02]  /*23a70*/  ISETP.GE.AND P2, PT, R212, UR4, PT ;  /* 0x00000004d4007c0c */ /* 0x000fe4000bf46270 */
[----:B------:R-:W-:Y:S02]  /*23a80*/  ISETP.GE.AND P1, PT, R210, UR4, PT ;  /* 0x00000004d2007c0c */ /* 0x000fe4000bf26270 */
[----:B------:R-:W-:-:S07]  /*23a90*/  ISETP.GE.AND P0, PT, R208, UR4, PT ;  /* 0x00000004d0007c0c */ /* 0x000fce000bf06270 */
[----:B0-2---:R-:W-:-:S04]  /*23aa0*/  @!P4 LEA R2, P3, R230, R0, 0x2 ;  /* 0x00000000e602c211 */ /* 0x005fc800078610ff */
[----:B-1----:R-:W-:Y:S02]  /*23ab0*/  @!P4 LEA.HI.X R3, R230, R9, R214, 0x2, P3 ;  /* 0x00000009e603c211 */ /* 0x002fe400018f14d6 */
[----:B------:R-:W-:-:S03]  /*23ac0*/  ISETP.GE.AND P3, PT, R206, UR4, PT ;  /* 0x00000004ce007c0c */ /* 0x000fc6000bf66270 */
[----:B------:R0:W-:Y:S01]  /*23ad0*/  @!P4 ST.E.64 desc[UR6][R2.64], R4 ;  /* 0x000000040200c985 */ /* 0x0001e2000c101b06 */
[----:B------:R-:W-:Y:S02]  /*23ae0*/  ISETP.GE.AND P4, PT, R204, UR4, PT ;  /* 0x00000004cc007c0c */ /* 0x000fe4000bf86270 */
[-C--:B0-----:R-:W-:Y:S02]  /*23af0*/  @!P2 LEA R2, P6, R212, R0.reuse, 0x2 ;  /* 0x00000000d402a211 */ /* 0x081fe400078c10ff */
[-C--:B------:R-:W-:Y:S02]  /*23b00*/  @!P1 LEA R4, P5, R210, R0.reuse, 0x2 ;  /* 0x00000000d2049211 */ /* 0x080fe400078a10ff */
[-C--:B------:R-:W-:Y:S02]  /*23b10*/  @!P2 LEA.HI.X R3, R212, R9.reuse, R213, 0x2, P6 ;  /* 0x00000009d403a211 */ /* 0x080fe400030f14d5 */
[----:B------:R-:W-:Y:S02]  /*23b20*/  @!P0 LEA R6, P6, R208, R0, 0x2 ;  /* 0x00000000d0068211 */ /* 0x000fe400078c10ff */
[----:B------:R-:W-:Y:S01]  /*23b30*/  @!P1 LEA.HI.X R5, R210, R9, R211, 0x2, P5 ;  /* 0x00000009d2059211 */ /* 0x000fe200028f14d3 */
[----:B------:R0:W-:Y:S01]  /*23b40*/  @!P2 ST.E.64 desc[UR6][R2.64], R30 ;  /* 0x0000001e0200a985 */ /* 0x0001e2000c101b06 */
[----:B------:R-:W-:-:S02]  /*23b50*/  ISETP.GE.AND P5, PT, R202, UR4, PT ;  /* 0x00000004ca007c0c */ /* 0x000fc4000bfa6270 */
[----:B------:R-:W-:Y:S01]  /*23b60*/  @!P0 LEA.HI.X R7, R208, R9, R209, 0x2, P6 ;  /* 0x00000009d0078211 */ /* 0x000fe200030f14d1 */
[----:B------:R1:W-:Y:S04]  /*23b70*/  @!P1 ST.E.64 desc[UR6][R4.64], R34 ;  /* 0x0000002204009985 */ /* 0x0003e8000c101b06 */
[----:B------:R2:W-:Y:S01]  /*23b80*/  @!P0 ST.E.64 desc[UR6][R6.64], R38 ;  /* 0x0000002606008985 */ /* 0x0005e2000c101b06 */
[----:B------:R-:W-:Y:S02]  /*23b90*/  ISETP.GE.AND P0, PT, R198, UR4, PT ;  /* 0x00000004c6007c0c */ /* 0x000fe4000bf06270 */
[-C--:B0-----:R-:W-:Y:S02]  /*23ba0*/  @!P3 LEA R2, P1, R206, R0.reuse, 0x2 ;  /* 0x00000000ce02b211 */ /* 0x081fe400078210ff */
[----:B-1----:R-:W-:-:S02]  /*23bb0*/  @!P4 LEA R4, P2, R204, R0, 0x2 ;  /* 0x00000000cc04c211 */ /* 0x002fc400078410ff */
[-C--:B------:R-:W-:Y:S02]  /*23bc0*/  @!P3 LEA.HI.X R3, R206, R9.reuse, R207, 0x2, P1 ;  /* 0x00000009ce03b211 */ /* 0x080fe400008f14cf */
[----:B------:R-:W-:Y:S02]  /*23bd0*/  ISETP.GE.AND P1, PT, R196, UR4, PT ;  /* 0x00000004c4007c0c */ /* 0x000fe4000bf26270 */
[----:B------:R-:W-:Y:S01]  /*23be0*/  @!P4 LEA.HI.X R5, R204, R9, R205, 0x2, P2 ;  /* 0x00000009cc05c211 */ /* 0x000fe200010f14cd */
[----:B------:R0:W-:Y:S01]  /*23bf0*/  @!P3 ST.E.64 desc[UR6][R2.64], R42 ;  /* 0x0000002a0200b985 */ /* 0x0001e2000c101b06 */
[----:B------:R-:W-:Y:S02]  /*23c00*/  ISETP.GE.AND P2, PT, R194, UR4, PT ;  /* 0x00000004c2007c0c */ /* 0x000fe4000bf46270 */
[----:B--2---:R-:W-:Y:S01]  /*23c10*/  @!P5 LEA R6, P6, R202, R0, 0x2 ;  /* 0x00000000ca06d211 */ /* 0x004fe200078c10ff */
[----:B------:R1:W-:Y:S01]  /*23c20*/  @!P4 ST.E.64 desc[UR6][R4.64], R46 ;  /* 0x0000002e0400c985 */ /* 0x0003e2000c101b06 */
[----:B------:R-:W-:-:S02]  /*23c30*/  ISETP.GE.AND P3, PT, R192, UR4, PT ;  /* 0x00000004c0007c0c */ /* 0x000fc4000bf66270 */
[----:B------:R-:W-:Y:S02]  /*23c40*/  @!P5 LEA.HI.X R7, R202, R9, R203, 0x2, P6 ;  /* 0x00000009ca07d211 */ /* 0x000fe400030f14cb */
[----:B------:R-:W-:-:S03]  /*23c50*/  ISETP.GE.AND P4, PT, R190, UR4, PT ;  /* 0x00000004be007c0c */ /* 0x000fc6000bf86270 */
[----:B------:R2:W-:Y:S01]  /*23c60*/  @!P5 ST.E.64 desc[UR6][R6.64], R50 ;  /* 0x000000320600d985 */ /* 0x0005e2000c101b06 */
[-C--:B0-----:R-:W-:Y:S02]  /*23c70*/  @!P0 LEA R2, P6, R198, R0.reuse, 0x2 ;  /* 0x00000000c6028211 */ /* 0x081fe400078c10ff */
[-C--:B-1----:R-:W-:Y:S02]  /*23c80*/  @!P1 LEA R4, P5, R196, R0.reuse, 0x2 ;  /* 0x00000000c4049211 */ /* 0x082fe400078a10ff */
[-C--:B------:R-:W-:Y:S02]  /*23c90*/  @!P0 LEA.HI.X R3, R198, R9.reuse, R199, 0x2, P6 ;  /* 0x00000009c6038211 */ /* 0x080fe400030f14c7 */
[----:B------:R-:W-:Y:S02]  /*23ca0*/  @!P1 LEA.HI.X R5, R196, R9, R197, 0x2, P5 ;  /* 0x00000009c4059211 */ /* 0x000fe400028f14c5 */
[----:B------:R-:W-:Y:S01]  /*23cb0*/  ISETP.GE.AND P5, PT, R188, UR4, PT ;  /* 0x00000004bc007c0c */ /* 0x000fe2000bfa6270 */
[----:B------:R0:W-:Y:S01]  /*23cc0*/  @!P0 ST.E.64 desc[UR6][R2.64], R54 ;  /* 0x0000003602008985 */ /* 0x0001e2000c101b06 */
[----:B--2---:R-:W-:-:S02]  /*23cd0*/  @!P2 LEA R6, P6, R194, R0, 0x2 ;  /* 0x00000000c206a211 */ /* 0x004fc400078c10ff */
[----:B------:R-:W-:Y:S01]  /*23ce0*/  ISETP.GE.AND P0, PT, R186, UR4, PT ;  /* 0x00000004ba007c0c */ /* 0x000fe2000bf06270 */
[----:B------:R1:W-:Y:S01]  /*23cf0*/  @!P1 ST.E.64 desc[UR6][R4.64], R58 ;  /* 0x0000003a04009985 */ /* 0x0003e2000c101b06 */
        /* <DEDUP_REMOVED lines=14> */
[----:B0-----:R-:W-:-:S04]  /*23de0*/  @!P0 LEA R2, P4, R186, R0, 0x2 ;  /* 0x00000000ba028211 */ /* 0x001fc800078810ff */
[-C--:B------:R-:W-:Y:S02]  /*23df0*/  @!P0 LEA.HI.X R3, R186, R9.reuse, R187, 0x2, P4 ;  /* 0x00000009ba038211 */ /* 0x080fe400020f14bb */
[----:B------:R-:W-:Y:S02]  /*23e00*/  ISETP.GE.AND P4, PT, R178, UR4, PT ;  /* 0x00000004b2007c0c */ /* 0x000fe4000bf86270 */
[-C--:B-1----:R-:W-:Y:S01]  /*23e10*/  @!P1 LEA R4, P3, R184, R0.reuse, 0x2 ;  /* 0x00000000b8049211 */ /* 0x082fe200078610ff */
[----:B------:R0:W-:Y:S01]  /*23e20*/  @!P0 ST.E.64 desc[UR6][R2.64], R78 ;  /* 0x0000004e02008985 */ /* 0x0001e2000c101b06 */
[----:B--2---:R-:W-:Y:S02]  /*23e30*/  @!P2 LEA R6, P6, R182, R0, 0x2 ;  /* 0x00000000b606a211 */ /* 0x004fe400078c10ff */
        /* <DEDUP_REMOVED lines=9> */
[----:B-1----:R-:W-:-:S03]  /*23ed0*/  @!P4 LEA R4, P0, R178, R0, 0x2 ;  /* 0x00000000b204c211 */ /* 0x002fc600078010ff */
[----:B------:R0:W-:Y:S01]  /*23ee0*/  @!P5 ST.E.64 desc[UR6][R2.64], R90 ;  /* 0x0000005a0200d985 */ /* 0x0001e2000c101b06 */
[----:B------:R-:W-:Y:S02]  /*23ef0*/  ISETP.GE.AND P5, PT, R168, UR4, PT ;  /* 0x00000004a8007c0c */ /* 0x000fe4000bfa6270 */
[-C--:B------:R-:W-:Y:S02]  /*23f00*/  @!P4 LEA.HI.X R5, R178, R9.reuse, R179, 0x2, P0 ;  /* 0x00000009b205c211 */ /* 0x080fe400000f14b3 */
[----:B------:R-:W-:Y:S02]  /*23f10*/  ISETP.GE.AND P0, PT, R170, UR4, PT ;  /* 0x00000004aa007c0c */ /* 0x000fe4000bf06270 */
[----:B--2---:R-:W-:Y:S01]  /*23f20*/  @!P3 LEA R6, P6, R176, R0, 0x2 ;  /* 0x00000000b006b211 */ /* 0x004fe200078c10ff */
[----:B------:R1:W-:Y:S01]  /*23f30*/  @!P4 ST.E.64 desc[UR6][R4.64], R94 ;  /* 0x0000005e0400c985 */ /* 0x0003e2000c101b06 */
[----:B------:R-:W-:Y:S02]  /*23f40*/  ISETP.GE.AND P4, PT, R166, UR4, PT ;  /* 0x00000004a6007c0c */ /* 0x000fe4000bf86270 */
[----:B------:R-:W-:-:S02]  /*23f50*/  @!P3 LEA.HI.X R7, R176, R9, R177, 0x2, P6 ;  /* 0x00000009b007b211 */ /* 0x000fc400030f14b1 */
[----:B0-----:R-:W-:-:S03]  /*23f60*/  @!P2 LEA R2, P6, R174, R0, 0x2 ;  /* 0x00000000ae02a211 */ /* 0x001fc600078c10ff */
[----:B------:R0:W-:Y:S01]  /*23f70*/  @!P3 ST.E.64 desc[UR6][R6.64], R98 ;  /* 0x000000620600b985 */ /* 0x0001e2000c101b06 */
[----:B------:R-:W-:Y:S02]  /*23f80*/  @!P2 LEA.HI.X R3, R174, R9, R175, 0x2, P6 ;  /* 0x00000009ae03a211 */ /* 0x000fe400030f14af */
[----:B-1----:R-:W-:-:S03]  /*23f90*/  @!P1 LEA R4, P3, R172, R0, 0x2 ;  /* 0x00000000ac049211 */ /* 0x002fc600078610ff */
[----:B------:R1:W-:Y:S01]  /*23fa0*/  @!P2 ST.E.64 desc[UR6][R2.64], R102 ;  /* 0x000000660200a985 */ /* 0x0003e2000c101b06 */
[-C--:B------:R-:W-:Y:S02]  /*23fb0*/  @!P1 LEA.HI.X R5, R172, R9.reuse, R173, 0x2, P3 ;  /* 0x00000009ac059211 */ /* 0x080fe400018f14ad */
[----:B------:R-:W-:Y:S02]  /*23fc0*/  ISETP.GE.AND P3, PT, R164, UR4, PT ;  /* 0x00000004a4007c0c */ /* 0x000fe4000bf66270 */
[CC--:B0-----:R-:W-:Y:S01]  /*23fd0*/  @!P0 LEA R6, P6, R170.reuse, R0.reuse, 0x2 ;  /* 0x00000000aa068211 */ /* 0x0c1fe200078c10ff */
[----:B------:R0:W-:Y:S03]  /*23fe0*/  @!P1 ST.E.64 desc[UR6][R4.64], R106 ;  /* 0x0000006a04009985 */ /* 0x0001e6000c101b06 */
[----:B------:R-:W-:Y:S02]  /*23ff0*/  @!P0 LEA.HI.X R7, R170, R9, R171, 0x2, P6 ;  /* 0x00000009aa078211 */ /* 0x000fe400030f14ab */
[----:B-1----:R-:W-:-:S03]  /*24000*/  @!P5 LEA R2, P1, R168, R0, 0x2 ;  /* 0x00000000a802d211 */ /* 0x002fc600078210ff */
        /* <DEDUP_REMOVED lines=8> */
[-C--:B-1----:R-:W-:Y:S01]  /*24090*/  @!P3 LEA R6, P6, R164, R0.reuse, 0x2 ;  /* 0x00000000a406b211 */ /* 0x082fe200078c10ff */
[----:B------:R1:W-:Y:S01]  /*240a0*/  @!P4 ST.E.64 desc[UR6][R4.64], R118 ;  /* 0x000000760400c985 */ /* 0x0003e2000c101b06 */
[----:B------:R-:W-:Y:S02]  /*240b0*/  ISETP.GE.AND P4, PT, R158, UR4, PT ;  /* 0x000000049e007c0c */ /* 0x000fe4000bf86270 */
[----:B------:R-:W-:Y:S02]  /*240c0*/  @!P3 LEA.HI.X R7, R164, R9, R165, 0x2, P6 ;  /* 0x00000009a407b211 */ /* 0x000fe400030f14a5 */
[----:B0-----:R-:W-:-:S03]  /*240d0*/  @!P1 LEA R2, P6, R160, R0, 0x2 ;  /* 0x00000000a0029211 */ /* 0x001fc600078c10ff */
[----:B------:R0:W-:Y:S01]  /*240e0*/  @!P3 ST.E.64 desc[UR6][R6.64], R122 ;  /* 0x0000007a0600b985 */ /* 0x0001e2000c101b06 */
[----:B------:R-:W-:Y:S02]  /*240f0*/  ISETP.GE.AND P3, PT, R156, UR4, PT ;  /* 0x000000049c007c0c */ /* 0x000fe4000bf66270 */
[----:B------:R-:W-:Y:S02]  /*24100*/  @!P1 LEA.HI.X R3, R160, R9, R161, 0x2, P6 ;  /* 0x00000009a0039211 */ /* 0x000fe400030f14a1 */
[----:B-1----:R-:W-:-:S04]  /*24110*/  @!P0 LEA R4, P5, R162, R0, 0x2 ;  /* 0x00000000a2048211 */ /* 0x002fc800078a10ff */
[----:B------:R-:W-:Y:S02]  /*24120*/  @!P0 LEA.HI.X R5, R162, R9, R163, 0x2, P5 ;  /* 0x00000009a2058211 */ /* 0x000fe400028f14a3 */
[----:B------:R-:W-:-:S03]  /*24130*/  ISETP.GE.AND P5, PT, R152, UR4, PT ;  /* 0x0000000498007c0c */ /* 0x000fc6000bfa6270 */
[----:B------:R1:W-:Y:S04]  /*24140*/  @!P0 ST.E.64 desc[UR6][R4.64], R126 ;  /* 0x0000007e04008985 */ /* 0x0003e8000c101b06 */
[----:B------:R2:W-:Y:S01]  /*24150*/  @!P1 ST.E.64 desc[UR6][R2.64], R130 ;  /* 0x0000008202009985 */ /* 0x0005e2000c101b06 */
[----:B0-----:R-:W-:-:S04]  /*24160*/  @!P2 LEA R6, P1, R154, R0, 0x2 ;  /* 0x000000009a06a211 */ /* 0x001fc800078210ff */
[----:B------:R-:W-:Y:S02]  /*24170*/  @!P2 LEA.HI.X R7, R154, R9, R155, 0x2, P1 ;  /* 0x000000099a07a211 */ /* 0x000fe400008f149b */
[----:B-1----:R-:W-:-:S04]  /*24180*/  @!P4 LEA R4, P0, R158, R0, 0x2 ;  /* 0x000000009e04c211 */ /* 0x002fc800078010ff */
[-C--:B------:R-:W-:Y:S02]  /*24190*/  @!P4 LEA.HI.X R5, R158, R9.reuse, R159, 0x2, P0 ;  /* 0x000000099e05c211 */ /* 0x080fe400000f149f */
[-C--:B------:R-:W-:Y:S02]  /*241a0*/  @!P5 LEA R10, P0, R152, R0.reuse, 0x2 ;  /* 0x00000000980ad211 */ /* 0x080fe400078010ff */
[----:B--2---:R-:W-:Y:S01]  /*241b0*/  @!P3 LEA R2, P6, R156, R0, 0x2 ;  /* 0x000000009c02b211 */ /* 0x004fe200078c10ff */
        /* <DEDUP_REMOVED lines=8> */
[----:B---3--:R-:W-:Y:S01]  /*24240*/  LEA R2, P0, R100, R0, 0x2 ;  /* 0x0000000064027211 */ /* 0x008fe200078010ff */
[----:B------:R-:W-:-:S03]  /*24250*/  ULDC.64 UR4, c[0x0][0x208] ;  /* 0x0000820000047ab9 */ /* 0x000fc60000000a00 */
[----:B------:R-:W-:-:S05]  /*24260*/  LEA.HI.X R3, R100, R9, R101, 0x2, P0 ;  /* 0x0000000964037211 */ /* 0x000fca00000f1465 */
[----:B------:R4:W-:Y:S01]  /*24270*/  ST.E.64 desc[UR4][R2.64], R150 ;  /* 0x0000009602007985 */ /* 0x0009e2000c101b04 */
[----:B------:R-:W-:Y:S05]  /*24280*/  BRA `(.L_x_1810) ;  /* 0x0000000c00bc7947 */ /* 0x000fea0003800000 */
.L_x_1801:
[----:B------:R-:W2:Y:S01]  /*24290*/  LDL R7, [R1+0x4c] ;  /* 0x00004c0001077983 */ /* 0x000ea20000100800 */
[----:B------:R-:W-:Y:S01]  /*242a0*/  ULDC.64 UR4, c[0x0][0xc08] ;  /* 0x0003020000047ab9 */ /* 0x000fe20000000a00 */
[----:B------:R-:W3:Y:S02]  /*242b0*/  LDC.64 R2, c[0x0][0xc00] ;  /* 0x00030000ff027b82 */ /* 0x000ee40000000a00 */
[----:B------:R-:W3:Y:S01]  /*242c0*/  LDL R8, [R1+0x50] ;  /* 0x0000500001087983 */ /* 0x000ee20000100800 */
[----:B------:R-:W-:-:S04]  /*242d0*/  ISETP.NE.U32.AND P0, PT, RZ, UR4, PT ;  /* 0x00000004ff007c0c */ /* 0x000fc8000bf05070 */
[----:B------:R-:W-:Y:S01]  /*242e0*/  ISETP.NE.AND.EX P1, PT, RZ, UR5, PT, P0 ;  /* 0x00000005ff007c0c */ /* 0x000fe2000bf25300 */
[----:B------:R-:W4:Y:S01]  /*242f0*/  S2R R35, SR_TID.X ;  /* 0x0000000000237919 */ /* 0x000f220000002100 */
[----:B------:R-:W-:-:S11]  /*24300*/  ULDC.64 UR4, c[0x0][0xc00] ;  /* 0x0003000000047ab9 */ /* 0x000fd60000000a00 */
[----:B------:R-:W0:Y:S01]  /*24310*/  @P1 LDC.64 R4, c[0x0][0xc08] ;  /* 0x00030200ff041b82 */ /* 0x000e220000000a00 */
[----:B------:R-:W-:-:S04]  /*24320*/  ISETP.NE.U32.AND P0, PT, RZ, UR4, PT ;  /* 0x00000004ff007c0c */ /* 0x000fc8000bf05070 */
[----:B------:R-:W-:Y:S01]  /*24330*/  ISETP.NE.AND.EX P0, PT, RZ, UR5, PT, P0 ;  /* 0x00000005ff007c0c */ /* 0x000fe2000bf05300 */
[----:B------:R-:W-:Y:S01]  /*24340*/  ULDC UR4, c[0x0][0xa88] ;  /* 0x0002a20000047ab9 */ /* 0x000fe20000000800 */
[----:B------:R-:W-:Y:S02]  /*24350*/  IMAD.MOV.U32 R15, RZ, RZ, RZ ;  /* 0x000000ffff0f7224 */ /* 0x000fe400078e00ff */
[----:B------:R-:W-:Y:S01]  /*24360*/  IMAD.U32 R0, RZ, RZ, UR4 ;  /* 0x00000004ff007e24 */ /* 0x000fe2000f8e00ff */
[----:B------:R-:W-:Y:S01]  /*24370*/  ULDC.64 UR6, c[0x0][0x208] ;  /* 0x0000820000067ab9 */ /* 0x000fe20000000a00 */
[----:B----4-:R-:W-:-:S05]  /*24380*/  VIADD R6, R35, 0xffffff80 ;  /* 0xffffff8023067836 */ /* 0x010fca0000000000 */
[----:B------:R-:W-:Y:S02]  /*24390*/  ISETP.GT.AND P3, PT, R6, 0x7f, PT ;  /* 0x0000007f0600780c */ /* 0x000fe40003f64270 */
[----:B--2---:R-:W-:-:S13]  /*243a0*/  ISETP.NE.AND P2, PT, R7, RZ, PT ;  /* 0x000000ff0700720c */ /* 0x004fda0003f45270 */
[----:B------:R-:W2:Y:S01]  /*243b0*/  @!P2 LDC R7, c[0x0][0xad4] ;  /* 0x0002b500ff07ab82 */ /* 0x000ea20000000800 */
[----:B---3--:R-:W-:-:S04]  /*243c0*/  IMAD.WIDE R2, R8, 0x4, R2 ;  /* 0x0000000408027825 */ /* 0x008fc800078e0202 */
[----:B0-----:R-:W-:Y:S01]  /*243d0*/  @P1 IMAD.WIDE R4, R8, 0x4, R4 ;  /* 0x0000000408041825 */ /* 0x001fe200078e0204 */
[----:B------:R0:W5:Y:S01]  /*243e0*/  @P0 LDG.E R15, desc[UR6][R2.64] ;  /* 0x00000006020f0981 */ /* 0x000162000c1e1900 */
[----:B------:R-:W-:-:S03]  /*243f0*/  SHF.R.S32.HI R28, RZ, 0x1f, R8 ;  /* 0x0000001fff1c7819 */ /* 0x000fc60000011408 */
[----:B------:R0:W5:Y:S04]  /*24400*/  @P1 LDG.E R0, desc[UR6][R4.64] ;  /* 0x0000000604001981 */ /* 0x000168000c1e1900 */
[----:B--2---:R0:W-:Y:S01]  /*24410*/  @!P2 STL [R1+0x4c], R7 ;  /* 0x00004c070100a387 */ /* 0x0041e20000100800 */
[----:B------:R-:W-:Y:S01]  /*24420*/  ISETP.GT.AND P2, PT, R7, 0x1, PT ;  /* 0x000000010700780c */ /* 0x000fe20003f44270 */
[----:B------:R-:W-:-:S12]  /*24430*/  @P1 BRA `(.L_x_1813) ;  /* 0x0000000000141947 */ /* 0x000fd80003800000 */
[----:B------:R-:W-:Y:S05]  /*24440*/  @!P0 BRA `(.L_x_1813) ;  /* 0x0000000000108947 */ /* 0x000fea0003800000 */
[----:B------:R-:W-:Y:S02]  /*24450*/  ULDC.64 UR4, c[0x0][0x208] ;  /* 0x0000820000047ab9 */ /* 0x000fe40000000a00 */
[----:B0-----:R-:W2:Y:S04]  /*24460*/  LDG.E R5, desc[UR4][R2.64] ;  /* 0x0000000402057981 */ /* 0x001ea8000c1e1900 */
[----:B-----5:R-:W2:Y:S02]  /*24470*/  LDG.E R0, desc[UR4][R2.64+0x4] ;  /* 0x0000040402007981 */ /* 0x020ea4000c1e1900 */
[----:B--2---:R-:W-:-:S07]  /*24480*/  IMAD.IADD R0, R0, 0x1, -R5 ;  /* 0x0000000100007824 */ /* 0x004fce00078e0a05 */
.L_x_1813:
[----:B------:R-:W-:Y:S01]  /*24490*/  BSSY B1, `(.L_x_1814) ;  /* 0x0000039000017945 */ /* 0x000fe20003800000 */
[----:B------:R-:W-:Y:S02]  /*244a0*/  SEL R33, R8, RZ, !P0 ;  /* 0x000000ff08217207 */ /* 0x000fe40004000000 */
[----:B------:R-:W-:Y:S02]  /*244b0*/  SEL R28, R28, RZ, !P0 ;  /* 0x000000ff1c1c7207 */ /* 0x000fe40004000000 */
[----:B-1---5:R-:W-:Y:S01]  /*244c0*/  SHF.R.S32.HI R24, RZ, 0x1f, R15 ;  /* 0x0000001fff187819 */ /* 0x022fe2000001140f */
[----:B------:R-:W-:Y:S06]  /*244d0*/  @P3 BRA `(.L_x_1815) ;  /* 0x0000000000d03947 */ /* 0x000fec0003800000 */
[----:B0-----:R-:W2:Y:S01]  /*244e0*/  LDL R3, [R1+0x14] ;  /* 0x0000140001037983 */ /* 0x001ea20000100800 */
[----:B------:R-:W0:Y:S02]  /*244f0*/  LDC R37, c[0x0][0xbe8] ;  /* 0x0002fa00ff257b82 */ /* 0x000e240000000800 */
[----:B0-----:R-:W-:Y:S01]  /*24500*/  IMAD R2, R0, R37, RZ ;  /* 0x0000002500027224 */ /* 0x001fe200078e02ff */
[----:B--2---:R-:W-:-:S04]  /*24510*/  IADD3 R35, R3, -0x80, R35 ;  /* 0xffffff8003237810 */ /* 0x004fc80007ffe023 */
[----:B------:R-:W-:-:S13]  /*24520*/  ISETP.GE.AND P0, PT, R35, R2, PT ;  /* 0x000000022300720c */ /* 0x000fda0003f06270 */
[----:B------:R-:W-:Y:S05]  /*24530*/  @P0 BRA `(.L_x_1815) ;  /* 0x0000000000b80947 */ /* 0x000fea0003800000 */
[----:B------:R-:W2:Y:S01]  /*24540*/  LDL R12, [R1+0x40] ;  /* 0x00004000010c7983 */ /* 0x000ea20000100800 */
[----:B------:R-:W-:Y:S01]  /*24550*/  IMAD.MOV.U32 R20, RZ, RZ, 0x9b8 ;  /* 0x000009b8ff147424 */ /* 0x000fe200078e00ff */
[----:B------:R-:W-:Y:S01]  /*24560*/  ISETP.GT.AND P0, PT, R7, 0x1, PT ;  /* 0x000000010700780c */ /* 0x000fe20003f04270 */
[----:B------:R-:W0:Y:S01]  /*24570*/  LDC.64 R8, c[0x0][0xba8] ;  /* 0x0002ea00ff087b82 */ /* 0x000e220000000a00 */
[----:B------:R-:W3:Y:S01]  /*24580*/  LDL.LU R30, [R1+0x68] ;  /* 0x00006800011e7983 */ /* 0x000ee20000300800 */
[----:B------:R-:W-:Y:S01]  /*24590*/  ISETP.NE.AND P1, PT, R37, 0x1, PT ;  /* 0x000000012500780c */ /* 0x000fe20003f25270 */
[----:B------:R-:W-:Y:S01]  /*245a0*/  IMAD.MOV.U32 R21, RZ, RZ, R35 ;  /* 0x000000ffff157224 */ /* 0x000fe200078e0023 */
[----:B------:R-:W-:Y:S01]  /*245b0*/  SEL R20, R20, 0x978, P0 ;  /* 0x0000097814147807 */ /* 0x000fe20000000000 */
[----:B------:R-:W-:-:S03]  /*245c0*/  ULDC.64 UR4, c[0x0][0x208] ;  /* 0x0000820000047ab9 */ /* 0x000fc60000000a00 */
[----:B------:R-:W1:Y:S08]  /*245d0*/  LDC.64 R2, c[0x0][R20+0x220] ;  /* 0x0000880014027b82 */ /* 0x000e700000000a00 */
[----:B------:R-:W2:Y:S08]  /*245e0*/  LDC.64 R10, c[0x0][R20+0x218] ;  /* 0x00008600140a7b82 */ /* 0x000eb00000000a00 */
[----:B------:R-:W4:Y:S08]  /*245f0*/  LDC.64 R4, c[0x0][R20+0x228] ;  /* 0x00008a0014047b82 */ /* 0x000f300000000a00 */
[----:B------:R-:W5:Y:S08]  /*24600*/  @P1 LDC R14, c[0x0][0xbec] ;  /* 0x0002fb00ff0e1b82 */ /* 0x000f700000000800 */
[----:B------:R-:W4:Y:S08]  /*24610*/  LDC.64 R6, c[0x0][R20+0x210] ;  /* 0x0000840014067b82 */ /* 0x000f300000000a00 */
[----:B------:R-:W4:Y:S01]  /*24620*/  @P1 LDC R31, c[0x0][0xbf0] ;  /* 0x0002fc00ff1f1b82 */ /* 0x000f220000000800 */
[----:B-----5:R-:W-:-:S07]  /*24630*/  @P1 IMAD.HI.U32 R14, R35, R14, RZ ;  /* 0x0000000e230e1227 */ /* 0x020fce00078e00ff */
[----:B0-----:R-:W0:Y:S01]  /*24640*/  @!P0 LDC R8, c[0x0][0xb50] ;  /* 0x0002d400ff088b82 */ /* 0x001e220000000800 */
[----:B-1----:R-:W-:-:S07]  /*24650*/  IMAD R3, R3, R33, RZ ;  /* 0x0000002103037224 */ /* 0x002fce00078e02ff */
[----:B------:R-:W1:Y:S01]  /*24660*/  @!P0 LDC R9, c[0x0][0xb54] ;  /* 0x0002d500ff098b82 */ /* 0x000e620000000800 */
[----:B----4-:R-:W-:Y:S01]  /*24670*/  @P1 SHF.R.U32.HI R21, RZ, R31, R14 ;  /* 0x0000001fff151219 */ /* 0x010fe2000001160e */
[----:B------:R-:W-:Y:S02]  /*24680*/  IMAD R31, R2, R28, R3 ;  /* 0x0000001c021f7224 */ /* 0x000fe400078e0203 */
[-C--:B--2---:R-:W-:Y:S02]  /*24690*/  IMAD R29, R11, R12.reuse, RZ ;  /* 0x0000000c0b1d7224 */ /* 0x084fe400078e02ff */
[----:B------:R-:W-:Y:S01]  /*246a0*/  IMAD.WIDE.U32 R10, R10, R12, RZ ;  /* 0x0000000c0a0a7225 */ /* 0x000fe200078e00ff */
[----:B---3--:R-:W-:-:S03]  /*246b0*/  SEL R3, R30, RZ, P0 ;  /* 0x000000ff1e037207 */ /* 0x008fc60000000000 */
[----:B------:R-:W-:-:S04]  /*246c0*/  IMAD.WIDE.U32 R12, R2, R33, RZ ;  /* 0x00000021020c7225 */ /* 0x000fc800078e00ff */
[----:B------:R-:W-:Y:S01]  /*246d0*/  IMAD.IADD R29, R11, 0x1, R29 ;  /* 0x000000010b1d7824 */ /* 0x000fe200078e021d */
[----:B------:R-:W-:Y:S01]  /*246e0*/  IADD3 R10, P1, P3, R12, R10, R15 ;  /* 0x0000000a0c0a7210 */ /* 0x000fe20007b3e00f */
[----:B------:R-:W-:Y:S02]  /*246f0*/  IMAD.MOV R2, RZ, RZ, -R21 ;  /* 0x000000ffff027224 */ /* 0x000fe400078e0a15 */
[----:B------:R-:W-:Y:S02]  /*24700*/  IMAD.IADD R31, R13, 0x1, R31 ;  /* 0x000000010d1f7824 */ /* 0x000fe400078e021f */
        /* <DEDUP_REMOVED lines=12> */
[----:B0-----:R-:W-:Y:S01]  /*247d0*/  LEA R8, P0, R4, R8, 0x2 ;  /* 0x0000000804087211 */ /* 0x001fe200078010ff */
[----:B------:R-:W-:Y:S02]  /*247e0*/  IMAD.MOV.U32 R3, RZ, RZ, -0x800000 ;  /* 0xff800000ff037424 */ /* 0x000fe400078e00ff */
[----:B------:R-:W-:-:S05]  /*247f0*/  IMAD.IADD R2, R5, 0x1, R11 ;  /* 0x0000000105027824 */ /* 0x000fca00078e020b */
[----:B-1----:R-:W-:-:S05]  /*24800*/  LEA.HI.X R9, R4, R9, R2, 0x2, P0 ;  /* 0x0000000904097211 */ /* 0x002fca00000f1402 */
[----:B------:R1:W-:Y:S02]  /*24810*/  STG.E desc[UR4][R8.64], R3 ;  /* 0x0000000308007986 */ /* 0x0003e4000c101904 */
.L_x_1815:
[----:B------:R-:W-:Y:S05]  /*24820*/  BSYNC B1 ;  /* 0x0000000000017941 */ /* 0x000fea0003800000 */
.L_x_1814:
[----:B------:R-:W-:Y:S05]  /*24830*/  @P2 BRA `(.L_x_1810) ;  /* 0x0000000800502947 */ /* 0x000fea0003800000 */
[----:B01----:R-:W2:Y:S01]  /*24840*/  LDL.LU R3, [R1+0x40] ;  /* 0x0000400001037983 */ /* 0x003ea20000300800 */
[----:B------:R-:W-:Y:S01]  /*24850*/  ULDC.64 UR4, c[0x0][0xaa0] ;  /* 0x0002a80000047ab9 */ /* 0x000fe20000000a00 */
[----:B------:R-:W0:Y:S01]  /*24860*/  LDC R11, c[0x0][0xbe8] ;  /* 0x0002fa00ff0b7b82 */ /* 0x000e220000000800 */
[----:B------:R-:W-:Y:S01]  /*24870*/  ULDC.64 UR6, c[0x0][0xaf0] ;  /* 0x0002bc0000067ab9 */ /* 0x000fe20000000a00 */
[----:B------:R-:W3:Y:S04]  /*24880*/  LDL.LU R2, [R1+0x14] ;  /* 0x0000140001027983 */ /* 0x000ee80000300800 */
[----:B------:R-:W4:Y:S04]  /*24890*/  LDL R4, [R1+0x44] ;  /* 0x0000440001047983 */ /* 0x000f280000100800 */
[----:B------:R1:W5:Y:S04]  /*248a0*/  LDL R29, [R1+0x64] ;  /* 0x00006400011d7983 */ /* 0x0003680000100800 */
[----:B------:R1:W5:Y:S04]  /*248b0*/  LDL R21, [R1+0xc] ;  /* 0x00000c0001157983 */ /* 0x0003680000100800 */
[----:B------:R1:W5:Y:S04]  /*248c0*/  LDL R14, [R1+0x10] ;  /* 0x00001000010e7983 */ /* 0x0003680000100800 */
[----:B------:R1:W5:Y:S01]  /*248d0*/  LDL R20, [R1+0x60] ;  /* 0x0000600001147983 */ /* 0x0003620000100800 */
[----:B0-----:R-:W-:-:S13]  /*248e0*/  ISETP.NE.AND P0, PT, R11, 0x1, PT ;  /* 0x000000010b00780c */ /* 0x001fda0003f05270 */
[----:B------:R-:W0:Y:S08]  /*248f0*/  @P0 LDC R6, c[0x0][0xbec] ;  /* 0x0002fb00ff060b82 */ /* 0x000e300000000800 */
[----:B------:R-:W1:Y:S01]  /*24900*/  @P0 LDC R7, c[0x0][0xbf0] ;  /* 0x0002fc00ff070b82 */ /* 0x000e620000000800 */
[----:B------:R-:W-:Y:S01]  /*24910*/  BSSY B1, `(.L_x_1816) ;  /* 0x0000041000017945 */ /* 0x000fe20003800000 */
[----:B--2---:R-:W-:-:S02]  /*24920*/  IMAD.MOV.U32 R10, RZ, RZ, R3 ;  /* 0x000000ffff0a7224 */ /* 0x004fc400078e0003 */
[----:B---3--:R-:W-:Y:S02]  /*24930*/  IMAD.MOV.U32 R8, RZ, RZ, R2 ;  /* 0x000000ffff087224 */ /* 0x008fe400078e0002 */
[----:B------:R-:W-:Y:S02]  /*24940*/  IMAD R2, R24, UR4, RZ ;  /* 0x0000000418027c24 */ /* 0x000fe4000f8e02ff */
[----:B------:R2:W5:Y:S01]  /*24950*/  LDL R24, [R1+0x48] ;  /* 0x0000480001187983 */ /* 0x0005620000100800 */
[----:B----4-:R-:W-:Y:S02]  /*24960*/  IMAD R4, R4, 0x20, R23 ;  /* 0x0000002004047824 */ /* 0x010fe400078e0217 */
[C---:B------:R-:W-:Y:S02]  /*24970*/  IMAD R5, R15.reuse, UR5, R2 ;  /* 0x000000050f057c24 */ /* 0x040fe4000f8e0202 */
[----:B------:R-:W-:Y:S01]  /*24980*/  IMAD.WIDE.U32 R2, R15, UR4, RZ ;  /* 0x000000040f027c25 */ /* 0x000fe2000f8e00ff */
[----:B------:R-:W-:-:S03]  /*24990*/  ULDC.64 UR4, c[0x0][0xae8] ;  /* 0x0002ba0000047ab9 */ /* 0x000fc60000000a00 */
[----:B------:R-:W-:Y:S02]  /*249a0*/  IMAD.IADD R9, R8, 0x1, R4 ;  /* 0x0000000108097824 */ /* 0x000fe400078e0204 */
[----:B------:R-:W-:Y:S02]  /*249b0*/  IMAD.IADD R3, R3, 0x1, R5 ;  /* 0x0000000103037824 */ /* 0x000fe400078e0205 */
[----:B0-----:R-:W-:-:S04]  /*249c0*/  @P0 IMAD.HI.U32 R4, R9, R6, RZ ;  /* 0x0000000609040227 */ /* 0x001fc800078e00ff */
[----:B------:R-:W-:-:S04]  /*249d0*/  IMAD.WIDE.U32 R2, R10, UR4, R2 ;  /* 0x000000040a027c25 */ /* 0x000fc8000f8e0002 */
[----:B------:R-:W-:Y:S01]  /*249e0*/  IMAD.MOV.U32 R5, RZ, RZ, R9 ;  /* 0x000000ffff057224 */ /* 0x000fe200078e0009 */
[----:B-1----:R-:W-:Y:S01]  /*249f0*/  @P0 SHF.R.U32.HI R5, RZ, R7, R4 ;  /* 0x00000007ff050219 */ /* 0x002fe20000011604 */
[----:B------:R-:W-:Y:S02]  /*24a00*/  IMAD R6, R28, UR6, RZ ;  /* 0x000000061c067c24 */ /* 0x000fe4000f8e02ff */
[----:B------:R-:W-:Y:S01]  /*24a10*/  IMAD R3, R10, UR5, R3 ;  /* 0x000000050a037c24 */ /* 0x000fe2000f8e0203 */
[----:B------:R-:W-:Y:S01]  /*24a20*/  SHF.R.S32.HI R4, RZ, 0x1f, R5 ;  /* 0x0000001fff047819 */ /* 0x000fe20000011405 */
[C---:B------:R-:W-:Y:S01]  /*24a30*/  IMAD R7, R33.reuse, UR7, R6 ;  /* 0x0000000721077c24 */ /* 0x040fe2000f8e0206 */
[----:B------:R-:W-:Y:S01]  /*24a40*/  ULDC.64 UR4, c[0x0][0xae0] ;  /* 0x0002b80000047ab9 */ /* 0x000fe20000000a00 */
[----:B------:R-:W-:-:S04]  /*24a50*/  IMAD.WIDE.U32 R2, R33, UR6, R2 ;  /* 0x0000000621027c25 */ /* 0x000fc8000f8e0002 */
[----:B------:R-:W-:Y:S02]  /*24a60*/  IMAD.MOV R6, RZ, RZ, -R5 ;  /* 0x000000ffff067224 */ /* 0x000fe400078e0a05 */
[----:B------:R-:W-:Y:S02]  /*24a70*/  IMAD.IADD R3, R3, 0x1, R7 ;  /* 0x0000000103037824 */ /* 0x000fe400078e0207 */
[----:B------:R-:W-:Y:S02]  /*24a80*/  IMAD R4, R4, UR4, RZ ;  /* 0x0000000404047c24 */ /* 0x000fe4000f8e02ff */
[----:B------:R-:W-:Y:S02]  /*24a90*/  IMAD R7, R11, R6, R9 ;  /* 0x000000060b077224 */ /* 0x000fe400078e0209 */
[C---:B------:R-:W-:Y:S02]  /*24aa0*/  IMAD R9, R5.reuse, UR5, R4 ;  /* 0x0000000505097c24 */ /* 0x040fe4000f8e0204 */
[----:B------:R-:W-:Y:S01]  /*24ab0*/  IMAD.WIDE.U32 R2, R5, UR4, R2 ;  /* 0x0000000405027c25 */ /* 0x000fe2000f8e0002 */
[----:B------:R-:W-:Y:S01]  /*24ac0*/  SHF.R.S32.HI R4, RZ, 0x1f, R7 ;  /* 0x0000001fff047819 */ /* 0x000fe20000011407 */
[----:B------:R-:W-:-:S02]  /*24ad0*/  ULDC.64 UR4, c[0x0][0xad8] ;  /* 0x0002b60000047ab9 */ /* 0x000fc40000000a00 */
[----:B------:R-:W-:Y:S02]  /*24ae0*/  IMAD.IADD R3, R3, 0x1, R9 ;  /* 0x0000000103037824 */ /* 0x000fe400078e0209 */
[----:B------:R-:W-:Y:S02]  /*24af0*/  IMAD R4, R4, UR4, RZ ;  /* 0x0000000404047c24 */ /* 0x000fe4000f8e02ff */
[----:B------:R-:W-:Y:S02]  /*24b00*/  IMAD.IADD R12, R23, 0x1, R8 ;  /* 0x00000001170c7824 */ /* 0x000fe400078e0208 */
[----:B------:R-:W-:Y:S02]  /*24b10*/  IMAD R13, R0, R11, RZ ;  /* 0x0000000b000d7224 */ /* 0x000fe400078e02ff */
[C---:B------:R-:W-:Y:S02]  /*24b20*/  IMAD R5, R7.reuse, UR5, R4 ;  /* 0x0000000507057c24 */ /* 0x040fe4000f8e0204 */
[----:B------:R-:W-:Y:S01]  /*24b30*/  IMAD.WIDE.U32 R2, R7, UR4, R2 ;  /* 0x0000000407027c25 */ /* 0x000fe2000f8e0002 */
[----:B------:R-:W-:Y:S01]  /*24b40*/  ISETP.GE.AND P2, PT, R12, R13, PT ;  /* 0x0000000d0c00720c */ /* 0x000fe20003f46270 */
[----:B------:R-:W-:-:S02]  /*24b50*/  ULDC.64 UR4, c[0x0][0xa80] ;  /* 0x0002a00000047ab9 */ /* 0x000fc40000000a00 */
[----:B------:R-:W-:Y:S01]  /*24b60*/  IMAD.IADD R3, R3, 0x1, R5 ;  /* 0x0000000103037824 */ /* 0x000fe200078e0205 */
[----:B------:R-:W-:Y:S01]  /*24b70*/  LEA R10, P3, R2, UR4, 0x1 ;  /* 0x00000004020a7c11 */ /* 0x000fe2000f8608ff */
[----:B------:R-:W-:-:S03]  /*24b80*/  VIADD R0, R12, 0x20 ;  /* 0x000000200c007836 */ /* 0x000fc60000000000 */
[----:B------:R-:W-:Y:S02]  /*24b90*/  LEA.HI.X R11, R2, UR5, R3, 0x1, P3 ;  /* 0x00000005020b7c11 */ /* 0x000fe400098f0c03 */
[-C--:B------:R-:W-:Y:S01]  /*24ba0*/  ISETP.GE.AND P1, PT, R0, R13.reuse, PT ;  /* 0x0000000d0000720c */ /* 0x080fe20003f26270 */
[----:B------:R-:W-:Y:S01]  /*24bb0*/  VIADD R0, R12, 0x40 ;  /* 0x000000400c007836 */ /* 0x000fe20000000000 */
[----:B------:R2:W0:Y:S04]  /*24bc0*/  SHFL.IDX PT, R8, R10, RZ, 0x181f ;  /* 0x00181fff0a087589 */ /* 0x00042800000e0000 */
[----:B------:R2:W1:Y:S01]  /*24bd0*/  SHFL.IDX PT, R9, R11, RZ, 0x181f ;  /* 0x00181fff0b097589 */ /* 0x00046200000e0000 */
[----:B------:R-:W-:Y:S01]  /*24be0*/  ISETP.GE.AND P0, PT, R0, R13, PT ;  /* 0x0000000d0000720c */ /* 0x000fe20003f06270 */
[----:B------:R-:W-:-:S12]  /*24bf0*/  @P2 BRA `(.L_x_1817) ;  /* 0x0000000000482947 */ /* 0x000fd80003800000 */
[----:B------:R-:W-:Y:S01]  /*24c00*/  ULDC UR4, c[0x0][0xac8] ;  /* 0x0002b20000047ab9 */ /* 0x000fe20000000800 */
[----:B------:R-:W-:Y:S01]  /*24c10*/  ULDC.64 UR6, c[0x0][0x208] ;  /* 0x0000820000067ab9 */ /* 0x000fe20000000a00 */
[----:B------:R-:W-:Y:S02]  /*24c20*/  ISETP.GE.AND P5, PT, R18, UR4, PT ;  /* 0x0000000412007c0c */ /* 0x000fe4000bfa6270 */
[----:B-----5:R-:W-:Y:S02]  /*24c30*/  ISETP.GE.AND P3, PT, R21, UR4, PT ;  /* 0x0000000415007c0c */ /* 0x020fe4000bf66270 */
[----:B------:R-:W-:Y:S02]  /*24c40*/  ISETP.GE.AND P2, PT, R14, UR4, PT ;  /* 0x000000040e007c0c */ /* 0x000fe4000bf46270 */
[----:B------:R-:W-:-:S07]  /*24c50*/  ISETP.GE.AND P4, PT, R221, UR4, PT ;  /* 0x00000004dd007c0c */ /* 0x000fce000bf86270 */
[----:B0-----:R-:W-:-:S04]  /*24c60*/  @!P5 LEA R6, P6, R18, R8, 0x1 ;  /* 0x000000081206d211 */ /* 0x001fc800078c08ff */
[-C--:B-1----:R-:W-:Y:S02]  /*24c70*/  @!P5 LEA.HI.X R7, R18, R9.reuse, R19, 0x1, P6 ;  /* 0x000000091207d211 */ /* 0x082fe400030f0c13 */
[CC--:B------:R-:W-:Y:S01]  /*24c80*/  @!P3 LEA R4, P6, R21.reuse, R8.reuse, 0x1 ;  /* 0x000000081504b211 */ /* 0x0c0fe200078c08ff */
[----:B------:R-:W-:Y:S02]  /*24c90*/  @!P4 IMAD.SHL.U32 R15, R24, 0x8, RZ ;  /* 0x00000008180fc824 */ /* 0x000fe400078e00ff */
[----:B------:R3:W-:Y:S01]  /*24ca0*/  @!P5 ST.E.128 desc[UR6][R6.64], RZ ;  /* 0x000000ff0600d985 */ /* 0x0007e2000c101d06 */
[----:B------:R-:W-:Y:S02]  /*24cb0*/  @!P3 LEA.HI.X R5, R21, R9, R29, 0x1, P6 ;  /* 0x000000091505b211 */ /* 0x000fe400030f0c1d */
[----:B------:R-:W-:-:S04]  /*24cc0*/  @!P2 LEA R2, P6, R14, R8, 0x1 ;  /* 0x000000080e02a211 */ /* 0x000fc800078c08ff */
[----:B------:R-:W-:Y:S01]  /*24cd0*/  @!P2 LEA.HI.X R3, R14, R9, R20, 0x1, P6 ;  /* 0x000000090e03a211 */ /* 0x000fe200030f0c14 */
[----:B------:R-:W-:-:S05]  /*24ce0*/  @!P4 IMAD.WIDE R8, R15, 0x2, R8 ;  /* 0x000000020f08c825 */ /* 0x000fca00078e0208 */
[----:B------:R3:W-:Y:S04]  /*24cf0*/  @!P4 ST.E.128 desc[UR6][R8.64], RZ ;  /* 0x000000ff0800c985 */ /* 0x0007e8000c101d06 */
[----:B------:R3:W-:Y:S04]  /*24d00*/  @!P3 ST.E.128 desc[UR6][R4.64], RZ ;  /* 0x000000ff0400b985 */ /* 0x0007e8000c101d06 */
[----:B------:R3:W-:Y:S02]  /*24d10*/  @!P2 ST.E.128 desc[UR6][R2.64], RZ ;  /* 0x000000ff0200a985 */ /* 0x0007e4000c101d06 */
.L_x_1817:
[----:B------:R-:W-:Y:S05]  /*24d20*/  BSYNC B1 ;  /* 0x0000000000017941 */ /* 0x000fea0003800000 */
.L_x_1816:
[----:B-1-3--:R1:W3:Y:S01]  /*24d30*/  SHFL.IDX PT, R9, R11, 0x1, 0x181f ;  /* 0x00381f000b097f89 */ /* 0x00a2e200000e0000 */
[----:B------:R-:W-:Y:S03]  /*24d40*/  BSSY B1, `(.L_x_1818) ;  /* 0x0000015000017945 */ /* 0x000fe60003800000 */
[----:B0-----:R1:W0:Y:S01]  /*24d50*/  SHFL.IDX PT, R8, R10, 0x1, 0x181f ;  /* 0x00381f000a087f89 */ /* 0x00122200000e0000 */
[----:B------:R-:W-:Y:S05]  /*24d60*/  @P1 BRA `(.L_x_1819) ;  /* 0x0000000000481947 */ /* 0x000fea0003800000 */
[----:B------:R-:W-:Y:S01]  /*24d70*/  ULDC UR4, c[0x0][0xac8] ;  /* 0x0002b20000047ab9 */ /* 0x000fe20000000800 */
[----:B------:R-:W-:Y:S01]  /*24d80*/  ULDC.64 UR6, c[0x0][0x208] ;  /* 0x0000820000067ab9 */ /* 0x000fe20000000a00 */
[----:B------:R-:W-:Y:S02]  /*24d90*/  ISETP.GE.AND P4, PT, R18, UR4, PT ;  /* 0x0000000412007c0c */ /* 0x000fe4000bf86270 */
[----:B-----5:R-:W-:Y:S02]  /*24da0*/  ISETP.GE.AND P2, PT, R21, UR4, PT ;  /* 0x0000000415007c0c */ /* 0x020fe4000bf46270 */
[----:B------:R-:W-:Y:S02]  /*24db0*/  ISETP.GE.AND P1, PT, R14, UR4, PT ;  /* 0x000000040e007c0c */ /* 0x000fe4000bf26270 */
[----:B------:R-:W-:-:S07]  /*24dc0*/  ISETP.GE.AND P3, PT, R221, UR4, PT ;  /* 0x00000004dd007c0c */ /* 0x000fce000bf66270 */
[CC--:B0-----:R-:W-:Y:S02]  /*24dd0*/  @!P4 LEA R6, P6, R18.reuse, R8.reuse, 0x1 ;  /* 0x000000081206c211 */ /* 0x0c1fe400078c08ff */
[CC--:B------:R-:W-:Y:S02]  /*24de0*/  @!P2 LEA R4, P5, R21.reuse, R8.reuse, 0x1 ;  /* 0x000000081504a211 */ /* 0x0c0fe400078a08ff */
[-C--:B---3--:R-:W-:Y:S02]  /*24df0*/  @!P4 LEA.HI.X R7, R18, R9.reuse, R19, 0x1, P6 ;  /* 0x000000091207c211 */ /* 0x088fe400030f0c13 */
[----:B------:R-:W-:Y:S01]  /*24e00*/  @!P1 LEA R2, P6, R14, R8, 0x1 ;  /* 0x000000080e029211 */ /* 0x000fe200078c08ff */
[----:B------:R-:W-:Y:S01]  /*24e10*/  @!P3 IMAD.SHL.U32 R15, R24, 0x8, RZ ;  /* 0x00000008180fb824 */ /* 0x000fe200078e00ff */
[-C--:B------:R-:W-:Y:S01]  /*24e20*/  @!P2 LEA.HI.X R5, R21, R9.reuse, R29, 0x1, P5 ;  /* 0x000000091505a211 */ /* 0x080fe200028f0c1d */
[----:B------:R4:W-:Y:S01]  /*24e30*/  @!P4 ST.E.128 desc[UR6][R6.64], RZ ;  /* 0x000000ff0600c985 */ /* 0x0009e2000c101d06 */
[----:B------:R-:W-:Y:S01]  /*24e40*/  @!P1 LEA.HI.X R3, R14, R9, R20, 0x1, P6 ;  /* 0x000000090e039211 */ /* 0x000fe200030f0c14 */
[----:B------:R-:W-:-:S05]  /*24e50*/  @!P3 IMAD.WIDE R8, R15, 0x2, R8 ;  /* 0x000000020f08b825 */ /* 0x000fca00078e0208 */
[----:B------:R4:W-:Y:S04]  /*24e60*/  @!P3 ST.E.128 desc[UR6][R8.64], RZ ;  /* 0x000000ff0800b985 */ /* 0x0009e8000c101d06 */
[----:B------:R4:W-:Y:S04]  /*24e70*/  @!P2 ST.E.128 desc[UR6][R4.64], RZ ;  /* 0x000000ff0400a985 */ /* 0x0009e8000c101d06 */
[----:B------:R4:W-:Y:S02]  /*24e80*/  @!P1 ST.E.128 desc[UR6][R2.64], RZ ;  /* 0x000000ff02009985 */ /* 0x0009e4000c101d06 */
.L_x_1819:
[----:B------:R-:W-:Y:S05]  /*24e90*/  BSYNC B1 ;  /* 0x0000000000017941 */ /* 0x000fea0003800000 */
.L_x_1818:
[----:B---34-:R3:W4:Y:S01]  /*24ea0*/  SHFL.IDX PT, R9, R11, 0x2, 0x181f ;  /* 0x00581f000b097f89 */ /* 0x01872200000e0000 */
        /* <DEDUP_REMOVED lines=9> */
[-C--:B0-----:R-:W-:Y:S02]  /*24f40*/  @!P3 LEA R6, P0, R18, R8.reuse, 0x1 ;  /* 0x000000081206b211 */ /* 0x081fe400078008ff */
[CC--:B------:R-:W-:Y:S02]  /*24f50*/  @!P5 LEA R4, P1, R21.reuse, R8.reuse, 0x1 ;  /* 0x000000081504d211 */ /* 0x0c0fe400078208ff */
[----:B------:R-:W-:Y:S02]  /*24f60*/  @!P6 LEA R2, P2, R14, R8, 0x1 ;  /* 0x000000080e02e211 */ /* 0x000fe400078408ff */
[----:B------:R-:W-:Y:S01]  /*24f70*/  @!P4 IMAD.SHL.U32 R15, R24, 0x8, RZ ;  /* 0x00000008180fc824 */ /* 0x000fe200078e00ff */
[-C--:B----4-:R-:W-:Y:S02]  /*24f80*/  @!P3 LEA.HI.X R7, R18, R9.reuse, R19, 0x1, P0 ;  /* 0x000000091207b211 */ /* 0x090fe400000f0c13 */
[-C--:B------:R-:W-:Y:S02]  /*24f90*/  @!P5 LEA.HI.X R5, R21, R9.reuse, R29, 0x1, P1 ;  /* 0x000000091505d211 */ /* 0x080fe400008f0c1d */
[----:B------:R-:W-:Y:S01]  /*24fa0*/  @!P6 LEA.HI.X R3, R14, R9, R20, 0x1, P2 ;  /* 0x000000090e03e211 */ /* 0x000fe200010f0c14 */
[----:B------:R-:W-:Y:S01]  /*24fb0*/  @!P4 IMAD.WIDE R8, R15, 0x2, R8 ;  /* 0x000000020f08c825 */ /* 0x000fe200078e0208 */
[----:B------:R0:W-:Y:S04]  /*24fc0*/  @!P3 ST.E.128 desc[UR6][R6.64], RZ ;  /* 0x000000ff0600b985 */ /* 0x0001e8000c101d06 */
[----:B------:R0:W-:Y:S04]  /*24fd0*/  @!P4 ST.E.128 desc[UR6][R8.64], RZ ;  /* 0x000000ff0800c985 */ /* 0x0001e8000c101d06 */
[----:B------:R0:W-:Y:S04]  /*24fe0*/  @!P5 ST.E.128 desc[UR6][R4.64], RZ ;  /* 0x000000ff0400d985 */ /* 0x0001e8000c101d06 */
[----:B------:R0:W-:Y:S02]  /*24ff0*/  @!P6 ST.E.128 desc[UR6][R2.64], RZ ;  /* 0x000000ff0200e985 */ /* 0x0001e4000c101d06 */
.L_x_1821:
[----:B------:R-:W-:Y:S05]  /*25000*/  BSYNC B1 ;  /* 0x0000000000017941 */ /* 0x000fea0003800000 */
.L_x_1820:
[----:B------:R-:W-:Y:S01]  /*25010*/  VIADD R0, R12, 0x60 ;  /* 0x000000600c007836 */ /* 0x000fe20000000000 */
[----:B0---4-:R0:W4:Y:S04]  /*25020*/  SHFL.IDX PT, R9, R11, 0x3, 0x181f ;  /* 0x00781f000b097f89 */ /* 0x01112800000e0000 */
[----:B------:R-:W-:Y:S01]  /*25030*/  ISETP.GE.AND P0, PT, R0, R13, PT ;  /* 0x0000000d0000720c */ /* 0x000fe20003f06270 */
[----:B------:R0:W0:-:S12]  /*25040*/  SHFL.IDX PT, R8, R10, 0x3, 0x181f ;  /* 0x00781f000a087f89 */ /* 0x00001800000e0000 */
        /* <DEDUP_REMOVED lines=10> */
[----:B-123--:R-:W-:Y:S01]  /*250f0*/  @!P4 IMAD.SHL.U32 R11, R24, 0x8, RZ ;  /* 0x00000008180bc824 */ /* 0x00efe200078e00ff */
        /* <DEDUP_REMOVED lines=8> */
.L_x_1810:
[----:B------:R-:W-:Y:S05]  /*25180*/  BSYNC B0 ;  /* 0x0000000000007941 */ /* 0x000fea0003800000 */
.L_x_1800:
[----:B------:R-:W-:Y:S02]  /*25190*/  ULDC UR4, c[0x0][0xc3c] ;  /* 0x00030f0000047ab9 */ /* 0x000fe40000000800 */
[----:B------:R-:W-:-:S13]  /*251a0*/  ISETP.GE.AND P0, PT, R27, UR4, PT ;  /* 0x000000041b007c0c */ /* 0x000fda000bf06270 */
[----:B------:R-:W-:Y:S05]  /*251b0*/  @!P0 BRA `(.L_x_1822) ;  /* 0xfffffdc400d88947 */ /* 0x000fea000383ffff */
[----:B------:R-:W-:Y:S05]  /*251c0*/  BRA `(.L_x_1526) ;  /* 0x000000a000a47947 */ /* 0x000fea0003800000 */
.L_x_1524:
        /* <DEDUP_REMOVED lines=20> */
.L_x_1823:
        /* <DEDUP_REMOVED lines=44> */
.L_x_1827:
        /* <DEDUP_REMOVED lines=40> */
.L_x_1825:
        /* <DEDUP_REMOVED lines=12> */
.L_x_1828:
        /* <DEDUP_REMOVED lines=63> */
.L_x_1829:
        /* <DEDUP_REMOVED lines=62> */
.L_x_1830:
[----:B01----:R-:W-:-:S05]  /*260e0*/  LOP3.LUT R3, RZ, R2, RZ, 0x33, !PT ;  /* 0x00000002ff037212 */ /* 0x003fca00078e33ff */
[----:B------:R-:W-:-:S05]  /*260f0*/  IMAD.IADD R2, R4, 0x1, R3 ;  /* 0x0000000104027824 */ /* 0x000fca00078e0203 */
[----:B------:R1:W-:Y:S01]  /*26100*/  STL [R1+0x4], R2 ;  /* 0x0000040201007387 */ /* 0x0003e20000100800 */
[----:B------:R-:W-:Y:S05]  /*26110*/  BRA `(.L_x_1831) ;  /* 0x0000000000107947 */ /* 0x000fea0003800000 */
.L_x_1826:
[----:B------:R-:W-:Y:S01]  /*26120*/  IMAD.U32 R2, RZ, RZ, UR6 ;  /* 0x00000006ff027e24 */ /* 0x000fe2000f8e00ff */
[----:B------:R0:W-:Y:S04]  /*26130*/  STL [R1+0x4], RZ ;  /* 0x000004ff01007387 */ /* 0x0001e80000100800 */
[----:B------:R0:W-:Y:S04]  /*26140*/  STL [R1+0x8], RZ ;  /* 0x000008ff01007387 */ /* 0x0001e80000100800 */
[----:B------:R0:W-:Y:S02]  /*26150*/  STL [R1], R2 ;  /* 0x0000000201007387 */ /* 0x0001e40000100800 */
.L_x_1831:
        /* <DEDUP_REMOVED lines=10> */
.L_x_1824:
        /* <DEDUP_REMOVED lines=8> */
[----:B------:R-:W3:Y:S01]  /*26280*/  S2UR UR5, SR_CgaCtaId ;  /* 0x00000000000579c3 */ /* 0x000ee20000008800 */
        /* <DEDUP_REMOVED lines=28> */
.L_x_2009:
[----:B--2---:R-:W2:Y:S01]  /*26450*/  LDL R14, [R1+0xc] ;  /* 0x00000c00010e7983 */ /* 0x004ea20000100800 */
[----:B------:R-:W-:Y:S05]  /*26460*/  YIELD ;  /* 0x0000000000007946 */ /* 0x000fea0003800000 */
[----:B------:R-:W-:Y:S01]  /*26470*/  ULDC.64 UR4, c[0x0][0xa28] ;  /* 0x00028a0000047ab9 */ /* 0x000fe20000000a00 */
[----:B-1----:R-:W-:Y:S02]  /*26480*/  CS2R R6, SRZ ;  /* 0x0000000000067805 */ /* 0x002fe4000001ff00 */
[----:B------:R-:W-:Y:S01]  /*26490*/  ISETP.NE.U32.AND P0, PT, RZ, UR4, PT ;  /* 0x00000004ff007c0c */ /* 0x000fe2000bf05070 */
[----:B------:R-:W1:Y:S01]  /*264a0*/  LDC.64 R12, c[0x0][0xa00] ;  /* 0x00028000ff0c7b82 */ /* 0x000e620000000a00 */
[----:B------:R-:W-:Y:S01]  /*264b0*/  ULDC.64 UR10, c[0x0][0x208] ;  /* 0x00008200000a7ab9 */ /* 0x000fe20000000a00 */
[----:B------:R-:W-:Y:S01]  /*264c0*/  ULDC.64 UR6, c[0x0][0xa08] ;  /* 0x0002820000067ab9 */ /* 0x000fe20000000a00 */
[----:B------:R-:W-:Y:S01]  /*264d0*/  ISETP.NE.AND.EX P0, PT, RZ, UR5, PT, P0 ;  /* 0x00000005ff007c0c */ /* 0x000fe2000bf05300 */
[----:B------:R-:W-:Y:S01]  /*264e0*/  ULDC.64 UR4, c[0x0][0xa18] ;  /* 0x0002860000047ab9 */ /* 0x000fe20000000a00 */
[----:B------:R-:W-:-:S03]  /*264f0*/  ULDC.64 UR8, c[0x0][0xa10] ;  /* 0x0002840000087ab9 */ /* 0x000fc60000000a00 */
[----:B0-----:R-:W0:Y:S08]  /*26500*/  LDC.64 R4, c[0x0][0xa08] ;  /* 0x00028200ff047b82 */ /* 0x001e300000000a00 */
[----:B------:R-:W2:Y:S02]  /*26510*/  @P0 LDC.64 R2, c[0x0][0xa28] ;  /* 0x00028a00ff020b82 */ /* 0x000ea40000000a00 */
[----:B--2---:R-:W-:-:S05]  /*26520*/  @P0 IMAD.WIDE R2, R14, 0x4, R2 ;  /* 0x000000040e020825 */ /* 0x004fca00078e0202 */
[----:B------:R2:W5:Y:S01]  /*26530*/  @P0 LDG.E R6, desc[UR10][R2.64] ;  /* 0x0000000a02060981 */ /* 0x000562000c1e1900 */
[----:B------:R-:W-:Y:S01]  /*26540*/  ISETP.NE.U32.AND P0, PT, RZ, UR4, PT ;  /* 0x00000004ff007c0c */ /* 0x000fe2000bf05070 */
[----:B-1----:R-:W-:Y:S01]  /*26550*/  IMAD.WIDE R12, R14, 0x4, R12 ;  /* 0x000000040e0c7825 */ /* 0x002fe200078e020c */
[----:B------:R-:W-:Y:S02]  /*26560*/  ISETP.NE.U32.AND P2, PT, RZ, UR6, PT ;  /* 0x00000006ff007c0c */ /* 0x000fe4000bf45070 */
[----:B------:R-:W-:Y:S01]  /*26570*/  ISETP.NE.AND.EX P0, PT, RZ, UR5, PT, P0 ;  /* 0x00000005ff007c0c */ /* 0x000fe2000bf05300 */
[----:B------:R-:W-:Y:S01]  /*26580*/  ULDC.64 UR4, c[0x0][0xa00] ;  /* 0x0002800000047ab9 */ /* 0x000fe20000000a00 */
[----:B------:R-:W-:Y:S01]  /*26590*/  ISETP.NE.U32.AND P4, PT, RZ, UR8, PT ;  /* 0x00000008ff007c0c */ /* 0x000fe2000bf85070 */
[----:B------:R-:W-:Y:S01]  /*265a0*/  IMAD.MOV.U32 R8, RZ, RZ, RZ ;  /* 0x000000ffff087224 */ /* 0x000fe200078e00ff */
[----:B------:R-:W-:Y:S01]  /*265b0*/  ISETP.NE.U32.AND P1, PT, RZ, UR4, PT ;  /* 0x00000004ff007c0c */ /* 0x000fe2000bf25070 */
[----:B--2---:R-:W1:Y:S01]  /*265c0*/  LDC.64 R2, c[0x0][0xa10] ;  /* 0x00028400ff027b82 */ /* 0x004e620000000a00 */
[----:B------:R-:W-:-:S02]  /*265d0*/  IMAD.MOV.U32 R0, RZ, RZ, RZ ;  /* 0x000000ffff007224 */ /* 0x000fc400078e00ff */
[----:B------:R-:W-:Y:S01]  /*265e0*/  ISETP.NE.AND.EX P3, PT, RZ, UR5, PT, P1 ;  /* 0x00000005ff007c0c */ /* 0x000fe2000bf65310 */
[----:B0-----:R-:W-:-:S04]  /*265f0*/  IMAD.WIDE R4, R14, 0x4, R4 ;  /* 0x000000040e047825 */ /* 0x001fc800078e0204 */
[----:B------:R-:W0:Y:S01]  /*26600*/  @P0 LDC.64 R10, c[0x0][0xa18] ;  /* 0x00028600ff0a0b82 */ /* 0x000e220000000a00 */
[----:B------:R-:W-:Y:S01]  /*26610*/  ULDC UR4, c[0x0][0x288] ;  /* 0x0000a20000047ab9 */ /* 0x000fe20000000800 */
[----:B------:R-:W-:Y:S02]  /*26620*/  ISETP.NE.AND.EX P1, PT, RZ, UR7, PT, P2 ;  /* 0x00000007ff007c0c */ /* 0x000fe4000bf25320 */
[----:B------:R-:W-:-:S04]  /*26630*/  ISETP.NE.AND.EX P2, PT, RZ, UR9, PT, P4 ;  /* 0x00000009ff007c0c */ /* 0x000fc8000bf45340 */
[----:B------:R-:W2:Y:S07]  /*26640*/  @P3 LDG.E R7, desc[UR10][R12.64] ;  /* 0x0000000a0c073981 */ /* 0x000eae000c1e1900 */
[----:B------:R3:W5:Y:S01]  /*26650*/  @P1 LDG.E R8, desc[UR10][R4.64] ;  /* 0x0000000a04081981 */ /* 0x000762000c1e1900 */
[----:B-1----:R-:W-:-:S05]  /*26660*/  IMAD.WIDE R2, R14, 0x4, R2 ;  /* 0x000000040e027825 */ /* 0x002fca00078e0202 */
[----:B------:R3:W5:Y:S01]  /*26670*/  @P2 LDG.E R0, desc[UR10][R2.64] ;  /* 0x0000000a02002981 */ /* 0x000762000c1e1900 */
[----:B0-----:R-:W-:-:S03]  /*26680*/  @P0 IMAD.WIDE R10, R14, 0x4, R10 ;  /* 0x000000040e0a0825 */ /* 0x001fc600078e020a */
[----:B--2---:R0:W-:Y:S02]  /*26690*/  STL [R1+0x48], R7 ;  /* 0x0000480701007387 */ /* 0x0041e40000100800 */
[----:B0-----:R-:W-:Y:S01]  /*266a0*/  IMAD.U32 R7, RZ, RZ, UR4 ;  /* 0x00000004ff077e24 */ /* 0x001fe2000f8e00ff */
[----:B------:R-:W-:-:S05]  /*266b0*/  ULDC.64 UR4, c[0x0][0x418] ;  /* 0x0001060000047ab9 */ /* 0x000fca0000000a00 */
[----:B------:R-:W2:Y:S01]  /*266c0*/  @P0 LDG.E R7, desc[UR10][R10.64] ;  /* 0x0000000a0a070981 */ /* 0x000ea2000c1e1900 */
[----:B------:R-:W-:-:S03]  /*266d0*/  UISETP.NE.U32.AND UP0, UPT, UR4, URZ, UPT ;  /* 0x0000003f0400728c */ /* 0x000fc6000bf05070 */
[----:B------:R-:W-:Y:S01]  /*266e0*/  ULDC UR4, c[0x0][0x424] ;  /* 0x0001090000047ab9 */ /* 0x000fe20000000800 */
[----:B------:R-:W-:-:S03]  /*266f0*/  UISETP.NE.AND.EX UP0, UPT, UR5, URZ, UPT, UP0 ;  /* 0x0000003f0500728c */ /* 0x000fc6000bf05300 */
[----:B------:R-:W-:Y:S01]  /*26700*/  ULDC UR5, c[0x0][0x2f0] ;  /* 0x0000bc0000057ab9 */ /* 0x000fe20000000800 */
[----:B------:R-:W-:Y:S01]  /*26710*/  USEL UR4, UR4, 0x1, UP0 ;  /* 0x0000000104047887 */ /* 0x000fe20008000000 */
[----:B--2---:R0:W-:Y:S04]  /*26720*/  STL [R1+0x3c], R7 ;  /* 0x00003c0701007387 */ /* 0x0041e80000100800 */
[----:B------:R3:W5:Y:S01]  /*26730*/  LDL R15, [R1+0x3c] ;  /* 0x00003c00010f7983 */ /* 0x0007620000100800 */
[----:B------:R-:W-:-:S03]  /*26740*/  UIMAD UR4, UR4, UR5, URZ ;  /* 0x00000005040472a4 */ /* 0x000fc6000f8e023f */
[----:B------:R-:W-:Y:S02]  /*26750*/  ULDC UR5, c[0x0][0x348] ;  /* 0x0000d20000057ab9 */ /* 0x000fe40000000800 */
[----:B------:R-:W-:Y:S02]  /*26760*/  IMAD.U32 R10, RZ, RZ, UR5 ;  /* 0x00000005ff0a7e24 */ /* 0x000fe4000f8e00ff */
[----:B0-----:R-:W-:Y:S01]  /*26770*/  IMAD.U32 R7, RZ, RZ, UR4 ;  /* 0x00000004ff077e24 */ /* 0x001fe2000f8e00ff */
[----:B---3--:R-:W-:Y:S06]  /*26780*/  @P0 BRA `(.L_x_1833) ;  /* 0x0000000000180947 */ /* 0x008fec0003800000 */
[----:B------:R-:W-:Y:S05]  /*26790*/  @!P3 BRA `(.L_x_1833) ;  /* 0x000000000014b947 */ /* 0x000fea0003800000 */
[----:B------:R-:W-:Y:S02]  /*267a0*/  ULDC.64 UR4, c[0x0][0x208] ;  /* 0x0000820000047ab9 */ /* 0x000fe40000000a00 */
[----:B------:R-:W2:Y:S04]  /*267b0*/  LDG.E R9, desc[UR4][R12.64] ;  /* 0x000000040c097981 */ /* 0x000ea8000c1e1900 */
[----:B------:R-:W2:Y:S02]  /*267c0*/  LDG.E R12, desc[UR4][R12.64+0x4] ;  /* 0x000004040c0c7981 */ /* 0x000ea4000c1e1900 */
[----:B--2--5:R-:W-:-:S05]  /*267d0*/  IMAD.IADD R15, R12, 0x1, -R9 ;  /* 0x000000010c0f7824 */ /* 0x024fca00078e0a09 */
[----:B------:R0:W-:Y:S02]  /*267e0*/  STL [R1+0x3c], R15 ;  /* 0x00003c0f01007387 */ /* 0x0001e40000100800 */
.L_x_1833:
[----:B------:R-:W2:Y:S01]  /*267f0*/  LDL.LU R11, [R1+0x8] ;  /* 0x00000800010b7983 */ /* 0x000ea20000300800 */
[----:B-----5:R-:W-:Y:S01]  /*26800*/  IMAD.IADD R8, R8, 0x1, R6 ;  /* 0x0000000108087824 */ /* 0x020fe200078e0206 */
[----:B------:R-:W-:Y:S02]  /*26810*/  ULDC.64 UR4, c[0x0][0xa20] ;  /* 0x0002880000047ab9 */ /* 0x000fe40000000a00 */
[----:B------:R-:W-:Y:S02]  /*26820*/  ISETP.NE.U32.AND P0, PT, RZ, UR4, PT ;  /* 0x00000004ff007c0c */ /* 0x000fe4000bf05070 */
[----:B------:R1:W-:Y:S02]  /*26830*/  STL [R1+0x14], R8 ;  /* 0x0000140801007387 */ /* 0x0003e40000100800 */
[----:B------:R-:W-:Y:S02]  /*26840*/  ISETP.NE.AND.EX P0, PT, RZ, UR5, PT, P0 ;  /* 0x00000005ff007c0c */ /* 0x000fe4000bf05300 */
[----:B--2---:R-:W-:-:S02]  /*26850*/  LOP3.LUT R17, R11, 0xff000000, RZ, 0xc0, !PT ;  /* 0xff0000000b117812 */ /* 0x004fc400078ec0ff */
[C---:B------:R-:W-:Y:S02]  /*26860*/  LOP3.LUT R9, R11.reuse, 0xff0000, RZ, 0xc0, !PT ;  /* 0x00ff00000b097812 */ /* 0x040fe400078ec0ff */
[----:B------:R-:W-:Y:S02]  /*26870*/  SHF.R.U32.HI R17, RZ, 0x8, R17 ;  /* 0x00000008ff117819 */ /* 0x000fe40000011611 */
[----:B------:R-:W-:Y:S02]  /*26880*/  LOP3.LUT R16, R11, 0xffff, RZ, 0xc0, !PT ;  /* 0x0000ffff0b107812 */ /* 0x000fe400078ec0ff */
[----:B------:R-:W-:-:S03]  /*26890*/  LEA.HI R17, R9, R17, RZ, 0x10 ;  /* 0x0000001109117211 */ /* 0x000fc600078f80ff */
[----:B-1----:R-:W-:Y:S05]  /*268a0*/  @!P0 BRA `(.L_x_1834) ;  /* 0x0000000000148947 */ /* 0x002fea0003800000 */
[----:B------:R-:W1:Y:S01]  /*268b0*/  LDC.64 R4, c[0x0][0xa20] ;  /* 0x00028800ff047b82 */ /* 0x000e620000000a00 */
[----:B------:R-:W-:Y:S01]  /*268c0*/  ULDC.64 UR4, c[0x0][0x208] ;  /* 0x0000820000047ab9 */ /* 0x000fe20000000a00 */
[----:B-1----:R-:W-:-:S05]  /*268d0*/  IMAD.WIDE R4, R14, 0x4, R4 ;  /* 0x000000040e047825 */ /* 0x002fca00078e0204 */
[----:B------:R1:W5:Y:S01]  /*268e0*/  LDG.E R7, desc[UR4][R4.64] ;  /* 0x0000000404077981 */ /* 0x000362000c1e1900 */
[----:B------:R-:W-:Y:S05]  /*268f0*/  BRA `(.L_x_1835) ;  /* 0x0000000000147947 */ /* 0x000fea0003800000 */
.L_x_1834:
[----:B------:R-:W-:Y:S05]  /*26900*/  @!P1 BRA `(.L_x_1835) ;  /* 0x0000000000109947 */ /* 0x000fea0003800000 */
[----:B------:R-:W-:Y:S02]  /*26910*/  ULDC.64 UR4, c[0x0][0x208] ;  /* 0x0000820000047ab9 */ /* 0x000fe40000000a00 */
[----:B------:R-:W2:Y:S04]  /*26920*/  LDG.E R7, desc[UR4][R4.64] ;  /* 0x0000000404077981 */ /* 0x000ea8000c1e1900 */
[----:B------:R-:W2:Y:S02]  /*26930*/  LDG.E R4, desc[UR4][R4.64+0x4] ;  /* 0x0000040404047981 */ /* 0x000ea4000c1e1900 */
[----:B--2---:R-:W-:-:S07]  /*26940*/  IMAD.IADD R7, R4, 0x1, -R7 ;  /* 0x0000000104077824 */ /* 0x004fce00078e0a07 */
.L_x_1835:
[----:B------:R-:W2:Y:S01]  /*26950*/  LDL.LU R8, [R1+0x4] ;  /* 0x0000040001087983 */ /* 0x000ea20000300800 */
[----:B------:R-:W-:-:S03]  /*26960*/  ULDC.64 UR4, c[0x0][0x208] ;  /* 0x0000820000047ab9 */ /* 0x000fc60000000a00 */
[----:B-1----:R-:W3:Y:S04]  /*26970*/  @P2 LDG.E R4, desc[UR4][R2.64] ;  /* 0x0000000402042981 */ /* 0x002ee8000c1e1900 */
[----:B------:R1:W3:Y:S01]  /*26980*/  @P2 LDG.E R2, desc[UR4][R2.64+0x4] ;  /* 0x0000040402022981 */ /* 0x0002e2000c1e1900 */
[----:B-----5:R-:W-:Y:S01]  /*26990*/  IMAD.IADD R9, R7, 0x1, -R6 ;  /* 0x0000000107097824 */ /* 0x020fe200078e0a06 */
[----:B-1----:R-:W1:Y:S02]  /*269a0*/  LDC R3, c[0x0][0x448] ;  /* 0x00011200ff037b82 */ /* 0x002e640000000800 */
[----:B-1----:R-:W-:-:S13]  /*269b0*/  ISETP.NE.AND P1, PT, R3, 0x1, PT ;  /* 0x000000010300780c */ /* 0x002fda0003f25270 */
[----:B------:R-:W1:Y:S08]  /*269c0*/  @P1 LDC R3, c[0x0][0x44c] ;  /* 0x00011300ff031b82 */ /* 0x000e700000000800 */
[----:B------:R-:W4:Y:S01]  /*269d0*/  @P1 LDC R5, c[0x0][0x450] ;  /* 0x00011400ff051b82 */ /* 0x000f220000000800 */
[----:B--2---:R-:W-:-:S04]  /*269e0*/  IMAD.SHL.U32 R12, R8, 0x80, RZ ;  /* 0x00000080080c7824 */ /* 0x004fc800078e00ff */
[----:B------:R-:W-:Y:S01]  /*269f0*/  VIADD R7, R12, 0x7f ;  /* 0x0000007f0c077836 */ /* 0x000fe20000000000 */
[----:B------:R2:W-:Y:S01]  /*26a00*/  STL [R1+0x30], R12 ;  /* 0x0000300c01007387 */ /* 0x0005e20000100800 */
[----:B---3--:R-:W-:Y:S02]  /*26a10*/  @P2 IMAD.IADD R10, R2, 0x1, -R4 ;  /* 0x00000001020a2824 */ /* 0x008fe400078e0a04 */
[----:B-1----:R-:W-:-:S04]  /*26a20*/  @P1 IMAD.HI.U32 R2, R7, R3, RZ ;  /* 0x0000000307021227 */ /* 0x002fc800078e00ff */
[----:B------:R-:W-:Y:S01]  /*26a30*/  IMAD.IADD R6, R9, 0x1, R10 ;  /* 0x0000000109067824 */ /* 0x000fe200078e020a */
[----:B----4-:R-:W-:-:S03]  /*26a40*/  @P1 SHF.R.U32.HI R7, RZ, R5, R2 ;  /* 0x00000005ff071219 */ /* 0x010fc60000011602 */
[C---:B------:R-:W-:Y:S01]  /*26a50*/  VIADD R2, R6.reuse, 0x3f ;  /* 0x0000003f06027836 */ /* 0x040fe20000000000 */
[----:B------:R-:W-:-:S04]  /*26a60*/  IADD3 R21, R6, 0x1, -R15 ;  /* 0x0000000106157810 */ /* 0x000fc80007ffe80f */
[----:B------:R-:W-:Y:S01]  /*26a70*/  SHF.R.S32.HI R3, RZ, 0x1f, R2 ;  /* 0x0000001fff037819 */ /* 0x000fe20000011402 */
[----:B------:R-:W-:-:S03]  /*26a80*/  IMAD.IADD R7, R21, 0x1, R7 ;  /* 0x0000000115077824 */ /* 0x000fc600078e0207 */
[----:B------:R-:W-:Y:S02]  /*26a90*/  LEA.HI R4, R3, R2, RZ, 0x6 ;  /* 0x0000000203047211 */ /* 0x000fe400078f30ff */
[----:B------:R-:W1:Y:S02]  /*26aa0*/  LDC.64 R2, c[0x0][0x9e0] ;  /* 0x00027800ff027b82 */ /* 0x000e640000000a00 */
[----:B------:R-:W-:-:S05]  /*26ab0*/  SHF.R.S32.HI R11, RZ, 0x6, R4 ;  /* 0x00000006ff0b7819 */ /* 0x000fca0000011404 */
[----:B------:R2:W-:Y:S01]  /*26ac0*/  STL [R1+0x5c], R11 ;  /* 0x00005c0b01007387 */ /* 0x0005e20000100800 */
[----:B-1----:R-:W-:Y:S01]  /*26ad0*/  ISETP.GE.AND P3, PT, R3, 0x1, PT ;  /* 0x000000010300780c */ /* 0x002fe20003f66270 */
        /* <DEDUP_REMOVED lines=8> */
[----:B------:R-:W1:Y:S02]  /*26b60*/  @P0 LDC.64 R4, c[0x0][0x9e8] ;  /* 0x00027a00ff040b82 */ /* 0x000e640000000a00 */
[----:B-1----:R-:W-:-:S05]  /*26b70*/  @P0 IMAD.HI.U32 R4, R7, R4, RZ ;  /* 0x0000000407040227 */ /* 0x002fca00078e00ff */
[----:B------:R-:W-:-:S04]  /*26b80*/  @P0 SHF.R.U32.HI R7, RZ, R5, R4 ;  /* 0x00000005ff070219 */ /* 0x000fc80000011604 */
[----:B------:R-:W-:Y:S01]  /*26b90*/  LOP3.LUT R8, RZ, R7, RZ, 0x33, !PT ;  /* 0x00000007ff087212 */ /* 0x000fe200078e33ff */
[----:B------:R-:W-:Y:S06]  /*26ba0*/  BRA `(.L_x_1839) ;  /* 0x0000000000107947 */ /* 0x000fec0003800000 */
.L_x_1838:
[----:B------:R-:W-:-:S13]  /*26bb0*/  ISETP.NE.AND P0, PT, R3, 0x1, PT ;  /* 0x000000010300780c */ /* 0x000fda0003f05270 */
[----:B------:R-:W1:Y:S02]  /*26bc0*/  @P0 LDC.64 R4, c[0x0][0x9e8] ;  /* 0x00027a00ff040b82 */ /* 0x000e640000000a00 */
[----:B-1----:R-:W-:-:S05]  /*26bd0*/  @P0 IMAD.HI.U32 R4, R8, R4, RZ ;  /* 0x0000000408040227 */ /* 0x002fca00078e00ff */
[----:B------:R-:W-:-:S07]  /*26be0*/  @P0 SHF.R.U32.HI R8, RZ, R5, R4 ;  /* 0x00000005ff080219 */ /* 0x000fce0000011604 */
.L_x_1839:
[----:B------:R-:W-:Y:S05]  /*26bf0*/  BSYNC B0 ;  /* 0x0000000000007941 */ /* 0x000fea0003800000 */
.L_x_1837:
[----:B------:R-:W-:-:S05]  /*26c00*/  IMAD R8, R8, R3, R3 ;  /* 0x0000000308087224 */ /* 0x000fca00078e0203 */
[----:B------:R-:W-:-:S07]  /*26c10*/  VIMNMX R2, R2, R8, PT ;  /* 0x0000000802027248 */ /* 0x000fce0003fe0100 */
.L_x_1836:
[----:B------:R-:W1:Y:S01]  /*26c20*/  @P1 LDC R5, c[0x0][0x44c] ;  /* 0x00011300ff051b82 */ /* 0x000e620000000800 */
[----:B------:R-:W-:Y:S01]  /*26c30*/  VIADD R2, R2, 0x3f ;  /* 0x0000003f02027836 */ /* 0x000fe20000000000 */
[----:B------:R-:W-:Y:S01]  /*26c40*/  ULDC UR4, c[0x0][0x9dc] ;  /* 0x0002770000047ab9 */ /* 0x000fe20000000800 */
[----:B------:R-:W-:Y:S02]  /*26c50*/  IMAD.MOV.U32 R4, RZ, RZ, R12 ;  /* 0x000000ffff047224 */ /* 0x000fe400078e000c */
[----:B------:R-:W-:-:S03]  /*26c60*/  IMAD.IADD R20, R6, 0x1, -R15 ;  /* 0x0000000106147824 */ /* 0x000fc600078e0a0f */
[----:B------:R-:W2:Y:S01]  /*26c70*/  @P1 LDC R7, c[0x0][0x450] ;  /* 0x00011400ff071b82 */ /* 0x000ea20000000800 */
[----:B-1----:R-:W-:-:S05]  /*26c80*/  @P1 IMAD.HI.U32 R5, R12, R5, RZ ;  /* 0x000000050c051227 */ /* 0x002fca00078e00ff */
[----:B--2---:R-:W-:Y:S02]  /*26c90*/  @P1 SHF.R.U32.HI R4, RZ, R7, R5 ;  /* 0x00000007ff041219 */ /* 0x004fe40000011605 */
[----:B------:R-:W-:-:S03]  /*26ca0*/  SHF.R.S32.HI R7, RZ, 0x1f, R2 ;  /* 0x0000001fff077819 */ /* 0x000fc60000011402 */
[----:B------:R-:W-:Y:S01]  /*26cb0*/  IMAD.IADD R6, R20, 0x1, R4 ;  /* 0x0000000114067824 */ /* 0x000fe200078e0204 */
[----:B------:R-:W-:-:S03]  /*26cc0*/  LEA.HI R7, R7, R2, RZ, 0x6 ;  /* 0x0000000207077211 */ /* 0x000fc600078f30ff */
[----:B------:R-:W-:Y:S01]  /*26cd0*/  VIADD R2, R6, -UR4 ;  /* 0x8000000406027c36 */ /* 0x000fe20008000000 */
[----:B------:R-:W-:-:S04]  /*26ce0*/  SHF.R.S32.HI R7, RZ, 0x6, R7 ;  /* 0x00000006ff077819 */ /* 0x000fc80000011407 */
[----:B------:R-:W-:Y:S01]  /*26cf0*/  VIMNMX R7, R11, R7, PT ;  /* 0x000000070b077248 */ /* 0x000fe20003fe0100 */
[----:B------:R-:W-:Y:S06]  /*26d00*/  @!P3 BRA `(.L_x_1840) ;  /* 0x000000000044b947 */ /* 0x000fec0003800000 */
[----:B------:R-:W-:Y:S01]  /*26d10*/  ISETP.GT.AND P0, PT, R6, -0x1, PT ;  /* 0xffffffff0600780c */ /* 0x000fe20003f04270 */
[----:B------:R-:W-:-:S12]  /*26d20*/  BSSY B0, `(.L_x_1841) ;  /* 0x000000d000007945 */ /* 0x000fd80003800000 */
        /* <DEDUP_REMOVED lines=8> */
.L_x_1842:
[----:B------:R-:W-:-:S13]  /*26db0*/  ISETP.NE.AND P0, PT, R3, 0x1, PT ;  /* 0x000000010300780c */ /* 0x000fda0003f05270 */
[----:B------:R-:W1:Y:S02]  /*26dc0*/  @P0 LDC.64 R4, c[0x0][0x9e8] ;  /* 0x00027a00ff040b82 */ /* 0x000e640000000a00 */
[----:B-1----:R-:W-:-:S05]  /*26dd0*/  @P0 IMAD.HI.U32 R4, R6, R4, RZ ;  /* 0x0000000406040227 */ /* 0x002fca00078e00ff */
[----:B------:R-:W-:-:S07]  /*26de0*/  @P0 SHF.R.U32.HI R6, RZ, R5, R4 ;  /* 0x00000005ff060219 */ /* 0x000fce0000011604 */
.L_x_1843:
[----:B------:R-:W-:Y:S05]  /*26df0*/  BSYNC B0 ;  /* 0x0000000000007941 */ /* 0x000fea0003800000 */
.L_x_1841:
[----:B------:R-:W-:-:S05]  /*26e00*/  IMAD R3, R6, R3, RZ ;  /* 0x0000000306037224 */ /* 0x000fca00078e02ff */
[----:B------:R-:W-:-:S07]  /*26e10*/  VIMNMX R2, R2, R3, !PT ;  /* 0x0000000302027248 */ /* 0x000fce0007fe0100 */
.L_x_1840:
[----:B------:R-:W-:Y:S01]  /*26e20*/  SHF.R.S32.HI R4, RZ, 0x1f, R2 ;  /* 0x0000001fff047819 */ /* 0x000fe20000011402 */
[----:B------:R-:W-:Y:S01]  /*26e30*/  BSSY B0, `(.L_x_1844) ;  /* 0x0000028000007945 */ /* 0x000fe20003800000 */
[----:B------:R-:W-:Y:S02]  /*26e40*/  LOP3.LUT R12, R17, 0xff, RZ, 0xc0, !PT ;  /* 0x000000ff110c7812 */ /* 0x000fe400078ec0ff */
[----:B------:R-:W-:Y:S01]  /*26e50*/  LEA.HI R4, R4, R2, RZ, 0x6 ;  /* 0x0000000204047211 */ /* 0x000fe200078f30ff */
[----:B------:R-:W-:Y:S01]  /*26e60*/  IMAD.MOV.U32 R2, RZ, RZ, RZ ;  /* 0x000000ffff027224 */ /* 0x000fe200078e00ff */
[----:B------:R-:W-:Y:S01]  /*26e70*/  SHF.R.U32.HI R17, RZ, 0x10, R17 ;  /* 0x00000010ff117819 */ /* 0x000fe20000011611 */
[----:B------:R1:W-:Y:S01]  /*26e80*/  STL [R1+0x54], R12 ;  /* 0x0000540c01007387 */ /* 0x0003e20000100800 */
[----:B------:R-:W-:-:S04]  /*26e90*/  SHF.R.S32.HI R4, RZ, 0x6, R4 ;  /* 0x00000006ff047819 */ /* 0x000fc80000011404 */
[----:B------:R-:W-:-:S04]  /*26ea0*/  VIMNMX R4, RZ, R4, !PT ;  /* 0x00000004ff047248 */ /* 0x000fc80007fe0100 */
[----:B------:R-:W-:-:S13]  /*26eb0*/  ISETP.GT.AND P0, PT, R7, R4, PT ;  /* 0x000000040700720c */ /* 0x000fda0003f04270 */
[----:B-1----:R-:W-:Y:S05]  /*26ec0*/  @!P0 BRA `(.L_x_1845) ;  /* 0x0000000000788947 */ /* 0x002fea0003800000 */
[----:B------:R-:W-:Y:S01]  /*26ed0*/  ISETP.NE.AND P0, PT, R17, RZ, PT ;  /* 0x000000ff1100720c */ /* 0x000fe20003f05270 */
[----:B------:R-:W-:-:S03]  /*26ee0*/  ULDC UR4, c[0x0][0x9f0] ;  /* 0x00027c0000047ab9 */ /* 0x000fc60000000800 */
[----:B------:R-:W-:-:S04]  /*26ef0*/  SEL R5, R17, UR4, P0 ;  /* 0x0000000411057c07 */ /* 0x000fc80008000000 */
[----:B------:R-:W-:Y:S02]  /*26f00*/  IABS R6, R5 ;  /* 0x0000000500067213 */ /* 0x000fe40000000000 */
[----:B------:R-:W-:Y:S02]  /*26f10*/  IADD3 R8, R5, -0x1, R7 ;  /* 0xffffffff05087810 */ /* 0x000fe40007ffe007 */
[----:B------:R-:W1:Y:S03]  /*26f20*/  I2F.RP R2, R6 ;  /* 0x0000000600027306 */ /* 0x000e660000209400 */
[----:B------:R-:W-:-:S05]  /*26f30*/  IMAD.IADD R8, R8, 0x1, -R4 ;  /* 0x0000000108087824 */ /* 0x000fca00078e0a04 */
        /* <DEDUP_REMOVED lines=10> */
[----:B------:R-:W-:-:S03]  /*26fe0*/  IABS R3, R8 ;  /* 0x0000000800037213 */ /* 0x000fc60000000000 */
        /* <DEDUP_REMOVED lines=12> */
.L_x_1845:
[----:B------:R-:W-:Y:S05]  /*270b0*/  BSYNC B0 ;  /* 0x0000000000007941 */ /* 0x000fea0003800000 */
.L_x_1844:
[-C--:B------:R-:W-:Y:S01]  /*270c0*/  IMAD R4, R12, R2.reuse, R4 ;  /* 0x000000020c047224 */ /* 0x080fe200078e0204 */
[----:B------:R-:W-:Y:S03]  /*270d0*/  BSSY B0, `(.L_x_1846) ;  /* 0x00001a0000007945 */ /* 0x000fe60003800000 */
[C---:B------:R-:W-:Y:S01]  /*270e0*/  IMAD R3, R4.reuse, 0x40, -R9 ;  /* 0x0000004004037824 */ /* 0x040fe200078e0a09 */
[----:B------:R-:W-:-:S04]  /*270f0*/  VIADDMNMX R2, R4, R2, R7, PT ;  /* 0x0000000204027246 */ /* 0x000fc80003800107 */
[----:B------:R-:W-:Y:S01]  /*27100*/  VIMNMX R3, RZ, R3, !PT ;  /* 0x00000003ff037248 */ /* 0x000fe20007fe0100 */
[----:B------:R-:W-:-:S05]  /*27110*/  IMAD R2, R2, 0x40, -R9 ;  /* 0x0000004002027824 */ /* 0x000fca00078e0a09 */
[----:B------:R-:W-:-:S04]  /*27120*/  VIMNMX R2, R2, R10, PT ;  /* 0x0000000a02027248 */ /* 0x000fc80003fe0100 */
[----:B------:R-:W-:Y:S02]  /*27130*/  ISETP.GT.AND P0, PT, R2, R3, PT ;  /* 0x000000030200720c */ /* 0x000fe40003f04270 */
[----:B------:R-:W-:-:S11]  /*27140*/  SHF.R.U32.HI R3, RZ, 0x6, R3 ;  /* 0x00000006ff037819 */ /* 0x000fd60000011603 */
[----:B------:R-:W-:-:S05]  /*27150*/  @P0 VIADD R2, R2, 0x3f ;  /* 0x0000003f02020836 */ /* 0x000fca0000000000 */
[----:B------:R-:W-:-:S04]  /*27160*/  @P0 SHF.R.S32.HI R4, RZ, 0x1f, R2 ;  /* 0x0000001fff040819 */ /* 0x000fc80000011402 */
[----:B------:R-:W-:Y:S01]  /*27170*/  @P0 LEA.HI R2, R4, R2, RZ, 0x6 ;  /* 0x0000000204020211 */ /* 0x000fe200078f30ff */
[----:B------:R-:W-:-:S03]  /*27180*/  IMAD.MOV.U32 R4, RZ, RZ, R3 ;  /* 0x000000ffff047224 */ /* 0x000fc600078e0003 */
[----:B------:R-:W-:Y:S02]  /*27190*/  @P0 SHF.R.S32.HI R4, RZ, 0x6, R2 ;  /* 0x00000006ff040819 */ /* 0x000fe40000011402 */
        /* <DEDUP_REMOVED lines=10> */
.L_x_2076:
[----:B--2---:R-:W-:Y:S02]  /*27240*/  ISETP.NE.AND P0, PT, R14, RZ, PT ;  /* 0x000000ff0e00720c */ /* 0x004fe40003f05270 */
[----:B------:R-:W-:-:S11]  /*27250*/  PLOP3.LUT P6, PT, PT, PT, PT, 0x8, 0x0 ;  /* 0x000000000000781c */ /* 0x000fd60003fce170 */
[----:B------:R-:W-:Y:S05]  /*27260*/  @P0 BRA `(.L_x_1849) ;  /* 0x00000000000c0947 */ /* 0x000fea0003800000 */
[----:B------:R-:W-:-:S03]  /*27270*/  UMOV UR4, 0xffffffff ;  /* 0xffffffff00047882 */ /* 0x000fc60000000000 */
[----:B------:R-:W-:Y:S05]  /*27280*/  BRA.DIV UR4, `(.L_x_1850) ;  /* 0x00000096045c7947 */ /* 0x000fea000b800000 */
[----:B------:R-:W-:-:S13]  /*27290*/  ELECT P6, URZ, PT ;  /* 0x00000000003f782f */ /* 0x000fda00038c0000 */
.L_x_1849:
        /* <DEDUP_REMOVED lines=9> */
.L_x_2079:
[----:B------:R-:W-:Y:S05]  /*27330*/  BSYNC B1 ;  /* 0x0000000000017941 */ /* 0x000fea0003800000 */
.L_x_1851:
        /* <DEDUP_REMOVED lines=12> */
.L_x_2080:
[----:B------:R-:W-:Y:S05]  /*27400*/  BSYNC B2 ;  /* 0x0000000000027941 */ /* 0x000fea0003800000 */
.L_x_1855:
        /* <DEDUP_REMOVED lines=9> */
.L_x_1858:
[----:B------:R-:W-:Y:S05]  /*274a0*/  BSYNC B2 ;  /* 0x0000000000027941 */ /* 0x000fea0003800000 */
.L_x_1857:
        /* <DEDUP_REMOVED lines=11> */
[----:B------:R-:W-:Y:S02]  /*27560*/  IMAD.SHL.U32 R11, R5, 0x4000, RZ ;  /* 0x00004000050b7824 */ /* 0x000fe400078e00ff */
[----:B------:R-:W-:Y:S02]  /*27570*/  VIADD R5, R7, 0x30890 ;  /* 0x0003089007057836 */ /* 0x000fe40000000000 */
[----:B------:R-:W-:-:S07]  /*27580*/  VIADD R8, R9, 0x20400 ;  /* 0x0002040009087836 */ /* 0x000fce0000000000 */
.L_x_1859:
        /* <DEDUP_REMOVED lines=12> */
[----:B------:R-:W-:Y:S01]  /*27650*/  UMOV UR6, 0x0 ;  /* 0x0000000000067882 */ /* 0x000fe20000000000 */
[----:B------:R-:W-:Y:S02]  /*27660*/  UMOV UR7, 0x12f00000 ;  /* 0x12f0000000077882 */ /* 0x000fe40000000000 */
[----:B------:R-:W-:Y:S01]  /*27670*/  R2UR UR10, R8 ;  /* 0x00000000080a72ca */ /* 0x000fe200000e0000 */
[----:B------:R-:W-:-:S14]  /*27680*/  VIADD R8, R9, 0x22400 ;  /* 0x0002240009087836 */ /* 0x000fdc0000000000 */
.L_x_1860:
        /* <DEDUP_REMOVED lines=16> */
.L_x_1861:
        /* <DEDUP_REMOVED lines=16> */
.L_x_1862:
        /* <DEDUP_REMOVED lines=13> */
.L_x_2081:
[----:B------:R-:W-:Y:S05]  /*27960*/  BSYNC B2 ;  /* 0x0000000000027941 */ /* 0x000fea0003800000 */
.L_x_1863:
        /* <DEDUP_REMOVED lines=11> */
.L_x_1866:
[----:B------:R-:W-:Y:S05]  /*27a20*/  BSYNC B2 ;  /* 0x0000000000027941 */ /* 0x000fea0003800000 */
.L_x_1865:
[----:B------:R-:W-:Y:S01]  /*27a30*/  R2UR UR10, R14 ;  /* 0x000000000e0a72ca */ /* 0x000fe200000e0000 */
[----:B------:R-:W-:Y:S01]  /*27a40*/  IMAD R5, R11, 0x2, R18 ;  /* 0x000000020b057824 */ /* 0x000fe200078e0212 */
[----:B------:R-:W-:Y:S01]  /*27a50*/  R2UR UR6, R12 ;  /* 0x000000000c0672ca */ /* 0x000fe200000e0000 */
[----:B------:R-:W-:Y:S01]  /*27a60*/  UIADD3 UR4, UP0, UR36, 0x670, URZ ;  /* 0x0000067024047890 */ /* 0x000fe2000ff1e03f */
[----:B------:R-:W-:Y:S01]  /*27a70*/  R2UR UR7, R13 ;  /* 0x000000000d0772ca */ /* 0x000fe200000e0000 */
[----:B0-2---:R-:W-:Y:S01]  /*27a80*/  VIADD R7, R7, 0x308b0 ;  /* 0x000308b007077836 */ /* 0x005fe20000000000 */
[----:B------:R-:W-:Y:S01]  /*27a90*/  PLOP3.LUT P0, PT, PT, PT, PT, 0x80, 0x0 ;  /* 0x000000000000781c */ /* 0x000fe20003f0f070 */
[----:B------:R-:W-:Y:S01]  /*27aa0*/  VIADD R8, R5, 0x400 ;  /* 0x0000040005087836 */ /* 0x000fe20000000000 */
[----:B------:R-:W-:-:S12]  /*27ab0*/  UIADD3.X UR5, URZ, UR37, URZ, UP0, !UPT ;  /* 0x000000253f057290 */ /* 0x000fd800087fe43f */
.L_x_1867:
        /* <DEDUP_REMOVED lines=11> */
[----:B------:R-:W-:Y:S01]  /*27b70*/  R2UR UR6, R12 ;  /* 0x000000000c0672ca */ /* 0x000fe200000e0000 */
[----:B------:R-:W-:Y:S01]  /*27b80*/  VIADD R8, R5, 0x2400 ;  /* 0x0000240005087836 */ /* 0x000fe20000000000 */
[----:B------:R-:W-:Y:S02]  /*27b90*/  R2UR UR7, R13 ;  /* 0x000000000d0772ca */ /* 0x000fe400000e0000 */
[----:B------:R-:W-:Y:S02]  /*27ba0*/  R2UR UR10, R9 ;  /* 0x00000000090a72ca */ /* 0x000fe400000e0000 */
[----:B------:R-:W-:-:S13]  /*27bb0*/  PLOP3.LUT P0, PT, PT, PT, PT, 0x80, 0x0 ;  /* 0x000000000000781c */ /* 0x000fda0003f0f070 */
.L_x_1868:
        /* <DEDUP_REMOVED lines=16> */
.L_x_1869:
        /* <DEDUP_REMOVED lines=15> */
.L_x_1870:
        /* <DEDUP_REMOVED lines=10> */
.L_x_1854:
[----:B------:R-:W-:Y:S05]  /*27e50*/  BSYNC B1 ;  /* 0x0000000000017941 */ /* 0x000fea0003800000 */
.L_x_1853:
[----:B------:R-:W1:Y:S04]  /*27e60*/  LDL.LU R9, [R1+0x18] ;  /* 0x0000180001097983 */ /* 0x000e680000300800 */
[----:B------:R-:W2:Y:S01]  /*27e70*/  LDL.LU R8, [R1+0x1c] ;  /* 0x00001c0001087983 */ /* 0x000ea20000300800 */
[----:B------:R-:W-:Y:S01]  /*27e80*/  PLOP3.LUT P0, PT, PT, PT, PT, 0x8, 0x0 ;  /* 0x000000000000781c */ /* 0x000fe20003f0e170 */
[----:B-1----:R-:W-:Y:S02]  /*27e90*/  VIADD R5, R9, 0x1 ;  /* 0x0000000109057836 */ /* 0x002fe40000000000 */
[----:B------:R-:W-:-:S03]  /*27ea0*/  VIADD R9, R4, 0xfffffffe ;  /* 0xfffffffe04097836 */ /* 0x000fc60000000000 */
[----:B------:R-:W-:Y:S02]  /*27eb0*/  ISETP.NE.AND P1, PT, R5, 0x2, PT ;  /* 0x000000020500780c */ /* 0x000fe40003f25270 */
[----:B------:R-:W-:Y:S02]  /*27ec0*/  ISETP.GE.AND P2, PT, R9, R3, PT ;  /* 0x000000030900720c */ /* 0x000fe40003f46270 */
[----:B------:R-:W-:-:S04]  /*27ed0*/  SEL R4, RZ, 0x1, P1 ;  /* 0x00000001ff047807 */ /* 0x000fc80000800000 */
[----:B--2---:R-:W-:Y:S02]  /*27ee0*/  LOP3.LUT R8, R8, R4, RZ, 0x3c, !PT ;  /* 0x0000000408087212 */ /* 0x004fe400078e3cff */
[----:B------:R-:W-:-:S05]  /*27ef0*/  SEL R4, R5, RZ, P1 ;  /* 0x000000ff05047207 */ /* 0x000fca0000800000 */
[----:B------:R1:W-:Y:S04]  /*27f00*/  STL [R1+0x18], R4 ;  /* 0x0000180401007387 */ /* 0x0003e80000100800 */
[----:B------:R1:W-:Y:S01]  /*27f10*/  STL [R1+0x1c], R8 ;  /* 0x00001c0801007387 */ /* 0x0003e20000100800 */
[----:B------:R-:W-:Y:S05]  /*27f20*/  @!P2 BRA `(.L_x_1847) ;  /* 0x0000000800e8a947 */ /* 0x000fea0003800000 */
.L_x_1889:
        /* <DEDUP_REMOVED lines=13> */
.L_x_2082:
[----:B------:R-:W-:Y:S05]  /*28000*/  BSYNC B2 ;  /* 0x0000000000027941 */ /* 0x000fea0003800000 */
.L_x_1873:
        /* <DEDUP_REMOVED lines=9> */
.L_x_1876:
[----:B------:R-:W-:Y:S05]  /*280a0*/  BSYNC B2 ;  /* 0x0000000000027941 */ /* 0x000fea0003800000 */
.L_x_1875:
[----:B------:R-:W2:Y:S01]  /*280b0*/  LDL R4, [R1+0x18] ;  /* 0x0000180001047983 */ /* 0x000ea20000100800 */
[----:B------:R-:W-:Y:S01]  /*280c0*/  IMAD.MOV.U32 R12, RZ, RZ, RZ ;  /* 0x000000ffff0c7224 */ /* 0x000fe200078e00ff */
        /* <DEDUP_REMOVED lines=10> */
.L_x_1877:
        /* <DEDUP_REMOVED lines=10> */
[----:B0-----:R-:W-:Y:S01]  /*28210*/  IMAD.MOV.U32 R15, RZ, RZ, 0x40 ;  /* 0x00000040ff0f7424 */ /* 0x001fe200078e00ff */
[----:B------:R-:W-:Y:S01]  /*28220*/  PLOP3.LUT P1, PT, PT, PT, PT, 0x80, 0x0 ;  /* 0x000000000000781c */ /* 0x000fe20003f2f070 */
[----:B------:R-:W-:Y:S01]  /*28230*/  VIADD R10, R6, 0x22400 ;  /* 0x00022400060a7836 */ /* 0x000fe20000000000 */
[----:B------:R-:W-:Y:S01]  /*28240*/  UMOV UR6, 0x0 ;  /* 0x0000000000067882 */ /* 0x000fe20000000000 */
[----:B------:R-:W-:Y:S01]  /*28250*/  UMOV UR7, 0x12f00000 ;  /* 0x12f0000000077882 */ /* 0x000fe20000000000 */
[----:B------:R-:W-:-:S15]  /*28260*/  R2UR UR10, R15 ;  /* 0x000000000f0a72ca */ /* 0x000fde00000e0000 */
.L_x_1878:
        /* <DEDUP_REMOVED lines=16> */
.L_x_1879:
        /* <DEDUP_REMOVED lines=16> */
.L_x_1880:
        /* <DEDUP_REMOVED lines=13> */
.L_x_2083:
[----:B------:R-:W-:Y:S05]  /*28540*/  BSYNC B2 ;  /* 0x0000000000027941 */ /* 0x000fea0003800000 */
.L_x_1881:
[----:B------:R-:W-:Y:S01]  /*28550*/  BSSY B2, `(.L_x_1883) ;  /* 0x000000b000027945 */ /* 0x000fe20003800000 */
[----:B------:R-:W-:Y:S02]  /*28560*/  IMAD.MOV.U32 R10, RZ, RZ, 0x0 ;  /* 0x00000000ff0a7424 */ /* 0x000fe400078e00ff */
[----:B------:R-:W-:Y:S01]  /*28570*/  IMAD.MOV.U32 R11, RZ, RZ, 0x12f00000 ;  /* 0x12f00000ff0b7424 */ /* 0x000fe200078e00ff */
[----:B------:R-:W-:Y:S06]  /*28580*/  @P2 BRA `(.L_x_1884) ;  /* 0x00000000001c2947 */ /* 0x000fec0003800000 */
[----:B01----:R-:W0:Y:S01]  /*28590*/  S2R R7, SR_TID.X ;  /* 0x0000000000077919 */ /* 0x003e220000002100 */
[----:B------:R-:W-:-:S04]  /*285a0*/  IMAD.MOV.U32 R4, RZ, RZ, 0x8000 ;  /* 0x00008000ff047424 */ /* 0x000fc800078e00ff */
[----:B------:R2:W-:Y:S01]  /*285b0*/  SYNCS.ARRIVE.TRANS64 RZ, [R8+URZ+0x308b0], R4 ;  /* 0x0308b00408ff79a7 */ /* 0x0005e2000800003f */
[----:B0-----:R-:W-:-:S04]  /*285c0*/  LOP3.LUT R7, R7, 0x1f, RZ, 0xc0, !PT ;  /* 0x0000001f07077812 */ /* 0x001fc800078ec0ff */
[----:B------:R-:W-:-:S13]  /*285d0*/  ISETP.NE.AND P1, PT, R7, RZ, PT ;  /* 0x000000ff0700720c */ /* 0x000fda0003f25270 */
[----:B--2---:R-:W-:Y:S05]  /*285e0*/  @!P1 BRA `(.L_x_1884) ;  /* 0x0000000000049947 */ /* 0x004fea0003800000 */
[----:B------:R-:W-:Y:S01]  /*285f0*/  BPT.TRAP 0x1 ;  /* 0x000000040000795c */ /* 0x000fe20000300000 */
.L_x_1884:
[----:B------:R-:W-:Y:S05]  /*28600*/  BSYNC B2 ;  /* 0x0000000000027941 */ /* 0x000fea0003800000 */
.L_x_1883:
        /* <DEDUP_REMOVED lines=8> */
.L_x_1885:
        /* <DEDUP_REMOVED lines=15> */
.L_x_1886:
        /* <DEDUP_REMOVED lines=15> */
.L_x_1887:
        /* <DEDUP_REMOVED lines=15> */
.L_x_1888:
        /* <DEDUP_REMOVED lines=10> */
.L_x_1872:
[----:B------:R-:W-:Y:S05]  /*28a00*/  BSYNC B1 ;  /* 0x0000000000017941 */ /* 0x000fea0003800000 */
.L_x_1871:
        /* <DEDUP_REMOVED lines=12> */
.L_x_1847:
[----:B------:R-:W-:Y:S05]  /*28ad0*/  BSYNC B0 ;  /* 0x0000000000007941 */ /* 0x000fea0003800000 */
.L_x_1846:
[----:B--2---:R-:W2:Y:S01]  /*28ae0*/  LDL R7, [R1+0x30] ;  /* 0x0000300001077983 */ /* 0x004ea20000100800 */
[----:B------:R-:W3:Y:S01]  /*28af0*/  LDC R0, c[0x0][0x448] ;  /* 0x00011200ff007b82 */ /* 0x000ee20000000800 */
[----:B------:R-:W-:Y:S07]  /*28b00*/  @!P0 WARPSYNC.ALL ;  /* 0x0000000000008948 */ /* 0x000fee0003800000 */
[----:B------:R-:W-:Y:S01]  /*28b10*/  @!P0 BAR.SYNC.DEFER_BLOCKING 0xc, 0x180 ;  /* 0x0306000000008b1d */ /* 0x000fe20000010000 */
[----:B---3--:R-:W-:-:S13]  /*28b20*/  ISETP.NE.AND P1, PT, R0, 0x1, PT ;  /* 0x000000010000780c */ /* 0x008fda0003f25270 */
[----:B------:R-:W3:Y:S08]  /*28b30*/  @P1 LDC R0, c[0x0][0x44c] ;  /* 0x00011300ff001b82 */ /* 0x000ef00000000800 */
[----:B------:R-:W4:Y:S01]  /*28b40*/  @P1 LDC R3, c[0x0][0x450] ;  /* 0x00011400ff031b82 */ /* 0x000f220000000800 */
[----:B--2---:R-:W-:-:S04]  /*28b50*/  VIADD R2, R7, 0x7f ;  /* 0x0000007f07027836 */ /* 0x004fc80000000000 */
[----:B---3--:R-:W-:-:S05]  /*28b60*/  @P1 IMAD.HI.U32 R0, R2, R0, RZ ;  /* 0x0000000002001227 */ /* 0x008fca00078e00ff */
[----:B----4-:R-:W-:-:S05]  /*28b70*/  @P1 SHF.R.U32.HI R2, RZ, R3, R0 ;  /* 0x00000003ff021219 */ /* 0x010fca0000011600 */
[----:B------:R-:W-:Y:S02]  /*28b80*/  IMAD.IADD R0, R21, 0x1, R2 ;  /* 0x0000000115007824 */ /* 0x000fe400078e0202 */
[----:B------:R-:W2:Y:S02]  /*28b90*/  LDC.64 R2, c[0x0][0x9e0] ;  /* 0x00027800ff027b82 */ /* 0x000ea40000000a00 */
[----:B--2---:R-:W-:Y:S01]  /*28ba0*/  ISETP.GE.AND P2, PT, R3, 0x1, PT ;  /* 0x000000010300780c */ /* 0x004fe20003f46270 */
[----:B------:R-:W-:-:S12]  /*28bb0*/  IMAD.IADD R2, R0, 0x1, R2 ;  /* 0x0000000100027824 */ /* 0x000fd800078e0202 */
[----:B------:R-:W-:Y:S05]  /*28bc0*/  @!P2 BRA `(.L_x_1890) ;  /* 0x000000000048a947 */ /* 0x000fea0003800000 */
[C---:B------:R-:W-:Y:S01]  /*28bd0*/  ISETP.GT.AND P0, PT, R0.reuse, RZ, PT ;  /* 0x000000ff0000720c */ /* 0x040fe20003f04270 */
[----:B------:R-:W-:Y:S01]  /*28be0*/  BSSY B0, `(.L_x_1891) ;  /* 0x000000e000007945 */ /* 0x000fe20003800000 */
[----:B------:R-:W-:-:S11]  /*28bf0*/  VIADD R6, R0, 0xffffffff ;  /* 0xffffffff00067836 */ /* 0x000fd60000000000 */
[----:B------:R-:W-:Y:S05]  /*28c00*/  @P0 BRA `(.L_x_1892) ;  /* 0x00000000001c0947 */ /* 0x000fea0003800000 */
[----:B------:R-:W-:Y:S01]  /*28c10*/  ISETP.NE.AND P0, PT, R3, 0x1, PT ;  /* 0x000000010300780c */ /* 0x000fe20003f05270 */
[----:B------:R-:W-:-:S12]  /*28c20*/  IMAD.MOV R0, RZ, RZ, -R0 ;  /* 0x000000ffff007224 */ /* 0x000fd800078e0a00 */
[----:B-1----:R-:W1:Y:S02]  /*28c30*/  @P0 LDC.64 R4, c[0x0][0x9e8] ;  /* 0x00027a00ff040b82 */ /* 0x002e640000000a00 */
[----:B-1----:R-:W-:-:S05]  /*28c40*/  @P0 IMAD.HI.U32 R4, R0, R4, RZ ;  /* 0x0000000400040227 */ /* 0x002fca00078e00ff */
[----:B------:R-:W-:-:S04]  /*28c50*/  @P0 SHF.R.U32.HI R0, RZ, R5, R4 ;  /* 0x00000005ff000219 */ /* 0x000fc80000011604 */
[----:B------:R-:W-:Y:S01]  /*28c60*/  LOP3.LUT R6, RZ, R0, RZ, 0x33, !PT ;  /* 0x00000000ff067212 */ /* 0x000fe200078e33ff */
[----:B------:R-:W-:Y:S06]  /*28c70*/  BRA `(.L_x_1893) ;  /* 0x0000000000107947 */ /* 0x000fec0003800000 */
.L_x_1892:
[----:B------:R-:W-:-:S13]  /*28c80*/  ISETP.NE.AND P0, PT, R3, 0x1, PT ;  /* 0x000000010300780c */ /* 0x000fda0003f05270 */
[----:B-1----:R-:W1:Y:S02]  /*28c90*/  @P0 LDC.64 R4, c[0x0][0x9e8] ;  /* 0x00027a00ff040b82 */ /* 0x002e640000000a00 */
[----:B-1----:R-:W-:-:S05]  /*28ca0*/  @P0 IMAD.HI.U32 R4, R6, R4, RZ ;  /* 0x0000000406040227 */ /* 0x002fca00078e00ff */
[----:B------:R-:W-:-:S07]  /*28cb0*/  @P0 SHF.R.U32.HI R6, RZ, R5, R4 ;  /* 0x00000005ff060219 */ /* 0x000fce0000011604 */
.L_x_1893:
[----:B------:R-:W-:Y:S05]  /*28cc0*/  BSYNC B0 ;  /* 0x0000000000007941 */ /* 0x000fea0003800000 */
.L_x_1891:
[----:B------:R-:W-:-:S05]  /*28cd0*/  IMAD R6, R6, R3, R3 ;  /* 0x0000000306067224 */ /* 0x000fca00078e0203 */
[----:B------:R-:W-:-:S07]  /*28ce0*/  VIMNMX R2, R2, R6, PT ;  /* 0x0000000602027248 */ /* 0x000fce0003fe0100 */
.L_x_1890:
[----:B------:R-:W2:Y:S01]  /*28cf0*/  LDL R6, [R1+0x5c] ;  /* 0x00005c0001067983 */ /* 0x000ea20000100800 */
[----:B-1----:R-:W1:Y:S01]  /*28d00*/  @P1 LDC R4, c[0x0][0x44c] ;  /* 0x00011300ff041b82 */ /* 0x002e620000000800 */
[----:B------:R-:W-:Y:S01]  /*28d10*/  IMAD.MOV.U32 R0, RZ, RZ, R7 ;  /* 0x000000ffff007224 */ /* 0x000fe200078e0007 */
[----:B------:R-:W-:-:S06]  /*28d20*/  ULDC UR4, c[0x0][0x9dc] ;  /* 0x0002770000047ab9 */ /* 0x000fcc0000000800 */
[----:B------:R-:W3:Y:S01]  /*28d30*/  @P1 LDC R5, c[0x0][0x450] ;  /* 0x00011400ff051b82 */ /* 0x000ee20000000800 */
[----:B-1----:R-:W-:-:S05]  /*28d40*/  @P1 IMAD.HI.U32 R4, R7, R4, RZ ;  /* 0x0000000407041227 */ /* 0x002fca00078e00ff */
[----:B---3--:R-:W-:Y:S01]  /*28d50*/  @P1 SHF.R.U32.HI R0, RZ, R5, R4 ;  /* 0x00000005ff001219 */ /* 0x008fe20000011604 */
[----:B------:R-:W-:-:S04]  /*28d60*/  VIADD R4, R2, 0x3f ;  /* 0x0000003f02047836 */ /* 0x000fc80000000000 */
[----:B------:R-:W-:Y:S01]  /*28d70*/  IMAD.IADD R2, R20, 0x1, R0 ;  /* 0x0000000114027824 */ /* 0x000fe200078e0200 */
[----:B------:R-:W-:-:S04]  /*28d80*/  SHF.R.S32.HI R0, RZ, 0x1f, R4 ;  /* 0x0000001fff007819 */ /* 0x000fc80000011404 */
[----:B------:R-:W-:-:S04]  /*28d90*/  LEA.HI R0, R0, R4, RZ, 0x6 ;  /* 0x0000000400007211 */ /* 0x000fc800078f30ff */
[----:B------:R-:W-:Y:S01]  /*28da0*/  SHF.R.S32.HI R7, RZ, 0x6, R0 ;  /* 0x00000006ff077819 */ /* 0x000fe20000011400 */
[----:B------:R-:W-:-:S04]  /*28db0*/  VIADD R0, R2, -UR4 ;  /* 0x8000000402007c36 */ /* 0x000fc80008000000 */
[----:B------:R1:W-:Y:S01]  /*28dc0*/  STL [R1+0x60], R7 ;  /* 0x0000600701007387 */ /* 0x0003e20000100800 */
[----:B--2---:R-:W-:Y:S01]  /*28dd0*/  VIMNMX R6, R6, R7, PT ;  /* 0x0000000706067248 */ /* 0x004fe20003fe0100 */
[----:B-1----:R-:W-:Y:S06]  /*28de0*/  @!P2 BRA `(.L_x_1894) ;  /* 0x000000000044a947 */ /* 0x002fec0003800000 */
        /* <DEDUP_REMOVED lines=10> */
.L_x_1896:
[----:B------:R-:W-:-:S13]  /*28e90*/  ISETP.NE.AND P0, PT, R3, 0x1, PT ;  /* 0x000000010300780c */ /* 0x000fda0003f05270 */
[----:B------:R-:W1:Y:S02]  /*28ea0*/  @P0 LDC.64 R4, c[0x0][0x9e8] ;  /* 0x00027a00ff040b82 */ /* 0x000e640000000a00 */
[----:B-1----:R-:W-:-:S05]  /*28eb0*/  @P0 IMAD.HI.U32 R4, R2, R4, RZ ;  /* 0x0000000402040227 */ /* 0x002fca00078e00ff */
[----:B------:R-:W-:-:S07]  /*28ec0*/  @P0 SHF.R.U32.HI R2, RZ, R5, R4 ;  /* 0x00000005ff020219 */ /* 0x000fce0000011604 */
.L_x_1897:
[----:B------:R-:W-:Y:S05]  /*28ed0*/  BSYNC B0 ;  /* 0x0000000000007941 */ /* 0x000fea0003800000 */
.L_x_1895:
[----:B------:R-:W-:-:S05]  /*28ee0*/  IMAD R2, R2, R3, RZ ;  /* 0x0000000302027224 */ /* 0x000fca00078e02ff */
[----:B------:R-:W-:-:S07]  /*28ef0*/  VIMNMX R0, R0, R2, !PT ;  /* 0x0000000200007248 */ /* 0x000fce0007fe0100 */
.L_x_1894:
[----:B------:R-:W-:Y:S01]  /*28f00*/  SHF.R.S32.HI R2, RZ, 0x1f, R0 ;  /* 0x0000001fff027819 */ /* 0x000fe20000011400 */
[----:B------:R-:W-:Y:S01]  /*28f10*/  BSSY B0, `(.L_x_1898) ;  /* 0x0000026000007945 */ /* 0x000fe20003800000 */
[----:B------:R-:W-:Y:S02]  /*28f20*/  ISETP.NE.AND P1, PT, R17, RZ, PT ;  /* 0x000000ff1100720c */ /* 0x000fe40003f25270 */
[----:B------:R-:W-:-:S04]  /*28f30*/  LEA.HI R2, R2, R0, RZ, 0x6 ;  /* 0x0000000002027211 */ /* 0x000fc800078f30ff */
[----:B------:R-:W-:-:S04]  /*28f40*/  SHF.R.S32.HI R2, RZ, 0x6, R2 ;  /* 0x00000006ff027819 */ /* 0x000fc80000011402 */
[----:B------:R-:W-:-:S03]  /*28f50*/  VIMNMX R8, RZ, R2, !PT ;  /* 0x00000002ff087248 */ /* 0x000fc60007fe0100 */
[----:B------:R-:W1:Y:S01]  /*28f60*/  @!P1 LDC R17, c[0x0][0x9f0] ;  /* 0x00027c00ff119b82 */ /* 0x000e620000000800 */
[----:B------:R-:W-:Y:S01]  /*28f70*/  ISETP.GT.AND P0, PT, R6, R8, PT ;  /* 0x000000080600720c */ /* 0x000fe20003f04270 */
[----:B------:R2:W-:Y:S04]  /*28f80*/  STL [R1+0x38], R8 ;  /* 0x0000380801007387 */ /* 0x0005e80000100800 */
[----:B------:R2:W-:Y:S08]  /*28f90*/  STL [R1+0x40], RZ ;  /* 0x000040ff01007387 */ /* 0x0005f00000100800 */
[----:B--2---:R-:W-:Y:S05]  /*28fa0*/  @!P0 BRA `(.L_x_1899) ;  /* 0x0000000000708947 */ /* 0x004fea0003800000 */
[----:B-1----:R-:W-:-:S04]  /*28fb0*/  IABS R0, R17 ;  /* 0x0000001100007213 */ /* 0x002fc80000000000 */
[----:B------:R-:W1:Y:S08]  /*28fc0*/  I2F.RP R2, R0 ;  /* 0x0000000000027306 */ /* 0x000e700000209400 */
[----:B-1----:R-:W1:Y:S02]  /*28fd0*/  MUFU.RCP R2, R2 ;  /* 0x0000000200027308 */ /* 0x002e640000001000 */
[----:B-1----:R-:W-:-:S06]  /*28fe0*/  VIADD R2, R2, 0xffffffe ;  /* 0x0ffffffe02027836 */ /* 0x002fcc0000000000 */
[----:B------:R-:W1:Y:S02]  /*28ff0*/  F2I.FTZ.U32.TRUNC.NTZ R3, R2 ;  /* 0x0000000200037305 */ /* 0x000e64000021f000 */
[----:B-1----:R-:W-:-:S04]  /*29000*/  IMAD.MOV R2, RZ, RZ, -R3 ;  /* 0x000000ffff027224 */ /* 0x002fc800078e0a03 */
[----:B------:R-:W-:Y:S02]  /*29010*/  IMAD R4, R2, R0, RZ ;  /* 0x0000000002047224 */ /* 0x000fe400078e02ff */
[----:B------:R-:W-:-:S04]  /*29020*/  IMAD.MOV.U32 R2, RZ, RZ, RZ ;  /* 0x000000ffff027224 */ /* 0x000fc800078e00ff */
[----:B------:R-:W-:Y:S01]  /*29030*/  IMAD.HI.U32 R7, R3, R4, R2 ;  /* 0x0000000403077227 */ /* 0x000fe200078e0002 */
[----:B------:R-:W-:Y:S02]  /*29040*/  IADD3 R4, R17, -0x1, R6 ;  /* 0xffffffff11047810 */ /* 0x000fe40007ffe006 */
[----:B------:R-:W-:-:S03]  /*29050*/  IABS R2, R17 ;  /* 0x0000001100027213 */ /* 0x000fc60000000000 */
[----:B------:R-:W-:Y:S02]  /*29060*/  IMAD.IADD R4, R4, 0x1, -R8 ;  /* 0x0000000104047824 */ /* 0x000fe400078e0a08 */
[----:B------:R-:W-:-:S03]  /*29070*/  IMAD.MOV R2, RZ, RZ, -R2 ;  /* 0x000000ffff027224 */ /* 0x000fc600078e0a02 */
[----:B------:R-:W-:Y:S01]  /*29080*/  IABS R3, R4 ;  /* 0x0000000400037213 */ /* 0x000fe20000000000 */
[----:B------:R-:W-:Y:S01]  /*29090*/  IMAD.MOV.U32 R5, RZ, RZ, R2 ;  /* 0x000000ffff057224 */ /* 0x000fe200078e0002 */
        /* <DEDUP_REMOVED lines=13> */
.L_x_1899:
[----:B------:R-:W-:Y:S05]  /*29170*/  BSYNC B0 ;  /* 0x0000000000007941 */ /* 0x000fea0003800000 */
.L_x_1898:
[----:B------:R-:W3:Y:S04]  /*29180*/  LDL R0, [R1+0x40] ;  /* 0x0000400001007983 */ /* 0x000ee80000100800 */
[----:B--2---:R-:W3:Y:S01]  /*29190*/  LDL R2, [R1+0x54] ;  /* 0x0000540001027983 */ /* 0x004ee20000100800 */
[----:B------:R-:W-:Y:S01]  /*291a0*/  BSSY B7, `(.L_x_1900) ;  /* 0x00004ce000077945 */ /* 0x000fe20003800000 */
[----:B---3--:R-:W-:-:S05]  /*291b0*/  IMAD R2, R2, R0, R8 ;  /* 0x0000000002027224 */ /* 0x008fca00078e0208 */
[----:B------:R-:W-:Y:S01]  /*291c0*/  VIADDMNMX R0, R2, R0, R6, PT ;  /* 0x0000000002007246 */ /* 0x000fe20003800106 */
[----:B------:R2:W-:Y:S03]  /*291d0*/  STL [R1+0x2c], R2 ;  /* 0x00002c0201007387 */ /* 0x0005e60000100800 */
[----:B------:R-:W-:Y:S01]  /*291e0*/  ISETP.GT.AND P0, PT, R0, R2, PT ;  /* 0x000000020000720c */ /* 0x000fe20003f04270 */
[----:B------:R2:W-:-:S12]  /*291f0*/  STL [R1+0x44], R0 ;  /* 0x0000440001007387 */ /* 0x0005d80000100800 */
[----:B--2---:R-:W-:Y:S05]  /*29200*/  @P0 BRA `(.L_x_1901) ;  /* 0x00000000004c0947 */ /* 0x004fea0003800000 */
[----:B------:R-:W2:Y:S02]  /*29210*/  S2R R0, SR_TID.X ;  /* 0x0000000000007919 */ /* 0x000ea40000002100 */
[----:B--2---:R-:W-:-:S04]  /*29220*/  LOP3.LUT R0, R0, 0x7f, RZ, 0xc0, !PT ;  /* 0x0000007f00007812 */ /* 0x004fc800078ec0ff */
[----:B------:R-:W-:-:S13]  /*29230*/  ISETP.NE.AND P0, PT, R0, RZ, PT ;  /* 0x000000ff0000720c */ /* 0x000fda0003f05270 */
[----:B------:R-:W-:Y:S05]  /*29240*/  @P0 BRA `(.L_x_1902) ;  /* 0x0000004c000c0947 */ /* 0x000fea0003800000 */
[----:B------:R-:W2:Y:S01]  /*29250*/  S2R R3, SR_LANEID ;  /* 0x0000000000037919 */ /* 0x000ea20000000000 */
[----:B------:R-:W-:Y:S01]  /*29260*/  VOTEU.ANY UR4, UPT, PT ;  /* 0x0000000000047886 */ /* 0x000fe200038e0100 */
[----:B------:R-:W3:Y:S01]  /*29270*/  LDC.64 R4, c[0x0][0xc60] ;  /* 0x00031800ff047b82 */ /* 0x000ee20000000a00 */
[----:B------:R-:W2:Y:S01]  /*29280*/  FLO.U32 R0, UR4 ;  /* 0x0000000400007d00 */ /* 0x000ea200080e0000 */
[----:B------:R-:W-:-:S07]  /*29290*/  ULDC.64 UR6, c[0x0][0x208] ;  /* 0x0000820000067ab9 */ /* 0x000fce0000000a00 */
[----:B------:R-:W3:Y:S01]  /*292a0*/  POPC R2, UR4 ;  /* 0x0000000400027d09 */ /* 0x000ee20008000000 */
[----:B--2---:R-:W-:-:S13]  /*292b0*/  ISETP.EQ.U32.AND P0, PT, R0, R3, PT ;  /* 0x000000030000720c */ /* 0x004fda0003f02070 */
[----:B---3--:R-:W2:Y:S01]  /*292c0*/  @P0 ATOMG.E.ADD.STRONG.GPU PT, R5, desc[UR6][R4.64], R2 ;  /* 0x00000002040509a8 */ /* 0x008ea200081ee1c6 */
[----:B------:R-:W3:Y:S02]  /*292d0*/  S2R R3, SR_LTMASK ;  /* 0x0000000000037919 */ /* 0x000ee40000003900 */
[----:B---3--:R-:W-:-:S06]  /*292e0*/  LOP3.LUT R3, R3, UR4, RZ, 0xc0, !PT ;  /* 0x0000000403037c12 */ /* 0x008fcc000f8ec0ff */
[----:B------:R-:W3:Y:S01]  /*292f0*/  POPC R3, R3 ;  /* 0x0000000300037309 */ /* 0x000ee20000000000 */
[----:B--2---:R-:W3:Y:S02]  /*29300*/  SHFL.IDX PT, R0, R5, R0, 0x1f ;  /* 0x00001f0005007589 */ /* 0x004ee400000e0000 */
[----:B---3--:R-:W-:-:S05]  /*29310*/  IADD3 R0, R0, UR38, R3 ;  /* 0x0000002600007c10 */ /* 0x008fca000fffe003 */
[----:B------:R3:W-:Y:S01]  /*29320*/  STL [R1], R0 ;  /* 0x0000000001007387 */ /* 0x0007e20000100800 */
[----:B------:R-:W-:Y:S05]  /*29330*/  BRA `(.L_x_1902) ;  /* 0x0000004800d07947 */ /* 0x000fea0003800000 */
.L_x_1901:
        /* <DEDUP_REMOVED lines=19> */
[----:B012---:R-:W-:Y:S05]  /*29470*/  CALL.ABS.NOINC R2 ;  /* 0x0000000002007343 */ /* 0x007fea0003c00000 */
.L_x_1904:
[----:B------:R-:W-:Y:S05]  /*29480*/  BSYNC B6 ;  /* 0x0000000000067941 */ /* 0x000fea0003800000 */
.L_x_1903:
[----:B------:R-:W-:Y:S01]  /*29490*/  VIADD R0, R18, 0x400 ;  /* 0x0000040012007836 */ /* 0x000fe20000000000 */
[----:B------:R-:W-:Y:S04]  /*294a0*/  BSSY B6, `(.L_x_1905) ;  /* 0x0000022000067945 */ /* 0x000fe80003800000 */
[----:B------:R-:W-:-:S13]  /*294b0*/  LOP3.LUT P0, RZ, R0, 0x3ff, RZ, 0xc0, !PT ;  /* 0x000003ff00ff7812 */ /* 0x000fda000780c0ff */
[----:B------:R-:W-:Y:S05]  /*294c0*/  @!P0 BRA `(.L_x_1906) ;  /* 0x00000000007c8947 */ /* 0x000fea0003800000 */
[----:B-1----:R-:W-:Y:S01]  /*294d0*/  MOV R17, 0x0 ;  /* 0x0000000000117802 */ /* 0x002fe20000000f00 */
        /* <DEDUP_REMOVED lines=12> */
[----:B-1----:R-:W-:-:S07]  /*295a0*/  IMAD.MOV.U32 R13, RZ, RZ, RZ ;  /* 0x000000ffff0d7224 */ /* 0x002fce00078e00ff */
[----:B------:R-:W-:-:S07]  /*295b0*/  LEPC R20, `(.L_x_1907) ;  /* 0x000000001014794e */ /* 0x000fce0000000000 */
[----:B0-2---:R-:W-:Y:S05]  /*295c0*/  CALL.ABS.NOINC R2 ;  /* 0x0000000002007343 */ /* 0x005fea0003c00000 */
.L_x_1907:
        /* <DEDUP_REMOVED lines=15> */
.L_x_1906:
[----:B------:R-:W-:Y:S05]  /*296c0*/  BSYNC B6 ;  /* 0x0000000000067941 */ /* 0x000fea0003800000 */
.L_x_1905:
[----:B------:R-:W2:Y:S01]  /*296d0*/  LDL R0, [R1+0xc] ;  /* 0x00000c0001007983 */ /* 0x000ea20000100800 */
[----:B------:R-:W-:Y:S02]  /*296e0*/  ULDC.64 UR4, c[0x0][0x9f8] ;  /* 0x00027e0000047ab9 */ /* 0x000fe40000000a00 */
[----:B------:R-:W-:Y:S01]  /*296f0*/  ISETP.NE.U32.AND P0, PT, RZ, UR4, PT ;  /* 0x00000004ff007c0c */ /* 0x000fe2000bf05070 */
[----:B-1----:R-:W3:Y:S01]  /*29700*/  LDL R17, [R1+0x44] ;  /* 0x0000440001117983 */ /* 0x002ee20000100800 */
[----:B------:R-:W-:Y:S02]  /*29710*/  ULDC.64 UR6, c[0x0][0x208] ;  /* 0x0000820000067ab9 */ /* 0x000fe40000000a00 */
[----:B------:R-:W-:Y:S01]  /*29720*/  ISETP.NE.AND.EX P0, PT, RZ, UR5, PT, P0 ;  /* 0x00000005ff007c0c */ /* 0x000fe2000bf05300 */
[----:B------:R-:W-:-:S12]  /*29730*/  ULDC.64 UR4, c[0x0][0xa08] ;  /* 0x0002820000047ab9 */ /* 0x000fd80000000a00 */
[----:B------:R-:W1:Y:S01]  /*29740*/  @P0 LDC.64 R2, c[0x0][0x9f8] ;  /* 0x00027e00ff020b82 */ /* 0x000e620000000a00 */
[----:B--2---:R-:W-:Y:S02]  /*29750*/  IMAD.MOV.U32 R7, RZ, RZ, R0 ;  /* 0x000000ffff077224 */ /* 0x004fe400078e0000 */
[----:B-1----:R-:W-:-:S05]  /*29760*/  @P0 IMAD.WIDE R2, R0, 0x4, R2 ;  /* 0x0000000400020825 */ /* 0x002fca00078e0202 */
[----:B------:R1:W2:Y:S01]  /*29770*/  @P0 LDG.E R7, desc[UR6][R2.64] ;  /* 0x0000000602070981 */ /* 0x0002a2000c1e1900 */
[----:B---3--:R-:W-:Y:S01]  /*29780*/  VIADD R0, R17, 0xffffffff ;  /* 0xffffffff11007836 */ /* 0x008fe20000000000 */
[----:B-1----:R-:W1:Y:S02]  /*29790*/  LDC.64 R2, c[0x0][0x418] ;  /* 0x00010600ff027b82 */ /* 0x002e640000000a00 */
[----:B-1----:R-:W-:Y:S01]  /*297a0*/  LOP3.LUT P0, RZ, R2, UR4, RZ, 0xfc, !PT ;  /* 0x0000000402ff7c12 */ /* 0x002fe2000f80fcff */
[----:B------:R-:W-:-:S03]  /*297b0*/  UMOV UR4, 0xffffffff ;  /* 0xffffffff00047882 */ /* 0x000fc60000000000 */
[----:B------:R-:W-:Y:S02]  /*297c0*/  LOP3.LUT P0, RZ, R3, UR5, RZ, 0xfc, P0 ;  /* 0x0000000503ff7c12 */ /* 0x000fe4000800fcff */
[----:B--2---:R-:W-:Y:S01]  /*297d0*/  SHF.R.S32.HI R8, RZ, 0x1f, R7 ;  /* 0x0000001fff087819 */ /* 0x004fe20000011407 */
[----:B------:R1:W-:Y:S01]  /*297e0*/  STL [R1+0x8], R7 ;  /* 0x0000080701007387 */ /* 0x0003e20000100800 */
[----:B------:R-:W-:-:S03]  /*297f0*/  SEL R17, R7, RZ, !P0 ;  /* 0x000000ff07117207 */ /* 0x000fc60004000000 */
[----:B------:R1:W-:Y:S01]  /*29800*/  STL [R1+0x24], R8 ;  /* 0x0000240801007387 */ /* 0x0003e20000100800 */
[----:B------:R-:W-:Y:S05]  /*29810*/  BRA.DIV UR4, `(.L_x_1908) ;  /* 0x00000072047c7947 */ /* 0x000fea000b800000 */
[----:B------:R-:W2:Y:S02]  /*29820*/  S2R R4, SR_TID.X ;  /* 0x0000000000047919 */ /* 0x000ea40000002100 */
[----:B--2---:R-:W-:-:S04]  /*29830*/  SHF.R.U32.HI R4, RZ, 0x5, R4 ;  /* 0x00000005ff047819 */ /* 0x004fc80000011604 */
[----:B------:R-:W-:-:S05]  /*29840*/  LOP3.LUT R4, R4, 0x3, RZ, 0xc0, !PT ;  /* 0x0000000304047812 */ /* 0x000fca00078ec0ff */
[----:B------:R2:W3:Y:S02]  /*29850*/  SHFL.IDX PT, R14, R4, RZ, 0x1f ;  /* 0x00001fff040e7589 */ /* 0x0004e400000e0000 */
.L_x_2086:
[----:B--2---:R-:W2:Y:S01]  /*29860*/  LDL.LU R4, [R1+0x20] ;  /* 0x0000200001047983 */ /* 0x004ea20000300800 */
[----:B------:R-:W-:Y:S02]  /*29870*/  PLOP3.LUT P1, PT, PT, PT, PT, 0x8, 0x0 ;  /* 0x000000000000781c */ /* 0x000fe40003f2e170 */
[----:B---3--:R-:W-:Y:S01]  /*29880*/  ISETP.NE.AND P0, PT, R14, RZ, PT ;  /* 0x000000ff0e00720c */ /* 0x008fe20003f05270 */
[----:B------:R3:W-:Y:S01]  /*29890*/  STL [R1+0x4], R0 ;  /* 0x0000040001007387 */ /* 0x0007e20000100800 */
[----:B--2---:R-:W-:-:S09]  /*298a0*/  LOP3.LUT R4, R4, 0xfffffffe, RZ, 0xc0, !PT ;  /* 0xfffffffe04047812 */ /* 0x004fd200078ec0ff */
[----:B------:R-:W-:-:S05]  /*298b0*/  @P1 LOP3.LUT R4, R4, 0x1, RZ, 0xfc, !PT ;  /* 0x0000000104041812 */ /* 0x000fca00078efcff */
[----:B------:R3:W-:Y:S01]  /*298c0*/  STL [R1+0x20], R4 ;  /* 0x0000200401007387 */ /* 0x0007e20000100800 */
[----:B------:R-:W-:Y:S05]  /*298d0*/  @P0 BRA `(.L_x_1909) ;  /* 0x00000004004c0947 */ /* 0x000fea0003800000 */
[----:B------:R-:W-:-:S03]  /*298e0*/  UMOV UR4, 0xffffffff ;  /* 0xffffffff00047882 */ /* 0x000fc60000000000 */
[----:B------:R-:W-:Y:S05]  /*298f0*/  BRA.DIV UR4, `(.L_x_1910) ;  /* 0x0000007204787947 */ /* 0x000fea000b800000 */
[----:B------:R-:W-:-:S13]  /*29900*/  ELECT P6, URZ, PT ;  /* 0x00000000003f782f */ /* 0x000fda00038c0000 */
.L_x_2089:
        /* <DEDUP_REMOVED lines=8> */
[----:B---3--:R-:W-:Y:S01]  /*29990*/  IMAD.MOV.U32 R0, RZ, RZ, R9 ;  /* 0x000000ffff007224 */ /* 0x008fe200078e0009 */
        /* <DEDUP_REMOVED lines=16> */
.L_x_1911:
[----:B--2---:R-:W2:Y:S01]  /*29aa0*/  LDL R2, [R1+0x10] ;  /* 0x0000100001027983 */ /* 0x004ea20000100800 */
[----:B---3--:R-:W-:Y:S01]  /*29ab0*/  IMAD R0, R19, 0x8, R18 ;  /* 0x0000000813007824 */ /* 0x008fe200078e0212 */
[----:B--2---:R-:W-:-:S04]  /*29ac0*/  SHF.L.U32 R2, R2, 0x1f, RZ ;  /* 0x0000001f02027819 */ /* 0x004fc800000006ff */
[----:B------:R-:W2:Y:S02]  /*29ad0*/  SYNCS.PHASECHK.TRANS64.TRYWAIT P0, [R0+URZ+0x30840], R2 ;  /* 0x03084002000075a7 */ /* 0x000ea4000800017f */
[----:B--2---:R-:W-:Y:S05]  /*29ae0*/  @!P0 BRA `(.L_x_1912) ;  /* 0x00000070001c8947 */ /* 0x004fea0003800000 */
.L_x_2090:
        /* <DEDUP_REMOVED lines=11> */
.L_x_1913:
[----:B--2---:R-:W2:Y:S04]  /*29ba0*/  LDL R2, [R1+0x14] ;  /* 0x0000140001027983 */ /* 0x004ea80000100800 */
        /* <DEDUP_REMOVED lines=23> */
[----:B---3--:R-:W-:Y:S01]  /*29d20*/  UMOV UR8, UR15 ;  /* 0x0000000f00087c82 */ /* 0x008fe20008000000 */
[----:B------:R-:W-:Y:S01]  /*29d30*/  UMOV UR10, UR17 ;  /* 0x00000011000a7c82 */ /* 0x000fe20008000000 */
[----:B------:R-:W-:Y:S01]  /*29d40*/  UMOV UR15, 0x80 ;  /* 0x00000080000f7882 */ /* 0x000fe20000000000 */
[----:B------:R3:W-:Y:S02]  /*29d50*/  UTMALDG.4D [UR8], [UR4], desc[UR6] ;  /* 0x00000608040075b4 */ /* 0x0007e40008019000 */
[----:B---3--:R-:W-:Y:S01]  /*29d60*/  UMOV UR8, UR16 ;  /* 0x0000001000087c82 */ /* 0x008fe20008000000 */
[----:B------:R-:W-:Y:S01]  /*29d70*/  UMOV UR10, UR15 ;  /* 0x0000000f000a7c82 */ /* 0x000fe20008000000 */
[----:B------:R-:W-:Y:S01]  /*29d80*/  UMOV UR15, 0xc0 ;  /* 0x000000c0000f7882 */ /* 0x000fe20000000000 */
[----:B------:R3:W-:Y:S02]  /*29d90*/  UTMALDG.4D [UR8], [UR4], desc[UR6] ;  /* 0x00000608040075b4 */ /* 0x0007e40008019000 */
[----:B---3--:R-:W-:Y:S01]  /*29da0*/  UMOV UR8, UR14 ;  /* 0x0000000e00087c82 */ /* 0x008fe20008000000 */
[----:B------:R-:W-:-:S02]  /*29db0*/  UMOV UR10, UR15 ;  /* 0x0000000f000a7c82 */ /* 0x000fc40008000000 */
[----:B------:R4:W-:Y:S01]  /*29dc0*/  UTMALDG.4D [UR8], [UR4], desc[UR6] ;  /* 0x00000608040075b4 */ /* 0x0009e20008019000 */
[----:B--2---:R-:W-:-:S04]  /*29dd0*/  LOP3.LUT R2, R2, 0xfffffffe, RZ, 0xc0, !PT ;  /* 0xfffffffe02027812 */ /* 0x004fc800078ec0ff */
[----:B------:R-:W-:-:S05]  /*29de0*/  @P0 LOP3.LUT R2, R2, 0x1, RZ, 0xfc, !PT ;  /* 0x0000000102020812 */ /* 0x000fca00078efcff */
[----:B------:R4:W-:Y:S01]  /*29df0*/  STL [R1+0x20], R2 ;  /* 0x0000200201007387 */ /* 0x0009e20000100800 */
[----:B------:R-:W-:Y:S01]  /*29e00*/  NOP ;  /* 0x0000000000007918 */ /* 0x000fe20000000000 */
.L_x_1909:
[----:B------:R-:W3:Y:S01]  /*29e10*/  LDL.LU R3, [R1+0x48] ;  /* 0x0000480001037983 */ /* 0x000ee20000300800 */
[----:B------:R-:W-:Y:S05]  /*29e20*/  WARPSYNC.ALL ;  /* 0x0000000000007948 */ /* 0x000fea0003800000 */
[----:B----4-:R-:W-:Y:S01]  /*29e30*/  ULDC.64 UR4, c[0x0][0x298] ;  /* 0x0000a60000047ab9 */ /* 0x010fe20000000a00 */
[----:B------:R-:W-:Y:S01]  /*29e40*/  BSSY B6, `(.L_x_1914) ;  /* 0x000001c000067945 */ /* 0x000fe20003800000 */
[----:B------:R-:W-:Y:S01]  /*29e50*/  BAR.SYNC.DEFER_BLOCKING 0x8, 0x180 ;  /* 0x0206000000007b1d */ /* 0x000fe20000010000 */
[----:B---3--:R-:W-:Y:S01]  /*29e60*/  SHF.R.S32.HI R0, RZ, 0x1f, R3 ;  /* 0x0000001fff007819 */ /* 0x008fe20000011403 */
        /* <DEDUP_REMOVED lines=13> */
[----:B--2---:R-:W-:Y:S02]  /*29f40*/  IMAD.U32 R4, RZ, RZ, UR4 ;  /* 0x00000004ff047e24 */ /* 0x004fe4000f8e00ff */
[----:B------:R-:W2:Y:S01]  /*29f50*/  LDC.64 R2, c[0x4][R2] ;  /* 0x0100000002027b82 */ /* 0x000ea20000000a00 */
[----:B------:R-:W-:Y:S02]  /*29f60*/  IMAD.U32 R5, RZ, RZ, UR5 ;  /* 0x00000005ff057e24 */ /* 0x000fe4000f8e00ff */
[----:B------:R-:W-:Y:S02]  /*29f70*/  IMAD.U32 R6, RZ, RZ, UR6 ;  /* 0x00000006ff067e24 */ /* 0x000fe4000f8e00ff */
[----:B-1----:R-:W-:-:S02]  /*29f80*/  IMAD.U32 R7, RZ, RZ, UR7 ;  /* 0x00000007ff077e24 */ /* 0x002fc4000f8e00ff */
[----:B------:R-:W-:Y:S02]  /*29f90*/  IMAD.U32 R10, RZ, RZ, UR8 ;  /* 0x00000008ff0a7e24 */ /* 0x000fe4000f8e00ff */
[----:B------:R-:W-:Y:S02]  /*29fa0*/  IMAD.U32 R11, RZ, RZ, UR9 ;  /* 0x00000009ff0b7e24 */ /* 0x000fe4000f8e00ff */
[----:B------:R-:W-:Y:S02]  /*29fb0*/  IMAD.MOV.U32 R8, RZ, RZ, 0x70 ;  /* 0x00000070ff087424 */ /* 0x000fe400078e00ff */
[----:B------:R-:W-:Y:S02]  /*29fc0*/  IMAD.MOV.U32 R12, RZ, RZ, 0x1 ;  /* 0x00000001ff0c7424 */ /* 0x000fe400078e00ff */
[----:B------:R-:W-:-:S07]  /*29fd0*/  IMAD.MOV.U32 R13, RZ, RZ, RZ ;  /* 0x000000ffff0d7224 */ /* 0x000fce00078e00ff */
[----:B------:R-:W-:-:S07]  /*29fe0*/  LEPC R20, `(.L_x_1915) ;  /* 0x000000001014794e */ /* 0x000fce0000000000 */
[----:B0-2---:R-:W-:Y:S05]  /*29ff0*/  CALL.ABS.NOINC R2 ;  /* 0x0000000002007343 */ /* 0x005fea0003c00000 */
.L_x_1915:
[----:B------:R-:W-:Y:S05]  /*2a000*/  BSYNC B6 ;  /* 0x0000000000067941 */ /* 0x000fea0003800000 */
.L_x_1914:
[----:B--2---:R-:W2:Y:S01]  /*2a010*/  LDL.LU R0, [R1+0x50] ;  /* 0x0000500001007983 */ /* 0x004ea20000300800 */
[----:B------:R-:W-:Y:S01]  /*2a020*/  ULDC.64 UR6, c[0x0][0xa00] ;  /* 0x0002800000067ab9 */ /* 0x000fe20000000a00 */
[----:B-1----:R-:W1:Y:S01]  /*2a030*/  LDC R7, c[0x0][0x448] ;  /* 0x00011200ff077b82 */ /* 0x002e620000000800 */
[----:B------:R-:W-:Y:S01]  /*2a040*/  ULDC.64 UR4, c[0x0][0x2d8] ;  /* 0x0000b60000047ab9 */ /* 0x000fe20000000a00 */
[----:B------:R-:W2:Y:S04]  /*2a050*/  LDL.LU.64 R2, [R1+0x48] ;  /* 0x0000480001027983 */ /* 0x000ea80000300a00 */
[----:B------:R-:W3:Y:S04]  /*2a060*/  LDL R5, [R1+0xc] ;  /* 0x00000c0001057983 */ /* 0x000ee80000100800 */
[----:B------:R-:W4:Y:S01]  /*2a070*/  LDL R8, [R1+0x30] ;  /* 0x0000300001087983 */ /* 0x000f220000100800 */
[----:B------:R-:W-:-:S04]  /*2a080*/  ISETP.NE.U32.AND P0, PT, RZ, UR6, PT ;  /* 0x00000006ff007c0c */ /* 0x000fc8000bf05070 */
[----:B------:R-:W-:Y:S01]  /*2a090*/  ISETP.NE.AND.EX P0, PT, RZ, UR7, PT, P0 ;  /* 0x00000007ff007c0c */ /* 0x000fe2000bf05300 */
[----:B------:R-:W0:Y:S02]  /*2a0a0*/  S2R R9, SR_TID.X ;  /* 0x0000000000097919 */ /* 0x000e240000002100 */
[----:B0-----:R-:W-:Y:S02]  /*2a0b0*/  IMAD.SHL.U32 R9, R9, 0x10, RZ ;  /* 0x0000001009097824 */ /* 0x001fe400078e00ff */
[----:B--2---:R-:W-:Y:S01]  /*2a0c0*/  IMAD.MOV.U32 R3, RZ, RZ, R0 ;  /* 0x000000ffff037224 */ /* 0x004fe200078e0000 */
[----:B---3--:R-:W-:-:S04]  /*2a0d0*/  SHF.R.S32.HI R0, RZ, 0x1f, R5 ;  /* 0x0000001fff007819 */ /* 0x008fc80000011405 */
[----:B------:R-:W-:Y:S02]  /*2a0e0*/  SEL R4, R0, RZ, !P0 ;  /* 0x000000ff00047207 */ /* 0x000fe40004000000 */
[----:B------:R-:W-:Y:S02]  /*2a0f0*/  SEL R0, R5, RZ, !P0 ;  /* 0x000000ff05007207 */ /* 0x000fe40004000000 */
[----:B------:R-:W0:Y:S01]  /*2a100*/  S2R R5, SR_TID.X ;  /* 0x0000000000057919 */ /* 0x000e220000002100 */
[----:B-1----:R-:W-:Y:S01]  /*2a110*/  ISETP.NE.AND P0, PT, R7, 0x1, PT ;  /* 0x000000010700780c */ /* 0x002fe20003f05270 */
[----:B------:R-:W-:-:S04]  /*2a120*/  IMAD.WIDE.U32 R2, R16, UR4, R2 ;  /* 0x0000000410027c25 */ /* 0x000fc8000f8e0002 */
[----:B------:R-:W-:Y:S01]  /*2a130*/  IMAD R3, R16, UR5, R3 ;  /* 0x0000000510037c24 */ /* 0x000fe2000f8e0203 */
[----:B------:R-:W-:-:S07]  /*2a140*/  ULDC.64 UR4, c[0x0][0x2e0] ;  /* 0x0000b80000047ab9 */ /* 0x000fce0000000a00 */
[----:B------:R-:W1:Y:S01]  /*2a150*/  @P0 LDC R6, c[0x0][0x450] ;  /* 0x00011400ff060b82 */ /* 0x000e620000000800 */
[----:B0-----:R-:W-:-:S04]  /*2a160*/  LOP3.LUT R5, R5, 0x7f, RZ, 0xc0, !PT ;  /* 0x0000007f05057812 */ /* 0x001fc800078ec0ff */
[----:B------:R-:W-:-:S04]  /*2a170*/  SHF.R.U32.HI R5, RZ, 0x3, R5 ;  /* 0x00000003ff057819 */ /* 0x000fc80000011605 */
[----:B------:R-:W-:Y:S02]  /*2a180*/  LOP3.LUT R9, R5, 0x70, R9, 0xf8, !PT ;  /* 0x0000007005097812 */ /* 0x000fe400078ef809 */
[----:B------:R-:W0:Y:S01]  /*2a190*/  @P0 LDC R5, c[0x0][0x44c] ;  /* 0x00011300ff050b82 */ /* 0x000e220000000800 */
[----:B------:R-:W-:Y:S02]  /*2a1a0*/  IMAD R4, R4, UR4, RZ ;  /* 0x0000000404047c24 */ /* 0x000fe4000f8e02ff */
[----:B------:R-:W-:-:S04]  /*2a1b0*/  IMAD.WIDE.U32 R2, R0, UR4, R2 ;  /* 0x0000000400027c25 */ /* 0x000fc8000f8e0002 */
[----:B------:R-:W-:Y:S01]  /*2a1c0*/  IMAD R0, R0, UR5, R4 ;  /* 0x0000000500007c24 */ /* 0x000fe2000f8e0204 */
[----:B------:R-:W-:Y:S01]  /*2a1d0*/  ULDC.64 UR4, c[0x0][0x2d0] ;  /* 0x0000b40000047ab9 */ /* 0x000fe20000000a00 */
[----:B----4-:R-:W-:Y:S02]  /*2a1e0*/  IMAD.IADD R4, R9, 0x1, R8 ;  /* 0x0000000109047824 */ /* 0x010fe400078e0208 */
[----:B------:R-:W2:Y:S01]  /*2a1f0*/  S2R R9, SR_TID.X ;  /* 0x0000000000097919 */ /* 0x000ea20000002100 */
[----:B------:R-:W-:Y:S02]  /*2a200*/  IMAD.IADD R3, R3, 0x1, R0 ;  /* 0x0000000103037824 */ /* 0x000fe400078e0200 */
[----:B------:R-:W-:Y:S02]  /*2a210*/  IMAD.MOV.U32 R0, RZ, RZ, R4 ;  /* 0x000000ffff007224 */ /* 0x000fe400078e0004 */
[----:B0-----:R-:W-:-:S05]  /*2a220*/  @P0 IMAD.HI.U32 R5, R4, R5, RZ ;  /* 0x0000000504050227 */ /* 0x001fca00078e00ff */
[----:B-1----:R-:W-:-:S05]  /*2a230*/  @P0 SHF.R.U32.HI R0, RZ, R6, R5 ;  /* 0x00000006ff000219 */ /* 0x002fca0000011605 */
        /* <DEDUP_REMOVED lines=127> */
.L_x_2107:
        /* <DEDUP_REMOVED lines=14> */
.L_x_1918:
[----:B------:R-:W-:Y:S05]  /*2ab10*/  BSYNC B0 ;  /* 0x0000000000007941 */ /* 0x000fea0003800000 */
.L_x_1917:
[----:B------:R-:W-:Y:S01]  /*2ab20*/  NOP ;  /* 0x0000000000007918 */ /* 0x000fe20000000000 */
[----:B------:R-:W-:Y:S01]  /*2ab30*/  PLOP3.LUT P0, PT, PT, PT, PT, 0x80, 0x0 ;  /* 0x000000000000781c */ /* 0x000fe20003f0f070 */
[----:B------:R-:W-:-:S12]  /*2ab40*/  VIADD R11, R18, 0x30800 ;  /* 0x00030800120b7836 */ /* 0x000fd80000000000 */
.L_x_1919:
        /* <DEDUP_REMOVED lines=18> */
.L_x_2108:
[----:B------:R-:W-:Y:S05]  /*2ac70*/  BSYNC B0 ;  /* 0x0000000000007941 */ /* 0x000fea0003800000 */
.L_x_1920:
[----:B------:R-:W3:Y:S04]  /*2ac80*/  LDL R2, [R1+0x44] ;  /* 0x0000440001027983 */ /* 0x000ee80000100800 */
[----:B0-----:R-:W4:Y:S01]  /*2ac90*/  LDL R4, [R1+0x2c] ;  /* 0x00002c0001047983 */ /* 0x001f220000100800 */
[----:B------:R-:W-:Y:S01]  /*2aca0*/  BSSY B0, `(.L_x_1922) ;  /* 0x00002a8000007945 */ /* 0x000fe20003800000 */
[----:B---3--:R-:W-:-:S05]  /*2acb0*/  VIADD R0, R2, 0xfffffffe ;  /* 0xfffffffe02007836 */ /* 0x008fca0000000000 */
[----:B----4-:R-:W-:-:S13]  /*2acc0*/  ISETP.GE.AND P0, PT, R0, R4, PT ;  /* 0x000000040000720c */ /* 0x010fda0003f06270 */
[----:B------:R-:W-:Y:S05]  /*2acd0*/  @!P0 BRA `(.L_x_1923) ;  /* 0x0000002800908947 */ /* 0x000fea0003800000 */
[----:B--2---:R-:W2:Y:S04]  /*2ace0*/  LDL.LU R3, [R1+0x54] ;  /* 0x0000540001037983 */ /* 0x004ea80000300800 */
[----:B------:R-:W3:Y:S04]  /*2acf0*/  LDL.LU R7, [R1+0x40] ;  /* 0x0000400001077983 */ /* 0x000ee80000300800 */
[----:B------:R-:W4:Y:S04]  /*2ad00*/  LDL.LU R2, [R1+0x60] ;  /* 0x0000600001027983 */ /* 0x000f280000300800 */
[----:B------:R-:W5:Y:S04]  /*2ad10*/  LDL.LU R6, [R1+0x38] ;  /* 0x0000380001067983 */ /* 0x000f680000300800 */
[----:B-1----:R-:W5:Y:S01]  /*2ad20*/  LDL.LU R5, [R1+0x5c] ;  /* 0x00005c0001057983 */ /* 0x002f620000300800 */
[----:B------:R-:W-:Y:S01]  /*2ad30*/  LOP3.LUT R10, RZ, R4, RZ, 0x33, !PT ;  /* 0x00000004ff0a7212 */ /* 0x000fe200078e33ff */
[----:B------:R-:W-:Y:S01]  /*2ad40*/  BSSY B2, `(.L_x_1924) ;  /* 0x00000e9000027945 */ /* 0x000fe20003800000 */
[----:B--2---:R-:W-:-:S04]  /*2ad50*/  VIADD R3, R3, 0x1 ;  /* 0x0000000103037836 */ /* 0x004fc80000000000 */
[----:B---3--:R-:W-:Y:S01]  /*2ad60*/  IMAD R3, R3, R7, RZ ;  /* 0x0000000703037224 */ /* 0x008fe200078e02ff */
[----:B----4-:R-:W-:-:S04]  /*2ad70*/  LOP3.LUT R2, RZ, R2, RZ, 0x33, !PT ;  /* 0x00000002ff027212 */ /* 0x010fc800078e33ff */
        /* <DEDUP_REMOVED lines=45> */
.L_x_1928:
[----:B------:R-:W-:Y:S01]  /*2b050*/  IMAD R3, R8, 0x8, R18 ;  /* 0x0000000808037824 */ /* 0x000fe200078e0212 */
[----:B------:R-:W-:Y:S01]  /*2b060*/  SHF.L.U32 R2, R9, 0x1f, RZ ;  /* 0x0000001f09027819 */ /* 0x000fe200000006ff */
[----:B------:R-:W-:Y:S03]  /*2b070*/  BSSY B3, `(.L_x_1929) ;  /* 0x0000003000037945 */ /* 0x000fe60003800000 */
[----:B------:R-:W1:Y:S02]  /*2b080*/  SYNCS.PHASECHK.TRANS64.TRYWAIT P0, [R3+URZ+0x30840], R2 ;  /* 0x03084002030075a7 */ /* 0x000e64000800017f */
[----:B-1----:R-:W-:Y:S05]  /*2b090*/  @!P0 BRA `(.L_x_1930) ;  /* 0x0000006400e48947 */ /* 0x002fea0003800000 */
.L_x_2109:
[----:B------:R-:W-:Y:S05]  /*2b0a0*/  BSYNC B3 ;  /* 0x0000000000037941 */ /* 0x000fea0003800000 */
.L_x_1929:
        /* <DEDUP_REMOVED lines=12> */
.L_x_1932:
[----:B------:R-:W-:Y:S05]  /*2b170*/  BSYNC B3 ;  /* 0x0000000000037941 */ /* 0x000fea0003800000 */
.L_x_1931:
        /* <DEDUP_REMOVED lines=12> */
.L_x_1933:
        /* <DEDUP_REMOVED lines=16> */
.L_x_1934:
        /* <DEDUP_REMOVED lines=16> */
.L_x_1935:
        /* <DEDUP_REMOVED lines=16> */
.L_x_1936:
        /* <DEDUP_REMOVED lines=16> */
.L_x_2110:
[----:B------:R-:W-:Y:S05]  /*2b640*/  BSYNC B3 ;  /* 0x0000000000037941 */ /* 0x000fea0003800000 */
.L_x_1937:
        /* <DEDUP_REMOVED lines=12> */
.L_x_1940:
[----:B------:R-:W-:Y:S05]  /*2b710*/  BSYNC B3 ;  /* 0x0000000000037941 */ /* 0x000fea0003800000 */
.L_x_1939:
        /* <DEDUP_REMOVED lines=13> */
.L_x_1941:
        /* <DEDUP_REMOVED lines=15> */
.L_x_1942:
        /* <DEDUP_REMOVED lines=15> */
.L_x_1943:
        /* <DEDUP_REMOVED lines=15> */
.L_x_1944:
        /* <DEDUP_REMOVED lines=12> */
.L_x_1927:
[----:B------:R-:W-:Y:S05]  /*2bb80*/  BSYNC B1 ;  /* 0x0000000000017941 */ /* 0x000fea0003800000 */
.L_x_1926:
[----:B0-----:R-:W2:Y:S01]  /*2bb90*/  LDL.LU R0, [R1+0x44] ;  /* 0x0000440001007983 */ /* 0x001ea20000300800 */
[----:B------:R-:W-:-:S03]  /*2bba0*/  IMAD.MOV.U32 R19, RZ, RZ, R8 ;  /* 0x000000ffff137224 */ /* 0x000fc600078e0008 */
[----:B------:R0:W-:Y:S02]  /*2bbb0*/  STL [R1+0x10], R9 ;  /* 0x0000100901007387 */ /* 0x0001e40000100800 */
[----:B0-2---:R-:W-:-:S07]  /*2bbc0*/  VIADD R0, R0, 0xfffffffd ;  /* 0xfffffffd00007836 */ /* 0x005fce0000000000 */
.L_x_1925:
[----:B------:R-:W-:Y:S05]  /*2bbd0*/  BSYNC B2 ;  /* 0x0000000000027941 */ /* 0x000fea0003800000 */
.L_x_1924:
[----:B------:R-:W-:-:S05]  /*2bbe0*/  VIADD R10, R10, 0xfffffffe ;  /* 0xfffffffe0a0a7836 */ /* 0x000fca0000000000 */
[----:B------:R-:W-:-:S13]  /*2bbf0*/  ISETP.NE.AND P0, PT, R10, R7, PT ;  /* 0x000000070a00720c */ /* 0x000fda0003f05270 */
[----:B------:R-:W-:Y:S05]  /*2bc00*/  @!P0 BRA `(.L_x_1923) ;  /* 0x0000001800c48947 */ /* 0x000fea0003800000 */
[----:B------:R-:W-:-:S07]  /*2bc10*/  IMAD.MOV.U32 R9, RZ, RZ, R17 ;  /* 0x000000ffff097224 */ /* 0x000fce00078e0011 */
.L_x_1983:
[----:B--2---:R-:W2:Y:S04]  /*2bc20*/  LDL R3, [R1+0x20] ;  /* 0x0000200001037983 */ /* 0x004ea80000100800 */
        /* <DEDUP_REMOVED lines=35> */
.L_x_1947:
[----:B------:R-:W-:Y:S01]  /*2be60*/  IMAD R3, R4, 0x8, R18 ;  /* 0x0000000804037824 */ /* 0x000fe200078e0212 */
[----:B------:R-:W-:Y:S01]  /*2be70*/  SHF.L.U32 R2, R5, 0x1f, RZ ;  /* 0x0000001f05027819 */ /* 0x000fe200000006ff */
[----:B------:R-:W-:Y:S03]  /*2be80*/  BSSY B2, `(.L_x_1948) ;  /* 0x0000003000027945 */ /* 0x000fe60003800000 */
[----:B------:R-:W1:Y:S02]  /*2be90*/  SYNCS.PHASECHK.TRANS64.TRYWAIT P0, [R3+URZ+0x30840], R2 ;  /* 0x03084002030075a7 */ /* 0x000e64000800017f */
[----:B-1----:R-:W-:Y:S05]  /*2bea0*/  @!P0 BRA `(.L_x_1949) ;  /* 0x0000005800888947 */ /* 0x002fea0003800000 */
.L_x_2111:
[----:B------:R-:W-:Y:S05]  /*2beb0*/  BSYNC B2 ;  /* 0x0000000000027941 */ /* 0x000fea0003800000 */
.L_x_1948:
        /* <DEDUP_REMOVED lines=12> */
.L_x_1951:
[----:B------:R-:W-:Y:S05]  /*2bf80*/  BSYNC B2 ;  /* 0x0000000000027941 */ /* 0x000fea0003800000 */
.L_x_1950:
        /* <DEDUP_REMOVED lines=12> */
.L_x_1952:
        /* <DEDUP_REMOVED lines=16> */
.L_x_1953:
        /* <DEDUP_REMOVED lines=16> */
.L_x_1954:
        /* <DEDUP_REMOVED lines=16> */
.L_x_1955:
        /* <DEDUP_REMOVED lines=16> */
.L_x_2112:
[----:B------:R-:W-:Y:S05]  /*2c450*/  BSYNC B2 ;  /* 0x0000000000027941 */ /* 0x000fea0003800000 */
.L_x_1956:
        /* <DEDUP_REMOVED lines=11> */
.L_x_1959:
[----:B------:R-:W-:Y:S05]  /*2c510*/  BSYNC B2 ;  /* 0x0000000000027941 */ /* 0x000fea0003800000 */
.L_x_1958:
        /* <DEDUP_REMOVED lines=12> */
.L_x_1960:
        /* <DEDUP_REMOVED lines=15> */
.L_x_1961:
        /* <DEDUP_REMOVED lines=15> */
.L_x_1962:
        /* <DEDUP_REMOVED lines=15> */
.L_x_1963:
        /* <DEDUP_REMOVED lines=12> */
.L_x_1946:
[----:B------:R-:W-:Y:S05]  /*2c970*/  BSYNC B1 ;  /* 0x0000000000017941 */ /* 0x000fea0003800000 */
.L_x_1945:
[----:B------:R-:W2:Y:S01]  /*2c980*/  LDL R2, [R1+0x20] ;  /* 0x0000200001027983 */ /* 0x000ea20000100800 */
[----:B------:R-:W-:Y:S01]  /*2c990*/  VIADD R19, R4, 0x1 ;  /* 0x0000000104137836 */ /* 0x000fe20000000000 */
[----:B------:R-:W-:Y:S01]  /*2c9a0*/  BSSY B1, `(.L_x_1964) ;  /* 0x00000d3000017945 */ /* 0x000fe20003800000 */
[----:B------:R-:W-:-:S03]  /*2c9b0*/  VIADD R6, R0, 0xffffffff ;  /* 0xffffffff00067836 */ /* 0x000fc60000000000 */
        /* <DEDUP_REMOVED lines=13> */
[----:B0-----:R-:W0:Y:S01]  /*2ca90*/  LDC R8, c[0x0][0x43c] ;  /* 0x00010f00ff087b82 */ /* 0x001e220000000800 */
        /* <DEDUP_REMOVED lines=18> */
.L_x_1966:
[----:B------:R-:W-:Y:S01]  /*2cbc0*/  IMAD R2, R19, 0x8, R18 ;  /* 0x0000000813027824 */ /* 0x000fe200078e0212 */
[----:B------:R-:W-:Y:S01]  /*2cbd0*/  SHF.L.U32 R3, R10, 0x1f, RZ ;  /* 0x0000001f0a037819 */ /* 0x000fe200000006ff */
[----:B------:R-:W-:Y:S03]  /*2cbe0*/  BSSY B2, `(.L_x_1967) ;  /* 0x0000003000027945 */ /* 0x000fe60003800000 */
[----:B------:R-:W3:Y:S02]  /*2cbf0*/  SYNCS.PHASECHK.TRANS64.TRYWAIT P0, [R2+URZ+0x30840], R3 ;  /* 0x03084003020075a7 */ /* 0x000ee4000800017f */
[----:B---3--:R-:W-:Y:S05]  /*2cc00*/  @!P0 BRA `(.L_x_1968) ;  /* 0x0000004c00588947 */ /* 0x008fea0003800000 */
.L_x_2113:
[----:B------:R-:W-:Y:S05]  /*2cc10*/  BSYNC B2 ;  /* 0x0000000000027941 */ /* 0x000fea0003800000 */
.L_x_1967:
[----:B0-2---:R-:W0:Y:S01]  /*2cc20*/  S2R R8, SR_TID.X ;  /* 0x0000000000087919 */ /* 0x005e220000002100 */
[----:B------:R-:W-:Y:S01]  /*2cc30*/  BSSY B2, `(.L_x_1969) ;  /* 0x000000b000027945 */ /* 0x000fe20003800000 */
[----:B0-----:R-:W-:-:S04]  /*2cc40*/  LOP3.LUT R8, R8, 0x7f, RZ, 0xc0, !PT ;  /* 0x0000007f08087812 */ /* 0x001fc800078ec0ff */
[----:B------:R-:W-:-:S13]  /*2cc50*/  ISETP.NE.AND P1, PT, R8, RZ, PT ;  /* 0x000000ff0800720c */ /* 0x000fda0003f25270 */
[----:B------:R-:W-:Y:S05]  /*2cc60*/  @P1 BRA `(.L_x_1970) ;  /* 0x00000000001c1947 */ /* 0x000fea0003800000 */
[----:B------:R-:W0:Y:S01]  /*2cc70*/  S2R R8, SR_TID.X ;  /* 0x0000000000087919 */ /* 0x000e220000002100 */
[----:B---3--:R-:W-:-:S04]  /*2cc80*/  IMAD.MOV.U32 R3, RZ, RZ, 0x8000 ;  /* 0x00008000ff037424 */ /* 0x008fc800078e00ff */
[----:B------:R2:W-:Y:S01]  /*2cc90*/  SYNCS.ARRIVE.TRANS64 RZ, [R2+URZ+0x30830], R3 ;  /* 0x0308300302ff79a7 */ /* 0x0005e2000800003f */
[----:B0-----:R-:W-:-:S04]  /*2cca0*/  LOP3.LUT R8, R8, 0x1f, RZ, 0xc0, !PT ;  /* 0x0000001f08087812 */ /* 0x001fc800078ec0ff */
[----:B------:R-:W-:-:S13]  /*2ccb0*/  ISETP.NE.AND P0, PT, R8, RZ, PT ;  /* 0x000000ff0800720c */ /* 0x000fda0003f05270 */
[----:B--2---:R-:W-:Y:S05]  /*2ccc0*/  @!P0 BRA `(.L_x_1970) ;  /* 0x0000000000048947 */ /* 0x004fea0003800000 */
[----:B------:R-:W-:Y:S01]  /*2ccd0*/  BPT.TRAP 0x1 ;  /* 0x000000040000795c */ /* 0x000fe20000300000 */
.L_x_1970:
[----:B------:R-:W-:Y:S05]  /*2cce0*/  BSYNC B2 ;  /* 0x0000000000027941 */ /* 0x000fea0003800000 */
.L_x_1969:
[----:B---3--:R-:W2:Y:S01]  /*2ccf0*/  LDL R2, [R1+0x14] ;  /* 0x0000140001027983 */ /* 0x008ea20000100800 */
        /* <DEDUP_REMOVED lines=8> */
[----:B-1----:R-:W-:Y:S01]  /*2cd80*/  VIADD R10, R8, 0x20400 ;  /* 0x00020400080a7836 */ /* 0x002fe20000000000 */
[----:B------:R-:W-:Y:S01]  /*2cd90*/  UMOV UR6, 0x0 ;  /* 0x0000000000067882 */ /* 0x000fe20000000000 */
[----:B------:R-:W-:Y:S01]  /*2cda0*/  UMOV UR7, 0x14f00000 ;  /* 0x14f0000000077882 */ /* 0x000fe20000000000 */
[----:B--2---:R-:W-:-:S09]  /*2cdb0*/  IMAD R2, R7, 0x40, R2 ;  /* 0x0000004007027824 */ /* 0x004fd200078e0202 */
.L_x_1971:
        /* <DEDUP_REMOVED lines=16> */
.L_x_1972:
        /* <DEDUP_REMOVED lines=16> */
.L_x_1973:
        /* <DEDUP_REMOVED lines=16> */
.L_x_1974:
        /* <DEDUP_REMOVED lines=15> */
.L_x_2114:
[----:B------:R-:W-:Y:S05]  /*2d1b0*/  BSYNC B2 ;  /* 0x0000000000027941 */ /* 0x000fea0003800000 */
.L_x_1975:
        /* <DEDUP_REMOVED lines=11> */
.L_x_1978:
[----:B------:R-:W-:Y:S05]  /*2d270*/  BSYNC B2 ;  /* 0x0000000000027941 */ /* 0x000fea0003800000 */
.L_x_1977:
        /* <DEDUP_REMOVED lines=12> */
.L_x_1979:
        /* <DEDUP_REMOVED lines=15> */
.L_x_1980:
        /* <DEDUP_REMOVED lines=15> */
.L_x_1981:
        /* <DEDUP_REMOVED lines=15> */
.L_x_1982:
        /* <DEDUP_REMOVED lines=12> */
.L_x_1965:
[----:B------:R-:W-:Y:S05]  /*2d6d0*/  BSYNC B1 ;  /* 0x0000000000017941 */ /* 0x000fea0003800000 */
.L_x_1964:
[----:B------:R-:W3:Y:S01]  /*2d6e0*/  LDL R2, [R1+0x2c] ;  /* 0x00002c0001027983 */ /* 0x000ee20000100800 */
[----:B------:R-:W-:Y:S01]  /*2d6f0*/  VIADD R0, R0, 0xfffffffe ;  /* 0xfffffffe00007836 */ /* 0x000fe20000000000 */
[----:B---3--:R-:W-:-:S13]  /*2d700*/  ISETP.GT.AND P0, PT, R6, R2, PT ;  /* 0x000000020600720c */ /* 0x008fda0003f04270 */
[----:B------:R-:W-:Y:S05]  /*2d710*/  @P0 BRA `(.L_x_1983) ;  /* 0xffffffe400400947 */ /* 0x000fea000383ffff */
.L_x_1923:
[----:B------:R-:W-:Y:S05]  /*2d720*/  BSYNC B0 ;  /* 0x0000000000007941 */ /* 0x000fea0003800000 */
.L_x_1922:
        /* <DEDUP_REMOVED lines=19> */
.L_x_1985:
[----:B------:R-:W-:Y:S05]  /*2d860*/  BSYNC B0 ;  /* 0x0000000000007941 */ /* 0x000fea0003800000 */
.L_x_1984:
        /* <DEDUP_REMOVED lines=11> */
.L_x_2115:
[----:B------:R-:W-:Y:S05]  /*2d920*/  BSYNC B1 ;  /* 0x0000000000017941 */ /* 0x000fea0003800000 */
.L_x_1988:
        /* <DEDUP_REMOVED lines=9> */
.L_x_1991:
[----:B------:R-:W-:Y:S05]  /*2d9c0*/  BSYNC B1 ;  /* 0x0000000000017941 */ /* 0x000fea0003800000 */
.L_x_1990:
        /* <DEDUP_REMOVED lines=12> */
.L_x_1992:
        /* <DEDUP_REMOVED lines=15> */
.L_x_1993:
        /* <DEDUP_REMOVED lines=15> */
.L_x_1994:
        /* <DEDUP_REMOVED lines=15> */
.L_x_1995:
        /* <DEDUP_REMOVED lines=10> */
.L_x_1987:
[----:B------:R-:W-:Y:S05]  /*2de00*/  BSYNC B0 ;  /* 0x0000000000007941 */ /* 0x000fea0003800000 */
.L_x_1986:
[----:B------:R-:W2:Y:S01]  /*2de10*/  LDL.LU R4, [R1+0x10] ;  /* 0x0000100001047983 */ /* 0x000ea20000300800 */
[----:B------:R-:W-:-:S05]  /*2de20*/  VIADD R19, R19, 0x1 ;  /* 0x0000000113137836 */ /* 0x000fca0000000000 */
[----:B------:R-:W-:-:S04]  /*2de30*/  ISETP.NE.AND P0, PT, R19, 0x2, PT ;  /* 0x000000021300780c */ /* 0x000fc80003f05270 */
[----:B------:R-:W-:Y:S02]  /*2de40*/  SEL R0, RZ, 0x1, P0 ;  /* 0x00000001ff007807 */ /* 0x000fe40000000000 */
[----:B------:R-:W-:Y:S02]  /*2de50*/  SEL R19, R19, RZ, P0 ;  /* 0x000000ff13137207 */ /* 0x000fe40000000000 */
[----:B--2---:R-:W-:-:S05]  /*2de60*/  LOP3.LUT R4, R4, R0, RZ, 0x3c, !PT ;  /* 0x0000000004047212 */ /* 0x004fca00078e3cff */
[----:B------:R2:W-:Y:S02]  /*2de70*/  STL [R1+0x10], R4 ;  /* 0x0000100401007387 */ /* 0x0005e40000100800 */
.L_x_1902:
[----:B------:R-:W-:Y:S05]  /*2de80*/  BSYNC B7 ;  /* 0x0000000000077941 */ /* 0x000fea0003800000 */
.L_x_1900:
        /* <DEDUP_REMOVED lines=9> */
[----:B-12---:R-:W1:Y:S04]  /*2df20*/  LDS.128 R4, [R18+0x308d0] ;  /* 0x0308d00012047984 */ /* 0x006e680000000c00 */
[----:B-1----:R1:W-:Y:S04]  /*2df30*/  STL.64 [R1], R4 ;  /* 0x0000000401007387 */ /* 0x0023e80000100a00 */
[----:B------:R1:W-:Y:S01]  /*2df40*/  STL.64 [R1+0x8], R6 ;  /* 0x0000080601007387 */ /* 0x0003e20000100a00 */
[----:B------:R-:W-:Y:S06]  /*2df50*/  BAR.ARV 0x4, 0x180 ;  /* 0x0106000000007b1d */ /* 0x000fec0000002000 */
[----:B------:R-:W-:Y:S05]  /*2df60*/  BRA `(.L_x_1997) ;  /* 0x0000001000407947 */ /* 0x000fea0003800000 */
.L_x_1996:
[----:B------:R-:W3:Y:S01]  /*2df70*/  S2R R16, SR_TID.X ;  /* 0x0000000000107919 */ /* 0x000ee20000002100 */
[----:B------:R-:W-:Y:S01]  /*2df80*/  UMOV UR4, 0xffffffff ;  /* 0xffffffff00047882 */ /* 0x000fe20000000000 */
[----:B---3--:R-:W-:-:S04]  /*2df90*/  LOP3.LUT R16, R16, 0x1f, RZ, 0xc0, !PT ;  /* 0x0000001f10107812 */ /* 0x008fc800078ec0ff */
[----:B------:R-:W-:Y:S01]  /*2dfa0*/  ISETP.NE.AND P0, PT, R16, 0x1f, PT ;  /* 0x0000001f1000780c */ /* 0x000fe20003f05270 */
[----:B------:R-:W-:-:S12]  /*2dfb0*/  BRA.DIV UR4, `(.L_x_1998) ;  /* 0x0000003a04a87947 */ /* 0x000fd8000b800000 */
[----:B------:R-:W1:Y:S01]  /*2dfc0*/  LDL.LU R2, [R1] ;  /* 0x0000000001027983 */ /* 0x000e620000300800 */
[----:B------:R-:W-:-:S03]  /*2dfd0*/  ULDC UR4, c[0x0][0xc3c] ;  /* 0x00030f0000047ab9 */ /* 0x000fc60000000800 */
[----:B------:R-:W3:Y:S01]  /*2dfe0*/  LDL R3, [R1+0xc] ;  /* 0x00000c0001037983 */ /* 0x000ee20000100800 */
[----:B------:R-:W-:Y:S01]  /*2dff0*/  ULDC.64 UR6, c[0x0][0x208] ;  /* 0x0000820000067ab9 */ /* 0x000fe20000000a00 */
[----:B-1----:R-:W-:Y:S02]  /*2e000*/  IMAD.MOV.U32 R10, RZ, RZ, R2 ;  /* 0x000000ffff0a7224 */ /* 0x002fe400078e0002 */
[----:B---3--:R-:W-:-:S05]  /*2e010*/  IMAD.IADD R0, R3, 0x1, R16 ;  /* 0x0000000103007824 */ /* 0x008fca00078e0210 */
[----:B------:R-:W-:-:S13]  /*2e020*/  ISETP.GE.OR P1, PT, R0, UR4, !P0 ;  /* 0x0000000400007c0c */ /* 0x000fda000c726670 */
[----:B------:R-:W1:Y:S08]  /*2e030*/  @!P1 LDC.64 R2, c[0x0][0xc80] ;  /* 0x00032000ff029b82 */ /* 0x000e700000000a00 */
[----:B------:R-:W3:Y:S01]  /*2e040*/  @!P1 LDC.64 R6, c[0x0][0xc78] ;  /* 0x00031e00ff069b82 */ /* 0x000ee20000000a00 */
[----:B-1----:R-:W-:-:S05]  /*2e050*/  @!P1 IMAD.WIDE R2, R0, 0x4, R2 ;  /* 0x0000000400029825 */ /* 0x002fca00078e0202 */
[----:B0-----:R3:W4:Y:S02]  /*2e060*/  @!P1 LDG.E R8, desc[UR6][R2.64] ;  /* 0x0000000602089981 */ /* 0x001724000c1e1900 */
[----:B---3--:R-:W-:-:S06]  /*2e070*/  @!P1 IMAD.WIDE R2, R0, 0x4, R6 ;  /* 0x0000000400029825 */ /* 0x008fcc00078e0206 */
[----:B------:R-:W3:Y:S01]  /*2e080*/  @!P1 LDG.E R2, desc[UR6][R2.64] ;  /* 0x0000000602029981 */ /* 0x000ee2000c1e1900 */
        /* <DEDUP_REMOVED lines=8> */
[----:B----4-:R-:W-:-:S02]  /*2e110*/  @!P1 IMAD.MOV.U32 R4, RZ, RZ, R8 ;  /* 0x000000ffff049224 */ /* 0x010fc400078e0008 */
[----:B------:R-:W-:Y:S02]  /*2e120*/  IMAD.MOV.U32 R8, RZ, RZ, RZ ;  /* 0x000000ffff087224 */ /* 0x000fe400078e00ff */
        /* <DEDUP_REMOVED lines=19> */
.L_x_2125:
[----:B------:R-:W-:Y:S02]  /*2e260*/  ULDC UR4, c[0x0][0xc38] ;  /* 0x00030e0000047ab9 */ /* 0x000fe40000000800 */
[----:B------:R-:W-:-:S04]  /*2e270*/  IMAD.U32 R2, RZ, RZ, UR4 ;  /* 0x00000004ff027e24 */ /* 0x000fc8000f8e00ff */
[----:B-1----:R-:W-:-:S04]  /*2e280*/  IMAD R9, R9, R2, RZ ;  /* 0x0000000209097224 */ /* 0x002fc800078e02ff */
[----:B------:R-:W-:-:S05]  /*2e290*/  IMAD.IADD R0, R0, 0x1, R9 ;  /* 0x0000000100007824 */ /* 0x000fca00078e0209 */
[----:B------:R-:W-:-:S13]  /*2e2a0*/  ISETP.GT.AND P6, PT, R0, R5, PT ;  /* 0x000000050000720c */ /* 0x000fda0003fc4270 */
[----:B------:R-:W-:Y:S05]  /*2e2b0*/  @P6 BRA `(.L_x_1999) ;  /* 0x0000000000b06947 */ /* 0x000fea0003800000 */
.L_x_2002:
        /* <DEDUP_REMOVED lines=38> */
.L_x_2133:
[----:B------:R-:W-:Y:S02]  /*2e520*/  ULDC UR4, c[0x0][0xc38] ;  /* 0x00030e0000047ab9 */ /* 0x000fe40000000800 */
[----:B------:R-:W-:-:S04]  /*2e530*/  IMAD.U32 R2, RZ, RZ, UR4 ;  /* 0x00000004ff027e24 */ /* 0x000fc8000f8e00ff */
[----:B-1----:R-:W-:-:S04]  /*2e540*/  IMAD R9, R9, R2, RZ ;  /* 0x0000000209097224 */ /* 0x002fc800078e02ff */
[----:B------:R-:W-:-:S05]  /*2e550*/  IMAD.IADD R0, R9, 0x1, R0 ;  /* 0x0000000109007824 */ /* 0x000fca00078e0200 */
[----:B------:R-:W-:-:S13]  /*2e560*/  ISETP.GT.AND P6, PT, R0, R5, PT ;  /* 0x000000050000720c */ /* 0x000fda0003fc4270 */
[----:B------:R-:W-:Y:S05]  /*2e570*/  @!P6 BRA `(.L_x_2002) ;  /* 0xfffffffc0050e947 */ /* 0x000fea000383ffff */
.L_x_1999:
        /* <DEDUP_REMOVED lines=8> */
[----:B-1----:R1:W3:Y:S04]  /*2e600*/  SHFL.IDX PT, R4, R4, R3, 0x1f ;  /* 0x00001f0304047589 */ /* 0x0022e800000e0000 */
[----:B------:R1:W4:Y:S01]  /*2e610*/  SHFL.IDX PT, R6, R6, R3, 0x1f ;  /* 0x00001f0306067589 */ /* 0x00032200000e0000 */
[----:B--2---:R-:W-:-:S05]  /*2e620*/  IMAD.IADD R10, R3, 0x1, R10 ;  /* 0x00000001030a7824 */ /* 0x004fca00078e020a */
[----:B---34-:R1:W-:Y:S02]  /*2e630*/  STL [R1+0xc], R10 ;  /* 0x00000c0a01007387 */ /* 0x0183e40000100800 */
.L_x_2138:
[----:B------:R-:W-:-:S13]  /*2e640*/  ISETP.NE.AND P0, PT, R0, RZ, PT ;  /* 0x000000ff0000720c */ /* 0x000fda0003f05270 */
[----:B------:R-:W-:Y:S05]  /*2e650*/  @!P0 BRA `(.L_x_2004) ;  /* 0x0000000000148947 */ /* 0x000fea0003800000 */
[----:B------:R-:W-:Y:S01]  /*2e660*/  UMOV UR4, 0xffffffff ;  /* 0xffffffff00047882 */ /* 0x000fe20000000000 */
[----:B-1----:R-:W-:Y:S02]  /*2e670*/  VIADD R3, R3, 0xffffffff ;  /* 0xffffffff03037836 */ /* 0x002fe40000000000 */
[----:B------:R-:W-:Y:S05]  /*2e680*/  BRA.DIV UR4, `(.L_x_2005) ;  /* 0x0000003e04987947 */ /* 0x000fea000b800000 */
[----:B------:R1:W3:Y:S02]  /*2e690*/  SHFL.IDX PT, R3, R7, R3, 0x1f ;  /* 0x00001f0307037589 */ /* 0x0002e400000e0000 */
.L_x_2141:
[----:B---3--:R-:W-:-:S07]  /*2e6a0*/  IMAD.MOV.U32 R8, RZ, RZ, R3 ;  /* 0x000000ffff087224 */ /* 0x008fce00078e0003 */
.L_x_2004:
[----:B------:R-:W-:Y:S01]  /*2e6b0*/  ISETP.NE.AND P0, PT, R6, 0x1, PT ;  /* 0x000000010600780c */ /* 0x000fe20003f05270 */
[----:B------:R-:W-:-:S05]  /*2e6c0*/  IMAD R0, R8, R2, R9 ;  /* 0x0000000208007224 */ /* 0x000fca00078e0209 */
[----:B------:R3:W-:Y:S02]  /*2e6d0*/  STL [R1], R0 ;  /* 0x0000000001007387 */ /* 0x0007e40000100800 */
[----:B---3--:R-:W-:-:S05]  /*2e6e0*/  IMAD.IADD R0, R5, 0x1, -R0 ;  /* 0x0000000105007824 */ /* 0x008fca00078e0a00 */
[----:B------:R-:W-:Y:S05]  /*2e6f0*/  @!P0 BRA `(.L_x_2006) ;  /* 0x0000000000e48947 */ /* 0x000fea0003800000 */
[----:B------:R-:W-:-:S04]  /*2e700*/  IABS R5, R4 ;  /* 0x0000000400057213 */ /* 0x000fc80000000000 */
[----:B------:R-:W3:Y:S08]  /*2e710*/  I2F.RP R2, R5 ;  /* 0x0000000500027306 */ /* 0x000ef00000209400 */
[----:B---3--:R-:W3:Y:S02]  /*2e720*/  MUFU.RCP R2, R2 ;  /* 0x0000000200027308 */ /* 0x008ee40000001000 */
[----:B---3--:R-:W-:-:S06]  /*2e730*/  VIADD R2, R2, 0xffffffe ;  /* 0x0ffffffe02027836 */ /* 0x008fcc0000000000 */
[----:B-1----:R-:W1:Y:S02]  /*2e740*/  F2I.FTZ.U32.TRUNC.NTZ R3, R2 ;  /* 0x0000000200037305 */ /* 0x002e64000021f000 */
[----:B-1----:R-:W-:-:S04]  /*2e750*/  IMAD.MOV R2, RZ, RZ, -R3 ;  /* 0x000000ffff027224 */ /* 0x002fc800078e0a03 */
        /* <DEDUP_REMOVED lines=14> */
[----:B------:R-:W1:Y:S07]  /*2e840*/  I2F.RP R2, R5 ;  /* 0x0000000500027306 */ /* 0x000e6e0000209400 */
[----:B------:R-:W-:Y:S01]  /*2e850*/  @P0 VIADD R8, R8, 0x1 ;  /* 0x0000000108080836 */ /* 0x000fe20000000000 */
[----:B-1----:R-:W1:Y:S02]  /*2e860*/  MUFU.RCP R2, R2 ;  /* 0x0000000200027308 */ /* 0x002e640000001000 */
[----:B-1----:R-:W-:-:S06]  /*2e870*/  VIADD R2, R2, 0xffffffe ;  /* 0x0ffffffe02027836 */ /* 0x002fcc0000000000 */
[----:B------:R-:W1:Y:S02]  /*2e880*/  F2I.FTZ.U32.TRUNC.NTZ R3, R2 ;  /* 0x0000000200037305 */ /* 0x000e64000021f000 */
[----:B-1----:R-:W-:-:S04]  /*2e890*/  IMAD.MOV R2, RZ, RZ, -R3 ;  /* 0x000000ffff027224 */ /* 0x002fc800078e0a03 */
[----:B0-----:R-:W-:Y:S02]  /*2e8a0*/  IMAD R7, R2, R5, RZ ;  /* 0x0000000502077224 */ /* 0x001fe400078e02ff */
        /* <DEDUP_REMOVED lines=24> */
[----:B------:R-:W-:-:S04]  /*2ea30*/  IMAD.MOV R2, RZ, RZ, -R7 ;  /* 0x000000ffff027224 */ /* 0x000fc800078e0a07 */
[C---:B------:R-:W-:Y:S02]  /*2ea40*/  IMAD R2, R6.reuse, R2, R3 ;  /* 0x0000000206027224 */ /* 0x040fe400078e0203 */
[----:B------:R-:W-:-:S04]  /*2ea50*/  IMAD R6, R6, 0x1000000, R7 ;  /* 0x0100000006067824 */ /* 0x000fc800078e0207 */
[----:B------:R-:W-:-:S05]  /*2ea60*/  IMAD R2, R2, 0x10000, R6 ;  /* 0x0001000002027824 */ /* 0x000fca00078e0206 */
[----:B------:R1:W-:Y:S01]  /*2ea70*/  STL [R1+0x8], R2 ;  /* 0x0000080201007387 */ /* 0x0003e20000100800 */
[----:B------:R-:W-:Y:S05]  /*2ea80*/  BRA `(.L_x_2007) ;  /* 0x0000000400007947 */ /* 0x000fea0003800000 */
.L_x_2006:
[----:B-1----:R-:W3:Y:S01]  /*2ea90*/  LDL R3, [R1+0xc] ;  /* 0x00000c0001037983 */ /* 0x002ee20000100800 */
[----:B0-----:R-:W3:Y:S01]  /*2eaa0*/  LDC.64 R6, c[0x0][0xc90] ;  /* 0x00032400ff067b82 */ /* 0x001ee20000000a00 */
[----:B------:R-:W-:Y:S01]  /*2eab0*/  ULDC.64 UR4, c[0x0][0x208] ;  /* 0x0000820000047ab9 */ /* 0x000fe20000000a00 */
[----:B---3--:R-:W-:-:S05]  /*2eac0*/  IMAD.WIDE R6, R3, 0x4, R6 ;  /* 0x0000000403067825 */ /* 0x008fca00078e0206 */
[----:B------:R-:W3:Y:S02]  /*2ead0*/  LDG.E R3, desc[UR4][R6.64] ;  /* 0x0000000406037981 */ /* 0x000ee4000c1e1900 */
[----:B---3--:R-:W-:-:S05]  /*2eae0*/  IMAD R5, R4, R3, RZ ;  /* 0x0000000304057224 */ /* 0x008fca00078e02ff */
        /* <DEDUP_REMOVED lines=33> */
[----:B------:R0:W1:Y:S02]  /*2ed00*/  F2I.FTZ.U32.TRUNC.NTZ R3, R2 ;  /* 0x0000000200037305 */ /* 0x000064000021f000 */
[----:B0-----:R-:W-:Y:S02]  /*2ed10*/  IMAD.MOV.U32 R2, RZ, RZ, RZ ;  /* 0x000000ffff027224 */ /* 0x001fe400078e00ff */
[----:B-1----:R-:W-:-:S04]  /*2ed20*/  IMAD.MOV R0, RZ, RZ, -R3 ;  /* 0x000000ffff007224 */ /* 0x002fc800078e0a03 */
[----:B------:R-:W-:-:S04]  /*2ed30*/  IMAD R0, R0, R9, RZ ;  /* 0x0000000900007224 */ /* 0x000fc800078e02ff */
        /* <DEDUP_REMOVED lines=14> */
[----:B------:R-:W-:-:S04]  /*2ee20*/  @P0 VIADD R2, R2, 0x1 ;  /* 0x0000000102020836 */ /* 0x000fc80000000000 */
[----:B------:R-:W-:-:S04]  /*2ee30*/  IMAD.MOV.U32 R0, RZ, RZ, R2 ;  /* 0x000000ffff007224 */ /* 0x000fc800078e0002 */
[----:B------:R-:W-:Y:S01]  /*2ee40*/  @!P2 IMAD.MOV R0, RZ, RZ, -R0 ;  /* 0x000000ffff00a224 */ /* 0x000fe200078e0a00 */
[----:B------:R-:W-:Y:S01]  /*2ee50*/  @!P1 LOP3.LUT R0, RZ, R8, RZ, 0x33, !PT ;  /* 0x00000008ff009212 */ /* 0x000fe200078e33ff */
[----:B------:R-:W-:-:S04]  /*2ee60*/  IMAD.MOV R8, RZ, RZ, -R8 ;  /* 0x000000ffff087224 */ /* 0x000fc800078e0a08 */
[----:B------:R-:W-:-:S05]  /*2ee70*/  IMAD R2, R0, R8, R6 ;  /* 0x0000000800027224 */ /* 0x000fca00078e0206 */
[----:B------:R0:W-:Y:S02]  /*2ee80*/  STL [R1+0x8], R2 ;  /* 0x0000080201007387 */ /* 0x0001e40000100800 */
.L_x_2007:
[----:B------:R-:W-:-:S05]  /*2ee90*/  LOP3.LUT R0, RZ, R0, RZ, 0x33, !PT ;  /* 0x00000000ff007212 */ /* 0x000fca00078e33ff */
[----:B------:R-:W-:-:S05]  /*2eea0*/  IMAD.IADD R0, R4, 0x1, R0 ;  /* 0x0000000104007824 */ /* 0x000fca00078e0200 */
[----:B------:R3:W-:Y:S01]  /*2eeb0*/  STL [R1+0x4], R0 ;  /* 0x0000040001007387 */ /* 0x0007e20000100800 */
[----:B------:R-:W-:Y:S05]  /*2eec0*/  BRA `(.L_x_2008) ;  /* 0x0000000000287947 */ /* 0x000fea0003800000 */
.L_x_2000:
        /* <DEDUP_REMOVED lines=10> */
.L_x_2008:
[----:B01--4-:R-:W4:Y:S04]  /*2ef70*/  LDL R2, [R1+0xc] ;  /* 0x00000c0001027983 */ /* 0x013f280000100800 */
[----:B------:R-:W5:Y:S04]  /*2ef80*/  LDL R3, [R1+0x8] ;  /* 0x0000080001037983 */ /* 0x000f680000100800 */
[----:B------:R-:W2:Y:S04]  /*2ef90*/  LDL R5, [R1+0x4] ;  /* 0x0000040001057983 */ /* 0x000ea80000100800 */
[----:B------:R-:W2:Y:S01]  /*2efa0*/  LDL R4, [R1] ;  /* 0x0000000001047983 */ /* 0x000ea20000100800 */
[----:B---3--:R-:W0:Y:S01]  /*2efb0*/  S2R R0, SR_TID.X ;  /* 0x0000000000007919 */ /* 0x008e220000002100 */
[----:B------:R-:W-:Y:S05]  /*2efc0*/  WARPSYNC.ALL ;  /* 0x0000000000007948 */ /* 0x000fea0003800000 */
[----:B0-----:R-:W-:Y:S01]  /*2efd0*/  LOP3.LUT R0, R0, 0x1f, RZ, 0xc0, !PT ;  /* 0x0000001f00007812 */ /* 0x001fe200078ec0ff */
[----:B------:R-:W-:Y:S03]  /*2efe0*/  BAR.SYNC.DEFER_BLOCKING 0x4, 0x180 ;  /* 0x0106000000007b1d */ /* 0x000fe60000010000 */
[----:B------:R-:W-:-:S13]  /*2eff0*/  ISETP.NE.AND P0, PT, R0, RZ, PT ;  /* 0x000000ff0000720c */ /* 0x000fda0003f05270 */
[----:B------:R-:W0:Y:S01]  /*2f000*/  @!P0 S2R R0, SR_CgaCtaId ;  /* 0x0000000000008919 */ /* 0x000e220000008800 */
[----:B----4-:R-:W-:Y:S01]  /*2f010*/  IMAD.MOV.U32 R7, RZ, RZ, R2 ;  /* 0x000000ffff077224 */ /* 0x010fe200078e0002 */
[----:B------:R-:W-:Y:S01]  /*2f020*/  @!P0 MOV R2, 0x400 ;  /* 0x0000040000028802 */ /* 0x000fe20000000f00 */
[----:B-----5:R-:W-:-:S03]  /*2f030*/  IMAD.MOV.U32 R6, RZ, RZ, R3 ;  /* 0x000000ffff067224 */ /* 0x020fc600078e0003 */
[----:B0-----:R-:W-:-:S05]  /*2f040*/  @!P0 LEA R18, R0, R2, 0x18 ;  /* 0x0000000200128211 */ /* 0x001fca00078ec0ff */
[----:B--2---:R2:W-:Y:S01]  /*2f050*/  @!P0 STS.128 [R18+0x308d0], R4 ;  /* 0x0308d00412008388 */ /* 0x0045e20000000c00 */
[----:B------:R-:W-:Y:S06]  /*2f060*/  BAR.ARV 0x5, 0x180 ;  /* 0x0146000000007b1d */ /* 0x000fec0000002000 */
.L_x_1997:
[----:B------:R-:W3:Y:S01]  /*2f070*/  LDL R0, [R1+0xc] ;  /* 0x00000c0001007983 */ /* 0x000ee20000100800 */
[----:B------:R-:W-:Y:S02]  /*2f080*/  ULDC UR4, c[0x0][0xc3c] ;  /* 0x00030f0000047ab9 */ /* 0x000fe40000000800 */
[----:B---3--:R-:W-:-:S13]  /*2f090*/  ISETP.GE.AND P0, PT, R0, UR4, PT ;  /* 0x0000000400007c0c */ /* 0x008fda000bf06270 */
[----:B------:R-:W-:Y:S05]  /*2f0a0*/  @!P0 BRA `(.L_x_2009) ;  /* 0xffffff7000e88947 */ /* 0x000fea000383ffff */
[----:B------:R-:W-:Y:S05]  /*2f0b0*/  BSYNC B8 ;  /* 0x0000000000087941 */ /* 0x000fea0003800000 */
.L_x_1832:
[----:B--2---:R-:W2:Y:S01]  /*2f0c0*/  LDL.LU R0, [R1+0x58] ;  /* 0x0000580001007983 */ /* 0x004ea20000300800 */
[----:B------:R-:W-:Y:S01]  /*2f0d0*/  BSSY B0, `(.L_x_2010) ;  /* 0x000000b000007945 */ /* 0x000fe20003800000 */
[----:B-1----:R-:W1:Y:S01]  /*2f0e0*/  S2R R5, SR_CgaCtaId ;  /* 0x0000000000057919 */ /* 0x002e620000008800 */
[----:B--2---:R-:W-:-:S05]  /*2f0f0*/  VIADD R0, R0, 0x1 ;  /* 0x0000000100007836 */ /* 0x004fca0000000000 */
[----:B0-----:R-:W-:-:S04]  /*2f100*/  LEA.HI R2, R0, R0, RZ, 0x1 ;  /* 0x0000000000027211 */ /* 0x001fc800078f08ff */
[----:B------:R-:W-:-:S05]  /*2f110*/  LOP3.LUT R3, R2, 0xfffffffe, RZ, 0xc0, !PT ;  /* 0xfffffffe02037812 */ /* 0x000fca00078ec0ff */
[----:B------:R-:W-:Y:S01]  /*2f120*/  IMAD.IADD R3, R0, 0x1, -R3 ;  /* 0x0000000100037824 */ /* 0x000fe200078e0a03 */
[----:B------:R-:W-:-:S04]  /*2f130*/  MOV R0, 0x400 ;  /* 0x0000040000007802 */ /* 0x000fc80000000f00 */
[----:B-1----:R-:W-:Y:S02]  /*2f140*/  LEA R0, R5, R0, 0x18 ;  /* 0x0000000005007211 */ /* 0x002fe400078ec0ff */
[----:B------:R-:W-:-:S04]  /*2f150*/  SHF.L.U32 R3, R3, 0x1f, RZ ;  /* 0x0000001f03037819 */ /* 0x000fc800000006ff */
[----:B------:R-:W0:Y:S02]  /*2f160*/  SYNCS.PHASECHK.TRANS64.TRYWAIT P0, [R0+URZ+0x30820], R3 ;  /* 0x03082003000075a7 */ /* 0x000e24000800017f */
[----:B0-----:R-:W-:Y:S05]  /*2f170*/  @!P0 BRA `(.L_x_2011) ;  /* 0x0000003400088947 */ /* 0x001fea0003800000 */
.L_x_2142:
[----:B------:R-:W-:Y:S05]  /*2f180*/  BSYNC B0 ;  /* 0x0000000000007941 */ /* 0x000fea0003800000 */
.L_x_2010:
[----:B------:R-:W-:-:S03]  /*2f190*/  UMOV UR4, 0xffffffff ;  /* 0xffffffff00047882 */ /* 0x000fc60000000000 */
[----:B------:R-:W-:Y:S05]  /*2f1a0*/  BRA.DIV UR4, `(.L_x_2012) ;  /* 0x0000003604107947 */ /* 0x000fea000b800000 */
[----:B------:R-:W1:Y:S02]  /*2f1b0*/  S2R R2, SR_TID.X ;  /* 0x0000000000027919 */ /* 0x000e640000002100 */
[----:B-1----:R-:W-:-:S04]  /*2f1c0*/  SHF.R.U32.HI R2, RZ, 0x5, R2 ;  /* 0x00000005ff027819 */ /* 0x002fc80000011602 */
[----:B------:R-:W-:-:S05]  /*2f1d0*/  LOP3.LUT R2, R2, 0x3, RZ, 0xc0, !PT ;  /* 0x0000000302027812 */ /* 0x000fca00078ec0ff */
[----:B------:R1:W2:Y:S02]  /*2f1e0*/  SHFL.IDX PT, R14, R2, RZ, 0x1f ;  /* 0x00001fff020e7589 */ /* 0x0002a400000e0000 */
.L_x_2145:
[----:B--2---:R-:W-:-:S13]  /*2f1f0*/  ISETP.NE.AND P0, PT, R14, RZ, PT ;  /* 0x000000ff0e00720c */ /* 0x004fda0003f05270 */
[----:B------:R-:W-:Y:S05]  /*2f200*/  @P0 BRA `(.L_x_1526) ;  /* 0x0000000000940947 */ /* 0x000fea0003800000 */
[----:B------:R-:W-:-:S03]  /*2f210*/  UMOV UR4, 0xffffffff ;  /* 0xffffffff00047882 */ /* 0x000fc60000000000 */
[----:B------:R-:W-:Y:S05]  /*2f220*/  BRA.DIV UR4, `(.L_x_2013) ;  /* 0x0000003604247947 */ /* 0x000fea000b800000 */
[----:B------:R-:W-:-:S13]  /*2f230*/  ELECT P6, URZ, PT ;  /* 0x00000000003f782f */ /* 0x000fda00038c0000 */
.L_x_2148:
        /* <DEDUP_REMOVED lines=8> */
.L_x_2014:
        /* <DEDUP_REMOVED lines=13> */
.L_x_2149:
[----:B------:R-:W1:Y:S02]  /*2f390*/  SYNCS.PHASECHK.TRANS64.TRYWAIT P0, [R7+URZ], R2 ;  /* 0x00000002070075a7 */ /* 0x000e64000800017f */
[----:B-1----:R-:W-:Y:S05]  /*2f3a0*/  @!P0 BRA `(.L_x_2016) ;  /* 0x0000003000f88947 */ /* 0x002fea0003800000 */
.L_x_2150:
[----:B------:R-:W-:Y:S05]  /*2f3b0*/  @!P2 BRA `(.L_x_2017) ;  /* 0x000000000004a947 */ /* 0x000fea0003800000 */
[----:B------:R-:W-:Y:S01]  /*2f3c0*/  BPT.TRAP 0x1 ;  /* 0x000000040000795c */ /* 0x000fe20000300000 */
.L_x_2017:
[----:B------:R-:W-:-:S04]  /*2f3d0*/  VIADD R0, R0, 0x30860 ;  /* 0x0003086000007836 */ /* 0x000fc80000000000 */
[----:B------:R-:W-:-:S04]  /*2f3e0*/  IMAD R4, R19, 0x8, R0 ;  /* 0x0000000813047824 */ /* 0x000fc800078e0200 */
[----:B------:R-:W2:Y:S02]  /*2f3f0*/  SYNCS.PHASECHK.TRANS64.TRYWAIT P0, [R4+URZ], R5 ;  /* 0x00000005040075a7 */ /* 0x000ea4000800017f */
[----:B--2---:R-:W-:Y:S05]  /*2f400*/  @!P0 BRA `(.L_x_2018) ;  /* 0x0000003000f48947 */ /* 0x004fea0003800000 */
.L_x_2151:
[----:B------:R-:W-:-:S07]  /*2f410*/  IMAD R3, R3, 0x8, R0 ;  /* 0x0000000803037824 */ /* 0x000fce00078e0200 */
.L_x_2019:
[----:B---3--:R3:W4:Y:S02]  /*2f420*/  SYNCS.PHASECHK.TRANS64.TRYWAIT P0, [R3+URZ], R2 ;  /* 0x00000002030075a7 */ /* 0x008724000800017f */
[----:B----4-:R-:W-:Y:S05]  /*2f430*/  @!P0 NANOSLEEP.SYNCS 0x989680 ;  /* 0x009896800000895d */ /* 0x010fea0003900000 */
[----:B------:R-:W4:Y:S02]  /*2f440*/  @!P0 SYNCS.PHASECHK.TRANS64 P0, [R3+URZ], R2 ;  /* 0x00000002030085a7 */ /* 0x000f24000800007f */
[----:B----4-:R-:W-:Y:S05]  /*2f450*/  @!P0 BRA `(.L_x_2019) ;  /* 0xfffffffc00f08947 */ /* 0x010fea000383ffff */
.L_x_1526:
[----:B------:R-:W-:Y:S05]  /*2f460*/  BSYNC B9 ;  /* 0x0000000000097941 */ /* 0x000fea0003800000 */
.L_x_1523:
[----:B------:R-:W-:Y:S05]  /*2f470*/  EXIT ;  /* 0x000000000000794d */ /* 0x000fea0003800000 */
.L_x_1554:
[----:B0-----:R0:W1:Y:S02]  /*2f480*/  SYNCS.PHASECHK.TRANS64.TRYWAIT P5, [R99+URZ+0x30890], R109 ;  /* 0x0308906d630075a7 */ /* 0x00106400080a017f */
[----:B-1----:R-:W-:Y:S05]  /*2f490*/  @!P5 NANOSLEEP.SYNCS 0x989680 ;  /* 0x009896800000d95d */ /* 0x002fea0003900000 */
[----:B------:R-:W1:Y:S02]  /*2f4a0*/  @!P5 SYNCS.PHASECHK.TRANS64 P5, [R99+URZ+0x30890], R109 ;  /* 0x0308906d6300d5a7 */ /* 0x000e6400080a007f */
[----:B-1----:R-:W-:Y:S05]  /*2f4b0*/  @!P5 BRA `(.L_x_1554) ;  /* 0xfffffffc00f0d947 */ /* 0x002fea000383ffff */
[----:B------:R-:W-:Y:S05]  /*2f4c0*/  BRA `(.L_x_2020) ;  /* 0xfffffd4800a47947 */ /* 0x000fea000383ffff */
.L_x_1592:
[----:B-1----:R1:W2:Y:S02]  /*2f4d0*/  SYNCS.PHASECHK.TRANS64.TRYWAIT P5, [R99+URZ+0x30890], R109 ;  /* 0x0308906d630075a7 */ /* 0x0022a400080a017f */
[----:B--2---:R-:W-:Y:S05]  /*2f4e0*/  @!P5 NANOSLEEP.SYNCS 0x989680 ;  /* 0x009896800000d95d */ /* 0x004fea0003900000 */
[----:B------:R-:W2:Y:S02]  /*2f4f0*/  @!P5 SYNCS.PHASECHK.TRANS64 P5, [R99+URZ+0x30890], R109 ;  /* 0x0308906d6300d5a7 */ /* 0x000ea400080a007f */
[----:B--2---:R-:W-:Y:S05]  /*2f500*/  @!P5 BRA `(.L_x_1592) ;  /* 0xfffffffc00f0d947 */ /* 0x004fea000383ffff */
[----:B------:R-:W-:Y:S05]  /*2f510*/  BRA `(.L_x_2021) ;  /* 0xfffffd6c00c07947 */ /* 0x000fea000383ffff */
.L_x_1609:
[----:B0-----:R0:W1:Y:S02]  /*2f520*/  SYNCS.PHASECHK.TRANS64.TRYWAIT P3, [R99+URZ+0x30890], R109 ;  /* 0x0308906d630075a7 */ /* 0x001064000806017f */
[----:B-1----:R-:W-:Y:S05]  /*2f530*/  @!P3 NANOSLEEP.SYNCS 0x989680 ;  /* 0x009896800000b95d */ /* 0x002fea0003900000 */
[----:B------:R-:W1:Y:S02]  /*2f540*/  @!P3 SYNCS.PHASECHK.TRANS64 P3, [R99+URZ+0x30890], R109 ;  /* 0x0308906d6300b5a7 */ /* 0x000e64000806007f */
[----:B-1----:R-:W-:Y:S05]  /*2f550*/  @!P3 BRA `(.L_x_1609) ;  /* 0xfffffffc00f0b947 */ /* 0x002fea000383ffff */
[----:B------:R-:W-:Y:S05]  /*2f560*/  BRA `(.L_x_2022) ;  /* 0xfffffd9000c87947 */ /* 0x000fea000383ffff */
.L_x_1615:
[----:B-1----:R1:W2:Y:S02]  /*2f570*/  SYNCS.PHASECHK.TRANS64.TRYWAIT P2, [R99+URZ+0x308b0], R109 ;  /* 0x0308b06d630075a7 */ /* 0x0022a4000804017f */
[----:B--2---:R-:W-:Y:S05]  /*2f580*/  @!P2 NANOSLEEP.SYNCS 0x989680 ;  /* 0x009896800000a95d */ /* 0x004fea0003900000 */
[----:B------:R-:W2:Y:S02]  /*2f590*/  @!P2 SYNCS.PHASECHK.TRANS64 P2, [R99+URZ+0x308b0], R109 ;  /* 0x0308b06d6300a5a7 */ /* 0x000ea4000804007f */
[----:B--2---:R-:W-:Y:S05]  /*2f5a0*/  @!P2 BRA `(.L_x_1615) ;  /* 0xfffffffc00f0a947 */ /* 0x004fea000383ffff */
[----:B------:R-:W-:Y:S05]  /*2f5b0*/  BRA `(.L_x_2023) ;  /* 0xfffffd9400b07947 */ /* 0x000fea000383ffff */
.L_x_1645:
        /* <DEDUP_REMOVED lines=8> */
.L_x_2025:
[----:B------:R-:W-:Y:S05]  /*2f640*/  BSYNC B1 ;  /* 0x0000000000017941 */ /* 0x000fea0003800000 */
.L_x_2024:
        /* <DEDUP_REMOVED lines=8> */
.L_x_2026:
[----:B------:R-:W-:Y:S02]  /*2f6d0*/  IMAD.MOV.U32 R13, RZ, RZ, R33 ;  /* 0x000000ffff0d7224 */ /* 0x000fe400078e0021 */
[----:B------:R-:W-:-:S07]  /*2f6e0*/  IMAD.MOV.U32 R8, RZ, RZ, R14 ;  /* 0x000000ffff087224 */ /* 0x000fce00078e000e */
[----:B------:R-:W-:Y:S05]  /*2f6f0*/  WARPSYNC.COLLECTIVE R15, `(.L_x_2027) ;  /* 0x000000000f087348 */ /* 0x000fea0003c00000 */
[----:B------:R0:W1:Y:S02]  /*2f700*/  SHFL.IDX P6, R14, R13, R12, R11 ;  /* 0x0000000c0d0e7389 */ /* 0x00006400000c000b */
[----:B01----:R-:W-:Y:S01]  /*2f710*/  ENDCOLLECTIVE ;  /* 0x000000000000791b */ /* 0x003fe20003800000 */
.L_x_2027:
[----:B------:R-:W-:Y:S02]  /*2f720*/  IMAD.MOV.U32 R13, RZ, RZ, R30 ;  /* 0x000000ffff0d7224 */ /* 0x000fe400078e001e */
[----:B------:R-:W-:-:S07]  /*2f730*/  IMAD.MOV.U32 R26, RZ, RZ, R14 ;  /* 0x000000ffff1a7224 */ /* 0x000fce00078e000e */
[----:B------:R-:W-:Y:S05]  /*2f740*/  WARPSYNC.COLLECTIVE R15, `(.L_x_2028) ;  /* 0x000000000f087348 */ /* 0x000fea0003c00000 */
[----:B------:R0:W1:Y:S02]  /*2f750*/  SHFL.IDX P6, R14, R13, R12, R11 ;  /* 0x0000000c0d0e7389 */ /* 0x00006400000c000b */
[----:B01----:R-:W-:Y:S01]  /*2f760*/  ENDCOLLECTIVE ;  /* 0x000000000000791b */ /* 0x003fe20003800000 */
.L_x_2028:
[----:B------:R-:W-:Y:S01]  /*2f770*/  IMAD.MOV.U32 R5, RZ, RZ, R14 ;  /* 0x000000ffff057224 */ /* 0x000fe200078e000e */
[----:B------:R-:W-:Y:S06]  /*2f780*/  BRA `(.L_x_2029) ;  /* 0xfffffdac005c7947 */ /* 0x000fec000383ffff */
.L_x_1648:
[----:B------:R-:W-:Y:S01]  /*2f790*/  BSSY B1, `(.L_x_2030) ;  /* 0x0000008000017945 */ /* 0x000fe20003800000 */
[----:B------:R-:W-:Y:S02]  /*2f7a0*/  IMAD.MOV.U32 R13, RZ, RZ, R32 ;  /* 0x000000ffff0d7224 */ /* 0x000fe400078e0020 */
[----:B------:R-:W-:Y:S02]  /*2f7b0*/  IMAD.MOV.U32 R12, RZ, RZ, 0x1 ;  /* 0x00000001ff0c7424 */ /* 0x000fe400078e00ff */
[----:B------:R-:W-:Y:S02]  /*2f7c0*/  IMAD.MOV.U32 R11, RZ, RZ, 0x181f ;  /* 0x0000181fff0b7424 */ /* 0x000fe400078e00ff */
[----:B------:R-:W-:-:S07]  /*2f7d0*/  IMAD.MOV.U32 R15, RZ, RZ, -0x1 ;  /* 0xffffffffff0f7424 */ /* 0x000fce00078e00ff */
[----:B0-23--:R-:W-:Y:S05]  /*2f7e0*/  WARPSYNC.COLLECTIVE R15, `(.L_x_2031) ;  /* 0x000000000f087348 */ /* 0x00dfea0003c00000 */
[----:B------:R1:W4:Y:S02]  /*2f7f0*/  SHFL.IDX P6, R14, R13, R12, R11 ;  /* 0x0000000c0d0e7389 */ /* 0x00032400000c000b */
[----:B01234-:R-:W-:Y:S01]  /*2f800*/  ENDCOLLECTIVE ;  /* 0x000000000000791b */ /* 0x01ffe20003800000 */
.L_x_2031:
[----:B------:R-:W-:Y:S05]  /*2f810*/  BSYNC B1 ;  /* 0x0000000000017941 */ /* 0x000fea0003800000 */
.L_x_2030:
[----:B------:R-:W-:Y:S02]  /*2f820*/  IMAD.MOV.U32 R13, RZ, RZ, R31 ;  /* 0x000000ffff0d7224 */ /* 0x000fe400078e001f */
[----:B------:R-:W-:Y:S02]  /*2f830*/  IMAD.MOV.U32 R12, RZ, RZ, 0x1 ;  /* 0x00000001ff0c7424 */ /* 0x000fe400078e00ff */
[----:B------:R-:W-:Y:S02]  /*2f840*/  IMAD.MOV.U32 R11, RZ, RZ, 0x181f ;  /* 0x0000181fff0b7424 */ /* 0x000fe400078e00ff */
[----:B------:R-:W-:Y:S02]  /*2f850*/  IMAD.MOV.U32 R15, RZ, RZ, -0x1 ;  /* 0xffffffffff0f7424 */ /* 0x000fe400078e00ff */
[----:B------:R-:W-:-:S07]  /*2f860*/  IMAD.MOV.U32 R9, RZ, RZ, R14 ;  /* 0x000000ffff097224 */ /* 0x000fce00078e000e */
[----:B------:R-:W-:Y:S05]  /*2f870*/  WARPSYNC.COLLECTIVE R15, `(.L_x_2032) ;  /* 0x000000000f087348 */ /* 0x000fea0003c00000 */
[----:B------:R0:W1:Y:S02]  /*2f880*/  SHFL.IDX P6, R14, R13, R12, R11 ;  /* 0x0000000c0d0e7389 */ /* 0x00006400000c000b */
[----:B01----:R-:W-:Y:S01]  /*2f890*/  ENDCOLLECTIVE ;  /* 0x000000000000791b */ /* 0x003fe20003800000 */
.L_x_2032:
[----:B------:R-:W-:Y:S02]  /*2f8a0*/  IMAD.MOV.U32 R13, RZ, RZ, R33 ;  /* 0x000000ffff0d7224 */ /* 0x000fe400078e0021 */
[----:B------:R-:W-:-:S07]  /*2f8b0*/  IMAD.MOV.U32 R8, RZ, RZ, R14 ;  /* 0x000000ffff087224 */ /* 0x000fce00078e000e */
[----:B------:R-:W-:Y:S05]  /*2f8c0*/  WARPSYNC.COLLECTIVE R15, `(.L_x_2033) ;  /* 0x000000000f087348 */ /* 0x000fea0003c00000 */
[----:B------:R0:W1:Y:S02]  /*2f8d0*/  SHFL.IDX P6, R14, R13, R12, R11 ;  /* 0x0000000c0d0e7389 */ /* 0x00006400000c000b */
[----:B01----:R-:W-:Y:S01]  /*2f8e0*/  ENDCOLLECTIVE ;  /* 0x000000000000791b */ /* 0x003fe20003800000 */
.L_x_2033:
[----:B------:R-:W-:Y:S02]  /*2f8f0*/  IMAD.MOV.U32 R13, RZ, RZ, R30 ;  /* 0x000000ffff0d7224 */ /* 0x000fe400078e001e */
[----:B------:R-:W-:-:S07]  /*2f900*/  IMAD.MOV.U32 R26, RZ, RZ, R14 ;  /* 0x000000ffff1a7224 */ /* 0x000fce00078e000e */
[----:B------:R-:W-:Y:S05]  /*2f910*/  WARPSYNC.COLLECTIVE R15, `(.L_x_2034) ;  /* 0x000000000f087348 */ /* 0x000fea0003c00000 */
[----:B------:R0:W1:Y:S02]  /*2f920*/  SHFL.IDX P6, R14, R13, R12, R11 ;  /* 0x0000000c0d0e7389 */ /* 0x00006400000c000b */
[----:B01----:R-:W-:Y:S01]  /*2f930*/  ENDCOLLECTIVE ;  /* 0x000000000000791b */ /* 0x003fe20003800000 */
.L_x_2034:
[----:B------:R-:W-:Y:S01]  /*2f940*/  IMAD.MOV.U32 R5, RZ, RZ, R14 ;  /* 0x000000ffff057224 */ /* 0x000fe200078e000e */
[----:B------:R-:W-:Y:S06]  /*2f950*/  BRA `(.L_x_2035) ;  /* 0xfffffdb000647947 */ /* 0x000fec000383ffff */
.L_x_1651:
[----:B------:R-:W-:Y:S01]  /*2f960*/  BSSY B1, `(.L_x_2036) ;  /* 0x0000008000017945 */ /* 0x000fe20003800000 */
[----:B------:R-:W-:Y:S02]  /*2f970*/  IMAD.MOV.U32 R13, RZ, RZ, R32 ;  /* 0x000000ffff0d7224 */ /* 0x000fe400078e0020 */
[----:B------:R-:W-:Y:S02]  /*2f980*/  IMAD.MOV.U32 R12, RZ, RZ, 0x2 ;  /* 0x00000002ff0c7424 */ /* 0x000fe400078e00ff */
[----:B------:R-:W-:Y:S02]  /*2f990*/  IMAD.MOV.U32 R11, RZ, RZ, 0x181f ;  /* 0x0000181fff0b7424 */ /* 0x000fe400078e00ff */
[----:B------:R-:W-:-:S07]  /*2f9a0*/  IMAD.MOV.U32 R15, RZ, RZ, -0x1 ;  /* 0xffffffffff0f7424 */ /* 0x000fce00078e00ff */
[----:B-1234-:R-:W-:Y:S05]  /*2f9b0*/  WARPSYNC.COLLECTIVE R15, `(.L_x_2037) ;  /* 0x000000000f087348 */ /* 0x01efea0003c00000 */
[----:B------:R0:W0:Y:S02]  /*2f9c0*/  SHFL.IDX P6, R14, R13, R12, R11 ;  /* 0x0000000c0d0e7389 */ /* 0x00002400000c000b */
[----:B01234-:R-:W-:Y:S01]  /*2f9d0*/  ENDCOLLECTIVE ;  /* 0x000000000000791b */ /* 0x01ffe20003800000 */
.L_x_2037:
[----:B------:R-:W-:Y:S05]  /*2f9e0*/  BSYNC B1 ;  /* 0x0000000000017941 */ /* 0x000fea0003800000 */
.L_x_2036:
        /* <DEDUP_REMOVED lines=8> */
.L_x_2038:
[----:B------:R-:W-:Y:S02]  /*2fa70*/  IMAD.MOV.U32 R13, RZ, RZ, R33 ;  /* 0x000000ffff0d7224 */ /* 0x000fe400078e0021 */
[----:B------:R-:W-:-:S07]  /*2fa80*/  IMAD.MOV.U32 R8, RZ, RZ, R14 ;  /* 0x000000ffff087224 */ /* 0x000fce00078e000e */
[----:B------:R-:W-:Y:S05]  /*2fa90*/  WARPSYNC.COLLECTIVE R15, `(.L_x_2039) ;  /* 0x000000000f087348 */ /* 0x000fea0003c00000 */
[----:B------:R0:W1:Y:S02]  /*2faa0*/  SHFL.IDX P6, R14, R13, R12, R11 ;  /* 0x0000000c0d0e7389 */ /* 0x00006400000c000b */
[----:B01----:R-:W-:Y:S01]  /*2fab0*/  ENDCOLLECTIVE ;  /* 0x000000000000791b */ /* 0x003fe20003800000 */
.L_x_2039:
[----:B------:R-:W-:Y:S02]  /*2fac0*/  IMAD.MOV.U32 R13, RZ, RZ, R30 ;  /* 0x000000ffff0d7224 */ /* 0x000fe400078e001e */
[----:B------:R-:W-:-:S07]  /*2fad0*/  IMAD.MOV.U32 R78, RZ, RZ, R14 ;  /* 0x000000ffff4e7224 */ /* 0x000fce00078e000e */
[----:B------:R-:W-:Y:S05]  /*2fae0*/  WARPSYNC.COLLECTIVE R15, `(.L_x_2040) ;  /* 0x000000000f087348 */ /* 0x000fea0003c00000 */
[----:B------:R0:W1:Y:S02]  /*2faf0*/  SHFL.IDX P6, R14, R13, R12, R11 ;  /* 0x0000000c0d0e7389 */ /* 0x00006400000c000b */
[----:B01----:R-:W-:Y:S01]  /*2fb00*/  ENDCOLLECTIVE ;  /* 0x000000000000791b */ /* 0x003fe20003800000 */
.L_x_2040:
[----:B------:R-:W-:Y:S01]  /*2fb10*/  IMAD.MOV.U32 R5, RZ, RZ, R14 ;  /* 0x000000ffff057224 */ /* 0x000fe200078e000e */
[----:B------:R-:W-:Y:S06]  /*2fb20*/  BRA `(.L_x_2041) ;  /* 0xfffffdb4005c7947 */ /* 0x000fec000383ffff */
.L_x_1654:
[----:B------:R-:W-:Y:S01]  /*2fb30*/  BSSY B1, `(.L_x_2042) ;  /* 0x0000008000017945 */ /* 0x000fe20003800000 */
[----:B------:R-:W-:Y:S02]  /*2fb40*/  IMAD.MOV.U32 R13, RZ, RZ, R32 ;  /* 0x000000ffff0d7224 */ /* 0x000fe400078e0020 */
[----:B------:R-:W-:Y:S02]  /*2fb50*/  IMAD.MOV.U32 R12, RZ, RZ, 0x3 ;  /* 0x00000003ff0c7424 */ /* 0x000fe400078e00ff */
[----:B------:R-:W-:Y:S02]  /*2fb60*/  IMAD.MOV.U32 R11, RZ, RZ, 0x181f ;  /* 0x0000181fff0b7424 */ /* 0x000fe400078e00ff */
[----:B------:R-:W-:-:S07]  /*2fb70*/  IMAD.MOV.U32 R15, RZ, RZ, -0x1 ;  /* 0xffffffffff0f7424 */ /* 0x000fce00078e00ff */
[----:B-12-4-:R-:W-:Y:S05]  /*2fb80*/  WARPSYNC.COLLECTIVE R15, `(.L_x_2043) ;  /* 0x000000000f087348 */ /* 0x016fea0003c00000 */
[----:B------:R0:W3:Y:S02]  /*2fb90*/  SHFL.IDX P6, R14, R13, R12, R11 ;  /* 0x0000000c0d0e7389 */ /* 0x0000e400000c000b */
[----:B01234-:R-:W-:Y:S01]  /*2fba0*/  ENDCOLLECTIVE ;  /* 0x000000000000791b */ /* 0x01ffe20003800000 */
.L_x_2043:
[----:B------:R-:W-:Y:S05]  /*2fbb0*/  BSYNC B1 ;  /* 0x0000000000017941 */ /* 0x000fea0003800000 */
.L_x_2042:
        /* <DEDUP_REMOVED lines=8> */
.L_x_2044:
[----:B------:R-:W-:Y:S02]  /*2fc40*/  IMAD.MOV.U32 R13, RZ, RZ, R33 ;  /* 0x000000ffff0d7224 */ /* 0x000fe400078e0021 */
[----:B------:R-:W-:-:S07]  /*2fc50*/  IMAD.MOV.U32 R9, RZ, RZ, R14 ;  /* 0x000000ffff097224 */ /* 0x000fce00078e000e */
[----:B------:R-:W-:Y:S05]  /*2fc60*/  WARPSYNC.COLLECTIVE R15, `(.L_x_2045) ;  /* 0x000000000f087348 */ /* 0x000fea0003c00000 */
[----:B------:R0:W1:Y:S02]  /*2fc70*/  SHFL.IDX P6, R14, R13, R12, R11 ;  /* 0x0000000c0d0e7389 */ /* 0x00006400000c000b */
[----:B01----:R-:W-:Y:S01]  /*2fc80*/  ENDCOLLECTIVE ;  /* 0x000000000000791b */ /* 0x003fe20003800000 */
.L_x_2045:
[----:B------:R-:W-:Y:S02]  /*2fc90*/  IMAD.MOV.U32 R13, RZ, RZ, R30 ;  /* 0x000000ffff0d7224 */ /* 0x000fe400078e001e */
[----:B------:R-:W-:-:S07]  /*2fca0*/  IMAD.MOV.U32 R80, RZ, RZ, R14 ;  /* 0x000000ffff507224 */ /* 0x000fce00078e000e */
[----:B------:R-:W-:Y:S05]  /*2fcb0*/  WARPSYNC.COLLECTIVE R15, `(.L_x_2046) ;  /* 0x000000000f087348 */ /* 0x000fea0003c00000 */
[----:B------:R0:W1:Y:S02]  /*2fcc0*/  SHFL.IDX P6, R14, R13, R12, R11 ;  /* 0x0000000c0d0e7389 */ /* 0x00006400000c000b */
[----:B01----:R-:W-:Y:S01]  /*2fcd0*/  ENDCOLLECTIVE ;  /* 0x000000000000791b */ /* 0x003fe20003800000 */
.L_x_2046:
[----:B------:R-:W-:Y:S01]  /*2fce0*/  IMAD.MOV.U32 R78, RZ, RZ, R14 ;  /* 0x000000ffff4e7224 */ /* 0x000fe200078e000e */
[----:B------:R-:W-:Y:S06]  /*2fcf0*/  BRA `(.L_x_2047) ;  /* 0xfffffdb8005c7947 */ /* 0x000fec000383ffff */
.L_x_1658:
[----:B0-----:R0:W1:Y:S02]  /*2fd00*/  SYNCS.PHASECHK.TRANS64.TRYWAIT P0, [R16+URZ+0x30800], R81 ;  /* 0x03080051100075a7 */ /* 0x001064000800017f */
[----:B-1----:R-:W-:Y:S05]  /*2fd10*/  @!P0 NANOSLEEP.SYNCS 0x989680 ;  /* 0x009896800000895d */ /* 0x002fea0003900000 */
[----:B------:R-:W1:Y:S02]  /*2fd20*/  @!P0 SYNCS.PHASECHK.TRANS64 P0, [R16+URZ+0x30800], R81 ;  /* 0x03080051100085a7 */ /* 0x000e64000800007f */
[----:B-1----:R-:W-:Y:S05]  /*2fd30*/  @!P0 BRA `(.L_x_1658) ;  /* 0xfffffffc00f08947 */ /* 0x002fea000383ffff */
[----:B------:R-:W-:Y:S05]  /*2fd40*/  BRA `(.L_x_2048) ;  /* 0xfffffdbc00b87947 */ /* 0x000fea000383ffff */
.L_x_1690:
        /* <DEDUP_REMOVED lines=8> */
.L_x_2050:
[----:B------:R-:W-:Y:S05]  /*2fdd0*/  BSYNC B1 ;  /* 0x0000000000017941 */ /* 0x000fea0003800000 */
.L_x_2049:
        /* <DEDUP_REMOVED lines=8> */
.L_x_2051:
[----:B------:R-:W-:Y:S02]  /*2fe60*/  IMAD.MOV.U32 R13, RZ, RZ, R73 ;  /* 0x000000ffff0d7224 */ /* 0x000fe400078e0049 */
[----:B------:R-:W-:-:S07]  /*2fe70*/  IMAD.MOV.U32 R8, RZ, RZ, R14 ;  /* 0x000000ffff087224 */ /* 0x000fce00078e000e */
[----:B------:R-:W-:Y:S05]  /*2fe80*/  WARPSYNC.COLLECTIVE R15, `(.L_x_2052) ;  /* 0x000000000f087348 */ /* 0x000fea0003c00000 */
[----:B------:R0:W1:Y:S02]  /*2fe90*/  SHFL.IDX P6, R14, R13, R12, R11 ;  /* 0x0000000c0d0e7389 */ /* 0x00006400000c000b */
[----:B01----:R-:W-:Y:S01]  /*2fea0*/  ENDCOLLECTIVE ;  /* 0x000000000000791b */ /* 0x003fe20003800000 */
.L_x_2052:
[----:B------:R-:W-:Y:S02]  /*2feb0*/  IMAD.MOV.U32 R13, RZ, RZ, R20 ;  /* 0x000000ffff0d7224 */ /* 0x000fe400078e0014 */
[----:B------:R-:W-:-:S07]  /*2fec0*/  IMAD.MOV.U32 R7, RZ, RZ, R14 ;  /* 0x000000ffff077224 */ /* 0x000fce00078e000e */
[----:B------:R-:W-:Y:S05]  /*2fed0*/  WARPSYNC.COLLECTIVE R15, `(.L_x_2053) ;  /* 0x000000000f087348 */ /* 0x000fea0003c00000 */
[----:B------:R0:W1:Y:S02]  /*2fee0*/  SHFL.IDX P6, R14, R13, R12, R11 ;  /* 0x0000000c0d0e7389 */ /* 0x00006400000c000b */
[----:B01----:R-:W-:Y:S01]  /*2fef0*/  ENDCOLLECTIVE ;  /* 0x000000000000791b */ /* 0x003fe20003800000 */
.L_x_2053:
[----:B------:R-:W-:Y:S05]  /*2ff00*/  BRA `(.L_x_2054) ;  /* 0xfffffdf0009c7947 */ /* 0x000fea000383ffff */
.L_x_1693:
[----:B------:R-:W-:Y:S01]  /*2ff10*/  BSSY B1, `(.L_x_2055) ;  /* 0x0000008000017945 */ /* 0x000fe20003800000 */
[----:B------:R-:W-:Y:S02]  /*2ff20*/  IMAD.MOV.U32 R13, RZ, RZ, R72 ;  /* 0x000000ffff0d7224 */ /* 0x000fe400078e0048 */
[----:B------:R-:W-:Y:S02]  /*2ff30*/  IMAD.MOV.U32 R12, RZ, RZ, 0x1 ;  /* 0x00000001ff0c7424 */ /* 0x000fe400078e00ff */
[----:B------:R-:W-:Y:S02]  /*2ff40*/  IMAD.MOV.U32 R11, RZ, RZ, 0x181f ;  /* 0x0000181fff0b7424 */ /* 0x000fe400078e00ff */
[----:B------:R-:W-:-:S07]  /*2ff50*/  IMAD.MOV.U32 R15, RZ, RZ, -0x1 ;  /* 0xffffffffff0f7424 */ /* 0x000fce00078e00ff */
[----:B0-2-4-:R-:W-:Y:S05]  /*2ff60*/  WARPSYNC.COLLECTIVE R15, `(.L_x_2056) ;  /* 0x000000000f087348 */ /* 0x015fea0003c00000 */
[----:B----4-:R1:W3:Y:S02]  /*2ff70*/  SHFL.IDX P6, R14, R13, R12, R11 ;  /* 0x0000000c0d0e7389 */ /* 0x0102e400000c000b */
[----:B0123--:R-:W-:Y:S01]  /*2ff80*/  ENDCOLLECTIVE ;  /* 0x000000000000791b */ /* 0x00ffe20003800000 */
.L_x_2056:
[----:B------:R-:W-:Y:S05]  /*2ff90*/  BSYNC B1 ;  /* 0x0000000000017941 */ /* 0x000fea0003800000 */
.L_x_2055:
        /* <DEDUP_REMOVED lines=8> */
.L_x_2057:
[----:B------:R-:W-:Y:S02]  /*30020*/  IMAD.MOV.U32 R13, RZ, RZ, R73 ;  /* 0x000000ffff0d7224 */ /* 0x000fe400078e0049 */
[----:B------:R-:W-:-:S07]  /*30030*/  IMAD.MOV.U32 R8, RZ, RZ, R14 ;  /* 0x000000ffff087224 */ /* 0x000fce00078e000e */
[----:B------:R-:W-:Y:S05]  /*30040*/  WARPSYNC.COLLECTIVE R15, `(.L_x_2058) ;  /* 0x000000000f087348 */ /* 0x000fea0003c00000 */
[----:B------:R0:W1:Y:S02]  /*30050*/  SHFL.IDX P6, R14, R13, R12, R11 ;  /* 0x0000000c0d0e7389 */ /* 0x00006400000c000b */
[----:B01----:R-:W-:Y:S01]  /*30060*/  ENDCOLLECTIVE ;  /* 0x000000000000791b */ /* 0x003fe20003800000 */
.L_x_2058:
[----:B------:R-:W-:Y:S02]  /*30070*/  IMAD.MOV.U32 R13, RZ, RZ, R20 ;  /* 0x000000ffff0d7224 */ /* 0x000fe400078e0014 */
[----:B------:R-:W-:-:S07]  /*30080*/  IMAD.MOV.U32 R7, RZ, RZ, R14 ;  /* 0x000000ffff077224 */ /* 0x000fce00078e000e */
[----:B------:R-:W-:Y:S05]  /*30090*/  WARPSYNC.COLLECTIVE R15, `(.L_x_2059) ;  /* 0x000000000f087348 */ /* 0x000fea0003c00000 */
[----:B------:R0:W1:Y:S02]  /*300a0*/  SHFL.IDX P6, R14, R13, R12, R11 ;  /* 0x0000000c0d0e7389 */ /* 0x00006400000c000b */
[----:B01----:R-:W-:Y:S01]  /*300b0*/  ENDCOLLECTIVE ;  /* 0x000000000000791b */ /* 0x003fe20003800000 */
.L_x_2059:
[----:B------:R-:W-:Y:S05]  /*300c0*/  BRA `(.L_x_2060) ;  /* 0xfffffdf400647947 */ /* 0x000fea000383ffff */
.L_x_1696:
[----:B------:R-:W-:Y:S01]  /*300d0*/  BSSY B1, `(.L_x_2061) ;  /* 0x0000008000017945 */ /* 0x000fe20003800000 */
[----:B------:R-:W-:Y:S02]  /*300e0*/  IMAD.MOV.U32 R13, RZ, RZ, R72 ;  /* 0x000000ffff0d7224 */ /* 0x000fe400078e0048 */
[----:B------:R-:W-:Y:S02]  /*300f0*/  IMAD.MOV.U32 R12, RZ, RZ, 0x2 ;  /* 0x00000002ff0c7424 */ /* 0x000fe400078e00ff */
[----:B------:R-:W-:Y:S02]  /*30100*/  IMAD.MOV.U32 R11, RZ, RZ, 0x181f ;  /* 0x0000181fff0b7424 */ /* 0x000fe400078e00ff */
[----:B------:R-:W-:-:S07]  /*30110*/  IMAD.MOV.U32 R15, RZ, RZ, -0x1 ;  /* 0xffffffffff0f7424 */ /* 0x000fce00078e00ff */
[----:B-1--4-:R-:W-:Y:S05]  /*30120*/  WARPSYNC.COLLECTIVE R15, `(.L_x_2062) ;  /* 0x000000000f087348 */ /* 0x012fea0003c00000 */
[----:B----4-:R0:W2:Y:S02]  /*30130*/  SHFL.IDX P6, R14, R13, R12, R11 ;  /* 0x0000000c0d0e7389 */ /* 0x0100a400000c000b */
[----:B012---:R-:W-:Y:S01]  /*30140*/  ENDCOLLECTIVE ;  /* 0x000000000000791b */ /* 0x007fe20003800000 */
.L_x_2062:
[----:B------:R-:W-:Y:S05]  /*30150*/  BSYNC B1 ;  /* 0x0000000000017941 */ /* 0x000fea0003800000 */
.L_x_2061:
        /* <DEDUP_REMOVED lines=8> */
.L_x_2063:
[----:B------:R-:W-:Y:S02]  /*301e0*/  IMAD.MOV.U32 R13, RZ, RZ, R73 ;  /* 0x000000ffff0d7224 */ /* 0x000fe400078e0049 */
[----:B------:R-:W-:-:S07]  /*301f0*/  IMAD.MOV.U32 R8, RZ, RZ, R14 ;  /* 0x000000ffff087224 */ /* 0x000fce00078e000e */
[----:B------:R-:W-:Y:S05]  /*30200*/  WARPSYNC.COLLECTIVE R15, `(.L_x_2064) ;  /* 0x000000000f087348 */ /* 0x000fea0003c00000 */
[----:B------:R0:W1:Y:S02]  /*30210*/  SHFL.IDX P6, R14, R13, R12, R11 ;  /* 0x0000000c0d0e7389 */ /* 0x00006400000c000b */
[----:B01----:R-:W-:Y:S01]  /*30220*/  ENDCOLLECTIVE ;  /* 0x000000000000791b */ /* 0x003fe20003800000 */
.L_x_2064:
[----:B------:R-:W-:Y:S02]  /*30230*/  IMAD.MOV.U32 R13, RZ, RZ, R20 ;  /* 0x000000ffff0d7224 */ /* 0x000fe400078e0014 */
[----:B------:R-:W-:-:S07]  /*30240*/  IMAD.MOV.U32 R7, RZ, RZ, R14 ;  /* 0x000000ffff077224 */ /* 0x000fce00078e000e */
[----:B------:R-:W-:Y:S05]  /*30250*/  WARPSYNC.COLLECTIVE R15, `(.L_x_2065) ;  /* 0x000000000f087348 */ /* 0x000fea0003c00000 */
[----:B------:R0:W1:Y:S02]  /*30260*/  SHFL.IDX P6, R14, R13, R12, R11 ;  /* 0x0000000c0d0e7389 */ /* 0x00006400000c000b */
[----:B01----:R-:W-:Y:S01]  /*30270*/  ENDCOLLECTIVE ;  /* 0x000000000000791b */ /* 0x003fe20003800000 */
.L_x_2065:
[----:B------:R-:W-:Y:S05]  /*30280*/  BRA `(.L_x_2066) ;  /* 0xfffffdf800107947 */ /* 0x000fea000383ffff */
.L_x_1699:
[----:B------:R-:W-:Y:S01]  /*30290*/  BSSY B1, `(.L_x_2067) ;  /* 0x0000008000017945 */ /* 0x000fe20003800000 */
[----:B------:R-:W-:Y:S02]  /*302a0*/  IMAD.MOV.U32 R13, RZ, RZ, R72 ;  /* 0x000000ffff0d7224 */ /* 0x000fe400078e0048 */
[----:B------:R-:W-:Y:S02]  /*302b0*/  IMAD.MOV.U32 R12, RZ, RZ, 0x3 ;  /* 0x00000003ff0c7424 */ /* 0x000fe400078e00ff */
[----:B------:R-:W-:Y:S02]  /*302c0*/  IMAD.MOV.U32 R11, RZ, RZ, 0x181f ;  /* 0x0000181fff0b7424 */ /* 0x000fe400078e00ff */
[----:B------:R-:W-:-:S07]  /*302d0*/  IMAD.MOV.U32 R15, RZ, RZ, -0x1 ;  /* 0xffffffffff0f7424 */ /* 0x000fce00078e00ff */
[----:B-1-34-:R-:W-:Y:S05]  /*302e0*/  WARPSYNC.COLLECTIVE R15, `(.L_x_2068) ;  /* 0x000000000f087348 */ /* 0x01afea0003c00000 */
[----:B------:R0:W2:Y:S02]  /*302f0*/  SHFL.IDX P6, R14, R13, R12, R11 ;  /* 0x0000000c0d0e7389 */ /* 0x0000a400000c000b */
[----:B01234-:R-:W-:Y:S01]  /*30300*/  ENDCOLLECTIVE ;  /* 0x000000000000791b */ /* 0x01ffe20003800000 */
.L_x_2068:
[----:B------:R-:W-:Y:S05]  /*30310*/  BSYNC B1 ;  /* 0x0000000000017941 */ /* 0x000fea0003800000 */
.L_x_2067:
        /* <DEDUP_REMOVED lines=8> */
.L_x_2069:
[----:B------:R-:W-:Y:S02]  /*303a0*/  IMAD.MOV.U32 R13, RZ, RZ, R73 ;  /* 0x000000ffff0d7224 */ /* 0x000fe400078e0049 */
[----:B------:R-:W-:-:S07]  /*303b0*/  IMAD.MOV.U32 R21, RZ, RZ, R14 ;  /* 0x000000ffff157224 */ /* 0x000fce00078e000e */
[----:B------:R-:W-:Y:S05]  /*303c0*/  WARPSYNC.COLLECTIVE R15, `(.L_x_2070) ;  /* 0x000000000f087348 */ /* 0x000fea0003c00000 */
[----:B------:R0:W1:Y:S02]  /*303d0*/  SHFL.IDX P6, R14, R13, R12, R11 ;  /* 0x0000000c0d0e7389 */ /* 0x00006400000c000b */
[----:B01----:R-:W-:Y:S01]  /*303e0*/  ENDCOLLECTIVE ;  /* 0x000000000000791b */ /* 0x003fe20003800000 */
.L_x_2070:
[----:B------:R-:W-:Y:S02]  /*303f0*/  IMAD.MOV.U32 R13, RZ, RZ, R20 ;  /* 0x000000ffff0d7224 */ /* 0x000fe400078e0014 */
[----:B------:R-:W-:-:S07]  /*30400*/  IMAD.MOV.U32 R81, RZ, RZ, R14 ;  /* 0x000000ffff517224 */ /* 0x000fce00078e000e */
[----:B------:R-:W-:Y:S05]  /*30410*/  WARPSYNC.COLLECTIVE R15, `(.L_x_2071) ;  /* 0x000000000f087348 */ /* 0x000fea0003c00000 */
[----:B------:R0:W1:Y:S02]  /*30420*/  SHFL.IDX P6, R14, R13, R12, R11 ;  /* 0x0000000c0d0e7389 */ /* 0x00006400000c000b */
[----:B01----:R-:W-:Y:S01]  /*30430*/  ENDCOLLECTIVE ;  /* 0x000000000000791b */ /* 0x003fe20003800000 */
.L_x_2071:
[----:B------:R-:W-:Y:S01]  /*30440*/  IMAD.MOV.U32 R78, RZ, RZ, R14 ;  /* 0x000000ffff4e7224 */ /* 0x000fe200078e000e */
[----:B------:R-:W-:Y:S06]  /*30450*/  BRA `(.L_x_2072) ;  /* 0xfffffdf800c07947 */ /* 0x000fec000383ffff */
.L_x_1703:
[----:B0-----:R0:W1:Y:S02]  /*30460*/  SYNCS.PHASECHK.TRANS64.TRYWAIT P0, [R16+URZ+0x30800], R80 ;  /* 0x03080050100075a7 */ /* 0x001064000800017f */
[----:B-1----:R-:W-:Y:S05]  /*30470*/  @!P0 NANOSLEEP.SYNCS 0x989680 ;  /* 0x009896800000895d */ /* 0x002fea0003900000 */
[----:B------:R-:W1:Y:S02]  /*30480*/  @!P0 SYNCS.PHASECHK.TRANS64 P0, [R16+URZ+0x30800], R80 ;  /* 0x03080050100085a7 */ /* 0x000e64000800007f */
[----:B-1----:R-:W-:Y:S05]  /*30490*/  @!P0 BRA `(.L_x_1703) ;  /* 0xfffffffc00f08947 */ /* 0x002fea000383ffff */
[----:B------:R-:W-:Y:S05]  /*304a0*/  BRA `(.L_x_2073) ;  /* 0xfffffdfc00d07947 */ /* 0x000fea000383ffff */
.L_x_1721:
[----:B-1----:R1:W3:Y:S02]  /*304b0*/  SYNCS.PHASECHK.TRANS64.TRYWAIT P2, [R0+URZ+0x30830], R3 ;  /* 0x03083003000075a7 */ /* 0x0022e4000804017f */
[----:B---3--:R-:W-:Y:S05]  /*304c0*/  @!P2 NANOSLEEP.SYNCS 0x989680 ;  /* 0x009896800000a95d */ /* 0x008fea0003900000 */
[----:B------:R-:W3:Y:S02]  /*304d0*/  @!P2 SYNCS.PHASECHK.TRANS64 P2, [R0+URZ+0x30830], R3 ;  /* 0x030830030000a5a7 */ /* 0x000ee4000804007f */
[----:B---3--:R-:W-:Y:S05]  /*304e0*/  @!P2 BRA `(.L_x_1721) ;  /* 0xfffffffc00f0a947 */ /* 0x008fea000383ffff */
[----:B------:R-:W-:Y:S05]  /*304f0*/  BRA `(.L_x_1720) ;  /* 0xfffffe3800947947 */ /* 0x000fea000383ffff */
.L_x_1741:
[----:B-1----:R1:W2:Y:S02]  /*30500*/  SYNCS.PHASECHK.TRANS64.TRYWAIT P4, [R2+URZ+0x30830], R154 ;  /* 0x0308309a020075a7 */ /* 0x0022a4000808017f */
[----:B--2---:R-:W-:Y:S05]  /*30510*/  @!P4 NANOSLEEP.SYNCS 0x989680 ;  /* 0x009896800000c95d */ /* 0x004fea0003900000 */
[----:B------:R-:W2:Y:S02]  /*30520*/  @!P4 SYNCS.PHASECHK.TRANS64 P4, [R2+URZ+0x30830], R154 ;  /* 0x0308309a0200c5a7 */ /* 0x000ea4000808007f */
[----:B--2---:R-:W-:Y:S05]  /*30530*/  @!P4 BRA `(.L_x_1741) ;  /* 0xfffffffc00f0c947 */ /* 0x004fea000383ffff */
[----:B------:R-:W-:Y:S05]  /*30540*/  BRA `(.L_x_1740) ;  /* 0xfffffe6800107947 */ /* 0x000fea000383ffff */
.L_x_1746:
[----:B-1----:R1:W2:Y:S02]  /*30550*/  SYNCS.PHASECHK.TRANS64.TRYWAIT P4, [R0+URZ+0x30850], R218 ;  /* 0x030850da000075a7 */ /* 0x0022a4000808017f */
[----:B--2---:R-:W-:Y:S05]  /*30560*/  @!P4 NANOSLEEP.SYNCS 0x989680 ;  /* 0x009896800000c95d */ /* 0x004fea0003900000 */
[----:B------:R-:W2:Y:S02]  /*30570*/  @!P4 SYNCS.PHASECHK.TRANS64 P4, [R0+URZ+0x30850], R218 ;  /* 0x030850da0000c5a7 */ /* 0x000ea4000808007f */
[----:B--2---:R-:W-:Y:S05]  /*30580*/  @!P4 BRA `(.L_x_1746) ;  /* 0xfffffffc00f0c947 */ /* 0x004fea000383ffff */
[----:B------:R-:W-:Y:S05]  /*30590*/  BRA `(.L_x_1745) ;  /* 0xfffffe7800587947 */ /* 0x000fea000383ffff */
.L_x_1767:
[----:B-1----:R1:W2:Y:S02]  /*305a0*/  SYNCS.PHASECHK.TRANS64.TRYWAIT P2, [R2+URZ+0x30830], R3 ;  /* 0x03083003020075a7 */ /* 0x0022a4000804017f */
[----:B--2---:R-:W-:Y:S05]  /*305b0*/  @!P2 NANOSLEEP.SYNCS 0x989680 ;  /* 0x009896800000a95d */ /* 0x004fea0003900000 */
[----:B------:R-:W2:Y:S02]  /*305c0*/  @!P2 SYNCS.PHASECHK.TRANS64 P2, [R2+URZ+0x30830], R3 ;  /* 0x030830030200a5a7 */ /* 0x000ea4000804007f */
[----:B--2---:R-:W-:Y:S05]  /*305d0*/  @!P2 BRA `(.L_x_1767) ;  /* 0xfffffffc00f0a947 */ /* 0x004fea000383ffff */
[----:B------:R-:W-:Y:S05]  /*305e0*/  BRA `(.L_x_1766) ;  /* 0xfffffe9800747947 */ /* 0x000fea000383ffff */
.L_x_1772:
[----:B-1----:R1:W2:Y:S02]  /*305f0*/  SYNCS.PHASECHK.TRANS64.TRYWAIT P2, [R231+URZ+0x30850], R0 ;  /* 0x03085000e70075a7 */ /* 0x0022a4000804017f */
[----:B--2---:R-:W-:Y:S05]  /*30600*/  @!P2 NANOSLEEP.SYNCS 0x989680 ;  /* 0x009896800000a95d */ /* 0x004fea0003900000 */
[----:B------:R-:W2:Y:S02]  /*30610*/  @!P2 SYNCS.PHASECHK.TRANS64 P2, [R231+URZ+0x30850], R0 ;  /* 0x03085000e700a5a7 */ /* 0x000ea4000804007f */
[----:B--2---:R-:W-:Y:S05]  /*30620*/  @!P2 BRA `(.L_x_1772) ;  /* 0xfffffffc00f0a947 */ /* 0x004fea000383ffff */
[----:B------:R-:W-:Y:S05]  /*30630*/  BRA `(.L_x_1771) ;  /* 0xfffffea800bc7947 */ /* 0x000fea000383ffff */
.L_x_1780:
[----:B-1----:R1:W2:Y:S02]  /*30640*/  SYNCS.PHASECHK.TRANS64.TRYWAIT P2, [R2+URZ+0x30830], R3 ;  /* 0x03083003020075a7 */ /* 0x0022a4000804017f */
[----:B--2---:R-:W-:Y:S05]  /*30650*/  @!P2 NANOSLEEP.SYNCS 0x989680 ;  /* 0x009896800000a95d */ /* 0x004fea0003900000 */
[----:B------:R-:W2:Y:S02]  /*30660*/  @!P2 SYNCS.PHASECHK.TRANS64 P2, [R2+URZ+0x30830], R3 ;  /* 0x030830030200a5a7 */ /* 0x000ea4000804007f */
[----:B--2---:R-:W-:Y:S05]  /*30670*/  @!P2 BRA `(.L_x_1780) ;  /* 0xfffffffc00f0a947 */ /* 0x004fea000383ffff */
[----:B------:R-:W-:Y:S05]  /*30680*/  BRA `(.L_x_1779) ;  /* 0xfffffebc00787947 */ /* 0x000fea000383ffff */
.L_x_1785:
[----:B-1----:R1:W2:Y:S02]  /*30690*/  SYNCS.PHASECHK.TRANS64.TRYWAIT P2, [R0+URZ+0x30850], R2 ;  /* 0x03085002000075a7 */ /* 0x0022a4000804017f */
[----:B--2---:R-:W-:Y:S05]  /*306a0*/  @!P2 NANOSLEEP.SYNCS 0x989680 ;  /* 0x009896800000a95d */ /* 0x004fea0003900000 */
[----:B------:R-:W2:Y:S02]  /*306b0*/  @!P2 SYNCS.PHASECHK.TRANS64 P2, [R0+URZ+0x30850], R2 ;  /* 0x030850020000a5a7 */ /* 0x000ea4000804007f */
[----:B--2---:R-:W-:Y:S05]  /*306c0*/  @!P2 BRA `(.L_x_1785) ;  /* 0xfffffffc00f0a947 */ /* 0x004fea000383ffff */
[----:B------:R-:W-:Y:S05]  /*306d0*/  BRA `(.L_x_1784) ;  /* 0xfffffecc00c07947 */ /* 0x000fea000383ffff */
.L_x_1799:
[----:B-1----:R1:W2:Y:S02]  /*306e0*/  SYNCS.PHASECHK.TRANS64.TRYWAIT P0, [R5+URZ+0x30850], R0 ;  /* 0x03085000050075a7 */ /* 0x0022a4000800017f */
[----:B--2---:R-:W-:Y:S05]  /*306f0*/  @!P0 NANOSLEEP.SYNCS 0x989680 ;  /* 0x009896800000895d */ /* 0x004fea0003900000 */
[----:B------:R-:W2:Y:S02]  /*30700*/  @!P0 SYNCS.PHASECHK.TRANS64 P0, [R5+URZ+0x30850], R0 ;  /* 0x03085000050085a7 */ /* 0x000ea4000800007f */
[----:B--2---:R-:W-:Y:S05]  /*30710*/  @!P0 BRA `(.L_x_1799) ;  /* 0xfffffffc00f08947 */ /* 0x004fea000383ffff */
[----:B------:R-:W-:Y:S05]  /*30720*/  BRA `(.L_x_1798) ;  /* 0xfffffef000e87947 */ /* 0x000fea000383ffff */
.L_x_1848:
[----:B------:R-:W1:Y:S01]  /*30730*/  S2R R5, SR_TID.X ;  /* 0x0000000000057919 */ /* 0x000e620000002100 */
[----:B------:R-:W-:Y:S01]  /*30740*/  BSSY B1, `(.L_x_2074) ;  /* 0x000000a000017945 */ /* 0x000fe20003800000 */
[----:B------:R-:W-:Y:S02]  /*30750*/  IMAD.MOV.U32 R12, RZ, RZ, RZ ;  /* 0x000000ffff0c7224 */ /* 0x000fe400078e00ff */
[----:B------:R-:W-:Y:S02]  /*30760*/  IMAD.MOV.U32 R11, RZ, RZ, 0x1f ;  /* 0x0000001fff0b7424 */ /* 0x000fe400078e00ff */
[----:B0-----:R-:W-:Y:S01]  /*30770*/  IMAD.MOV.U32 R15, RZ, RZ, -0x1 ;  /* 0xffffffffff0f7424 */ /* 0x001fe200078e00ff */
[----:B-1----:R-:W-:-:S04]  /*30780*/  SHF.R.U32.HI R5, RZ, 0x5, R5 ;  /* 0x00000005ff057819 */ /* 0x002fc80000011605 */
[----:B------:R-:W-:-:S05]  /*30790*/  LOP3.LUT R5, R5, 0x3, RZ, 0xc0, !PT ;  /* 0x0000000305057812 */ /* 0x000fca00078ec0ff */
[----:B------:R-:W-:-:S07]  /*307a0*/  IMAD.MOV.U32 R13, RZ, RZ, R5 ;  /* 0x000000ffff0d7224 */ /* 0x000fce00078e0005 */
[----:B------:R-:W-:Y:S05]  /*307b0*/  WARPSYNC.COLLECTIVE R15, `(.L_x_2075) ;  /* 0x000000000f087348 */ /* 0x000fea0003c00000 */
[----:B------:R0:W1:Y:S02]  /*307c0*/  SHFL.IDX P6, R14, R13, R12, R11 ;  /* 0x0000000c0d0e7389 */ /* 0x00006400000c000b */
[----:B01----:R-:W-:Y:S01]  /*307d0*/  ENDCOLLECTIVE ;  /* 0x000000000000791b */ /* 0x003fe20003800000 */
.L_x_2075:
[----:B------:R-:W-:Y:S05]  /*307e0*/  BSYNC B1 ;  /* 0x0000000000017941 */ /* 0x000fea0003800000 */
.L_x_2074:
[----:B------:R-:W-:Y:S05]  /*307f0*/  BRA `(.L_x_2076) ;  /* 0xffffff6800907947 */ /* 0x000fea000383ffff */
.L_x_1850:
[----:B------:R-:W-:Y:S01]  /*30800*/  BSSY B1, `(.L_x_2077) ;  /* 0x0000006000017945 */ /* 0x000fe20003800000 */
[----:B0-----:R-:W-:-:S07]  /*30810*/  IMAD.MOV.U32 R15, RZ, RZ, -0x1 ;  /* 0xffffffffff0f7424 */ /* 0x001fce00078e00ff */
[----:B-1----:R-:W-:Y:S05]  /*30820*/  WARPSYNC.COLLECTIVE R15, `(.L_x_2078) ;  /* 0x000000000f0c7348 */ /* 0x002fea0003c00000 */
[----:B------:R-:W-:Y:S02]  /*30830*/  ELECT P6, UR62, PT ;  /* 0x00000000003e782f */ /* 0x000fe400038c0000 */
[----:B------:R-:W-:Y:S01]  /*30840*/  MOV R14, UR62 ;  /* 0x0000003e000e7c02 */ /* 0x000fe20008000f00 */
[----:B-1----:R-:W-:Y:S10]  /*30850*/  ENDCOLLECTIVE ;  /* 0x000000000000791b */ /* 0x002ff40003800000 */
.L_x_2078:
[----:B------:R-:W-:Y:S05]  /*30860*/  BSYNC B1 ;  /* 0x0000000000017941 */ /* 0x000fea0003800000 */
.L_x_2077:
[----:B------:R-:W-:Y:S05]  /*30870*/  BRA `(.L_x_1849) ;  /* 0xffffff6800887947 */ /* 0x000fea000383ffff */
.L_x_1852:
[----:B-1----:R1:W2:Y:S02]  /*30880*/  SYNCS.PHASECHK.TRANS64.TRYWAIT P0, [R18+URZ+0x30820], R5 ;  /* 0x03082005120075a7 */ /* 0x0022a4000800017f */
[----:B--2---:R-:W-:Y:S05]  /*30890*/  @!P0 NANOSLEEP.SYNCS 0x989680 ;  /* 0x009896800000895d */ /* 0x004fea0003900000 */
[----:B------:R-:W2:Y:S02]  /*308a0*/  @!P0 SYNCS.PHASECHK.TRANS64 P0, [R18+URZ+0x30820], R5 ;  /* 0x03082005120085a7 */ /* 0x000ea4000800007f */
[----:B--2---:R-:W-:Y:S05]  /*308b0*/  @!P0 BRA `(.L_x_1852) ;  /* 0xfffffffc00f08947 */ /* 0x004fea000383ffff */
[----:B------:R-:W-:Y:S05]  /*308c0*/  BRA `(.L_x_2079) ;  /* 0xffffff6800987947 */ /* 0x000fea000383ffff */
.L_x_1856:
[----:B--2---:R2:W3:Y:S02]  /*308d0*/  SYNCS.PHASECHK.TRANS64.TRYWAIT P0, [R7+URZ+0x308a0], R10 ;  /* 0x0308a00a070075a7 */ /* 0x0044e4000800017f */
[----:B---3--:R-:W-:Y:S05]  /*308e0*/  @!P0 NANOSLEEP.SYNCS 0x989680 ;  /* 0x009896800000895d */ /* 0x008fea0003900000 */
[----:B------:R-:W3:Y:S02]  /*308f0*/  @!P0 SYNCS.PHASECHK.TRANS64 P0, [R7+URZ+0x308a0], R10 ;  /* 0x0308a00a070085a7 */ /* 0x000ee4000800007f */
[----:B---3--:R-:W-:Y:S05]  /*30900*/  @!P0 BRA `(.L_x_1856) ;  /* 0xfffffffc00f08947 */ /* 0x008fea000383ffff */
[----:B------:R-:W-:Y:S05]  /*30910*/  BRA `(.L_x_2080) ;  /* 0xffffff6800b87947 */ /* 0x000fea000383ffff */
.L_x_1864:
[----:B0-----:R0:W1:Y:S02]  /*30920*/  SYNCS.PHASECHK.TRANS64.TRYWAIT P0, [R7+URZ+0x308c0], R10 ;  /* 0x0308c00a070075a7 */ /* 0x001064000800017f */
[----:B-1----:R-:W-:Y:S05]  /*30930*/  @!P0 NANOSLEEP.SYNCS 0x989680 ;  /* 0x009896800000895d */ /* 0x002fea0003900000 */
[----:B------:R-:W1:Y:S02]  /*30940*/  @!P0 SYNCS.PHASECHK.TRANS64 P0, [R7+URZ+0x308c0], R10 ;  /* 0x0308c00a070085a7 */ /* 0x000e64000800007f */
[----:B-1----:R-:W-:Y:S05]  /*30950*/  @!P0 BRA `(.L_x_1864) ;  /* 0xfffffffc00f08947 */ /* 0x002fea000383ffff */
[----:B------:R-:W-:Y:S05]  /*30960*/  BRA `(.L_x_2081) ;  /* 0xffffff6c00fc7947 */ /* 0x000fea000383ffff */
.L_x_1874:
[----:B-1----:R1:W2:Y:S02]  /*30970*/  SYNCS.PHASECHK.TRANS64.TRYWAIT P1, [R8+URZ+0x308a0], R7 ;  /* 0x0308a007080075a7 */ /* 0x0022a4000802017f */
[----:B--2---:R-:W-:Y:S05]  /*30980*/  @!P1 NANOSLEEP.SYNCS 0x989680 ;  /* 0x009896800000995d */ /* 0x004fea0003900000 */
[----:B------:R-:W2:Y:S02]  /*30990*/  @!P1 SYNCS.PHASECHK.TRANS64 P1, [R8+URZ+0x308a0], R7 ;  /* 0x0308a007080095a7 */ /* 0x000ea4000802007f */
[----:B--2---:R-:W-:Y:S05]  /*309a0*/  @!P1 BRA `(.L_x_1874) ;  /* 0xfffffffc00f09947 */ /* 0x004fea000383ffff */
[----:B------:R-:W-:Y:S05]  /*309b0*/  BRA `(.L_x_2082) ;  /* 0xffffff7400907947 */ /* 0x000fea000383ffff */
.L_x_1882:
[----:B0-----:R0:W2:Y:S02]  /*309c0*/  SYNCS.PHASECHK.TRANS64.TRYWAIT P1, [R8+URZ+0x308c0], R7 ;  /* 0x0308c007080075a7 */ /* 0x0010a4000802017f */
[----:B--2---:R-:W-:Y:S05]  /*309d0*/  @!P1 NANOSLEEP.SYNCS 0x989680 ;  /* 0x009896800000995d */ /* 0x004fea0003900000 */
[----:B------:R-:W2:Y:S02]  /*309e0*/  @!P1 SYNCS.PHASECHK.TRANS64 P1, [R8+URZ+0x308c0], R7 ;  /* 0x0308c007080095a7 */ /* 0x000ea4000802007f */
[----:B--2---:R-:W-:Y:S05]  /*309f0*/  @!P1 BRA `(.L_x_1882) ;  /* 0xfffffffc00f09947 */ /* 0x004fea000383ffff */
[----:B------:R-:W-:Y:S05]  /*30a00*/  BRA `(.L_x_2083) ;  /* 0xffffff7800cc7947 */ /* 0x000fea000383ffff */
.L_x_1908:
[----:B------:R-:W2:Y:S01]  /*30a10*/  S2R R4, SR_TID.X ;  /* 0x0000000000047919 */ /* 0x000ea20000002100 */
[----:B------:R-:W-:Y:S01]  /*30a20*/  BSSY B0, `(.L_x_2084) ;  /* 0x000000a000007945 */ /* 0x000fe20003800000 */
[----:B------:R-:W-:Y:S02]  /*30a30*/  IMAD.MOV.U32 R12, RZ, RZ, RZ ;  /* 0x000000ffff0c7224 */ /* 0x000fe400078e00ff */
[----:B------:R-:W-:Y:S02]  /*30a40*/  IMAD.MOV.U32 R11, RZ, RZ, 0x1f ;  /* 0x0000001fff0b7424 */ /* 0x000fe400078e00ff */
[----:B0-----:R-:W-:Y:S01]  /*30a50*/  IMAD.MOV.U32 R15, RZ, RZ, -0x1 ;  /* 0xffffffffff0f7424 */ /* 0x001fe200078e00ff */
[----:B--2---:R-:W-:-:S04]  /*30a60*/  SHF.R.U32.HI R4, RZ, 0x5, R4 ;  /* 0x00000005ff047819 */ /* 0x004fc80000011604 */
[----:B------:R-:W-:-:S05]  /*30a70*/  LOP3.LUT R4, R4, 0x3, RZ, 0xc0, !PT ;  /* 0x0000000304047812 */ /* 0x000fca00078ec0ff */
[----:B------:R-:W-:-:S07]  /*30a80*/  IMAD.MOV.U32 R13, RZ, RZ, R4 ;  /* 0x000000ffff0d7224 */ /* 0x000fce00078e0004 */
[----:B-1----:R-:W-:Y:S05]  /*30a90*/  WARPSYNC.COLLECTIVE R15, `(.L_x_2085) ;  /* 0x000000000f087348 */ /* 0x002fea0003c00000 */
[----:B------:R0:W2:Y:S02]  /*30aa0*/  SHFL.IDX P6, R14, R13, R12, R11 ;  /* 0x0000000c0d0e7389 */ /* 0x0000a400000c000b */
[----:B012---:R-:W-:Y:S01]  /*30ab0*/  ENDCOLLECTIVE ;  /* 0x000000000000791b */ /* 0x007fe20003800000 */
.L_x_2085:
[----:B------:R-:W-:Y:S05]  /*30ac0*/  BSYNC B0 ;  /* 0x0000000000007941 */ /* 0x000fea0003800000 */
.L_x_2084:
[----:B------:R-:W-:Y:S05]  /*30ad0*/  BRA `(.L_x_2086) ;  /* 0xffffff8c00607947 */ /* 0x000fea000383ffff */
.L_x_1910:
[----:B------:R-:W-:Y:S01]  /*30ae0*/  BSSY B0, `(.L_x_2087) ;  /* 0x0000006000007945 */ /* 0x000fe20003800000 */
[----:B0-----:R-:W-:-:S07]  /*30af0*/  IMAD.MOV.U32 R15, RZ, RZ, -0x1 ;  /* 0xffffffffff0f7424 */ /* 0x001fce00078e00ff */
[----:B-1-3--:R-:W-:Y:S05]  /*30b00*/  WARPSYNC.COLLECTIVE R15, `(.L_x_2088) ;  /* 0x000000000f0c7348 */ /* 0x00afea0003c00000 */
[----:B------:R-:W-:Y:S02]  /*30b10*/  ELECT P6, UR62, PT ;  /* 0x00000000003e782f */ /* 0x000fe400038c0000 */
[----:B------:R-:W-:Y:S01]  /*30b20*/  MOV R14, UR62 ;  /* 0x0000003e000e7c02 */ /* 0x000fe20008000f00 */
[----:B-1-3--:R-:W-:Y:S10]  /*30b30*/  ENDCOLLECTIVE ;  /* 0x000000000000791b */ /* 0x00aff40003800000 */
.L_x_2088:
[----:B------:R-:W-:Y:S05]  /*30b40*/  BSYNC B0 ;  /* 0x0000000000007941 */ /* 0x000fea0003800000 */
.L_x_2087:
[----:B------:R-:W-:Y:S05]  /*30b50*/  BRA `(.L_x_2089) ;  /* 0xffffff8c006c7947 */ /* 0x000fea000383ffff */
.L_x_1912:
[----:B--2---:R2:W3:Y:S02]  /*30b60*/  SYNCS.PHASECHK.TRANS64.TRYWAIT P0, [R0+URZ+0x30840], R2 ;  /* 0x03084002000075a7 */ /* 0x0044e4000800017f */
[----:B---3--:R-:W-:Y:S05]  /*30b70*/  @!P0 NANOSLEEP.SYNCS 0x989680 ;  /* 0x009896800000895d */ /* 0x008fea0003900000 */
[----:B------:R-:W3:Y:S02]  /*30b80*/  @!P0 SYNCS.PHASECHK.TRANS64 P0, [R0+URZ+0x30840], R2 ;  /* 0x03084002000085a7 */ /* 0x000ee4000800007f */
[----:B---3--:R-:W-:Y:S05]  /*30b90*/  @!P0 BRA `(.L_x_1912) ;  /* 0xfffffffc00f08947 */ /* 0x008fea000383ffff */
[----:B------:R-:W-:Y:S05]  /*30ba0*/  BRA `(.L_x_2090) ;  /* 0xffffff8c00d07947 */ /* 0x000fea000383ffff */
.L_x_1916:
        /* <DEDUP_REMOVED lines=15> */
.L_x_2091:
[----:B------:R-:W-:Y:S02]  /*30ca0*/  IMAD.MOV.U32 R13, RZ, RZ, R4 ;  /* 0x000000ffff0d7224 */ /* 0x000fe400078e0004 */
[----:B------:R-:W-:-:S07]  /*30cb0*/  IMAD.MOV.U32 R6, RZ, RZ, R14 ;  /* 0x000000ffff067224 */ /* 0x000fce00078e000e */
[----:B------:R-:W-:Y:S05]  /*30cc0*/  WARPSYNC.COLLECTIVE R15, `(.L_x_2092) ;  /* 0x000000000f087348 */ /* 0x000fea0003c00000 */
[----:B------:R0:W1:Y:S02]  /*30cd0*/  SHFL.IDX P6, R14, R13, R12, R11 ;  /* 0x0000000c0d0e7389 */ /* 0x00006400000c000b */
[----:B01----:R-:W-:Y:S01]  /*30ce0*/  ENDCOLLECTIVE ;  /* 0x000000000000791b */ /* 0x003fe20003800000 */
.L_x_2092:
        /* <DEDUP_REMOVED lines=20> */
.L_x_2093:
[----:B------:R-:W-:Y:S02]  /*30e30*/  IMAD.MOV.U32 R13, RZ, RZ, R4 ;  /* 0x000000ffff0d7224 */ /* 0x000fe400078e0004 */
[----:B------:R-:W-:-:S07]  /*30e40*/  IMAD.MOV.U32 R6, RZ, RZ, R14 ;  /* 0x000000ffff067224 */ /* 0x000fce00078e000e */
[----:B------:R-:W-:Y:S05]  /*30e50*/  WARPSYNC.COLLECTIVE R15, `(.L_x_2094) ;  /* 0x000000000f087348 */ /* 0x000fea0003c00000 */
[----:B------:R0:W1:Y:S02]  /*30e60*/  SHFL.IDX P6, R14, R13, R12, R11 ;  /* 0x0000000c0d0e7389 */ /* 0x00006400000c000b */
[----:B01----:R-:W-:Y:S01]  /*30e70*/  ENDCOLLECTIVE ;  /* 0x000000000000791b */ /* 0x003fe20003800000 */
.L_x_2094:
        /* <DEDUP_REMOVED lines=20> */
.L_x_2095:
[----:B------:R-:W-:Y:S02]  /*30fc0*/  IMAD.MOV.U32 R13, RZ, RZ, R4 ;  /* 0x000000ffff0d7224 */ /* 0x000fe400078e0004 */
[----:B------:R-:W-:-:S07]  /*30fd0*/  IMAD.MOV.U32 R6, RZ, RZ, R14 ;  /* 0x000000ffff067224 */ /* 0x000fce00078e000e */
[----:B------:R-:W-:Y:S05]  /*30fe0*/  WARPSYNC.COLLECTIVE R15, `(.L_x_2096) ;  /* 0x000000000f087348 */ /* 0x000fea0003c00000 */
[----:B------:R0:W1:Y:S02]  /*30ff0*/  SHFL.IDX P6, R14, R13, R12, R11 ;  /* 0x0000000c0d0e7389 */ /* 0x00006400000c000b */
[----:B01----:R-:W-:Y:S01]  /*31000*/  ENDCOLLECTIVE ;  /* 0x000000000000791b */ /* 0x003fe20003800000 */
.L_x_2096:
        /* <DEDUP_REMOVED lines=20> */
.L_x_2097:
[----:B------:R-:W-:Y:S02]  /*31150*/  IMAD.MOV.U32 R13, RZ, RZ, R4 ;  /* 0x000000ffff0d7224 */ /* 0x000fe400078e0004 */
[----:B------:R-:W-:-:S07]  /*31160*/  IMAD.MOV.U32 R6, RZ, RZ, R14 ;  /* 0x000000ffff067224 */ /* 0x000fce00078e000e */
[----:B------:R-:W-:Y:S05]  /*31170*/  WARPSYNC.COLLECTIVE R15, `(.L_x_2098) ;  /* 0x000000000f087348 */ /* 0x000fea0003c00000 */
[----:B------:R0:W1:Y:S02]  /*31180*/  SHFL.IDX P6, R14, R13, R12, R11 ;  /* 0x0000000c0d0e7389 */ /* 0x00006400000c000b */
[----:B01----:R-:W-:Y:S01]  /*31190*/  ENDCOLLECTIVE ;  /* 0x000000000000791b */ /* 0x003fe20003800000 */
.L_x_2098:
        /* <DEDUP_REMOVED lines=20> */
.L_x_2099:
[----:B------:R-:W-:Y:S02]  /*312e0*/  IMAD.MOV.U32 R13, RZ, RZ, R4 ;  /* 0x000000ffff0d7224 */ /* 0x000fe400078e0004 */
[----:B------:R-:W-:-:S07]  /*312f0*/  IMAD.MOV.U32 R6, RZ, RZ, R14 ;  /* 0x000000ffff067224 */ /* 0x000fce00078e000e */
[----:B------:R-:W-:Y:S05]  /*31300*/  WARPSYNC.COLLECTIVE R15, `(.L_x_2100) ;  /* 0x000000000f087348 */ /* 0x000fea0003c00000 */
[----:B------:R0:W1:Y:S02]  /*31310*/  SHFL.IDX P6, R14, R13, R12, R11 ;  /* 0x0000000c0d0e7389 */ /* 0x00006400000c000b */
[----:B01----:R-:W-:Y:S01]  /*31320*/  ENDCOLLECTIVE ;  /* 0x000000000000791b */ /* 0x003fe20003800000 */
.L_x_2100:
        /* <DEDUP_REMOVED lines=20> */
.L_x_2101:
[----:B------:R-:W-:Y:S02]  /*31470*/  IMAD.MOV.U32 R13, RZ, RZ, R4 ;  /* 0x000000ffff0d7224 */ /* 0x000fe400078e0004 */
[----:B------:R-:W-:-:S07]  /*31480*/  IMAD.MOV.U32 R6, RZ, RZ, R14 ;  /* 0x000000ffff067224 */ /* 0x000fce00078e000e */
[----:B------:R-:W-:Y:S05]  /*31490*/  WARPSYNC.COLLECTIVE R15, `(.L_x_2102) ;  /* 0x000000000f087348 */ /* 0x000fea0003c00000 */
[----:B------:R0:W1:Y:S02]  /*314a0*/  SHFL.IDX P6, R14, R13, R12, R11 ;  /* 0x0000000c0d0e7389 */ /* 0x00006400000c000b */
[----:B01----:R-:W-:Y:S01]  /*314b0*/  ENDCOLLECTIVE ;  /* 0x000000000000791b */ /* 0x003fe20003800000 */
.L_x_2102:
        /* <DEDUP_REMOVED lines=18> */
.L_x_2103:
[----:B------:R-:W-:-:S05]  /*315e0*/  VIADD R7, R0, 0x60 ;  /* 0x0000006000077836 */ /* 0x000fca0000000000 */
[----:B------:R-:W-:Y:S01]  /*315f0*/  ISETP.GE.AND P5, PT, R7, R2, PT ;  /* 0x000000020700720c */ /* 0x000fe20003fa6270 */
[----:B------:R-:W-:Y:S02]  /*31600*/  IMAD.MOV.U32 R13, RZ, RZ, R4 ;  /* 0x000000ffff0d7224 */ /* 0x000fe400078e0004 */
[----:B------:R-:W-:-:S10]  /*31610*/  IMAD.MOV.U32 R8, RZ, RZ, R14 ;  /* 0x000000ffff087224 */ /* 0x000fd400078e000e */
[----:B------:R-:W-:Y:S05]  /*31620*/  WARPSYNC.COLLECTIVE R15, `(.L_x_2104) ;  /* 0x000000000f087348 */ /* 0x000fea0003c00000 */
[----:B------:R0:W1:Y:S02]  /*31630*/  SHFL.IDX P6, R14, R13, R12, R11 ;  /* 0x0000000c0d0e7389 */ /* 0x00006400000c000b */
[----:B01----:R-:W-:Y:S01]  /*31640*/  ENDCOLLECTIVE ;  /* 0x000000000000791b */ /* 0x003fe20003800000 */
.L_x_2104:
        /* <DEDUP_REMOVED lines=18> */
.L_x_2105:
[----:B------:R-:W-:Y:S02]  /*31770*/  IMAD.MOV.U32 R13, RZ, RZ, R4 ;  /* 0x000000ffff0d7224 */ /* 0x000fe400078e0004 */
[----:B------:R-:W-:-:S07]  /*31780*/  IMAD.MOV.U32 R5, RZ, RZ, R14 ;  /* 0x000000ffff057224 */ /* 0x000fce00078e000e */
[----:B------:R-:W-:Y:S05]  /*31790*/  WARPSYNC.COLLECTIVE R15, `(.L_x_2106) ;  /* 0x000000000f087348 */ /* 0x000fea0003c00000 */
[----:B------:R0:W1:Y:S02]  /*317a0*/  SHFL.IDX P6, R14, R13, R12, R11 ;  /* 0x0000000c0d0e7389 */ /* 0x00006400000c000b */
[----:B01----:R-:W-:Y:S01]  /*317b0*/  ENDCOLLECTIVE ;  /* 0x000000000000791b */ /* 0x003fe20003800000 */
.L_x_2106:
[----:B------:R-:W-:Y:S01]  /*317c0*/  IMAD.MOV.U32 R3, RZ, RZ, R14 ;  /* 0x000000ffff037224 */ /* 0x000fe200078e000e */
[----:B------:R-:W-:Y:S06]  /*317d0*/  BRA `(.L_x_2107) ;  /* 0xffffff9000947947 */ /* 0x000fec000383ffff */
.L_x_1921:
[----:B---3--:R3:W4:Y:S02]  /*317e0*/  SYNCS.PHASECHK.TRANS64.TRYWAIT P0, [R18+URZ+0x30820], R0 ;  /* 0x03082000120075a7 */ /* 0x008724000800017f */
[----:B----4-:R-:W-:Y:S05]  /*317f0*/  @!P0 NANOSLEEP.SYNCS 0x989680 ;  /* 0x009896800000895d */ /* 0x010fea0003900000 */
[----:B------:R-:W4:Y:S02]  /*31800*/  @!P0 SYNCS.PHASECHK.TRANS64 P0, [R18+URZ+0x30820], R0 ;  /* 0x03082000120085a7 */ /* 0x000f24000800007f */
[----:B----4-:R-:W-:Y:S05]  /*31810*/  @!P0 BRA `(.L_x_1921) ;  /* 0xfffffffc00f08947 */ /* 0x010fea000383ffff */
[----:B------:R-:W-:Y:S05]  /*31820*/  BRA `(.L_x_2108) ;  /* 0xffffff9400107947 */ /* 0x000fea000383ffff */
.L_x_1930:
[----:B-1----:R1:W2:Y:S02]  /*31830*/  SYNCS.PHASECHK.TRANS64.TRYWAIT P0, [R3+URZ+0x30840], R2 ;  /* 0x03084002030075a7 */ /* 0x0022a4000800017f */
[----:B--2---:R-:W-:Y:S05]  /*31840*/  @!P0 NANOSLEEP.SYNCS 0x989680 ;  /* 0x009896800000895d */ /* 0x004fea0003900000 */
[----:B------:R-:W2:Y:S02]  /*31850*/  @!P0 SYNCS.PHASECHK.TRANS64 P0, [R3+URZ+0x30840], R2 ;  /* 0x03084002030085a7 */ /* 0x000ea4000800007f */
[----:B--2---:R-:W-:Y:S05]  /*31860*/  @!P0 BRA `(.L_x_1930) ;  /* 0xfffffffc00f08947 */ /* 0x004fea000383ffff */
[----:B------:R-:W-:Y:S05]  /*31870*/  BRA `(.L_x_2109) ;  /* 0xffffff9800087947 */ /* 0x000fea000383ffff */
.L_x_1938:
[----:B0-----:R0:W1:Y:S02]  /*31880*/  SYNCS.PHASECHK.TRANS64.TRYWAIT P0, [R3+URZ+0x60], R2 ;  /* 0x00006002030075a7 */ /* 0x001064000800017f */
[----:B-1----:R-:W-:Y:S05]  /*31890*/  @!P0 NANOSLEEP.SYNCS 0x989680 ;  /* 0x009896800000895d */ /* 0x002fea0003900000 */
[----:B------:R-:W1:Y:S02]  /*318a0*/  @!P0 SYNCS.PHASECHK.TRANS64 P0, [R3+URZ+0x60], R2 ;  /* 0x00006002030085a7 */ /* 0x000e64000800007f */
[----:B-1----:R-:W-:Y:S05]  /*318b0*/  @!P0 BRA `(.L_x_1938) ;  /* 0xfffffffc00f08947 */ /* 0x002fea000383ffff */
[----:B------:R-:W-:Y:S05]  /*318c0*/  BRA `(.L_x_2110) ;  /* 0xffffff9c005c7947 */ /* 0x000fea000383ffff */
.L_x_1949:
[----:B-1----:R1:W2:Y:S02]  /*318d0*/  SYNCS.PHASECHK.TRANS64.TRYWAIT P0, [R3+URZ+0x30840], R2 ;  /* 0x03084002030075a7 */ /* 0x0022a4000800017f */
[----:B--2---:R-:W-:Y:S05]  /*318e0*/  @!P0 NANOSLEEP.SYNCS 0x989680 ;  /* 0x009896800000895d */ /* 0x004fea0003900000 */
[----:B------:R-:W2:Y:S02]  /*318f0*/  @!P0 SYNCS.PHASECHK.TRANS64 P0, [R3+URZ+0x30840], R2 ;  /* 0x03084002030085a7 */ /* 0x000ea4000800007f */
[----:B--2---:R-:W-:Y:S05]  /*31900*/  @!P0 BRA `(.L_x_1949) ;  /* 0xfffffffc00f08947 */ /* 0x004fea000383ffff */
[----:B------:R-:W-:Y:S05]  /*31910*/  BRA `(.L_x_2111) ;  /* 0xffffffa400647947 */ /* 0x000fea000383ffff */
.L_x_1957:
[----:B0-----:R0:W1:Y:S02]  /*31920*/  SYNCS.PHASECHK.TRANS64.TRYWAIT P0, [R2+URZ+0x60], R3 ;  /* 0x00006003020075a7 */ /* 0x001064000800017f */
[----:B-1----:R-:W-:Y:S05]  /*31930*/  @!P0 NANOSLEEP.SYNCS 0x989680 ;  /* 0x009896800000895d */ /* 0x002fea0003900000 */
[----:B------:R-:W1:Y:S02]  /*31940*/  @!P0 SYNCS.PHASECHK.TRANS64 P0, [R2+URZ+0x60], R3 ;  /* 0x00006003020085a7 */ /* 0x000e64000800007f */
[----:B-1----:R-:W-:Y:S05]  /*31950*/  @!P0 BRA `(.L_x_1957) ;  /* 0xfffffffc00f08947 */ /* 0x002fea000383ffff */
[----:B------:R-:W-:Y:S05]  /*31960*/  BRA `(.L_x_2112) ;  /* 0xffffffa800b87947 */ /* 0x000fea000383ffff */
.L_x_1968:
[----:B---3--:R3:W4:Y:S02]  /*31970*/  SYNCS.PHASECHK.TRANS64.TRYWAIT P0, [R2+URZ+0x30840], R3 ;  /* 0x03084003020075a7 */ /* 0x008724000800017f */
[----:B----4-:R-:W-:Y:S05]  /*31980*/  @!P0 NANOSLEEP.SYNCS 0x989680 ;  /* 0x009896800000895d */ /* 0x010fea0003900000 */
[----:B------:R-:W4:Y:S02]  /*31990*/  @!P0 SYNCS.PHASECHK.TRANS64 P0, [R2+URZ+0x30840], R3 ;  /* 0x03084003020085a7 */ /* 0x000f24000800007f */
[----:B----4-:R-:W-:Y:S05]  /*319a0*/  @!P0 BRA `(.L_x_1968) ;  /* 0xfffffffc00f08947 */ /* 0x010fea000383ffff */
[----:B------:R-:W-:Y:S05]  /*319b0*/  BRA `(.L_x_2113) ;  /* 0xffffffb000947947 */ /* 0x000fea000383ffff */
.L_x_1976:
[----:B0-----:R0:W1:Y:S02]  /*319c0*/  SYNCS.PHASECHK.TRANS64.TRYWAIT P0, [R2+URZ+0x60], R5 ;  /* 0x00006005020075a7 */ /* 0x001064000800017f */
[----:B-1----:R-:W-:Y:S05]  /*319d0*/  @!P0 NANOSLEEP.SYNCS 0x989680 ;  /* 0x009896800000895d */ /* 0x002fea0003900000 */
[----:B------:R-:W1:Y:S02]  /*319e0*/  @!P0 SYNCS.PHASECHK.TRANS64 P0, [R2+URZ+0x60], R5 ;  /* 0x00006005020085a7 */ /* 0x000e64000800007f */
[----:B-1----:R-:W-:Y:S05]  /*319f0*/  @!P0 BRA `(.L_x_1976) ;  /* 0xfffffffc00f08947 */ /* 0x002fea000383ffff */
[----:B------:R-:W-:Y:S05]  /*31a00*/  BRA `(.L_x_2114) ;  /* 0xffffffb400e87947 */ /* 0x000fea000383ffff */
.L_x_1989:
[----:B--2---:R2:W3:Y:S02]  /*31a10*/  SYNCS.PHASECHK.TRANS64.TRYWAIT P0, [R0+URZ+0x30860], R2 ;  /* 0x03086002000075a7 */ /* 0x0044e4000800017f */
[----:B---3--:R-:W-:Y:S05]  /*31a20*/  @!P0 NANOSLEEP.SYNCS 0x989680 ;  /* 0x009896800000895d */ /* 0x008fea0003900000 */
[----:B------:R-:W3:Y:S02]  /*31a30*/  @!P0 SYNCS.PHASECHK.TRANS64 P0, [R0+URZ+0x30860], R2 ;  /* 0x03086002000085a7 */ /* 0x000ee4000800007f */
[----:B---3--:R-:W-:Y:S05]  /*31a40*/  @!P0 BRA `(.L_x_1989) ;  /* 0xfffffffc00f08947 */ /* 0x008fea000383ffff */
[----:B------:R-:W-:Y:S05]  /*31a50*/  BRA `(.L_x_2115) ;  /* 0xffffffbc00b07947 */ /* 0x000fea000383ffff */
.L_x_1998:
[----:B------:R-:W3:Y:S01]  /*31a60*/  LDL R0, [R1] ;  /* 0x0000000001007983 */ /* 0x000ee20000100800 */
[----:B------:R-:W-:Y:S01]  /*31a70*/  BSSY B0, `(.L_x_2116) ;  /* 0x0000008000007945 */ /* 0x000fe20003800000 */
[----:B------:R-:W-:Y:S02]  /*31a80*/  IMAD.MOV.U32 R12, RZ, RZ, RZ ;  /* 0x000000ffff0c7224 */ /* 0x000fe400078e00ff */
[----:B------:R-:W-:Y:S02]  /*31a90*/  IMAD.MOV.U32 R11, RZ, RZ, 0x1f ;  /* 0x0000001fff0b7424 */ /* 0x000fe400078e00ff */
[----:B0-----:R-:W-:Y:S02]  /*31aa0*/  IMAD.MOV.U32 R15, RZ, RZ, -0x1 ;  /* 0xffffffffff0f7424 */ /* 0x001fe400078e00ff */
[----:B---3--:R-:W-:-:S07]  /*31ab0*/  IMAD.MOV.U32 R13, RZ, RZ, R0 ;  /* 0x000000ffff0d7224 */ /* 0x008fce00078e0000 */
[----:B-12---:R-:W-:Y:S05]  /*31ac0*/  WARPSYNC.COLLECTIVE R15, `(.L_x_2117) ;  /* 0x000000000f087348 */ /* 0x006fea0003c00000 */
[----:B------:R0:W3:Y:S02]  /*31ad0*/  SHFL.IDX P6, R14, R13, R12, R11 ;  /* 0x0000000c0d0e7389 */ /* 0x0000e400000c000b */
[----:B0123--:R-:W-:Y:S01]  /*31ae0*/  ENDCOLLECTIVE ;  /* 0x000000000000791b */ /* 0x00ffe20003800000 */
.L_x_2117:
[----:B------:R-:W-:Y:S05]  /*31af0*/  BSYNC B0 ;  /* 0x0000000000007941 */ /* 0x000fea0003800000 */
.L_x_2116:
        /* <DEDUP_REMOVED lines=9> */
.L_x_2118:
        /* <DEDUP_REMOVED lines=27> */
.L_x_2119:
        /* <DEDUP_REMOVED lines=8> */
.L_x_2120:
        /* <DEDUP_REMOVED lines=8> */
.L_x_2121:
        /* <DEDUP_REMOVED lines=8> */
.L_x_2122:
        /* <DEDUP_REMOVED lines=8> */
.L_x_2123:
        /* <DEDUP_REMOVED lines=9> */
.L_x_2124:
[----:B------:R-:W-:Y:S01]  /*31fd0*/  IMAD.MOV.U32 R9, RZ, RZ, R14 ;  /* 0x000000ffff097224 */ /* 0x000fe200078e000e */
[----:B------:R-:W-:Y:S06]  /*31fe0*/  BRA `(.L_x_2125) ;  /* 0xffffffc0009c7947 */ /* 0x000fec000383ffff */
.L_x_2001:
        /* <DEDUP_REMOVED lines=8> */
.L_x_2127:
[----:B------:R-:W-:Y:S05]  /*32070*/  BSYNC B0 ;  /* 0x0000000000007941 */ /* 0x000fea0003800000 */
.L_x_2126:
        /* <DEDUP_REMOVED lines=10> */
.L_x_2128:
        /* <DEDUP_REMOVED lines=8> */
.L_x_2129:
        /* <DEDUP_REMOVED lines=8> */
.L_x_2130:
        /* <DEDUP_REMOVED lines=8> */
.L_x_2131:
        /* <DEDUP_REMOVED lines=9> */
.L_x_2132:
[----:B------:R-:W-:Y:S01]  /*32330*/  IMAD.MOV.U32 R9, RZ, RZ, R14 ;  /* 0x000000ffff097224 */ /* 0x000fe200078e000e */
[----:B------:R-:W-:Y:S06]  /*32340*/  BRA `(.L_x_2133) ;  /* 0xffffffc000747947 */ /* 0x000fec000383ffff */
.L_x_2003:
[----:B------:R-:W-:Y:S01]  /*32350*/  BSSY B0, `(.L_x_2134) ;  /* 0x0000006000007945 */ /* 0x000fe20003800000 */
[----:B------:R-:W-:Y:S01]  /*32360*/  PLOP3.LUT P6, PT, P6, PT, PT, 0x8, 0x0 ;  /* 0x000000000000781c */ /* 0x000fe200037ce170 */
[----:B------:R-:W-:-:S12]  /*32370*/  IMAD.MOV.U32 R15, RZ, RZ, -0x1 ;  /* 0xffffffffff0f7424 */ /* 0x000fd800078e00ff */
[----:B0-----:R-:W-:Y:S05]  /*32380*/  WARPSYNC.COLLECTIVE R15, `(.L_x_2135) ;  /* 0x000000000f087348 */ /* 0x001fea0003c00000 */
[----:B------:R-:W-:Y:S01]  /*32390*/  VOTE.ANY R14, PT, P6 ;  /* 0x00000000000e7806 */ /* 0x000fe200030e0100 */
[----:B0-----:R-:W-:Y:S06]  /*323a0*/  ENDCOLLECTIVE ;  /* 0x000000000000791b */ /* 0x001fec0003800000 */
.L_x_2135:
[----:B------:R-:W-:Y:S05]  /*323b0*/  BSYNC B0 ;  /* 0x0000000000007941 */ /* 0x000fea0003800000 */
.L_x_2134:
        /* <DEDUP_REMOVED lines=10> */
.L_x_2136:
[----:B------:R-:W-:Y:S02]  /*32460*/  IMAD.MOV.U32 R13, RZ, RZ, R6 ;  /* 0x000000ffff0d7224 */ /* 0x000fe400078e0006 */
[----:B------:R-:W-:-:S07]  /*32470*/  IMAD.MOV.U32 R4, RZ, RZ, R14 ;  /* 0x000000ffff047224 */ /* 0x000fce00078e000e */
[----:B------:R-:W-:Y:S05]  /*32480*/  WARPSYNC.COLLECTIVE R15, `(.L_x_2137) ;  /* 0x000000000f087348 */ /* 0x000fea0003c00000 */
[----:B------:R0:W1:Y:S02]  /*32490*/  SHFL.IDX P6, R14, R13, R12, R11 ;  /* 0x0000000c0d0e7389 */ /* 0x00006400000c000b */
[----:B01----:R-:W-:Y:S01]  /*324a0*/  ENDCOLLECTIVE ;  /* 0x000000000000791b */ /* 0x003fe20003800000 */
.L_x_2137:
[----:B------:R-:W-:Y:S02]  /*324b0*/  IMAD.MOV.U32 R6, RZ, RZ, R14 ;  /* 0x000000ffff067224 */ /* 0x000fe400078e000e */
[----:B------:R-:W-:-:S05]  /*324c0*/  IMAD.IADD R10, R3, 0x1, R10 ;  /* 0x00000001030a7824 */ /* 0x000fca00078e020a */
[----:B------:R2:W-:Y:S01]  /*324d0*/  STL [R1+0xc], R10 ;  /* 0x00000c0a01007387 */ /* 0x0005e20000100800 */
[----:B------:R-:W-:Y:S05]  /*324e0*/  BRA `(.L_x_2138) ;  /* 0xffffffc000547947 */ /* 0x000fea000383ffff */
.L_x_2005:
[----:B------:R-:W-:Y:S01]  /*324f0*/  BSSY B0, `(.L_x_2139) ;  /* 0x0000008000007945 */ /* 0x000fe20003800000 */
[----:B------:R-:W-:Y:S02]  /*32500*/  IMAD.MOV.U32 R13, RZ, RZ, R7 ;  /* 0x000000ffff0d7224 */ /* 0x000fe400078e0007 */
[----:B------:R-:W-:Y:S02]  /*32510*/  IMAD.MOV.U32 R12, RZ, RZ, R3 ;  /* 0x000000ffff0c7224 */ /* 0x000fe400078e0003 */
[----:B------:R-:W-:Y:S02]  /*32520*/  IMAD.MOV.U32 R11, RZ, RZ, 0x1f ;  /* 0x0000001fff0b7424 */ /* 0x000fe400078e00ff */
[----:B------:R-:W-:-:S07]  /*32530*/  IMAD.MOV.U32 R15, RZ, RZ, -0x1 ;  /* 0xffffffffff0f7424 */ /* 0x000fce00078e00ff */
[----:B0-2---:R-:W-:Y:S05]  /*32540*/  WARPSYNC.COLLECTIVE R15, `(.L_x_2140) ;  /* 0x000000000f087348 */ /* 0x005fea0003c00000 */
[----:B------:R1:W3:Y:S02]  /*32550*/  SHFL.IDX P6, R14, R13, R12, R11 ;  /* 0x0000000c0d0e7389 */ /* 0x0002e400000c000b */
[----:B0123--:R-:W-:Y:S01]  /*32560*/  ENDCOLLECTIVE ;  /* 0x000000000000791b */ /* 0x00ffe20003800000 */
.L_x_2140:
[----:B------:R-:W-:Y:S05]  /*32570*/  BSYNC B0 ;  /* 0x0000000000007941 */ /* 0x000fea0003800000 */
.L_x_2139:
[----:B------:R-:W-:Y:S01]  /*32580*/  IMAD.MOV.U32 R3, RZ, RZ, R14 ;  /* 0x000000ffff037224 */ /* 0x000fe200078e000e */
[----:B------:R-:W-:Y:S06]  /*32590*/  BRA `(.L_x_2141) ;  /* 0xffffffc000407947 */ /* 0x000fec000383ffff */
.L_x_2011:
[----:B0-----:R0:W1:Y:S02]  /*325a0*/  SYNCS.PHASECHK.TRANS64.TRYWAIT P0, [R0+URZ+0x30820], R3 ;  /* 0x03082003000075a7 */ /* 0x001064000800017f */
[----:B-1----:R-:W-:Y:S05]  /*325b0*/  @!P0 NANOSLEEP.SYNCS 0x989680 ;  /* 0x009896800000895d */ /* 0x002fea0003900000 */
[----:B------:R-:W1:Y:S02]  /*325c0*/  @!P0 SYNCS.PHASECHK.TRANS64 P0, [R0+URZ+0x30820], R3 ;  /* 0x03082003000085a7 */ /* 0x000e64000800007f */
[----:B-1----:R-:W-:Y:S05]  /*325d0*/  @!P0 BRA `(.L_x_2011) ;  /* 0xfffffffc00f08947 */ /* 0x002fea000383ffff */
[----:B------:R-:W-:Y:S05]  /*325e0*/  BRA `(.L_x_2142) ;  /* 0xffffffc800e47947 */ /* 0x000fea000383ffff */
.L_x_2012:
        /* <DEDUP_REMOVED lines=11> */
.L_x_2144:
[----:B------:R-:W-:Y:S05]  /*326a0*/  BSYNC B0 ;  /* 0x0000000000007941 */ /* 0x000fea0003800000 */
.L_x_2143:
[----:B------:R-:W-:Y:S05]  /*326b0*/  BRA `(.L_x_2145) ;  /* 0xffffffc800cc7947 */ /* 0x000fea000383ffff */
.L_x_2013:
[----:B------:R-:W-:Y:S01]  /*326c0*/  BSSY B0, `(.L_x_2146) ;  /* 0x0000006000007945 */ /* 0x000fe20003800000 */
[----:B------:R-:W-:-:S07]  /*326d0*/  IMAD.MOV.U32 R15, RZ, RZ, -0x1 ;  /* 0xffffffffff0f7424 */ /* 0x000fce00078e00ff */
[----:B01----:R-:W-:Y:S05]  /*326e0*/  WARPSYNC.COLLECTIVE R15, `(.L_x_2147) ;  /* 0x000000000f0c7348 */ /* 0x003fea0003c00000 */
[----:B------:R-:W-:Y:S02]  /*326f0*/  ELECT P6, UR62, PT ;  /* 0x00000000003e782f */ /* 0x000fe400038c0000 */
[----:B------:R-:W-:Y:S01]  /*32700*/  MOV R14, UR62 ;  /* 0x0000003e000e7c02 */ /* 0x000fe20008000f00 */
[----:B01----:R-:W-:Y:S10]  /*32710*/  ENDCOLLECTIVE ;  /* 0x000000000000791b */ /* 0x003ff40003800000 */
.L_x_2147:
[----:B------:R-:W-:Y:S05]  /*32720*/  BSYNC B0 ;  /* 0x0000000000007941 */ /* 0x000fea0003800000 */
.L_x_2146:
[----:B------:R-:W-:Y:S05]  /*32730*/  BRA `(.L_x_2148) ;  /* 0xffffffc800c07947 */ /* 0x000fea000383ffff */
.L_x_2015:
[----:B0-----:R0:W1:Y:S02]  /*32740*/  SYNCS.PHASECHK.TRANS64.TRYWAIT P0, [R6+URZ], R5 ;  /* 0x00000005060075a7 */ /* 0x001064000800017f */
[----:B-1----:R-:W-:Y:S05]  /*32750*/  @!P0 NANOSLEEP.SYNCS 0x989680 ;  /* 0x009896800000895d */ /* 0x002fea0003900000 */
[----:B------:R-:W1:Y:S02]  /*32760*/  @!P0 SYNCS.PHASECHK.TRANS64 P0, [R6+URZ], R5 ;  /* 0x00000005060085a7 */ /* 0x000e64000800007f */
[----:B-1----:R-:W-:Y:S05]  /*32770*/  @!P0 BRA `(.L_x_2015) ;  /* 0xfffffffc00f08947 */ /* 0x002fea000383ffff */
[----:B------:R-:W-:Y:S05]  /*32780*/  BRA `(.L_x_2149) ;  /* 0xffffffcc00007947 */ /* 0x000fea000383ffff */
.L_x_2016:
[----:B-1----:R1:W2:Y:S02]  /*32790*/  SYNCS.PHASECHK.TRANS64.TRYWAIT P0, [R7+URZ], R2 ;  /* 0x00000002070075a7 */ /* 0x0022a4000800017f */
[----:B--2---:R-:W-:Y:S05]  /*327a0*/  @!P0 NANOSLEEP.SYNCS 0x989680 ;  /* 0x009896800000895d */ /* 0x004fea0003900000 */
[----:B------:R-:W2:Y:S02]  /*327b0*/  @!P0 SYNCS.PHASECHK.TRANS64 P0, [R7+URZ], R2 ;  /* 0x00000002070085a7 */ /* 0x000ea4000800007f */
[----:B--2---:R-:W-:Y:S05]  /*327c0*/  @!P0 BRA `(.L_x_2016) ;  /* 0xfffffffc00f08947 */ /* 0x004fea000383ffff */
[----:B------:R-:W-:Y:S05]  /*327d0*/  BRA `(.L_x_2150) ;  /* 0xffffffc800f47947 */ /* 0x000fea000383ffff */
.L_x_2018:
[----:B--2---:R2:W3:Y:S02]  /*327e0*/  SYNCS.PHASECHK.TRANS64.TRYWAIT P0, [R4+URZ], R5 ;  /* 0x00000005040075a7 */ /* 0x0044e4000800017f */
[----:B---3--:R-:W-:Y:S05]  /*327f0*/  @!P0 NANOSLEEP.SYNCS 0x989680 ;  /* 0x009896800000895d */ /* 0x008fea0003900000 */
[----:B------:R-:W3:Y:S02]  /*32800*/  @!P0 SYNCS.PHASECHK.TRANS64 P0, [R4+URZ], R5 ;  /* 0x00000005040085a7 */ /* 0x000ee4000800007f */
[----:B---3--:R-:W-:Y:S05]  /*32810*/  @!P0 BRA `(.L_x_2018) ;  /* 0xfffffffc00f08947 */ /* 0x008fea000383ffff */
[----:B------:R-:W-:Y:S05]  /*32820*/  BRA `(.L_x_2151) ;  /* 0xffffffc800f87947 */ /* 0x000fea000383ffff */
.L_x_2152:
        /* <DEDUP_REMOVED lines=13> */
.L_x_3205:


//--------------------- .text._ZN7cutlass13device_kernelIN5flash11enable_sm90INS1_16FlashAttnFwdSm90INS1_25CollectiveMainloopFwdSm90ILi2EN4cute5tupleIJNS5_1CILi1EEES8_S8_EEENS6_IJNS7_ILi128EEENS7_ILi80EEENS7_ILi256EEEEEELi256ENS_10bfloat16_tEfNS_4arch4Sm90ELb1ELb0ELb1ELb0ELb0ELb0ELb0ELb1ELb1ELb1ELb1ELb0EEENS1_21CollectiveEpilogueFwdINS6_IJSA_SC_SB_EEES9_SE_SG_Li256ELb0ELb1ELb1ELb0EEENS1_19SingleTileSchedulerILb0ELb1ELb1ELi128EEEEEEEEEvNT_6ParamsE --------------------------
	.section	.text._ZN7cutlass13device_kernelIN5flash11enable_sm90INS1_16FlashAttnFwdSm90INS1_25CollectiveMainloopFwdSm90ILi2EN4cute5tupleIJNS5_1CILi1EEES8_S8_EEENS6_IJNS7_ILi128EEENS7_ILi80EEENS7_ILi256EEEEEELi256ENS_10bfloat16_tEfNS_4arch4Sm90ELb1ELb0ELb1ELb0ELb0ELb0ELb0ELb1ELb1ELb1ELb1ELb0EEENS1_21CollectiveEpilogueFwdINS6_IJSA_SC_SB_EEES9_SE_SG_Li256ELb0ELb1ELb1ELb0EEENS1_19SingleTileSchedulerILb0ELb1ELb1ELi128EEEEEEEEEvNT_6ParamsE,"ax",@progbits
	.align	128
.text._ZN7cutlass13device_kernelIN5flash11enable_sm90INS1_16FlashAttnFwdSm90INS1_25CollectiveMainloopFwdSm90ILi2EN4cute5tupleIJNS5_1CILi1EEES8_S8_EEENS6_IJNS7_ILi128EEENS7_ILi80EEENS7_ILi256EEEEEELi256ENS_10bfloat16_tEfNS_4arch4Sm90ELb1ELb0ELb1ELb0ELb0ELb0ELb0ELb1ELb1ELb1ELb1ELb0EEENS1_21CollectiveEpilogueFwdINS6_IJSA_SC_SB_EEES9_SE_SG_Li256ELb0ELb1ELb1ELb0EEENS1_19SingleTileSchedulerILb0ELb1ELb1ELi128EEEEEEEEEvNT_6ParamsE:
        .type           _ZN7cutlass13device_kernelIN5flash11enable_sm90INS1_16FlashAttnFwdSm90INS1_25CollectiveMainloopFwdSm90ILi2EN4cute5tupleIJNS5_1CILi1EEES8_S8_EEENS6_IJNS7_ILi128EEENS7_ILi80EEENS7_ILi256EEEEEELi256ENS_10bfloat16_tEfNS_4arch4Sm90ELb1ELb0ELb1ELb0ELb0ELb0ELb0ELb1ELb1ELb1ELb1ELb0EEENS1_21CollectiveEpilogueFwdINS6_IJSA_SC_SB_EEES9_SE_SG_Li256ELb0ELb1ELb1ELb0EEENS1_19SingleTileSchedulerILb0ELb1ELb1ELi128EEEEEEEEEvNT_6ParamsE,@function
        .size           _ZN7cutlass13device_kernelIN5flash11enable_sm90INS1_16FlashAttnFwdSm90INS1_25CollectiveMainloopFwdSm90ILi2EN4cute5tupleIJNS5_1CILi1EEES8_S8_EEENS6_IJNS7_ILi128EEENS7_ILi80EEENS7_ILi256EEEEEELi256ENS_10bfloat16_tEfNS_4arch4Sm90ELb1ELb0ELb1ELb0ELb0ELb0ELb0ELb1ELb1ELb1ELb1ELb0EEENS1_21CollectiveEpilogueFwdINS6_IJSA_SC_SB_EEES9_SE_SG_Li256ELb0ELb1ELb1ELb0EEENS1_19SingleTileSchedulerILb0ELb1ELb1ELi128EEEEEEEEEvNT_6ParamsE,(.L_x_3206 - _ZN7cutlass13device_kernelIN5flash11enable_sm90INS1_16FlashAttnFwdSm90INS1_25CollectiveMainloopFwdSm90ILi2EN4cute5tupleIJNS5_1CILi1EEES8_S8_EEENS6_IJNS7_ILi128EEENS7_ILi80EEENS7_ILi256EEEEEELi256ENS_10bfloat16_tEfNS_4arch4Sm90ELb1ELb0ELb1ELb0ELb0ELb0ELb0ELb1ELb1ELb1ELb1ELb0EEENS1_21CollectiveEpilogueFwdINS6_IJSA_SC_SB_EEES9_SE_SG_Li256ELb0ELb1ELb1ELb0EEENS1_19SingleTileSchedulerILb0ELb1ELb1ELi128EEEEEEEEEvNT_6ParamsE)
        .other          _ZN7cutlass13device_kernelIN5flash11enable_sm90INS1_16FlashAttnFwdSm90INS1_25CollectiveMainloopFwdSm90ILi2EN4cute5tupleIJNS5_1CILi1EEES8_S8_EEENS6_IJNS7_ILi128EEENS7_ILi80EEENS7_ILi256EEEEEELi256ENS_10bfloat16_tEfNS_4arch4Sm90ELb1ELb0ELb1ELb0ELb0ELb0ELb0ELb1ELb1ELb1ELb1ELb0EEENS1_21CollectiveEpilogueFwdINS6_IJSA_SC_SB_EEES9_SE_SG_Li256ELb0ELb1ELb1ELb0EEENS1_19SingleTileSchedulerILb0ELb1ELb1ELi128EEEEEEEEEvNT_6ParamsE,@"STO_CUDA_ENTRY STV_DEFAULT"
_ZN7cutlass13device_kernelIN5flash11enable_sm90INS1_16FlashAttnFwdSm90INS1_25CollectiveMainloopFwdSm90ILi2EN4cute5tupleIJNS5_1CILi1EEES8_S8_EEENS6_IJNS7_ILi128EEENS7_ILi80EEENS7_ILi256EEEEEELi256ENS_10bfloat16_tEfNS_4arch4Sm90ELb1ELb0ELb1ELb0ELb0ELb0ELb0ELb1ELb1ELb1ELb1ELb0EEENS1_21CollectiveEpilogueFwdINS6_IJSA_SC_SB_EEES9_SE_SG_Li256ELb0ELb1ELb1ELb0EEENS1_19SingleTileSchedulerILb0ELb1ELb1ELi128EEEEEEEEEvNT_6ParamsE:
        /* <DEDUP_REMOVED lines=17> */
.L_x_2154:
[----:B------:R-:W-:Y:S05]  /*0110*/  BSYNC B0 ;  /* 0x0000000000007941 */ /* 0x000fea0003800000 */
.L_x_2153:
        /* <DEDUP_REMOVED lines=40> */
.L_x_2155:
        /* <DEDUP_REMOVED lines=22> */
.L_x_2156:
        /* <DEDUP_REMOVED lines=18> */
.L_x_2157:
        /* <DEDUP_REMOVED lines=22> */
.L_x_2158:
        /* <DEDUP_REMOVED lines=22> */
.L_x_2159:
        /* <DEDUP_REMOVED lines=8> */
.L_x_2162:
        /* <DEDUP_REMOVED lines=18> */
[----:B------:R-:W0:Y:S01]  /*0a80*/  LDC R0, c[0x0][0x448] ;  /* 0x00011200ff007b82 */ /* 0x000e220000000800 */
[----:B------:R-:W1:Y:S01]  /*0a90*/  S2R R23, SR_CTAID.X ;  /* 0x0000000000177919 */ /* 0x000e620000002500 */
[----:B------:R-:W-:-:S06]  /*0aa0*/  IMAD.MOV.U32 R153, RZ, RZ, RZ ;  /* 0x000000ffff997224 */ /* 0x000fcc00078e00ff */
[----:B------:R-:W2:Y:S08]  /*0ab0*/  LDC.64 R6, c[0x0][0x418] ;  /* 0x00010600ff067b82 */ /* 0x000eb00000000a00 */
[----:B------:R-:W3:Y:S01]  /*0ac0*/  LDC R4, c[0x0][0x288] ;  /* 0x0000a200ff047b82 */ /* 0x000ee20000000800 */
[----:B0-----:R-:W-:-:S07]  /*0ad0*/  ISETP.NE.AND P1, PT, R0, 0x1, PT ;  /* 0x000000010000780c */ /* 0x001fce0003f25270 */
[----:B------:R-:W0:Y:S01]  /*0ae0*/  LDC R17, c[0x0][0x424] ;  /* 0x00010900ff117b82 */ /* 0x000e220000000800 */
[----:B--2---:R-:W-:-:S07]  /*0af0*/  ISETP.NE.U32.AND P0, PT, R6, RZ, PT ;  /* 0x000000ff0600720c */ /* 0x004fce0003f05070 */
[----:B------:R-:W2:Y:S01]  /*0b00*/  LDC R152, c[0x0][0x2f0] ;  /* 0x0000bc00ff987b82 */ /* 0x000ea20000000800 */
[----:B-1----:R-:W-:Y:S02]  /*0b10*/  SHF.L.U32 R23, R23, 0x7, RZ ;  /* 0x0000000717177819 */ /* 0x002fe400000006ff */
[----:B------:R-:W-:-:S03]  /*0b20*/  ISETP.NE.AND.EX P0, PT, R7, RZ, PT, P0 ;  /* 0x000000ff0700720c */ /* 0x000fc60003f05300 */
[----:B------:R-:W-:Y:S01]  /*0b30*/  @P1 VIADD R0, R23, 0x7f ;  /* 0x0000007f17001836 */ /* 0x000fe20000000000 */
[----:B---3--:R-:W-:Y:S01]  /*0b40*/  IADD3 R4, -R4, 0x50, RZ ;  /* 0x0000005004047810 */ /* 0x008fe20007ffe1ff */
[----:B------:R-:W1:Y:S08]  /*0b50*/  @P1 LDC R3, c[0x0][0x44c] ;  /* 0x00011300ff031b82 */ /* 0x000e700000000800 */
[----:B------:R-:W3:Y:S01]  /*0b60*/  @P1 LDC R5, c[0x0][0x450] ;  /* 0x00011400ff051b82 */ /* 0x000ee20000000800 */
[----:B0-----:R-:W-:Y:S01]  /*0b70*/  SEL R17, R17, 0x1, P0 ;  /* 0x0000000111117807 */ /* 0x001fe20000000000 */
[----:B-1----:R-:W-:-:S04]  /*0b80*/  @P1 IMAD.HI.U32 R2, R0, R3, RZ ;  /* 0x0000000300021227 */ /* 0x002fc800078e00ff */
[----:B------:R-:W-:Y:S02]  /*0b90*/  VIADD R0, R23, 0x7f ;  /* 0x0000007f17007836 */ /* 0x000fe40000000000 */
[CC--:B--2---:R-:W-:Y:S01]  /*0ba0*/  IMAD R3, R17.reuse, R152.reuse, R4 ;  /* 0x0000009811037224 */ /* 0x0c4fe200078e0204 */
[----:B------:R-:W-:Y:S02]  /*0bb0*/  SHF.R.U32.HI R4, RZ, 0x10, R18 ;  /* 0x00000010ff047819 */ /* 0x000fe40000011612 */
[----:B---3--:R-:W-:Y:S01]  /*0bc0*/  @P1 SHF.R.U32.HI R0, RZ, R5, R2 ;  /* 0x00000005ff001219 */ /* 0x008fe20000011602 */
[----:B------:R-:W-:Y:S01]  /*0bd0*/  IMAD R2, R17, R152, 0x4f ;  /* 0x0000004f11027424 */ /* 0x000fe200078e0298 */
[----:B------:R-:W-:Y:S02]  /*0be0*/  ISETP.NE.AND P0, PT, R4, RZ, PT ;  /* 0x000000ff0400720c */ /* 0x000fe40003f05270 */
[----:B------:R-:W-:Y:S01]  /*0bf0*/  LOP3.LUT R18, R18, 0xffff, RZ, 0xc0, !PT ;  /* 0x0000ffff12127812 */ /* 0x000fe200078ec0ff */
[----:B------:R-:W-:-:S02]  /*0c00*/  IMAD.IADD R0, R3, 0x1, R0 ;  /* 0x0000000103007824 */ /* 0x000fc400078e0200 */
[----:B------:R-:W-:-:S04]  /*0c10*/  IMAD.HI R2, R2, 0x66666667, RZ ;  /* 0x6666666702027827 */ /* 0x000fc800078e02ff */
[----:B------:R-:W-:Y:S01]  /*0c20*/  IMAD.HI R0, R0, 0x66666667, RZ ;  /* 0x6666666700007827 */ /* 0x000fe200078e02ff */
[----:B------:R-:W-:-:S03]  /*0c30*/  SHF.R.U32.HI R3, RZ, 0x1f, R2 ;  /* 0x0000001fff037819 */ /* 0x000fc60000011602 */
[----:B------:R-:W0:Y:S01]  /*0c40*/  @!P0 LDC R4, c[0x0][0x9f0] ;  /* 0x00027c00ff048b82 */ /* 0x000e220000000800 */
[----:B------:R-:W-:Y:S02]  /*0c50*/  SHF.R.U32.HI R5, RZ, 0x1f, R0 ;  /* 0x0000001fff057819 */ /* 0x000fe40000011600 */
[----:B------:R-:W-:Y:S02]  /*0c60*/  LEA.HI.SX32 R3, R2, R3, 0x1b ;  /* 0x0000000302037211 */ /* 0x000fe400078fdaff */
[----:B------:R-:W-:-:S04]  /*0c70*/  LEA.HI.SX32 R0, R0, R5, 0x1b ;  /* 0x0000000500007211 */ /* 0x000fc800078fdaff */
[----:B------:R-:W-:-:S04]  /*0c80*/  VIMNMX R11, R3, R0, PT ;  /* 0x00000000030b7248 */ /* 0x000fc80003fe0100 */
[----:B------:R-:W-:-:S13]  /*0c90*/  ISETP.GE.AND P1, PT, R11, 0x1, PT ;  /* 0x000000010b00780c */ /* 0x000fda0003f26270 */
[----:B------:R-:W-:Y:S05]  /*0ca0*/  @!P1 BRA `(.L_x_2164) ;  /* 0x00000000006c9947 */ /* 0x000fea0003800000 */
[-C--:B0-----:R-:W-:Y:S02]  /*0cb0*/  IABS R7, R4.reuse ;  /* 0x0000000400077213 */ /* 0x081fe40000000000 */
[----:B------:R-:W-:Y:S02]  /*0cc0*/  IADD3 R5, R4, -0x1, R11 ;  /* 0xffffffff04057810 */ /* 0x000fe40007ffe00b */
[----:B------:R-:W0:Y:S01]  /*0cd0*/  I2F.RP R0, R7 ;  /* 0x0000000700007306 */ /* 0x000e220000209400 */
[----:B------:R-:W-:-:S05]  /*0ce0*/  IABS R8, R4 ;  /* 0x0000000400087213 */ /* 0x000fca0000000000 */
[----:B------:R-:W-:Y:S02]  /*0cf0*/  IMAD.MOV R8, RZ, RZ, -R8 ;  /* 0x000000ffff087224 */ /* 0x000fe400078e0a08 */
[----:B0-----:R-:W0:Y:S02]  /*0d00*/  MUFU.RCP R0, R0 ;  /* 0x0000000000007308 */ /* 0x001e240000001000 */
[----:B0-----:R-:W-:Y:S02]  /*0d10*/  IADD3 R2, R0, 0xffffffe, RZ ;  /* 0x0ffffffe00027810 */ /* 0x001fe40007ffe0ff */
[----:B------:R-:W-:-:S04]  /*0d20*/  IABS R0, R5 ;  /* 0x0000000500007213 */ /* 0x000fc80000000000 */
[----:B------:R0:W1:Y:S01]  /*0d30*/  F2I.FTZ.U32.TRUNC.NTZ R3, R2 ;  /* 0x0000000200037305 */ /* 0x000062000021f000 */
[----:B------:R-:W-:-:S04]  /*0d40*/  LOP3.LUT R5, R5, R4, RZ, 0x3c, !PT ;  /* 0x0000000405057212 */ /* 0x000fc800078e3cff */
        /* <DEDUP_REMOVED lines=9> */
[-C--:B------:R-:W-:Y:S01]  /*0de0*/  @!P1 IADD3 R0, R0, -R7.reuse, RZ ;  /* 0x8000000700009210 */ /* 0x080fe20007ffe0ff */
[----:B------:R-:W-:Y:S01]  /*0df0*/  @!P1 VIADD R3, R3, 0x1 ;  /* 0x0000000103039836 */ /* 0x000fe20000000000 */
[----:B------:R-:W-:Y:S02]  /*0e00*/  ISETP.NE.AND P1, PT, R4, RZ, PT ;  /* 0x000000ff0400720c */ /* 0x000fe40003f25270 */
[----:B------:R-:W-:-:S13]  /*0e10*/  ISETP.GE.U32.AND P0, PT, R0, R7, PT ;  /* 0x000000070000720c */ /* 0x000fda0003f06070 */
[----:B------:R-:W-:-:S04]  /*0e20*/  @P0 VIADD R3, R3, 0x1 ;  /* 0x0000000103030836 */ /* 0x000fc80000000000 */
[----:B------:R-:W-:Y:S01]  /*0e30*/  @!P2 IMAD.MOV R3, RZ, RZ, -R3 ;  /* 0x000000ffff03a224 */ /* 0x000fe200078e0a03 */
[----:B------:R-:W-:-:S05]  /*0e40*/  @!P1 LOP3.LUT R3, RZ, R4, RZ, 0x33, !PT ;  /* 0x00000004ff039212 */ /* 0x000fca00078e33ff */
[----:B------:R-:W-:-:S07]  /*0e50*/  IMAD.MOV.U32 R153, RZ, RZ, R3 ;  /* 0x000000ffff997224 */ /* 0x000fce00078e0003 */
.L_x_2164:
[----:B------:R-:W1:Y:S01]  /*0e60*/  S2R R0, SR_TID.X ;  /* 0x0000000000007919 */ /* 0x000e620000002100 */
[-C--:B------:R-:W-:Y:S01]  /*0e70*/  IMAD R18, R18, R153.reuse, RZ ;  /* 0x0000009912127224 */ /* 0x080fe200078e02ff */
[----:B------:R-:W-:Y:S01]  /*0e80*/  PLOP3.LUT P0, PT, PT, PT, PT, 0x80, 0x0 ;  /* 0x000000000000781c */ /* 0x000fe20003f0f070 */
[----:B------:R-:W-:Y:S01]  /*0e90*/  IMAD.MOV.U32 R2, RZ, RZ, RZ ;  /* 0x000000ffff027224 */ /* 0x000fe200078e00ff */
[----:B------:R-:W-:Y:S02]  /*0ea0*/  CS2R R150, SRZ ;  /* 0x0000000000967805 */ /* 0x000fe4000001ff00 */
[----:B------:R-:W-:Y:S02]  /*0eb0*/  CS2R R148, SRZ ;  /* 0x0000000000947805 */ /* 0x000fe4000001ff00 */
[----:B------:R-:W-:Y:S02]  /*0ec0*/  VIADDMNMX R153, R18, R153, R11, PT ;  /* 0x0000009912997246 */ /* 0x000fe4000380010b */
[----:B------:R-:W-:-:S02]  /*0ed0*/  CS2R R146, SRZ ;  /* 0x0000000000927805 */ /* 0x000fc4000001ff00 */
[----:B------:R-:W-:Y:S02]  /*0ee0*/  CS2R R144, SRZ ;  /* 0x0000000000907805 */ /* 0x000fe4000001ff00 */
[----:B------:R-:W-:Y:S02]  /*0ef0*/  CS2R R142, SRZ ;  /* 0x00000000008e7805 */ /* 0x000fe4000001ff00 */
[----:B------:R-:W-:Y:S02]  /*0f00*/  ISETP.GT.AND P1, PT, R153, R18, PT ;  /* 0x000000129900720c */ /* 0x000fe40003f24270 */
        /* <DEDUP_REMOVED lines=21> */
[----:B-1----:R-:W-:Y:S01]  /*1060*/  IADD3 R19, R0, -0x80, RZ ;  /* 0xffffff8000137810 */ /* 0x002fe20007ffe0ff */
[----:B------:R-:W-:Y:S01]  /*1070*/  IMAD.MOV.U32 R0, RZ, RZ, RZ ;  /* 0x000000ffff007224 */ /* 0x000fe200078e00ff */
        /* <DEDUP_REMOVED lines=37> */
[----:B------:R-:W-:Y:S01]  /*12d0*/  CS2R R24, SRZ ;  /* 0x0000000000187805 */ /* 0x000fe2000001ff00 */
[----:B------:R-:W-:Y:S01]  /*12e0*/  IMAD R152, R17, R152, RZ ;  /* 0x0000009811987224 */ /* 0x000fe200078e02ff */
[----:B------:R-:W-:Y:S06]  /*12f0*/  @!P1 BRA `(.L_x_2165) ;  /* 0x000000dc003c9947 */ /* 0x000fec0003800000 */
[----:B------:R-:W-:Y:S01]  /*1300*/  SHF.R.S32.HI R64, RZ, 0x1f, R19 ;  /* 0x0000001fff407819 */ /* 0x000fe20000011413 */
[----:B------:R-:W1:Y:S01]  /*1310*/  S2UR UR7, SR_CgaCtaId ;  /* 0x00000000000779c3 */ /* 0x000e620000008800 */
[----:B------:R-:W-:Y:S02]  /*1320*/  UMOV UR6, 0x400 ;  /* 0x0000040000067882 */ /* 0x000fe40000000000 */
[----:B------:R-:W-:-:S04]  /*1330*/  LEA.HI R65, R64, R19, RZ, 0x7 ;  /* 0x0000001340417211 */ /* 0x000fc800078f38ff */
[----:B------:R-:W-:-:S05]  /*1340*/  SHF.R.S32.HI R66, RZ, 0x7, R65 ;  /* 0x00000007ff427819 */ /* 0x000fca0000011441 */
[----:B------:R-:W2:Y:S01]  /*1350*/  SHFL.IDX PT, R0, R66, RZ, 0x1f ;  /* 0x00001fff42007589 */ /* 0x000ea200000e0000 */
[----:B-1----:R-:W-:-:S04]  /*1360*/  ULEA UR8, UR7, UR6, 0x18 ;  /* 0x0000000607087291 */ /* 0x002fc8000f8ec03f */
[----:B------:R-:W-:Y:S02]  /*1370*/  UIADD3 UR6, UR8, 0x14400, URZ ;  /* 0x0001440008067890 */ /* 0x000fe4000fffe03f */
[----:B------:R-:W-:Y:S02]  /*1380*/  IMAD.U32 R16, RZ, RZ, UR8 ;  /* 0x00000008ff107e24 */ /* 0x000fe4000f8e00ff */
[----:B------:R-:W-:Y:S01]  /*1390*/  ULOP3.LUT UP0, URZ, UR6, 0x9f, URZ, 0xc0, !UPT ;  /* 0x0000009f063f7892 */ /* 0x000fe2000f80c03f */
[----:B--2---:R-:W-:-:S05]  /*13a0*/  R2UR UR4, R0 ;  /* 0x00000000000472ca */ /* 0x004fca00000e0000 */
        /* <DEDUP_REMOVED lines=11> */
[----:B0-----:R-:W-:Y:S01]  /*1460*/  IMAD.U32 R4, RZ, RZ, UR4 ;  /* 0x00000004ff047e24 */ /* 0x001fe2000f8e00ff */
        /* <DEDUP_REMOVED lines=12> */
.L_x_2166:
[----:B------:R-:W2:Y:S01]  /*1530*/  LDL.LU R20, [R1+0x14] ;  /* 0x0000140001147983 */ /* 0x000ea20000300800 */
[----:B------:R-:W-:Y:S02]  /*1540*/  R2UR UR4, R16 ;  /* 0x00000000100472ca */ /* 0x000fe400000e0000 */
[----:B------:R-:W-:-:S11]  /*1550*/  SHF.L.U32 R2, RZ, 0x1f, RZ ;  /* 0x0000001fff027819 */ /* 0x000fd600000006ff */
[----:B------:R-:W1:Y:S01]  /*1560*/  SYNCS.PHASECHK.TRANS64.TRYWAIT P1, [UR4+0x38800], R2 ;  /* 0x03880002ff0075a7 */ /* 0x000e620008020144 */
[----:B--2---:R-:W-:-:S04]  /*1570*/  LOP3.LUT R0, R20, 0x1, RZ, 0xfc, !PT ;  /* 0x0000000114007812 */ /* 0x004fc800078efcff */
[----:B------:R-:W-:Y:S01]  /*1580*/  ISETP.NE.AND P0, PT, R0, 0x3, PT ;  /* 0x000000030000780c */ /* 0x000fe20003f05270 */
[----:B-1----:R-:W-:-:S12]  /*1590*/  @!P1 BRA `(.L_x_2167) ;  /* 0x0000014800009947 */ /* 0x002fd80003800000 */
.L_x_2295:
[----:B------:R-:W-:Y:S05]  /*15a0*/  @!P0 BRA `(.L_x_2168) ;  /* 0x0000000000048947 */ /* 0x000fea0003800000 */
[----:B------:R-:W-:Y:S01]  /*15b0*/  BPT.TRAP 0x1 ;  /* 0x000000040000795c */ /* 0x000fe20000300000 */
.L_x_2168:
[----:B------:R-:W-:-:S13]  /*15c0*/  R2UR UR4, R16 ;  /* 0x00000000100472ca */ /* 0x000fda00000e0000 */
[----:B------:R2:W3:Y:S01]  /*15d0*/  SYNCS.PHASECHK.TRANS64.TRYWAIT P2, [UR4+0x38830], R2 ;  /* 0x03883002ff0075a7 */ /* 0x0004e20008040144 */
[----:B------:R-:W-:Y:S05]  /*15e0*/  @!P0 BRA `(.L_x_2169) ;  /* 0x0000000000048947 */ /* 0x000fea0003800000 */
[----:B------:R-:W-:Y:S01]  /*15f0*/  BPT.TRAP 0x1 ;  /* 0x000000040000795c */ /* 0x000fe20000300000 */
.L_x_2169:
[----:B------:R-:W4:Y:S01]  /*1600*/  S2R R0, SR_TID.X ;  /* 0x0000000000007919 */ /* 0x000f220000002100 */
[----:B0-----:R-:W-:-:S05]  /*1610*/  IMAD.U32 R4, RZ, RZ, UR36 ;  /* 0x00000024ff047e24 */ /* 0x001fca000f8e00ff */
[----:B------:R-:W-:Y:S02]  /*1620*/  LOP3.LUT R4, R4, 0x10000, RZ, 0xfc, !PT ;  /* 0x0001000004047812 */ /* 0x000fe400078efcff */
[----:B----4-:R-:W-:-:S04]  /*1630*/  LOP3.LUT R0, R0, 0x7f, RZ, 0xc0, !PT ;  /* 0x0000007f00007812 */ /* 0x010fc800078ec0ff */
[----:B------:R-:W-:Y:S01]  /*1640*/  ISETP.NE.AND P1, PT, R0, RZ, PT ;  /* 0x000000ff0000720c */ /* 0x000fe20003f25270 */
[----:B---3--:R-:W-:-:S12]  /*1650*/  @P2 BRA `(.L_x_2170) ;  /* 0x00000000000c2947 */ /* 0x008fd80003800000 */
[----:B------:R-:W-:-:S13]  /*1660*/  R2UR UR4, R16 ;  /* 0x00000000100472ca */ /* 0x000fda00000e0000 */
[----:B------:R-:W0:Y:S02]  /*1670*/  SYNCS.PHASECHK.TRANS64.TRYWAIT P2, [UR4+0x38830], R2 ;  /* 0x03883002ff0075a7 */ /* 0x000e240008040144 */
[----:B0-----:R-:W-:Y:S05]  /*1680*/  @!P2 BRA `(.L_x_2171) ;  /* 0x0000014400e0a947 */ /* 0x001fea0003800000 */
.L_x_2170:
[----:B------:R-:W-:Y:S05]  /*1690*/  WARPSYNC.ALL ;  /* 0x0000000000007948 */ /* 0x000fea0003800000 */
        /* <DEDUP_REMOVED lines=27> */
[----:B012---:R-:W0:Y:S01]  /*1850*/  LDC R2, c[0x0][0x448] ;  /* 0x00011200ff027b82 */ /* 0x007e220000000800 */
[----:B------:R-:W-:Y:S01]  /*1860*/  UMOV UR35, 0x40000040 ;  /* 0x4000004000237882 */ /* 0x000fe20000000000 */
[----:B------:R-:W-:Y:S01]  /*1870*/  UMOV UR37, 0x40000040 ;  /* 0x4000004000257882 */ /* 0x000fe20000000000 */
[----:B------:R-:W-:Y:S01]  /*1880*/  UIADD3 UR4, UR61, 0x80, URZ ;  /* 0x000000803d047890 */ /* 0x000fe2000fffe03f */
[----:B------:R-:W-:Y:S01]  /*1890*/  LOP3.LUT R0, R65, 0xffffff80, RZ, 0xc0, !PT ;  /* 0xffffff8041007812 */ /* 0x000fe200078ec0ff */
[----:B------:R-:W-:Y:S01]  /*18a0*/  UIADD3 UR30, UR61, 0x500, URZ ;  /* 0x000005003d1e7890 */ /* 0x000fe2000fffe03f */
[----:B------:R-:W-:Y:S01]  /*18b0*/  LEA.HI R64, R64, R19, RZ, 0x2 ;  /* 0x0000001340407211 */ /* 0x000fe200078f10ff */
[----:B------:R-:W-:Y:S01]  /*18c0*/  UMOV UR10, UR61 ;  /* 0x0000003d000a7c82 */ /* 0x000fe20008000000 */
[----:B------:R-:W-:Y:S01]  /*18d0*/  UIADD3 UR34, UR61, 0x502, URZ ;  /* 0x000005023d227890 */ /* 0x000fe2000fffe03f */
[----:B------:R-:W-:Y:S01]  /*18e0*/  HGMMA.64x16x16.F32.BF16 R56, gdesc[UR8], RZ, !UPT, gsb0 ;  /* 0x00200000083879f0 */ /* 0x000fe2000c0018ff */
[----:B------:R-:W-:Y:S01]  /*18f0*/  UMOV UR14, UR4 ;  /* 0x00000004000e7c82 */ /* 0x000fe20008000000 */
[----:B------:R-:W-:Y:S01]  /*1900*/  UIADD3 UR8, UR61, 0x100, URZ ;  /* 0x000001003d087890 */ /* 0x000fe2000fffe03f */
[----:B------:R-:W-:Y:S01]  /*1910*/  IADD3 R0, R19, -R0, RZ ;  /* 0x8000000013007210 */ /* 0x000fe20007ffe0ff */
[----:B------:R-:W-:Y:S01]  /*1920*/  UIADD3 UR10, UR61, 0x180, URZ ;  /* 0x000001803d0a7890 */ /* 0x000fe2000fffe03f */
[----:B------:R-:W-:Y:S01]  /*1930*/  LOP3.LUT R64, R64, 0xfffffffc, RZ, 0xc0, !PT ;  /* 0xfffffffc40407812 */ /* 0x000fe200078ec0ff */
[----:B------:R-:W-:Y:S01]  /*1940*/  UIADD3 UR4, UR61, 0x200, URZ ;  /* 0x000002003d047890 */ /* 0x000fe2000fffe03f */
[----:B------:R-:W-:Y:S01]  /*1950*/  SHF.R.S32.HI R3, RZ, 0x1f, R0 ;  /* 0x0000001fff037819 */ /* 0x000fe20000011400 */
[----:B------:R-:W-:Y:S01]  /*1960*/  UIADD3 UR5, UR6, 0x2, URZ ;  /* 0x0000000206057890 */ /* 0x000fe2000fffe03f */
[----:B------:R-:W-:Y:S01]  /*1970*/  LEA.HI R7, R66, R66, RZ, 0x1 ;  /* 0x0000004242077211 */ /* 0x000fe200078f08ff */
[----:B------:R-:W-:Y:S01]  /*1980*/  UMOV UR18, UR8 ;  /* 0x0000000800127c82 */ /* 0x000fe20008000000 */
[----:B------:R-:W-:Y:S01]  /*1990*/  UMOV UR22, UR10 ;  /* 0x0000000a00167c82 */ /* 0x000fe20008000000 */
[----:B------:R-:W-:Y:S01]  /*19a0*/  UIADD3 UR10, UR61, 0x2, URZ ;  /* 0x000000023d0a7890 */ /* 0x000fe2000fffe03f */
[CC--:B------:R-:W-:Y:S01]  /*19b0*/  LEA.HI R6, R3.reuse, R0.reuse, RZ, 0x5 ;  /* 0x0000000003067211 */ /* 0x0c0fe200078f28ff */
[----:B------:R-:W-:Y:S01]  /*19c0*/  UMOV UR26, UR4 ;  /* 0x00000004001a7c82 */ /* 0x000fe20008000000 */
[----:B------:R-:W-:Y:S01]  /*19d0*/  UMOV UR28, UR5 ;  /* 0x00000005001c7c82 */ /* 0x000fe20008000000 */
[----:B------:R-:W-:Y:S01]  /*19e0*/  UMOV UR9, UR29 ;  /* 0x0000001d00097c82 */ /* 0x000fe20008000000 */
[----:B------:R-:W-:Y:S01]  /*19f0*/  UMOV UR8, UR28 ;  /* 0x0000001c00087c82 */ /* 0x000fe20008000000 */
[----:B------:R-:W-:Y:S01]  /*1a00*/  UMOV UR11, 0x40000040 ;  /* 0x40000040000b7882 */ /* 0x000fe20000000000 */
[----:B------:R-:W-:Y:S01]  /*1a10*/  UIADD3 UR4, UR61, 0x102, URZ ;  /* 0x000001023d047890 */ /* 0x000fe2000fffe03f */
[----:B------:R-:W-:Y:S01]  /*1a20*/  IMAD.U32 R12, RZ, RZ, UR28 ;  /* 0x0000001cff0c7e24 */ /* 0x000fe2000f8e00ff */
[----:B------:R-:W-:Y:S01]  /*1a30*/  UIADD3 UR5, UR61, 0x182, URZ ;  /* 0x000001823d057890 */ /* 0x000fe2000fffe03f */
[----:B0-----:R-:W-:Y:S01]  /*1a40*/  ISETP.NE.AND P2, PT, R2, 0x1, PT ;  /* 0x000000010200780c */ /* 0x001fe20003f45270 */
[----:B------:R-:W-:Y:S01]  /*1a50*/  UIADD3 UR7, UR6, 0x4, URZ ;  /* 0x0000000406077890 */ /* 0x000fe2000fffe03f */
[----:B------:R-:W-:Y:S01]  /*1a60*/  LEA.HI R2, R3, R0, RZ, 0x2 ;  /* 0x0000000003027211 */ /* 0x000fe200078f10ff */
[----:B------:R-:W-:Y:S01]  /*1a70*/  UIADD3 UR32, UR6, 0x802, URZ ;  /* 0x0000080206207890 */ /* 0x000fe2000fffe03f */
[----:B------:R-:W-:Y:S01]  /*1a80*/  SHF.R.S32.HI R6, RZ, 0x5, R6 ;  /* 0x00000005ff067819 */ /* 0x000fe20000011406 */
[----:B------:R-:W-:Y:S01]  /*1a90*/  UIADD3 UR36, UR6, 0x804, URZ ;  /* 0x0000080406247890 */ /* 0x000fe2000fffe03f */
[--C-:B------:R-:W-:Y:S01]  /*1aa0*/  SHF.R.S32.HI R3, RZ, 0x2, R2.reuse ;  /* 0x00000002ff037819 */ /* 0x100fe20000011402 */
[----:B------:R-:W-:Y:S01]  /*1ab0*/  UIADD3 UR38, UR61, 0x504, URZ ;  /* 0x000005043d267890 */ /* 0x000fe2000fffe03f */
[----:B------:R-:W-:Y:S01]  /*1ac0*/  SHF.R.S32.HI R8, RZ, 0x1f, R2 ;  /* 0x0000001fff087819 */ /* 0x000fe20000011402 */
[----:B------:R-:W-:Y:S01]  /*1ad0*/  UMOV UR39, 0x40000040 ;  /* 0x4000004000277882 */ /* 0x000fe20000000000 */
[----:B------:R-:W-:Y:S01]  /*1ae0*/  UIADD3 UR40, UR6, 0x806, URZ ;  /* 0x0000080606287890 */ /* 0x000fe2000fffe03f */
[----:B------:R-:W-:Y:S01]  /*1af0*/  IMAD R6, R6, 0x10, R23 ;  /* 0x0000001006067824 */ /* 0x000fe200078e0217 */
[----:B------:R-:W-:Y:S01]  /*1b00*/  UIADD3 UR42, UR61, 0x506, URZ ;  /* 0x000005063d2a7890 */ /* 0x000fe2000fffe03f */
[-C--:B------:R-:W-:Y:S01]  /*1b10*/  LEA.HI R8, R8, R3.reuse, RZ, 0x3 ;  /* 0x0000000308087211 */ /* 0x080fe200078f18ff */
[----:B------:R-:W-:Y:S01]  /*1b20*/  UMOV UR41, 0x40000040 ;  /* 0x4000004000297882 */ /* 0x000fe20000000000 */
[----:B------:R-:W-:Y:S01]  /*1b30*/  UMOV UR43, 0x40000040 ;  /* 0x40000040002b7882 */ /* 0x000fe20000000000 */
[----:B------:R-:W-:Y:S01]  /*1b40*/  UIADD3 UR44, UR6, 0xc00, URZ ;  /* 0x00000c00062c7890 */ /* 0x000fe2000fffe03f */
[----:B------:R-:W-:Y:S01]  /*1b50*/  LOP3.LUT R8, R8, 0xfffffff8, RZ, 0xc0, !PT ;  /* 0xfffffff808087812 */ /* 0x000fe200078ec0ff */
[----:B------:R-:W-:Y:S01]  /*1b60*/  UIADD3 UR46, UR61, 0x780, URZ ;  /* 0x000007803d2e7890 */ /* 0x000fe2000fffe03f */
[----:B------:R-:W-:Y:S01]  /*1b70*/  IMAD.IADD R64, R19, 0x1, -R64 ;  /* 0x0000000113407824 */ /* 0x000fe200078e0a40 */
[----:B------:R-:W-:Y:S01]  /*1b80*/  UMOV UR45, 0x40000040 ;  /* 0x40000040002d7882 */ /* 0x000fe20000000000 */
[----:B------:R-:W-:Y:S01]  /*1b90*/  UMOV UR47, 0x40000040 ;  /* 0x40000040002f7882 */ /* 0x000fe20000000000 */
[----:B------:R-:W-:Y:S01]  /*1ba0*/  UIADD3 UR48, UR6, 0xc02, URZ ;  /* 0x00000c0206307890 */ /* 0x000fe2000fffe03f */
[----:B------:R-:W-:Y:S01]  /*1bb0*/  IADD3 R6, R6, R3, -R8 ;  /* 0x0000000306067210 */ /* 0x000fe20007ffe808 */
[----:B------:R-:W-:Y:S01]  /*1bc0*/  UIADD3 UR50, UR61, 0x782, URZ ;  /* 0x000007823d327890 */ /* 0x000fe2000fffe03f */
[----:B------:R-:W0:Y:S01]  /*1bd0*/  @P2 LDC R8, c[0x0][0x44c] ;  /* 0x00011300ff082b82 */ /* 0x000e220000000800 */
[----:B------:R-:W-:Y:S01]  /*1be0*/  UMOV UR49, 0x40000040 ;  /* 0x4000004000317882 */ /* 0x000fe20000000000 */
[----:B------:R-:W-:Y:S01]  /*1bf0*/  UMOV UR51, 0x40000040 ;  /* 0x4000004000337882 */ /* 0x000fe20000000000 */
[----:B------:R-:W-:Y:S01]  /*1c00*/  UIADD3 UR52, UR6, 0xc04, URZ ;  /* 0x00000c0406347890 */ /* 0x000fe2000fffe03f */
[----:B------:R-:W-:Y:S01]  /*1c10*/  LOP3.LUT R7, R7, 0x3fffffe, RZ, 0xc0, !PT ;  /* 0x03fffffe07077812 */ /* 0x000fe200078ec0ff */
[----:B------:R-:W-:-:S02]  /*1c20*/  WARPGROUP.DEPBAR.LE gsb0, 0x0 ;  /* 0x00008000000079c5 */ /* 0x000fc40000010000 */
[----:B------:R-:W-:Y:S01]  /*1c30*/  WARPGROUP.ARRIVE ;  /* 0x00000000000079c5 */ /* 0x000fe20000000000 */
[----:B------:R-:W-:Y:S01]  /*1c40*/  UIADD3 UR54, UR61, 0x784, URZ ;  /* 0x000007843d367890 */ /* 0x000fe2000fffe03f */
[----:B------:R-:W1:Y:S01]  /*1c50*/  @P2 LDC R20, c[0x0][0x450] ;  /* 0x00011400ff142b82 */ /* 0x000e620000000800 */
[----:B------:R-:W-:Y:S01]  /*1c60*/  UMOV UR53, 0x40000040 ;  /* 0x4000004000357882 */ /* 0x000fe20000000000 */
[----:B------:R-:W-:Y:S01]  /*1c70*/  UMOV UR55, 0x40000040 ;  /* 0x4000004000377882 */ /* 0x000fe20000000000 */
[----:B------:R-:W-:Y:S01]  /*1c80*/  UIADD3 UR58, UR61, 0x786, URZ ;  /* 0x000007863d3a7890 */ /* 0x000fe2000fffe03f */
[----:B------:R-:W-:Y:S01]  /*1c90*/  HGMMA.64x16x16.F32.BF16 R48, gdesc[UR12], RZ, !UPT, gsb0 ;  /* 0x002000000c3079f0 */ /* 0x000fe2000c0018ff */
[----:B------:R-:W-:Y:S01]  /*1ca0*/  UIADD3 UR12, UR61, 0x4, URZ ;  /* 0x000000043d0c7890 */ /* 0x000fe2000fffe03f */
[----:B------:R-:W-:Y:S01]  /*1cb0*/  LEA.HI R3, R64, R64, RZ, 0x1 ;  /* 0x0000004040037211 */ /* 0x000fe200078f08ff */
[----:B------:R-:W-:Y:S01]  /*1cc0*/  UIADD3 UR13, UR6, 0x6, URZ ;  /* 0x00000006060d7890 */ /* 0x000fe2000fffe03f */
[----:B------:R-:W-:Y:S01]  /*1cd0*/  IMAD.IADD R7, R66, 0x1, -R7 ;  /* 0x0000000142077824 */ /* 0x000fe200078e0a07 */
[----:B------:R-:W-:Y:S01]  /*1ce0*/  UIADD3 UR14, UR6, 0x400, URZ ;  /* 0x00000400060e7890 */ /* 0x000fe2000fffe03f */
[----:B------:R-:W-:Y:S01]  /*1cf0*/  LOP3.LUT R3, R3, 0x1ffffffe, RZ, 0xc0, !PT ;  /* 0x1ffffffe03037812 */ /* 0x000fe200078ec0ff */
[----:B------:R-:W-:Y:S01]  /*1d00*/  UMOV UR15, 0x40000040 ;  /* 0x40000040000f7882 */ /* 0x000fe20000000000 */
[----:B------:R-:W-:Y:S01]  /*1d10*/  UMOV UR59, 0x40000040 ;  /* 0x40000040003b7882 */ /* 0x000fe20000000000 */
[----:B------:R-:W-:Y:S01]  /*1d20*/  LEA R6, R7, R6, 0x6 ;  /* 0x0000000607067211 */ /* 0x000fe200078e30ff */
[----:B------:R-:W2:Y:S01]  /*1d30*/  LDC R9, c[0x0][0x288] ;  /* 0x0000a200ff097b82 */ /* 0x000ea20000000800 */
[----:B------:R-:W-:Y:S01]  /*1d40*/  IMAD.IADD R3, R64, 0x1, -R3 ;  /* 0x0000000140037824 */ /* 0x000fe200078e0a03 */
[----:B------:R-:W-:Y:S01]  /*1d50*/  MOV R15, UR61 ;  /* 0x0000003d000f7c02 */ /* 0x000fe20008000f00 */
[----:B------:R-:W-:Y:S01]  /*1d60*/  IMAD R7, R153, -0x50, R152 ;  /* 0xffffffb099077824 */ /* 0x000fe200078e0298 */
[----:B------:R-:W-:Y:S01]  /*1d70*/  CS2R R150, SRZ ;  /* 0x0000000000967805 */ /* 0x000fe2000001ff00 */
[----:B------:R-:W-:Y:S01]  /*1d80*/  IMAD R19, R3, 0x8, R6 ;  /* 0x0000000803137824 */ /* 0x000fe200078e0206 */
[----:B------:R-:W-:-:S02]  /*1d90*/  CS2R R148, SRZ ;  /* 0x0000000000947805 */ /* 0x000fc4000001ff00 */
[----:B------:R-:W-:Y:S02]  /*1da0*/  CS2R R146, SRZ ;  /* 0x0000000000927805 */ /* 0x000fe4000001ff00 */
[----:B------:R-:W-:Y:S01]  /*1db0*/  IADD3 R7, R7, 0x50, RZ ;  /* 0x0000005007077810 */ /* 0x000fe20007ffe0ff */
[----:B0-----:R-:W-:Y:S01]  /*1dc0*/  @P2 IMAD.HI.U32 R3, R19, R8, RZ ;  /* 0x0000000813032227 */ /* 0x001fe200078e00ff */
[----:B------:R-:W-:Y:S02]  /*1dd0*/  CS2R R144, SRZ ;  /* 0x0000000000907805 */ /* 0x000fe4000001ff00 */
[----:B------:R-:W-:Y:S02]  /*1de0*/  CS2R R142, SRZ ;  /* 0x00000000008e7805 */ /* 0x000fe4000001ff00 */
[----:B------:R-:W-:Y:S01]  /*1df0*/  CS2R R140, SRZ ;  /* 0x00000000008c7805 */ /* 0x000fe2000001ff00 */
[----:B------:R-:W-:Y:S01]  /*1e00*/  IMAD.MOV.U32 R6, RZ, RZ, R19 ;  /* 0x000000ffff067224 */ /* 0x000fe200078e0013 */
[----:B-1----:R-:W-:-:S02]  /*1e10*/  @P2 SHF.R.U32.HI R6, RZ, R20, R3 ;  /* 0x00000014ff062219 */ /* 0x002fc40000011603 */
[----:B------:R-:W-:Y:S02]  /*1e20*/  CS2R R138, SRZ ;  /* 0x00000000008a7805 */ /* 0x000fe4000001ff00 */
[----:B------:R-:W-:Y:S02]  /*1e30*/  LOP3.LUT R3, R2, 0x7ffffffc, RZ, 0xc0, !PT ;  /* 0x7ffffffc02037812 */ /* 0x000fe400078ec0ff */
[----:B------:R-:W-:Y:S02]  /*1e40*/  CS2R R136, SRZ ;  /* 0x0000000000887805 */ /* 0x000fe4000001ff00 */
[----:B------:R-:W-:Y:S01]  /*1e50*/  CS2R R134, SRZ ;  /* 0x0000000000867805 */ /* 0x000fe2000001ff00 */
[----:B------:R-:W0:Y:S01]  /*1e60*/  SHFL.IDX PT, R8, R6, 0x1, 0x1c1f ;  /* 0x003c1f0006087f89 */ /* 0x000e2200000e0000 */
[----:B------:R-:W-:Y:S01]  /*1e70*/  CS2R R132, SRZ ;  /* 0x0000000000847805 */ /* 0x000fe2000001ff00 */
[----:B------:R-:W-:Y:S01]  /*1e80*/  IMAD.IADD R20, R0, 0x1, -R3 ;  /* 0x0000000100147824 */ /* 0x000fe200078e0a03 */
[----:B------:R-:W-:-:S02]  /*1e90*/  CS2R R130, SRZ ;  /* 0x0000000000827805 */ /* 0x000fc4000001ff00 */
[----:B------:R-:W-:Y:S02]  /*1ea0*/  CS2R R128, SRZ ;  /* 0x0000000000807805 */ /* 0x000fe4000001ff00 */
[----:B------:R-:W-:Y:S01]  /*1eb0*/  CS2R R126, SRZ ;  /* 0x00000000007e7805 */ /* 0x000fe2000001ff00 */
[----:B------:R-:W-:Y:S01]  /*1ec0*/  IMAD R7, R20, -0x2, R7 ;  /* 0xfffffffe14077824 */ /* 0x000fe200078e0207 */
        /* <DEDUP_REMOVED lines=16> */
[----:B------:R-:W-:-:S02]  /*1fd0*/  WARPGROUP.DEPBAR.LE gsb0, 0x0 ;  /* 0x00008000000079c5 */ /* 0x000fc40000010000 */
[----:B------:R-:W-:Y:S01]  /*1fe0*/  WARPGROUP.ARRIVE ;  /* 0x00000000000079c5 */ /* 0x000fe20000000000 */
[----:B------:R-:W-:-:S05]  /*1ff0*/  CS2R R92, SRZ ;  /* 0x00000000005c7805 */ /* 0x000fca000001ff00 */
        /* <DEDUP_REMOVED lines=435> */
[----:B------:R-:W-:Y:S01]  /*3b30*/  MUFU.TANH R14, R56 ;  /* 0x00000038000e7308 */ /* 0x000fe20000002400 */
[----:B------:R-:W-:Y:S01]  /*3b40*/  HGMMA.64x16x16.F32.BF16 R48, gdesc[UR56], R48, gsb0 ;  /* 0x00200000383079f0 */ /* 0x000fe20008001830 */
[----:B------:R-:W-:Y:S01]  /*3b50*/  UIADD3 UR58, UR61, 0x886, URZ ;  /* 0x000008863d3a7890 */ /* 0x000fe2000fffe03f */
[----:B------:R-:W-:Y:S01]  /*3b60*/  FMUL.FTZ R63, R63, UR6 ;  /* 0x000000063f3f7c20 */ /* 0x000fe20008410000 */
[----:B------:R-:W-:Y:S01]  /*3b70*/  UMOV UR56, UR14 ;  /* 0x0000000e00387c82 */ /* 0x000fe20008000000 */
[----:B------:R-:W-:Y:S01]  /*3b80*/  UMOV UR57, UR15 ;  /* 0x0000000f00397c82 */ /* 0x000fe20008000000 */
[----:B------:R-:W-:Y:S01]  /*3b90*/  UMOV UR59, 0x40000040 ;  /* 0x40000040003b7882 */ /* 0x000fe20000000000 */
[----:B------:R-:W-:Y:S01]  /*3ba0*/  FMUL.FTZ R60, R60, UR6 ;  /* 0x000000063c3c7c20 */ /* 0x000fe20008410000 */
[----:B------:R-:W-:Y:S01]  /*3bb0*/  MUFU.TANH R58, R58 ;  /* 0x0000003a003a7308 */ /* 0x000fe20000002400 */
[----:B------:R-:W-:Y:S01]  /*3bc0*/  FMUL.FTZ R57, R57, UR6 ;  /* 0x0000000639397c20 */ /* 0x000fe20008410000 */
[----:B------:R-:W-:-:S06]  /*3bd0*/  FMUL.FTZ R61, R61, UR6 ;  /* 0x000000063d3d7c20 */ /* 0x000fcc0008410000 */
[----:B------:R-:W1:Y:S08]  /*3be0*/  MUFU.TANH R21, R59 ;  /* 0x0000003b00157308 */ /* 0x000e700000002400 */
        /* <DEDUP_REMOVED lines=8> */
[----:B------:R-:W-:Y:S01]  /*3c70*/  FMUL.FTZ R54, R54, UR6 ;  /* 0x0000000636367c20 */ /* 0x000fe20008410000 */
[----:B------:R-:W-:Y:S01]  /*3c80*/  FMUL.FTZ R55, R55, UR6 ;  /* 0x0000000637377c20 */ /* 0x000fe20008410000 */
[----:B------:R3:W4:Y:S01]  /*3c90*/  MUFU.TANH R56, R50 ;  /* 0x0000003200387308 */ /* 0x0007220000002400 */
[----:B------:R-:W-:Y:S01]  /*3ca0*/  HGMMA.64x16x16.F32.BF16 R40, gdesc[UR56], R40, gsb0 ;  /* 0x00200000382879f0 */ /* 0x000fe20008001828 */
[----:B------:R-:W-:Y:S01]  /*3cb0*/  UIADD3 UR58, UR61, 0x906, URZ ;  /* 0x000009063d3a7890 */ /* 0x000fe2000fffe03f */
[----:B------:R-:W-:Y:S01]  /*3cc0*/  FMUL.FTZ R48, R48, UR6 ;  /* 0x0000000630307c20 */ /* 0x000fe20008410000 */
[----:B------:R-:W-:Y:S01]  /*3cd0*/  UMOV UR56, UR14 ;  /* 0x0000000e00387c82 */ /* 0x000fe20008000000 */
[----:B------:R-:W-:Y:S01]  /*3ce0*/  UMOV UR57, UR15 ;  /* 0x0000000f00397c82 */ /* 0x000fe20008000000 */
[----:B------:R-:W-:Y:S01]  /*3cf0*/  UMOV UR59, 0x40000040 ;  /* 0x40000040003b7882 */ /* 0x000fe20000000000 */
[----:B------:R-:W-:Y:S01]  /*3d00*/  FMUL.FTZ R49, R49, UR6 ;  /* 0x0000000631317c20 */ /* 0x000fe20008410000 */
[----:B------:R-:W5:Y:S01]  /*3d10*/  MUFU.TANH R51, R51 ;  /* 0x0000003300337308 */ /* 0x000f620000002400 */
[----:B---3--:R-:W-:-:S02]  /*3d20*/  IMAD.MOV.U32 R50, RZ, RZ, -0x50 ;  /* 0xffffffb0ff327424 */ /* 0x008fc400078e00ff */
[----:B------:R-:W-:Y:S01]  /*3d30*/  FMUL.FTZ R52, R52, UR6 ;  /* 0x0000000634347c20 */ /* 0x000fe20008410000 */
[----:B------:R-:W-:Y:S01]  /*3d40*/  FMUL.FTZ R53, R53, UR6 ;  /* 0x0000000635357c20 */ /* 0x000fe20008410000 */
[----:B------:R-:W-:-:S03]  /*3d50*/  IMAD R3, R153, R50, 0x51 ;  /* 0x0000005199037424 */ /* 0x000fc600078e0232 */
[----:B------:R4:W3:Y:S01]  /*3d60*/  MUFU.TANH R59, R54 ;  /* 0x00000036003b7308 */ /* 0x0008e20000002400 */
[----:B------:R-:W-:-:S05]  /*3d70*/  IMAD R3, R20, -0x2, R3 ;  /* 0xfffffffe14037824 */ /* 0x000fca00078e0203 */
[----:B--2---:R-:W-:Y:S02]  /*3d80*/  IADD3 R0, R3, -R9, R152 ;  /* 0x8000000903007210 */ /* 0x004fe40007ffe098 */
[----:B------:R-:W2:Y:S02]  /*3d90*/  MUFU.TANH R55, R55 ;  /* 0x0000003700377308 */ /* 0x000ea40000002400 */
[----:B0-----:R-:W-:-:S04]  /*3da0*/  VIADDMNMX R8, R8, R0, R7, PT ;  /* 0x0000000008087246 */ /* 0x001fc80003800107 */
[C---:B------:R-:W-:Y:S02]  /*3db0*/  ISETP.GT.AND P3, PT, R8.reuse, RZ, PT ;  /* 0x000000ff0800720c */ /* 0x040fe40003f64270 */
[C---:B------:R-:W-:Y:S01]  /*3dc0*/  ISETP.GT.AND P4, PT, R8.reuse, 0x1, PT ;  /* 0x000000010800780c */ /* 0x040fe20003f84270 */
[----:B------:R-:W-:Y:S01]  /*3dd0*/  MUFU.TANH R61, R61 ;  /* 0x0000003d003d7308 */ /* 0x000fe20000002400 */
[C---:B------:R-:W-:Y:S02]  /*3de0*/  ISETP.GT.AND P5, PT, R8.reuse, 0x8, PT ;  /* 0x000000080800780c */ /* 0x040fe40003fa4270 */
[----:B-1----:R-:W-:Y:S02]  /*3df0*/  FSEL R21, R21, -INF , P4 ;  /* 0xff80000015157808 */ /* 0x002fe40002000000 */
[----:B------:R-:W-:-:S03]  /*3e00*/  ISETP.GT.AND P4, PT, R8, 0x10, PT ;  /* 0x000000100800780c */ /* 0x000fc60003f84270 */
[----:B------:R-:W-:Y:S01]  /*3e10*/  MUFU.TANH R48, R48 ;  /* 0x0000003000307308 */ /* 0x000fe20000002400 */
[----:B----4-:R-:W-:Y:S02]  /*3e20*/  FSEL R54, R56, -INF , P4 ;  /* 0xff80000038367808 */ /* 0x010fe40002000000 */
[----:B------:R-:W-:-:S05]  /*3e30*/  ISETP.GT.AND P4, PT, R8, 0x18, PT ;  /* 0x000000180800780c */ /* 0x000fca0003f84270 */
[----:B------:R-:W-:Y:S01]  /*3e40*/  MUFU.TANH R52, R52 ;  /* 0x0000003400347308 */ /* 0x000fe20000002400 */
[----:B------:R-:W-:Y:S02]  /*3e50*/  WARPGROUP.DEPBAR.LE gsb0, 0x0 ;  /* 0x00008000000079c5 */ /* 0x000fe40000010000 */
[----:B------:R-:W-:Y:S01]  /*3e60*/  WARPGROUP.ARRIVE ;  /* 0x00000000000079c5 */ /* 0x000fe20000000000 */
[----:B------:R-:W-:Y:S01]  /*3e70*/  FMUL.FTZ R42, R42, UR6 ;  /* 0x000000062a2a7c20 */ /* 0x000fe20008410000 */
[----:B------:R-:W-:Y:S01]  /*3e80*/  FMUL.FTZ R46, R46, UR6 ;  /* 0x000000062e2e7c20 */ /* 0x000fe20008410000 */
[----:B------:R-:W-:Y:S01]  /*3e90*/  FMUL.FTZ R43, R43, UR6 ;  /* 0x000000062b2b7c20 */ /* 0x000fe20008410000 */
[----:B------:R-:W-:Y:S01]  /*3ea0*/  FMUL.FTZ R47, R47, UR6 ;  /* 0x000000062f2f7c20 */ /* 0x000fe20008410000 */
[----:B------:R0:W1:Y:S01]  /*3eb0*/  MUFU.TANH R64, R42 ;  /* 0x0000002a00407308 */ /* 0x0000620000002400 */
[----:B------:R-:W-:Y:S01]  /*3ec0*/  HGMMA.64x16x16.F32.BF16 R32, gdesc[UR56], R32, gsb0 ;  /* 0x00200000382079f0 */ /* 0x000fe20008001820 */
[----:B------:R-:W-:Y:S01]  /*3ed0*/  UIADD3 UR58, UR61, 0x986, URZ ;  /* 0x000009863d3a7890 */ /* 0x000fe2000fffe03f */
[----:B------:R-:W-:Y:S01]  /*3ee0*/  FMUL.FTZ R40, R40, UR6 ;  /* 0x0000000628287c20 */ /* 0x000fe20008410000 */
[----:B------:R-:W-:Y:S01]  /*3ef0*/  UMOV UR56, UR14 ;  /* 0x0000000e00387c82 */ /* 0x000fe20008000000 */
[----:B------:R-:W-:Y:S01]  /*3f00*/  UMOV UR57, UR15 ;  /* 0x0000000f00397c82 */ /* 0x000fe20008000000 */
[----:B------:R-:W-:Y:S01]  /*3f10*/  UMOV UR59, 0x40000040 ;  /* 0x40000040003b7882 */ /* 0x000fe20000000000 */
[----:B------:R-:W-:Y:S01]  /*3f20*/  FMUL.FTZ R41, R41, UR6 ;  /* 0x0000000629297c20 */ /* 0x000fe20008410000 */
[----:B------:R4:W-:Y:S01]  /*3f30*/  MUFU.TANH R66, R46 ;  /* 0x0000002e00427308 */ /* 0x0009e20000002400 */
[----:B0-----:R-:W-:Y:S01]  /*3f40*/  FSEL R42, R58, -INF , P3 ;  /* 0xff8000003a2a7808 */ /* 0x001fe20001800000 */
[----:B------:R-:W-:Y:S01]  /*3f50*/  FMUL.FTZ R44, R44, UR6 ;  /* 0x000000062c2c7c20 */ /* 0x000fe20008410000 */
[----:B------:R-:W-:Y:S01]  /*3f60*/  ISETP.GT.AND P3, PT, R8, 0x9, PT ;  /* 0x000000090800780c */ /* 0x000fe20003f64270 */
[----:B------:R-:W-:Y:S01]  /*3f70*/  FMUL.FTZ R45, R45, UR6 ;  /* 0x000000062d2d7c20 */ /* 0x000fe20008410000 */
[----:B------:R-:W-:Y:S01]  /*3f80*/  FMNMX.FTZ R3, R42, R21, !PT ;  /* 0x000000152a037209 */ /* 0x000fe20007810000 */
[----:B------:R-:W-:Y:S01]  /*3f90*/  UMOV UR61, URZ ;  /* 0x0000003f003d7c82 */ /* 0x000fe20008000000 */
[----:B------:R-:W-:Y:S01]  /*3fa0*/  FSEL R50, R63, -INF , P3 ;  /* 0xff8000003f327808 */ /* 0x000fe20001800000 */
[----:B------:R-:W0:Y:S01]  /*3fb0*/  MUFU.TANH R43, R43 ;  /* 0x0000002b002b7308 */ /* 0x000e220000002400 */
[----:B----4-:R-:W-:-:S02]  /*3fc0*/  FSEL R46, R62, -INF , P5 ;  /* 0xff8000003e2e7808 */ /* 0x010fc40002800000 */
[----:B------:R-:W-:Y:S02]  /*3fd0*/  ISETP.GT.AND P3, PT, R8, 0x11, PT ;  /* 0x000000110800780c */ /* 0x000fe40003f64270 */
[----:B------:R-:W-:Y:S02]  /*3fe0*/  FMNMX.FTZ R3, R46, R3, !PT ;  /* 0x000000032e037209 */ /* 0x000fe40007810000 */
[----:B-----5:R-:W-:Y:S01]  /*3ff0*/  FSEL R56, R51, -INF , P3 ;  /* 0xff80000033387808 */ /* 0x020fe20001800000 */
[----:B------:R-:W4:Y:S01]  /*4000*/  MUFU.TANH R47, R47 ;  /* 0x0000002f002f7308 */ /* 0x000f220000002400 */
[----:B------:R-:W-:Y:S02]  /*4010*/  FMNMX.FTZ R3, R50, R3, !PT ;  /* 0x0000000332037209 */ /* 0x000fe40007810000 */
[----:B------:R-:W-:Y:S02]  /*4020*/  ISETP.GT.AND P3, PT, R8, 0x19, PT ;  /* 0x000000190800780c */ /* 0x000fe40003f64270 */
[----:B------:R-:W-:-:S02]  /*4030*/  FMNMX.FTZ R3, R54, R3, !PT ;  /* 0x0000000336037209 */ /* 0x000fc40007810000 */
[----:B---3--:R-:W-:Y:S01]  /*4040*/  FSEL R58, R59, -INF , P4 ;  /* 0xff8000003b3a7808 */ /* 0x008fe20002000000 */
[----:B------:R-:W-:Y:S01]  /*4050*/  MUFU.TANH R40, R40 ;  /* 0x0000002800287308 */ /* 0x000fe20000002400 */
[----:B------:R-:W-:Y:S02]  /*4060*/  FMNMX.FTZ R3, R56, R3, !PT ;  /* 0x0000000338037209 */ /* 0x000fe40007810000 */
[----:B------:R-:W-:Y:S02]  /*4070*/  ISETP.GT.AND P4, PT, R8, 0x20, PT ;  /* 0x000000200800780c */ /* 0x000fe40003f84270 */
[----:B--2---:R-:W-:Y:S02]  /*4080*/  FSEL R60, R55, -INF , P3 ;  /* 0xff800000373c7808 */ /* 0x004fe40001800000 */
[----:B------:R-:W-:Y:S01]  /*4090*/  FMNMX.FTZ R3, R58, R3, !PT ;  /* 0x000000033a037209 */ /* 0x000fe20007810000 */
[----:B------:R-:W-:Y:S01]  /*40a0*/  MUFU.TANH R41, R41 ;  /* 0x0000002900297308 */ /* 0x000fe20000002400 */
[----:B------:R-:W-:-:S02]  /*40b0*/  ISETP.GT.AND P3, PT, R8, 0x21, PT ;  /* 0x000000210800780c */ /* 0x000fc40003f64270 */
[----:B-1----:R-:W-:Y:S02]  /*40c0*/  FSEL R62, R64, -INF , P4 ;  /* 0xff800000403e7808 */ /* 0x002fe40002000000 */
[----:B------:R-:W-:Y:S02]  /*40d0*/  FMNMX.FTZ R3, R60, R3, !PT ;  /* 0x000000033c037209 */ /* 0x000fe40007810000 */
[----:B------:R-:W-:Y:S01]  /*40e0*/  ISETP.GT.AND P4, PT, R8, 0x28, PT ;  /* 0x000000280800780c */ /* 0x000fe20003f84270 */
[----:B------:R-:W-:Y:S01]  /*40f0*/  MUFU.TANH R45, R45 ;  /* 0x0000002d002d7308 */ /* 0x000fe20000002400 */
[----:B0-----:R-:W-:Y:S02]  /*4100*/  FSEL R64, R43, -INF , P3 ;  /* 0xff8000002b407808 */ /* 0x001fe40001800000 */
[----:B------:R-:W-:Y:S01]  /*4110*/  FMNMX.FTZ R3, R62, R3, !PT ;  /* 0x000000033e037209 */ /* 0x000fe20007810000 */
[----:B------:R-:W-:Y:S02]  /*4120*/  WARPGROUP.DEPBAR.LE gsb0, 0x0 ;  /* 0x00008000000079c5 */ /* 0x000fe40000010000 */
[----:B------:R-:W-:Y:S01]  /*4130*/  WARPGROUP.ARRIVE ;  /* 0x00000000000079c5 */ /* 0x000fe20000000000 */
[----:B------:R-:W-:Y:S01]  /*4140*/  FMUL.FTZ R34, R34, UR6 ;  /* 0x0000000622227c20 */ /* 0x000fe20008410000 */
[----:B------:R-:W-:Y:S01]  /*4150*/  FMUL.FTZ R35, R35, UR6 ;  /* 0x0000000623237c20 */ /* 0x000fe20008410000 */
[----:B------:R-:W-:Y:S01]  /*4160*/  FMUL.FTZ R38, R38, UR6 ;  /* 0x0000000626267c20 */ /* 0x000fe20008410000 */
[----:B------:R-:W-:Y:S01]  /*4170*/  FMUL.FTZ R39, R39, UR6 ;  /* 0x0000000627277c20 */ /* 0x000fe20008410000 */
[----:B------:R-:W-:Y:S01]  /*4180*/  ISETP.GT.AND P3, PT, R8, 0x29, PT ;  /* 0x000000290800780c */ /* 0x000fe20003f64270 */
[----:B------:R-:W-:Y:S01]  /*4190*/  HGMMA.64x16x16.F32.BF16 R24, gdesc[UR56], R24, gsb0 ;  /* 0x00200000381879f0 */ /* 0x000fe20008001818 */
[----:B------:R-:W0:Y:S01]  /*41a0*/  MUFU.TANH R34, R34 ;  /* 0x0000002200227308 */ /* 0x000e220000002400 */
[----:B------:R-:W-:Y:S01]  /*41b0*/  FSEL R66, R66, -INF , P4 ;  /* 0xff80000042427808 */ /* 0x000fe20002000000 */
[----:B------:R-:W-:Y:S01]  /*41c0*/  FMUL.FTZ R32, R32, UR6 ;  /* 0x0000000620207c20 */ /* 0x000fe20008410000 */
[----:B------:R-:W-:Y:S01]  /*41d0*/  FMNMX.FTZ R3, R64, R3, !PT ;  /* 0x0000000340037209 */ /* 0x000fe20007810000 */
[----:B------:R-:W-:Y:S01]  /*41e0*/  FMUL.FTZ R33, R33, UR6 ;  /* 0x0000000621217c20 */ /* 0x000fe20008410000 */
[----:B------:R-:W-:Y:S01]  /*41f0*/  ISETP.GT.AND P4, PT, R8, 0x30, PT ;  /* 0x000000300800780c */ /* 0x000fe20003f84270 */
[----:B------:R-:W-:Y:S01]  /*4200*/  FMUL.FTZ R36, R36, UR6 ;  /* 0x0000000624247c20 */ /* 0x000fe20008410000 */
[----:B----4-:R-:W-:Y:S01]  /*4210*/  FSEL R68, R47, -INF , P3 ;  /* 0xff8000002f447808 */ /* 0x010fe20001800000 */
[----:B------:R-:W1:Y:S01]  /*4220*/  MUFU.TANH R35, R35 ;  /* 0x0000002300237308 */ /* 0x000e620000002400 */
[----:B------:R-:W-:Y:S01]  /*4230*/  FMNMX.FTZ R3, R66, R3, !PT ;  /* 0x0000000342037209 */ /* 0x000fe20007810000 */
[----:B------:R-:W-:Y:S01]  /*4240*/  FMUL.FTZ R37, R37, UR6 ;  /* 0x0000000625257c20 */ /* 0x000fe20008410000 */
[----:B------:R-:W-:-:S02]  /*4250*/  ISETP.GT.AND P3, PT, R8, 0x31, PT ;  /* 0x000000310800780c */ /* 0x000fc40003f64270 */
[----:B------:R-:W-:-:S03]  /*4260*/  FMNMX.FTZ R3, R68, R3, !PT ;  /* 0x0000000344037209 */ /* 0x000fc60007810000 */
[----:B------:R-:W2:Y:S01]  /*4270*/  MUFU.TANH R38, R38 ;  /* 0x0000002600267308 */ /* 0x000ea20000002400 */
[----:B0-----:R-:W-:Y:S02]  /*4280*/  FSEL R70, R34, -INF , P4 ;  /* 0xff80000022467808 */ /* 0x001fe40002000000 */
[----:B------:R-:W-:Y:S02]  /*4290*/  ISETP.GT.AND P4, PT, R8, 0x38, PT ;  /* 0x000000380800780c */ /* 0x000fe40003f84270 */
[----:B------:R-:W-:-:S03]  /*42a0*/  FMNMX.FTZ R3, R70, R3, !PT ;  /* 0x0000000346037209 */ /* 0x000fc60007810000 */
[----:B------:R-:W0:Y:S01]  /*42b0*/  MUFU.TANH R39, R39 ;  /* 0x0000002700277308 */ /* 0x000e220000002400 */
[----:B-1----:R-:W-:Y:S02]  /*42c0*/  FSEL R72, R35, -INF , P3 ;  /* 0xff80000023487808 */ /* 0x002fe40001800000 */
[----:B------:R-:W-:Y:S02]  /*42d0*/  ISETP.GT.AND P3, PT, R8, 0x39, PT ;  /* 0x000000390800780c */ /* 0x000fe40003f64270 */
[----:B------:R-:W-:-:S03]  /*42e0*/  FMNMX.FTZ R3, R72, R3, !PT ;  /* 0x0000000348037209 */ /* 0x000fc60007810000 */
[----:B------:R-:W-:Y:S01]  /*42f0*/  MUFU.TANH R34, R53 ;  /* 0x0000003500227308 */ /* 0x000fe20000002400 */
[----:B--2---:R-:W-:Y:S02]  /*4300*/  FSEL R74, R38, -INF , P4 ;  /* 0xff800000264a7808 */ /* 0x004fe40002000000 */
[----:B------:R-:W-:Y:S02]  /*4310*/  ISETP.GT.AND P4, PT, R8, 0x40, PT ;  /* 0x000000400800780c */ /* 0x000fe40003f84270 */
[----:B------:R-:W-:-:S03]  /*4320*/  FMNMX.FTZ R3, R74, R3, !PT ;  /* 0x000000034a037209 */ /* 0x000fc60007810000 */
[----:B------:R-:W-:Y:S01]  /*4330*/  MUFU.TANH R38, R44 ;  /* 0x0000002c00267308 */ /* 0x000fe20000002400 */
[----:B0-----:R-:W-:Y:S02]  /*4340*/  FSEL R76, R39, -INF , P3 ;  /* 0xff800000274c7808 */ /* 0x001fe40001800000 */
[----:B------:R-:W-:Y:S02]  /*4350*/  ISETP.GT.AND P3, PT, R8, 0x41, PT ;  /* 0x000000410800780c */ /* 0x000fe40003f64270 */
[----:B------:R-:W-:-:S03]  /*4360*/  FMNMX.FTZ R3, R76, R3, !PT ;  /* 0x000000034c037209 */ /* 0x000fc60007810000 */
[----:B------:R-:W-:Y:S01]  /*4370*/  MUFU.TANH R33, R33 ;  /* 0x0000002100217308 */ /* 0x000fe20000002400 */
[----:B------:R-:W-:Y:S02]  /*4380*/  WARPGROUP.DEPBAR.LE gsb0, 0x0 ;  /* 0x00008000000079c5 */ /* 0x000fe40000010000 */
[----:B------:R-:W-:Y:S01]  /*4390*/  FMUL.FTZ R26, R26, UR6 ;  /* 0x000000061a1a7c20 */ /* 0x000fe20008410000 */
[----:B------:R-:W-:Y:S01]  /*43a0*/  FMUL.FTZ R27, R27, UR6 ;  /* 0x000000061b1b7c20 */ /* 0x000fe20008410000 */
[----:B------:R-:W-:Y:S01]  /*43b0*/  FMUL.FTZ R30, R30, UR6 ;  /* 0x000000061e1e7c20 */ /* 0x000fe20008410000 */
[----:B------:R-:W-:Y:S01]  /*43c0*/  FMUL.FTZ R31, R31, UR6 ;  /* 0x000000061f1f7c20 */ /* 0x000fe20008410000 */
[----:B------:R-:W-:Y:S01]  /*43d0*/  FMUL.FTZ R24, R24, UR6 ;  /* 0x0000000618187c20 */ /* 0x000fe20008410000 */
[----:B------:R-:W-:Y:S01]  /*43e0*/  FMUL.FTZ R25, R25, UR6 ;  /* 0x0000000619197c20 */ /* 0x000fe20008410000 */
[----:B------:R-:W0:Y:S01]  /*43f0*/  MUFU.TANH R26, R26 ;  /* 0x0000001a001a7308 */ /* 0x000e220000002400 */
[----:B------:R-:W-:Y:S01]  /*4400*/  FMUL.FTZ R28, R28, UR6 ;  /* 0x000000061c1c7c20 */ /* 0x000fe20008410000 */
[----:B------:R-:W-:Y:S01]  /*4410*/  FMUL.FTZ R29, R29, UR6 ;  /* 0x000000061d1d7c20 */ /* 0x000fe20008410000 */
[----:B------:R-:W-:-:S05]  /*4420*/  ULDC UR6, c[0x0][0x988] ;  /* 0x0002620000067ab9 */ /* 0x000fca0000000800 */
[----:B------:R-:W1:Y:S08]  /*4430*/  MUFU.TANH R27, R27 ;  /* 0x0000001b001b7308 */ /* 0x000e700000002400 */
[----:B------:R-:W2:Y:S01]  /*4440*/  MUFU.TANH R30, R30 ;  /* 0x0000001e001e7308 */ /* 0x000ea20000002400 */
[----:B0-----:R-:W-:Y:S02]  /*4450*/  FSEL R78, R26, -INF , P4 ;  /* 0xff8000001a4e7808 */ /* 0x001fe40002000000 */
[----:B------:R-:W-:-:S02]  /*4460*/  ISETP.GT.AND P4, PT, R8, 0x48, PT ;  /* 0x000000480800780c */ /* 0x000fc40003f84270 */
[----:B------:R-:W-:-:S03]  /*4470*/  FMNMX.FTZ R3, R78, R3, !PT ;  /* 0x000000034e037209 */ /* 0x000fc60007810000 */
[----:B------:R-:W0:Y:S01]  /*4480*/  MUFU.TANH R31, R31 ;  /* 0x0000001f001f7308 */ /* 0x000e220000002400 */
[----:B-1----:R-:W-:Y:S02]  /*4490*/  FSEL R80, R27, -INF , P3 ;  /* 0xff8000001b507808 */ /* 0x002fe40001800000 */
[----:B------:R-:W-:Y:S02]  /*44a0*/  ISETP.GT.AND P3, PT, R8, 0x49, PT ;  /* 0x000000490800780c */ /* 0x000fe40003f64270 */
[----:B------:R-:W-:-:S03]  /*44b0*/  FMNMX.FTZ R3, R80, R3, !PT ;  /* 0x0000000350037209 */ /* 0x000fc60007810000 */
[----:B------:R1:W-:Y:S01]  /*44c0*/  MUFU.TANH R39, R24 ;  /* 0x0000001800277308 */ /* 0x0003e20000002400 */
[----:B--2---:R-:W-:-:S04]  /*44d0*/  FSEL R82, R30, -INF , P4 ;  /* 0xff8000001e527808 */ /* 0x004fc80002000000 */
[----:B------:R-:W-:-:S03]  /*44e0*/  FMNMX.FTZ R3, R82, R3, !PT ;  /* 0x0000000352037209 */ /* 0x000fc60007810000 */
[----:B------:R-:W2:Y:S01]  /*44f0*/  MUFU.TANH R30, R49 ;  /* 0x00000031001e7308 */ /* 0x000ea20000002400 */
[----:B0-----:R-:W-:-:S04]  /*4500*/  FSEL R84, R31, -INF , P3 ;  /* 0xff8000001f547808 */ /* 0x001fc80001800000 */
[----:B------:R-:W-:-:S03]  /*4510*/  FMNMX.FTZ R3, R84, R3, !PT ;  /* 0x0000000354037209 */ /* 0x000fc60007810000 */
[----:B------:R0:W3:Y:S02]  /*4520*/  MUFU.TANH R31, R32 ;  /* 0x00000020001f7308 */ /* 0x0000e40000002400 */
[----:B------:R-:W4:Y:S06]  /*4530*/  SHFL.BFLY PT, R2, R3, 0x2, 0x1f ;  /* 0x0c401f0003027f89 */ /* 0x000f2c00000e0000 */
[----:B------:R5:W-:Y:S08]  /*4540*/  MUFU.TANH R47, R28 ;  /* 0x0000001c002f7308 */ /* 0x000bf00000002400 */
[----:B------:R3:W3:Y:S08]  /*4550*/  MUFU.TANH R35, R36 ;  /* 0x0000002400237308 */ /* 0x0006f00000002400 */
[----:B------:R-:W3:Y:S01]  /*4560*/  MUFU.TANH R37, R37 ;  /* 0x0000002500257308 */ /* 0x000ee20000002400 */
[----:B----4-:R-:W-:-:S02]  /*4570*/  FMNMX.FTZ R8, R3, R2, !PT ;  /* 0x0000000203087209 */ /* 0x010fc40007810000 */
[----:B------:R-:W4:Y:S04]  /*4580*/  SHFL.IDX PT, R2, R6, RZ, 0x1c1f ;  /* 0x001c1fff06027589 */ /* 0x000f2800000e0000 */
[----:B------:R-:W1:Y:S01]  /*4590*/  SHFL.BFLY PT, R3, R8, 0x1, 0x1f ;  /* 0x0c201f0008037f89 */ /* 0x000e6200000e0000 */
[----:B------:R3:W3:Y:S08]  /*45a0*/  MUFU.TANH R43, R25 ;  /* 0x00000019002b7308 */ /* 0x0006f00000002400 */
[----:B------:R-:W3:Y:S01]  /*45b0*/  MUFU.TANH R29, R29 ;  /* 0x0000001d001d7308 */ /* 0x000ee20000002400 */
[----:B----4-:R-:W-:-:S04]  /*45c0*/  VIADDMNMX R2, R2, R0, R7, PT ;  /* 0x0000000002027246 */ /* 0x010fc80003800107 */
[C---:B------:R-:W-:Y:S02]  /*45d0*/  ISETP.GT.AND P3, PT, R2.reuse, RZ, PT ;  /* 0x000000ff0200720c */ /* 0x040fe40003f64270 */
[----:B------:R-:W-:Y:S02]  /*45e0*/  ISETP.GT.AND P5, PT, R2, 0x1, PT ;  /* 0x000000010200780c */ /* 0x000fe40003fa4270 */
[----:B-1----:R-:W-:Y:S01]  /*45f0*/  FMNMX.FTZ R6, R8, R3, !PT ;  /* 0x0000000308067209 */ /* 0x002fe20007810000 */
[----:B------:R-:W-:Y:S01]  /*4600*/  IMAD.U32 R3, RZ, RZ, UR6 ;  /* 0x00000006ff037e24 */ /* 0x000fe2000f8e00ff */
[----:B------:R-:W-:Y:S02]  /*4610*/  ISETP.GT.AND P4, PT, R2, 0x8, PT ;  /* 0x000000080200780c */ /* 0x000fe40003f84270 */
[----:B------:R-:W-:Y:S01]  /*4620*/  FSEL R0, R14, -INF , P3 ;  /* 0xff8000000e007808 */ /* 0x000fe20001800000 */
[----:B------:R-:W-:Y:S01]  /*4630*/  FMUL.FTZ R27, R6, R3 ;  /* 0x00000003061b7220 */ /* 0x000fe20000410000 */
[----:B------:R-:W-:-:S02]  /*4640*/  FSEL R8, R57, -INF , P5 ;  /* 0xff80000039087808 */ /* 0x000fc40002800000 */
[----:B------:R-:W-:Y:S02]  /*4650*/  ISETP.GT.AND P5, PT, R2, 0x9, PT ;  /* 0x000000090200780c */ /* 0x000fe40003fa4270 */
[----:B------:R-:W-:Y:S02]  /*4660*/  FSEL R14, R65, -INF , P4 ;  /* 0xff800000410e7808 */ /* 0x000fe40002000000 */
[----:B------:R-:W-:Y:S02]  /*4670*/  FMNMX.FTZ R7, R0, R8, !PT ;  /* 0x0000000800077209 */ /* 0x000fe40007810000 */
[----:B------:R-:W-:Y:S02]  /*4680*/  ISETP.GT.AND P3, PT, R2, 0x10, PT ;  /* 0x000000100200780c */ /* 0x000fe40003f64270 */
[----:B------:R-:W-:Y:S02]  /*4690*/  FSEL R26, R61, -INF , P5 ;  /* 0xff8000003d1a7808 */ /* 0x000fe40002800000 */
[----:B------:R-:W-:-:S02]  /*46a0*/  FMNMX.FTZ R7, R14, R7, !PT ;  /* 0x000000070e077209 */ /* 0x000fc40007810000 */
[----:B------:R-:W-:Y:S02]  /*46b0*/  ISETP.GT.AND P6, PT, R2, 0x11, PT ;  /* 0x000000110200780c */ /* 0x000fe40003fc4270 */
[----:B------:R-:W-:Y:S02]  /*46c0*/  FSEL R24, R48, -INF , P3 ;  /* 0xff80000030187808 */ /* 0x000fe40001800000 */
[----:B------:R-:W-:Y:S02]  /*46d0*/  FMNMX.FTZ R7, R26, R7, !PT ;  /* 0x000000071a077209 */ /* 0x000fe40007810000 */
[----:B------:R-:W-:Y:S02]  /*46e0*/  ISETP.GT.AND P4, PT, R2, 0x18, PT ;  /* 0x000000180200780c */ /* 0x000fe40003f84270 */
[----:B--2---:R-:W-:Y:S02]  /*46f0*/  FSEL R30, R30, -INF , P6 ;  /* 0xff8000001e1e7808 */ /* 0x004fe40003000000 */
[----:B------:R-:W-:-:S02]  /*4700*/  FMNMX.FTZ R7, R24, R7, !PT ;  /* 0x0000000718077209 */ /* 0x000fc40007810000 */
[----:B------:R-:W-:Y:S02]  /*4710*/  ISETP.GT.AND P5, PT, R2, 0x19, PT ;  /* 0x000000190200780c */ /* 0x000fe40003fa4270 */
[----:B0-----:R-:W-:Y:S02]  /*4720*/  FSEL R32, R52, -INF , P4 ;  /* 0xff80000034207808 */ /* 0x001fe40002000000 */
[----:B------:R-:W-:Y:S02]  /*4730*/  FMNMX.FTZ R7, R30, R7, !PT ;  /* 0x000000071e077209 */ /* 0x000fe40007810000 */
[----:B------:R-:W-:Y:S02]  /*4740*/  ISETP.GT.AND P3, PT, R2, 0x20, PT ;  /* 0x000000200200780c */ /* 0x000fe40003f64270 */
[----:B------:R-:W-:Y:S02]  /*4750*/  FSEL R34, R34, -INF , P5 ;  /* 0xff80000022227808 */ /* 0x000fe40002800000 */
[----:B------:R-:W-:-:S02]  /*4760*/  FMNMX.FTZ R7, R32, R7, !PT ;  /* 0x0000000720077209 */ /* 0x000fc40007810000 */
[----:B------:R-:W-:Y:S02]  /*4770*/  ISETP.GT.AND P4, PT, R2, 0x21, PT ;  /* 0x000000210200780c */ /* 0x000fe40003f84270 */
[----:B-----5:R-:W-:Y:S02]  /*4780*/  FSEL R28, R40, -INF , P3 ;  /* 0xff800000281c7808 */ /* 0x020fe40001800000 */
[----:B------:R-:W-:Y:S02]  /*4790*/  FMNMX.FTZ R7, R34, R7, !PT ;  /* 0x0000000722077209 */ /* 0x000fe40007810000 */
[----:B------:R-:W-:Y:S02]  /*47a0*/  FSETP.NEU.FTZ.AND P6, PT, R6, -INF , PT ;  /* 0xff8000000600780b */ /* 0x000fe40003fdd000 */
[----:B------:R-:W-:Y:S02]  /*47b0*/  ISETP.GT.AND P3, PT, R2, 0x28, PT ;  /* 0x000000280200780c */ /* 0x000fe40003f64270 */
[----:B---3--:R-:W-:-:S02]  /*47c0*/  FSEL R36, R41, -INF , P4 ;  /* 0xff80000029247808 */ /* 0x008fc40002000000 */
[----:B------:R-:W-:Y:S02]  /*47d0*/  FMNMX.FTZ R7, R28, R7, !PT ;  /* 0x000000071c077209 */ /* 0x000fe40007810000 */
[----:B------:R-:W-:Y:S02]  /*47e0*/  FSEL R27, R27, RZ, P6 ;  /* 0x000000ff1b1b7208 */ /* 0x000fe40003000000 */
[----:B------:R-:W-:Y:S02]  /*47f0*/  ISETP.GT.AND P4, PT, R2, 0x29, PT ;  /* 0x000000290200780c */ /* 0x000fe40003f84270 */
[----:B------:R-:W-:Y:S01]  /*4800*/  FSEL R38, R38, -INF , P3 ;  /* 0xff80000026267808 */ /* 0x000fe20001800000 */
[--C-:B------:R-:W-:Y:S01]  /*4810*/  FFMA.FTZ R42, R42, R3, -R27.reuse ;  /* 0x000000032a2a7223 */ /* 0x100fe2000001081b */
[----:B------:R-:W-:Y:S01]  /*4820*/  FMNMX.FTZ R7, R36, R7, !PT ;  /* 0x0000000724077209 */ /* 0x000fe20007810000 */
[-CC-:B------:R-:W-:Y:S01]  /*4830*/  FFMA.FTZ R25, R46, R3.reuse, -R27.reuse ;  /* 0x000000032e197223 */ /* 0x180fe2000001081b */
[----:B------:R-:W-:Y:S01]  /*4840*/  ISETP.GT.AND P3, PT, R2, 0x30, PT ;  /* 0x000000300200780c */ /* 0x000fe20003f64270 */
[----:B------:R0:W-:Y:S01]  /*4850*/  MUFU.EX2 R209, R42 ;  /* 0x0000002a00d17308 */ /* 0x0001e20000000800 */
[----:B------:R-:W-:Y:S01]  /*4860*/  FSEL R40, R45, -INF , P4 ;  /* 0xff8000002d287808 */ /* 0x000fe20002000000 */
[--C-:B------:R-:W-:Y:S01]  /*4870*/  FFMA.FTZ R21, R21, R3, -R27.reuse ;  /* 0x0000000315157223 */ /* 0x100fe2000001081b */
[----:B------:R-:W-:Y:S01]  /*4880*/  FMNMX.FTZ R7, R38, R7, !PT ;  /* 0x0000000726077209 */ /* 0x000fe20007810000 */
[-CC-:B------:R-:W-:Y:S01]  /*4890*/  FFMA.FTZ R58, R58, R3.reuse, -R27.reuse ;  /* 0x000000033a3a7223 */ /* 0x180fe2000001081b */
[----:B------:R-:W-:Y:S01]  /*48a0*/  ISETP.GT.AND P4, PT, R2, 0x31, PT ;  /* 0x000000310200780c */ /* 0x000fe20003f84270 */
[--C-:B------:R-:W-:Y:S01]  /*48b0*/  FFMA.FTZ R60, R60, R3, -R27.reuse ;  /* 0x000000033c3c7223 */ /* 0x100fe2000001081b */
[----:B------:R-:W-:Y:S01]  /*48c0*/  FMNMX.FTZ R7, R40, R7, !PT ;  /* 0x0000000728077209 */ /* 0x000fe20007810000 */
[----:B------:R1:W2:Y:S01]  /*48d0*/  MUFU.EX2 R86, R21 ;  /* 0x0000001500567308 */ /* 0x0002a20000000800 */
[----:B0-----:R-:W-:Y:S01]  /*48e0*/  FSEL R42, R31, -INF , P3 ;  /* 0xff8000001f2a7808 */ /* 0x001fe20001800000 */
[-CC-:B------:R-:W-:Y:S01]  /*48f0*/  FFMA.FTZ R62, R62, R3.reuse, -R27.reuse ;  /* 0x000000033e3e7223 */ /* 0x180fe2000001081b */
[----:B------:R-:W-:Y:S01]  /*4900*/  ISETP.GT.AND P3, PT, R2, 0x38, PT ;  /* 0x000000380200780c */ /* 0x000fe20003f64270 */
[-CC-:B------:R-:W-:Y:S01]  /*4910*/  FFMA.FTZ R64, R64, R3.reuse, -R27.reuse ;  /* 0x0000000340407223 */ /* 0x180fe2000001081b */
[----:B------:R-:W-:Y:S01]  /*4920*/  FSEL R44, R33, -INF , P4 ;  /* 0xff800000212c7808 */ /* 0x000fe20002000000 */
[--C-:B------:R-:W-:Y:S01]  /*4930*/  FFMA.FTZ R66, R66, R3, -R27.reuse ;  /* 0x0000000342427223 */ /* 0x100fe2000001081b */
[----:B------:R-:W-:Y:S01]  /*4940*/  FMNMX.FTZ R7, R42, R7, !PT ;  /* 0x000000072a077209 */ /* 0x000fe20007810000 */
[----:B------:R0:W3:Y:S01]  /*4950*/  MUFU.EX2 R211, R25 ;  /* 0x0000001900d37308 */ /* 0x0000e20000000800 */
[----:B------:R-:W-:Y:S01]  /*4960*/  ISETP.GT.AND P4, PT, R2, 0x39, PT ;  /* 0x000000390200780c */ /* 0x000fe20003f84270 */
[-CC-:B-1----:R-:W-:Y:S01]  /*4970*/  FFMA.FTZ R21, R50, R3.reuse, -R27.reuse ;  /* 0x0000000332157223 */ /* 0x182fe2000001081b */
[----:B------:R-:W-:Y:S01]  /*4980*/  FSEL R46, R35, -INF , P3 ;  /* 0xff800000232e7808 */ /* 0x000fe20001800000 */
[--C-:B------:R-:W-:Y:S01]  /*4990*/  FFMA.FTZ R68, R68, R3, -R27.reuse ;  /* 0x0000000344447223 */ /* 0x100fe2000001081b */
[----:B------:R-:W-:Y:S01]  /*49a0*/  FMNMX.FTZ R7, R44, R7, !PT ;  /* 0x000000072c077209 */ /* 0x000fe20007810000 */
[-CC-:B------:R-:W-:Y:S01]  /*49b0*/  FFMA.FTZ R70, R70, R3.reuse, -R27.reuse ;  /* 0x0000000346467223 */ /* 0x180fe2000001081b */
[----:B------:R-:W-:Y:S01]  /*49c0*/  ISETP.GT.AND P3, PT, R2, 0x40, PT ;  /* 0x000000400200780c */ /* 0x000fe20003f64270 */
[----:B------:R1:W4:Y:S01]  /*49d0*/  MUFU.EX2 R88, R21 ;  /* 0x0000001500587308 */ /* 0x0003220000000800 */
[----:B------:R-:W-:Y:S01]  /*49e0*/  FSEL R48, R37, -INF , P4 ;  /* 0xff80000025307808 */ /* 0x000fe20002000000 */
[--C-:B0-----:R-:W-:Y:S01]  /*49f0*/  FFMA.FTZ R25, R54, R3, -R27.reuse ;  /* 0x0000000336197223 */ /* 0x101fe2000001081b */
[----:B------:R-:W-:Y:S01]  /*4a00*/  FMNMX.FTZ R7, R46, R7, !PT ;  /* 0x000000072e077209 */ /* 0x000fe20007810000 */
[-CC-:B------:R-:W-:Y:S01]  /*4a10*/  FFMA.FTZ R72, R72, R3.reuse, -R27.reuse ;  /* 0x0000000348487223 */ /* 0x180fe2000001081b */
[----:B------:R-:W-:Y:S01]  /*4a20*/  ISETP.GT.AND P4, PT, R2, 0x41, PT ;  /* 0x000000410200780c */ /* 0x000fe20003f84270 */
[--C-:B------:R-:W-:Y:S01]  /*4a30*/  FFMA.FTZ R74, R74, R3, -R27.reuse ;  /* 0x000000034a4a7223 */ /* 0x100fe2000001081b */
[----:B------:R-:W-:Y:S01]  /*4a40*/  FSEL R50, R39, -INF , P3 ;  /* 0xff80000027327808 */ /* 0x000fe20001800000 */
[----:B------:R-:W-:Y:S01]  /*4a50*/  MUFU.EX2 R205, R25 ;  /* 0x0000001900cd7308 */ /* 0x000fe20000000800 */
[----:B------:R-:W-:Y:S01]  /*4a60*/  FMNMX.FTZ R7, R48, R7, !PT ;  /* 0x0000000730077209 */ /* 0x000fe20007810000 */
[-CC-:B-1----:R-:W-:Y:S01]  /*4a70*/  FFMA.FTZ R21, R56, R3.reuse, -R27.reuse ;  /* 0x0000000338157223 */ /* 0x182fe2000001081b */
[----:B------:R-:W-:Y:S01]  /*4a80*/  ISETP.GT.AND P3, PT, R2, 0x48, PT ;  /* 0x000000480200780c */ /* 0x000fe20003f64270 */
[----:B------:R-:W0:Y:S01]  /*4a90*/  @P2 LDC R39, c[0x0][0x450] ;  /* 0x00011400ff272b82 */ /* 0x000e220000000800 */
[----:B------:R-:W-:Y:S01]  /*4aa0*/  FSEL R52, R43, -INF , P4 ;  /* 0xff8000002b347808 */ /* 0x000fe20002000000 */
[--C-:B------:R-:W-:Y:S01]  /*4ab0*/  FFMA.FTZ R76, R76, R3, -R27.reuse ;  /* 0x000000034c4c7223 */ /* 0x100fe2000001081b */
[----:B------:R-:W-:Y:S01]  /*4ac0*/  FMNMX.FTZ R7, R50, R7, !PT ;  /* 0x0000000732077209 */ /* 0x000fe20007810000 */
[----:B------:R-:W-:Y:S01]  /*4ad0*/  MUFU.EX2 R90, R21 ;  /* 0x00000015005a7308 */ /* 0x000fe20000000800 */
[----:B------:R-:W-:Y:S01]  /*4ae0*/  ISETP.GT.AND P4, PT, R2, 0x49, PT ;  /* 0x000000490200780c */ /* 0x000fe20003f84270 */
[-CC-:B------:R-:W-:Y:S01]  /*4af0*/  FFMA.FTZ R78, R78, R3.reuse, -R27.reuse ;  /* 0x000000034e4e7223 */ /* 0x180fe2000001081b */
[----:B------:R-:W-:Y:S01]  /*4b00*/  FSEL R2, R47, -INF , P3 ;  /* 0xff8000002f027808 */ /* 0x000fe20001800000 */
[--C-:B------:R-:W-:Y:S01]  /*4b10*/  FFMA.FTZ R80, R80, R3, -R27.reuse ;  /* 0x0000000350507223 */ /* 0x100fe2000001081b */
[----:B------:R-:W-:Y:S01]  /*4b20*/  FMNMX.FTZ R7, R52, R7, !PT ;  /* 0x0000000734077209 */ /* 0x000fe20007810000 */
[--C-:B------:R-:W-:Y:S01]  /*4b30*/  FFMA.FTZ R82, R82, R3, -R27.reuse ;  /* 0x0000000352527223 */ /* 0x100fe2000001081b */
[----:B------:R-:W-:Y:S01]  /*4b40*/  FSEL R54, R29, -INF , P4 ;  /* 0xff8000001d367808 */ /* 0x000fe20002000000 */
[----:B------:R-:W-:Y:S01]  /*4b50*/  MUFU.EX2 R58, R58 ;  /* 0x0000003a003a7308 */ /* 0x000fe20000000800 */
[----:B------:R-:W-:Y:S01]  /*4b60*/  FMNMX.FTZ R7, R2, R7, !PT ;  /* 0x0000000702077209 */ /* 0x000fe20007810000 */
[----:B------:R-:W-:-:S03]  /*4b70*/  FFMA.FTZ R84, R84, R3, -R27 ;  /* 0x0000000354547223 */ /* 0x000fc6000001081b */
[----:B------:R-:W-:-:S03]  /*4b80*/  FMNMX.FTZ R7, R54, R7, !PT ;  /* 0x0000000736077209 */ /* 0x000fc60007810000 */
[----:B------:R1:W-:Y:S02]  /*4b90*/  MUFU.EX2 R207, R60 ;  /* 0x0000003c00cf7308 */ /* 0x0003e40000000800 */
[----:B------:R-:W5:Y:S06]  /*4ba0*/  SHFL.BFLY PT, R56, R7, 0x2, 0x1f ;  /* 0x0c401f0007387f89 */ /* 0x000f6c00000e0000 */
[----:B------:R-:W-:Y:S01]  /*4bb0*/  MUFU.EX2 R62, R62 ;  /* 0x0000003e003e7308 */ /* 0x000fe20000000800 */
[----:B-1----:R-:W-:-:S07]  /*4bc0*/  CS2R R60, SRZ ;  /* 0x00000000003c7805 */ /* 0x002fce000001ff00 */
[----:B------:R1:W-:Y:S08]  /*4bd0*/  MUFU.EX2 R201, R64 ;  /* 0x0000004000c97308 */ /* 0x0003f00000000800 */
[----:B------:R-:W-:Y:S01]  /*4be0*/  MUFU.EX2 R66, R66 ;  /* 0x0000004200427308 */ /* 0x000fe20000000800 */
[----:B-1----:R-:W-:Y:S02]  /*4bf0*/  CS2R R64, SRZ ;  /* 0x0000000000407805 */ /* 0x002fe4000001ff00 */
[----:B-----5:R-:W-:-:S05]  /*4c00*/  FMNMX.FTZ R56, R7, R56, !PT ;  /* 0x0000003807387209 */ /* 0x020fca0007810000 */
[----:B------:R-:W1:Y:S01]  /*4c10*/  SHFL.BFLY PT, R7, R56, 0x1, 0x1f ;  /* 0x0c201f0038077f89 */ /* 0x000e6200000e0000 */
[----:B------:R5:W-:Y:S08]  /*4c20*/  MUFU.EX2 R203, R68 ;  /* 0x0000004400cb7308 */ /* 0x000bf00000000800 */
[----:B------:R-:W-:Y:S01]  /*4c30*/  MUFU.EX2 R70, R70 ;  /* 0x0000004600467308 */ /* 0x000fe20000000800 */
[----:B-----5:R-:W-:-:S07]  /*4c40*/  CS2R R68, SRZ ;  /* 0x0000000000447805 */ /* 0x020fce000001ff00 */
[----:B------:R5:W-:Y:S01]  /*4c50*/  MUFU.EX2 R197, R72 ;  /* 0x0000004800c57308 */ /* 0x000be20000000800 */
[----:B-1----:R-:W-:-:S07]  /*4c60*/  FMNMX.FTZ R7, R56, R7, !PT ;  /* 0x0000000738077209 */ /* 0x002fce0007810000 */
[----:B------:R-:W-:Y:S01]  /*4c70*/  MUFU.EX2 R74, R74 ;  /* 0x0000004a004a7308 */ /* 0x000fe20000000800 */
[----:B-----5:R-:W-:Y:S02]  /*4c80*/  CS2R R72, SRZ ;  /* 0x0000000000487805 */ /* 0x020fe4000001ff00 */
[----:B------:R-:W-:Y:S02]  /*4c90*/  CS2R R56, SRZ ;  /* 0x0000000000387805 */ /* 0x000fe4000001ff00 */
[C---:B------:R-:W-:Y:S01]  /*4ca0*/  FSETP.NEU.FTZ.AND P3, PT, R7.reuse, -INF , PT ;  /* 0xff8000000700780b */ /* 0x040fe20003f7d000 */
[----:B------:R-:W-:Y:S02]  /*4cb0*/  FMUL.FTZ R21, R7, R3 ;  /* 0x0000000307157220 */ /* 0x000fe40000410000 */
[----:B------:R-:W-:Y:S03]  /*4cc0*/  MUFU.EX2 R199, R76 ;  /* 0x0000004c00c77308 */ /* 0x000fe60000000800 */
[----:B------:R-:W-:-:S05]  /*4cd0*/  FSEL R21, R21, RZ, P3 ;  /* 0x000000ff15157208 */ /* 0x000fca0001800000 */
[-CC-:B------:R-:W-:Y:S01]  /*4ce0*/  FFMA.FTZ R8, R8, R3.reuse, -R21.reuse ;  /* 0x0000000308087223 */ /* 0x180fe20000010815 */
[-CC-:B------:R-:W-:Y:S01]  /*4cf0*/  FFMA.FTZ R0, R0, R3.reuse, -R21.reuse ;  /* 0x0000000300007223 */ /* 0x180fe20000010815 */
[-CC-:B------:R-:W-:Y:S01]  /*4d00*/  FFMA.FTZ R14, R14, R3.reuse, -R21.reuse ;  /* 0x000000030e0e7223 */ /* 0x180fe20000010815 */
[-CC-:B------:R-:W-:Y:S01]  /*4d10*/  FFMA.FTZ R26, R26, R3.reuse, -R21.reuse ;  /* 0x000000031a1a7223 */ /* 0x180fe20000010815 */
[----:B------:R1:W-:Y:S01]  /*4d20*/  MUFU.EX2 R25, R8 ;  /* 0x0000000800197308 */ /* 0x0003e20000000800 */
[-CC-:B------:R-:W-:Y:S01]  /*4d30*/  FFMA.FTZ R24, R24, R3.reuse, -R21.reuse ;  /* 0x0000000318187223 */ /* 0x180fe20000010815 */
[-CC-:B------:R-:W-:Y:S01]  /*4d40*/  FFMA.FTZ R30, R30, R3.reuse, -R21.reuse ;  /* 0x000000031e1e7223 */ /* 0x180fe20000010815 */
[-CC-:B------:R-:W-:Y:S01]  /*4d50*/  FFMA.FTZ R32, R32, R3.reuse, -R21.reuse ;  /* 0x0000000320207223 */ /* 0x180fe20000010815 */
[-CC-:B------:R-:W-:Y:S01]  /*4d60*/  FFMA.FTZ R34, R34, R3.reuse, -R21.reuse ;  /* 0x0000000322227223 */ /* 0x180fe20000010815 */
[-CC-:B------:R-:W-:Y:S01]  /*4d70*/  FFMA.FTZ R28, R28, R3.reuse, -R21.reuse ;  /* 0x000000031c1c7223 */ /* 0x180fe20000010815 */
[-CC-:B------:R-:W-:Y:S01]  /*4d80*/  FFMA.FTZ R36, R36, R3.reuse, -R21.reuse ;  /* 0x0000000324247223 */ /* 0x180fe20000010815 */
[-CC-:B------:R-:W-:Y:S01]  /*4d90*/  FFMA.FTZ R38, R38, R3.reuse, -R21.reuse ;  /* 0x0000000326267223 */ /* 0x180fe20000010815 */
[----:B------:R2:W-:Y:S01]  /*4da0*/  MUFU.EX2 R208, R0 ;  /* 0x0000000000d07308 */ /* 0x0005e20000000800 */
[----:B-1----:R-:W1:Y:S01]  /*4db0*/  @P2 LDC R8, c[0x0][0x44c] ;  /* 0x00011300ff082b82 */ /* 0x002e620000000800 */
[-CC-:B------:R-:W-:Y:S01]  /*4dc0*/  FFMA.FTZ R40, R40, R3.reuse, -R21.reuse ;  /* 0x0000000328287223 */ /* 0x180fe20000010815 */
[-CC-:B------:R-:W-:Y:S01]  /*4dd0*/  FFMA.FTZ R42, R42, R3.reuse, -R21.reuse ;  /* 0x000000032a2a7223 */ /* 0x180fe20000010815 */
[-CC-:B------:R-:W-:Y:S01]  /*4de0*/  FFMA.FTZ R44, R44, R3.reuse, -R21.reuse ;  /* 0x000000032c2c7223 */ /* 0x180fe20000010815 */
[-CC-:B------:R-:W-:Y:S01]  /*4df0*/  FFMA.FTZ R46, R46, R3.reuse, -R21.reuse ;  /* 0x000000032e2e7223 */ /* 0x180fe20000010815 */
[-CC-:B------:R-:W-:Y:S01]  /*4e00*/  FFMA.FTZ R48, R48, R3.reuse, -R21.reuse ;  /* 0x0000000330307223 */ /* 0x180fe20000010815 */
[-CC-:B------:R-:W-:Y:S01]  /*4e10*/  FFMA.FTZ R50, R50, R3.reuse, -R21.reuse ;  /* 0x0000000332327223 */ /* 0x180fe20000010815 */
[----:B------:R-:W-:Y:S01]  /*4e20*/  MUFU.EX2 R14, R14 ;  /* 0x0000000e000e7308 */ /* 0x000fe20000000800 */
[----:B--2---:R-:W-:Y:S01]  /*4e30*/  FADD.FTZ R0, R209, R86 ;  /* 0x00000056d1007221 */ /* 0x004fe20000010000 */
[-CC-:B------:R-:W-:Y:S01]  /*4e40*/  FFMA.FTZ R52, R52, R3.reuse, -R21.reuse ;  /* 0x0000000334347223 */ /* 0x180fe20000010815 */
[-CC-:B------:R-:W-:Y:S01]  /*4e50*/  FFMA.FTZ R2, R2, R3.reuse, -R21.reuse ;  /* 0x0000000302027223 */ /* 0x180fe20000010815 */
[----:B------:R-:W-:Y:S01]  /*4e60*/  FFMA.FTZ R54, R54, R3, -R21 ;  /* 0x0000000336367223 */ /* 0x000fe20000010815 */
[----:B---3--:R-:W-:Y:S01]  /*4e70*/  FADD.FTZ R37, R211, R0 ;  /* 0x00000000d3257221 */ /* 0x008fe20000010000 */
[----:B------:R-:W-:-:S02]  /*4e80*/  F2FP.BF16.F32.PACK_AB R209, R86, R209 ;  /* 0x000000d156d1723e */ /* 0x000fc400000010ff */
[----:B------:R-:W-:Y:S01]  /*4e90*/  CS2R R86, SRZ ;  /* 0x0000000000567805 */ /* 0x000fe2000001ff00 */
[----:B------:R-:W2:Y:S01]  /*4ea0*/  MUFU.EX2 R27, R26 ;  /* 0x0000001a001b7308 */ /* 0x000ea20000000800 */
[C---:B----4-:R-:W-:Y:S01]  /*4eb0*/  FADD.FTZ R0, R88.reuse, R37 ;  /* 0x0000002558007221 */ /* 0x050fe20000010000 */
[----:B------:R-:W-:Y:S02]  /*4ec0*/  F2FP.BF16.F32.PACK_AB R211, R88, R211 ;  /* 0x000000d358d3723e */ /* 0x000fe400000010ff */
[----:B------:R-:W-:Y:S02]  /*4ed0*/  CS2R R88, SRZ ;  /* 0x0000000000587805 */ /* 0x000fe4000001ff00 */
[----:B------:R-:W-:Y:S02]  /*4ee0*/  CS2R R76, SRZ ;  /* 0x00000000004c7805 */ /* 0x000fe4000001ff00 */
[----:B------:R-:W3:Y:S01]  /*4ef0*/  MUFU.EX2 R24, R24 ;  /* 0x0000001800187308 */ /* 0x000ee20000000800 */
[----:B-1----:R-:W-:-:S05]  /*4f00*/  @P2 IMAD.HI.U32 R8, R23, R8, RZ ;  /* 0x0000000817082227 */ /* 0x002fca00078e00ff */
[----:B0-----:R-:W-:Y:S01]  /*4f10*/  @P2 SHF.R.U32.HI R23, RZ, R39, R8 ;  /* 0x00000027ff172219 */ /* 0x001fe20000011608 */
[----:B------:R-:W-:Y:S01]  /*4f20*/  IMAD.U32 R8, RZ, RZ, UR60 ;  /* 0x0000003cff087e24 */ /* 0x000fe2000f8e00ff */
[----:B------:R-:W0:Y:S01]  /*4f30*/  MUFU.EX2 R29, R30 ;  /* 0x0000001e001d7308 */ /* 0x000e220000000800 */
[----:B--2---:R-:W-:Y:S02]  /*4f40*/  F2FP.BF16.F32.PACK_AB R210, R27, R14 ;  /* 0x0000000e1bd2723e */ /* 0x004fe400000010ff */
[----:B------:R-:W-:Y:S01]  /*4f50*/  IADD3 R152, R23, -R9, R152 ;  /* 0x8000000917987210 */ /* 0x000fe20007ffe098 */
[----:B------:R-:W-:Y:S01]  /*4f60*/  FADD.FTZ R23, R205, R0 ;  /* 0x00000000cd177221 */ /* 0x000fe20000010000 */
[----:B------:R-:W-:Y:S01]  /*4f70*/  FADD.FTZ R9, R208, R25 ;  /* 0x00000019d0097221 */ /* 0x000fe20000010000 */
[----:B------:R-:W-:Y:S01]  /*4f80*/  @!P1 VIADD R0, R8, 0x38840 ;  /* 0x0003884008009836 */ /* 0x000fe20000000000 */
[----:B------:R-:W-:Y:S01]  /*4f90*/  F2FP.BF16.F32.PACK_AB R208, R25, R208 ;  /* 0x000000d019d0723e */ /* 0x000fe200000010ff */
[----:B------:R-:W-:Y:S01]  /*4fa0*/  FADD.FTZ R23, R90, R23 ;  /* 0x000000175a177221 */ /* 0x000fe20000010000 */
[----:B------:R-:W1:Y:S01]  /*4fb0*/  MUFU.EX2 R32, R32 ;  /* 0x0000002000207308 */ /* 0x000e620000000800 */
[----:B------:R-:W-:Y:S01]  /*4fc0*/  FADD.FTZ R8, R14, R9 ;  /* 0x000000090e087221 */ /* 0x000fe20000010000 */
[----:B------:R-:W-:Y:S01]  /*4fd0*/  @!P1 PRMT R0, RZ, 0x654, R0 ;  /* 0x00000654ff009816 */ /* 0x000fe20000000000 */
[----:B------:R-:W-:Y:S01]  /*4fe0*/  FADD.FTZ R26, R58, R23 ;  /* 0x000000173a1a7221 */ /* 0x000fe20000010000 */
[----:B------:R-:W-:-:S04]  /*4ff0*/  IMAD.HI R152, R152, 0x66666667, RZ ;  /* 0x6666666798987827 */ /* 0x000fc800078e02ff */
[----:B------:R-:W-:Y:S01]  /*5000*/  FADD.FTZ R9, R27, R8 ;  /* 0x000000081b097221 */ /* 0x000fe20000010000 */
[----:B------:R3:W-:Y:S01]  /*5010*/  @!P1 SYNCS.ARRIVE.TRANS64.RED.A1T0 RZ, [R0+URZ], RZ ;  /* 0x000000ff00ff99a7 */ /* 0x0007e2000810043f */
[----:B------:R-:W-:Y:S01]  /*5020*/  FADD.FTZ R37, R207, R26 ;  /* 0x0000001acf257221 */ /* 0x000fe20000010000 */
[----:B------:R-:W2:Y:S01]  /*5030*/  MUFU.EX2 R31, R34 ;  /* 0x00000022001f7308 */ /* 0x000ea20000000800 */
[----:B------:R-:W-:Y:S02]  /*5040*/  SHF.R.U32.HI R21, RZ, 0x1f, R152 ;  /* 0x0000001fff157819 */ /* 0x000fe40000011698 */
[----:B------:R-:W-:Y:S01]  /*5050*/  CS2R R26, SRZ ;  /* 0x00000000001a7805 */ /* 0x000fe2000001ff00 */
[----:B------:R-:W-:Y:S01]  /*5060*/  FADD.FTZ R8, R62, R37 ;  /* 0x000000253e087221 */ /* 0x000fe20000010000 */
[----:B------:R-:W-:Y:S02]  /*5070*/  F2FP.BF16.F32.PACK_AB R205, R90, R205 ;  /* 0x000000cd5acd723e */ /* 0x000fe400000010ff */
[----:B------:R-:W-:Y:S01]  /*5080*/  CS2R R90, SRZ ;  /* 0x00000000005a7805 */ /* 0x000fe2000001ff00 */
[----:B---3--:R-:W-:Y:S01]  /*5090*/  FADD.FTZ R0, R24, R9 ;  /* 0x0000000918007221 */ /* 0x008fe20000010000 */
[----:B------:R-:W-:Y:S01]  /*50a0*/  FADD.FTZ R37, R201, R8 ;  /* 0x00000008c9257221 */ /* 0x000fe20000010000 */
[----:B------:R-:W3:Y:S01]  /*50b0*/  MUFU.EX2 R28, R28 ;  /* 0x0000001c001c7308 */ /* 0x000ee20000000800 */
[----:B------:R-:W-:Y:S01]  /*50c0*/  LEA.HI.SX32 R155, R152, R21, 0x1b ;  /* 0x00000015989b7211 */ /* 0x000fe200078fdaff */
[----:B0-----:R-:W-:Y:S01]  /*50d0*/  FADD.FTZ R9, R29, R0 ;  /* 0x000000001d097221 */ /* 0x001fe20000010000 */
[----:B------:R-:W-:Y:S01]  /*50e0*/  FADD.FTZ R8, R66, R37 ;  /* 0x0000002542087221 */ /* 0x000fe20000010000 */
[----:B------:R-:W-:-:S02]  /*50f0*/  F2FP.BF16.F32.PACK_AB R207, R207, R58 ;  /* 0x0000003acfcf723e */ /* 0x000fc400000010ff */
[----:B------:R-:W-:Y:S01]  /*5100*/  CS2R R58, SRZ ;  /* 0x00000000003a7805 */ /* 0x000fe2000001ff00 */
[----:B-1----:R-:W-:Y:S01]  /*5110*/  FADD.FTZ R0, R32, R9 ;  /* 0x0000000920007221 */ /* 0x002fe20000010000 */
[----:B------:R-:W-:Y:S01]  /*5120*/  FADD.FTZ R39, R203, R8 ;  /* 0x00000008cb277221 */ /* 0x000fe20000010000 */
[----:B------:R-:W0:Y:S01]  /*5130*/  MUFU.EX2 R33, R36 ;  /* 0x0000002400217308 */ /* 0x000e220000000800 */
[----:B------:R-:W-:Y:S01]  /*5140*/  VIMNMX R214, R18, R155, !PT ;  /* 0x0000009b12d67248 */ /* 0x000fe20007fe0100 */
[----:B--2---:R-:W-:Y:S01]  /*5150*/  FADD.FTZ R9, R31, R0 ;  /* 0x000000001f097221 */ /* 0x004fe20000010000 */
[----:B------:R-:W-:Y:S01]  /*5160*/  FADD.FTZ R8, R70, R39 ;  /* 0x0000002746087221 */ /* 0x000fe20000010000 */
[----:B------:R-:W-:Y:S02]  /*5170*/  F2FP.BF16.F32.PACK_AB R201, R201, R62 ;  /* 0x0000003ec9c9723e */ /* 0x000fe400000010ff */
[----:B------:R-:W-:Y:S02]  /*5180*/  CS2R R62, SRZ ;  /* 0x00000000003e7805 */ /* 0x000fe4000001ff00 */
[----:B------:R-:W-:Y:S01]  /*5190*/  F2FP.BF16.F32.PACK_AB R203, R203, R66 ;  /* 0x00000042cbcb723e */ /* 0x000fe200000010ff */
[C---:B------:R-:W-:Y:S01]  /*51a0*/  FADD.FTZ R21, R197.reuse, R8 ;  /* 0x00000008c5157221 */ /* 0x040fe20000010000 */
[----:B------:R-:W1:Y:S01]  /*51b0*/  MUFU.EX2 R38, R38 ;  /* 0x0000002600267308 */ /* 0x000e620000000800 */
[----:B---3--:R-:W-:Y:S01]  /*51c0*/  FADD.FTZ R0, R28, R9 ;  /* 0x000000091c007221 */ /* 0x008fe20000010000 */
[----:B------:R-:W-:Y:S01]  /*51d0*/  F2FP.BF16.F32.PACK_AB R197, R197, R70 ;  /* 0x00000046c5c5723e */ /* 0x000fe200000010ff */
[----:B------:R-:W-:Y:S01]  /*51e0*/  FADD.FTZ R8, R74, R21 ;  /* 0x000000154a087221 */ /* 0x000fe20000010000 */
[----:B------:R-:W-:-:S02]  /*51f0*/  F2FP.BF16.F32.PACK_AB R204, R29, R24 ;  /* 0x000000181dcc723e */ /* 0x000fc400000010ff */
[----:B------:R-:W-:Y:S02]  /*5200*/  CS2R R70, SRZ ;  /* 0x0000000000467805 */ /* 0x000fe4000001ff00 */
[----:B------:R-:W-:Y:S01]  /*5210*/  F2FP.BF16.F32.PACK_AB R206, R31, R32 ;  /* 0x000000201fce723e */ /* 0x000fe200000010ff */
[----:B------:R-:W-:Y:S01]  /*5220*/  FADD.FTZ R39, R199, R8 ;  /* 0x00000008c7277221 */ /* 0x000fe20000010000 */
[----:B------:R-:W2:Y:S01]  /*5230*/  MUFU.EX2 R35, R40 ;  /* 0x0000002800237308 */ /* 0x000ea20000000800 */
[----:B0-----:R-:W-:Y:S01]  /*5240*/  FADD.FTZ R9, R33, R0 ;  /* 0x0000000021097221 */ /* 0x001fe20000010000 */
[----:B------:R-:W-:Y:S02]  /*5250*/  F2FP.BF16.F32.PACK_AB R199, R199, R74 ;  /* 0x0000004ac7c7723e */ /* 0x000fe400000010ff */
[----:B------:R-:W-:Y:S02]  /*5260*/  CS2R R74, SRZ ;  /* 0x00000000004a7805 */ /* 0x000fe4000001ff00 */
[----:B------:R-:W-:-:S02]  /*5270*/  F2FP.BF16.F32.PACK_AB R200, R33, R28 ;  /* 0x0000001c21c8723e */ /* 0x000fc400000010ff */
[----:B------:R-:W-:Y:S02]  /*5280*/  CS2R R66, SRZ ;  /* 0x0000000000427805 */ /* 0x000fe4000001ff00 */
[----:B------:R-:W-:Y:S02]  /*5290*/  CS2R R32, SRZ ;  /* 0x0000000000207805 */ /* 0x000fe4000001ff00 */
[----:B------:R-:W-:Y:S01]  /*52a0*/  CS2R R30, SRZ ;  /* 0x00000000001e7805 */ /* 0x000fe2000001ff00 */
[----:B------:R-:W0:Y:S01]  /*52b0*/  MUFU.EX2 R42, R42 ;  /* 0x0000002a002a7308 */ /* 0x000e220000000800 */
[----:B-1----:R-:W-:Y:S01]  /*52c0*/  FADD.FTZ R0, R38, R9 ;  /* 0x0000000926007221 */ /* 0x002fe20000010000 */
[----:B------:R-:W-:-:S06]  /*52d0*/  CS2R R28, SRZ ;  /* 0x00000000001c7805 */ /* 0x000fcc000001ff00 */
[----:B------:R-:W1:Y:S01]  /*52e0*/  MUFU.EX2 R78, R78 ;  /* 0x0000004e004e7308 */ /* 0x000e620000000800 */
[C---:B--2---:R-:W-:Y:S01]  /*52f0*/  FADD.FTZ R9, R35.reuse, R0 ;  /* 0x0000000023097221 */ /* 0x044fe20000010000 */
[----:B------:R-:W-:Y:S02]  /*5300*/  F2FP.BF16.F32.PACK_AB R202, R35, R38 ;  /* 0x0000002623ca723e */ /* 0x000fe400000010ff */
[----:B------:R-:W-:-:S04]  /*5310*/  CS2R R34, SRZ ;  /* 0x0000000000227805 */ /* 0x000fc8000001ff00 */
[----:B------:R2:W3:Y:S01]  /*5320*/  MUFU.EX2 R23, R44 ;  /* 0x0000002c00177308 */ /* 0x0004e20000000800 */
[----:B0-----:R-:W-:-:S07]  /*5330*/  FADD.FTZ R0, R42, R9 ;  /* 0x000000092a007221 */ /* 0x001fce0000010000 */
[----:B------:R0:W4:Y:S01]  /*5340*/  MUFU.EX2 R193, R80 ;  /* 0x0000005000c17308 */ /* 0x0001220000000800 */
[----:B-1----:R-:W-:Y:S01]  /*5350*/  FADD.FTZ R8, R78, R39 ;  /* 0x000000274e087221 */ /* 0x002fe20000010000 */
[----:B--2---:R-:W-:-:S06]  /*5360*/  CS2R R44, SRZ ;  /* 0x00000000002c7805 */ /* 0x004fcc000001ff00 */
[----:B------:R-:W1:Y:S01]  /*5370*/  MUFU.EX2 R46, R46 ;  /* 0x0000002e002e7308 */ /* 0x000e620000000800 */
[C---:B---3--:R-:W-:Y:S01]  /*5380*/  FADD.FTZ R9, R23.reuse, R0 ;  /* 0x0000000017097221 */ /* 0x048fe20000010000 */
[----:B------:R-:W-:Y:S01]  /*5390*/  F2FP.BF16.F32.PACK_AB R196, R23, R42 ;  /* 0x0000002a17c4723e */ /* 0x000fe200000010ff */
[----:B------:R-:W-:Y:S01]  /*53a0*/  VIADD R23, R153, 0xfffffffe ;  /* 0xfffffffe99177836 */ /* 0x000fe20000000000 */
[----:B0-----:R-:W-:Y:S02]  /*53b0*/  CS2R R80, SRZ ;  /* 0x0000000000507805 */ /* 0x001fe4000001ff00 */
[----:B------:R-:W-:Y:S02]  /*53c0*/  CS2R R42, SRZ ;  /* 0x00000000002a7805 */ /* 0x000fe4000001ff00 */
[----:B------:R-:W0:Y:S01]  /*53d0*/  MUFU.EX2 R82, R82 ;  /* 0x0000005200527308 */ /* 0x000e220000000800 */
[----:B----4-:R-:W-:Y:S01]  /*53e0*/  FADD.FTZ R39, R193, R8 ;  /* 0x00000008c1277221 */ /* 0x010fe20000010000 */
[----:B------:R-:W-:-:S02]  /*53f0*/  ISETP.GE.AND P3, PT, R23, R214, PT ;  /* 0x000000d61700720c */ /* 0x000fc40003f66270 */
[----:B------:R-:W-:Y:S02]  /*5400*/  F2FP.BF16.F32.PACK_AB R193, R193, R78 ;  /* 0x0000004ec1c1723e */ /* 0x000fe400000010ff */
[----:B------:R-:W-:Y:S02]  /*5410*/  CS2R R78, SRZ ;  /* 0x00000000004e7805 */ /* 0x000fe4000001ff00 */
[----:B------:R2:W3:Y:S01]  /*5420*/  MUFU.EX2 R37, R48 ;  /* 0x0000003000257308 */ /* 0x0004e20000000800 */
[----:B-1----:R-:W-:-:S07]  /*5430*/  FADD.FTZ R0, R46, R9 ;  /* 0x000000092e007221 */ /* 0x002fce0000010000 */
[----:B------:R-:W1:Y:S01]  /*5440*/  MUFU.EX2 R50, R50 ;  /* 0x0000003200327308 */ /* 0x000e620000000800 */
[----:B0-----:R-:W-:Y:S01]  /*5450*/  FADD.FTZ R8, R82, R39 ;  /* 0x0000002752087221 */ /* 0x001fe20000010000 */
[----:B--2---:R-:W-:-:S06]  /*5460*/  CS2R R48, SRZ ;  /* 0x0000000000307805 */ /* 0x004fcc000001ff00 */
[----:B------:R0:W2:Y:S01]  /*5470*/  MUFU.EX2 R21, R52 ;  /* 0x0000003400157308 */ /* 0x0000a20000000800 */
[C---:B---3--:R-:W-:Y:S01]  /*5480*/  FADD.FTZ R41, R37.reuse, R0 ;  /* 0x0000000025297221 */ /* 0x048fe20000010000 */
[----:B------:R-:W-:Y:S02]  /*5490*/  F2FP.BF16.F32.PACK_AB R198, R37, R46 ;  /* 0x0000002e25c6723e */ /* 0x000fe400000010ff */
[----:B------:R-:W-:Y:S02]  /*54a0*/  CS2R R46, SRZ ;  /* 0x00000000002e7805 */ /* 0x000fe4000001ff00 */
[----:B------:R-:W-:Y:S02]  /*54b0*/  CS2R R36, SRZ ;  /* 0x0000000000247805 */ /* 0x000fe4000001ff00 */
[----:B------:R-:W3:Y:S01]  /*54c0*/  MUFU.EX2 R2, R2 ;  /* 0x0000000200027308 */ /* 0x000ee20000000800 */
[----:B-1----:R-:W-:Y:S01]  /*54d0*/  FADD.FTZ R0, R50, R41 ;  /* 0x0000002932007221 */ /* 0x002fe20000010000 */
[----:B0-----:R-:W-:-:S02]  /*54e0*/  CS2R R52, SRZ ;  /* 0x0000000000347805 */ /* 0x001fc4000001ff00 */
[----:B------:R-:W-:-:S04]  /*54f0*/  CS2R R40, SRZ ;  /* 0x0000000000287805 */ /* 0x000fc8000001ff00 */
[----:B------:R0:W1:Y:S01]  /*5500*/  MUFU.EX2 R195, R84 ;  /* 0x0000005400c37308 */ /* 0x0000620000000800 */
[C---:B--2---:R-:W-:Y:S01]  /*5510*/  FADD.FTZ R25, R21.reuse, R0 ;  /* 0x0000000015197221 */ /* 0x044fe20000010000 */
[----:B------:R-:W-:Y:S02]  /*5520*/  F2FP.BF16.F32.PACK_AB R192, R21, R50 ;  /* 0x0000003215c0723e */ /* 0x000fe400000010ff */
[----:B------:R-:W-:Y:S02]  /*5530*/  CS2R R50, SRZ ;  /* 0x0000000000327805 */ /* 0x000fe4000001ff00 */
[----:B------:R-:W-:Y:S02]  /*5540*/  MOV R0, 0x3f800000 ;  /* 0x3f80000000007802 */ /* 0x000fe40000000f00 */
[----:B------:R2:W4:Y:S01]  /*5550*/  MUFU.EX2 R39, R54 ;  /* 0x0000003600277308 */ /* 0x0005220000000800 */
[----:B---3--:R-:W-:Y:S01]  /*5560*/  FADD.FTZ R14, R2, R25 ;  /* 0x00000019020e7221 */ /* 0x008fe20000010000 */
[----:B0-----:R-:W-:-:S02]  /*5570*/  CS2R R84, SRZ ;  /* 0x0000000000547805 */ /* 0x001fc4000001ff00 */
[----:B------:R-:W-:Y:S01]  /*5580*/  CS2R R24, SRZ ;  /* 0x0000000000187805 */ /* 0x000fe2000001ff00 */
[C---:B-1----:R-:W-:Y:S01]  /*5590*/  FADD.FTZ R9, R195.reuse, R8 ;  /* 0x00000008c3097221 */ /* 0x042fe20000010000 */
[----:B------:R-:W-:Y:S01]  /*55a0*/  F2FP.BF16.F32.PACK_AB R195, R195, R82 ;  /* 0x00000052c3c3723e */ /* 0x000fe200000010ff */
[----:B------:R-:W-:Y:S01]  /*55b0*/  IMAD.MOV.U32 R8, RZ, RZ, RZ ;  /* 0x000000ffff087224 */ /* 0x000fe200078e00ff */
[----:B------:R-:W-:Y:S02]  /*55c0*/  CS2R R82, SRZ ;  /* 0x0000000000527805 */ /* 0x000fe4000001ff00 */
[----:B--2---:R-:W-:Y:S01]  /*55d0*/  CS2R R54, SRZ ;  /* 0x0000000000367805 */ /* 0x004fe2000001ff00 */
[C---:B----4-:R-:W-:Y:S01]  /*55e0*/  FADD.FTZ R14, R39.reuse, R14 ;  /* 0x0000000e270e7221 */ /* 0x050fe20000010000 */
[----:B------:R-:W-:Y:S01]  /*55f0*/  F2FP.BF16.F32.PACK_AB R194, R39, R2 ;  /* 0x0000000227c2723e */ /* 0x000fe200000010ff */
[----:B------:R-:W-:Y:S01]  /*5600*/  IMAD.MOV.U32 R2, RZ, RZ, 0x3f800000 ;  /* 0x3f800000ff027424 */ /* 0x000fe200078e00ff */
[----:B------:R-:W-:Y:S01]  /*5610*/  CS2R R38, SRZ ;  /* 0x0000000000267805 */ /* 0x000fe2000001ff00 */
[----:B------:R-:W-:Y:S06]  /*5620*/  @!P3 BRA `(.L_x_2172) ;  /* 0x00000044006cb947 */ /* 0x000fec0003800000 */
[----:B------:R-:W-:Y:S01]  /*5630*/  UMOV UR6, URZ ;  /* 0x0000003f00067c82 */ /* 0x000fe20008000000 */
[----:B------:R-:W-:Y:S01]  /*5640*/  IMAD.MOV.U32 R21, RZ, RZ, R6 ;  /* 0x000000ffff157224 */ /* 0x000fe200078e0006 */
[----:B------:R-:W-:Y:S01]  /*5650*/  MOV R215, RZ ;  /* 0x000000ff00d77202 */ /* 0x000fe20000000f00 */
[----:B------:R-:W-:Y:S02]  /*5660*/  IMAD.MOV.U32 R212, RZ, RZ, R7 ;  /* 0x000000ffffd47224 */ /* 0x000fe400078e0007 */
[----:B------:R-:W-:Y:S02]  /*5670*/  IMAD.MOV.U32 R2, RZ, RZ, 0x3f800000 ;  /* 0x3f800000ff027424 */ /* 0x000fe400078e00ff */
[----:B------:R-:W-:Y:S02]  /*5680*/  IMAD.U32 R218, RZ, RZ, UR6 ;  /* 0x00000006ffda7e24 */ /* 0x000fe4000f8e00ff */
[----:B------:R-:W-:Y:S02]  /*5690*/  IMAD.MOV.U32 R0, RZ, RZ, 0x3f800000 ;  /* 0x3f800000ff007424 */ /* 0x000fe400078e00ff */
[----:B------:R-:W-:-:S07]  /*56a0*/  IMAD.MOV.U32 R151, RZ, RZ, RZ ;  /* 0x000000ffff977224 */ /* 0x000fce00078e00ff */
.L_x_2181:
[----:B------:R-:W-:-:S13]  /*56b0*/  R2UR UR6, R218 ;  /* 0x00000000da0672ca */ /* 0x000fda00000e0000 */
[----:B------:R-:W-:-:S04]  /*56c0*/  UIADD3 UR6, UR6, 0x1, URZ ;  /* 0x0000000106067890 */ /* 0x000fc8000fffe03f */
[----:B------:R-:W-:-:S04]  /*56d0*/  UISETP.NE.AND UP0, UPT, UR6, 0x2, UPT ;  /* 0x000000020600788c */ /* 0x000fc8000bf05270 */
[----:B------:R-:W-:Y:S02]  /*56e0*/  USEL UR7, URZ, 0x1, UP0 ;  /* 0x000000013f077887 */ /* 0x000fe40008000000 */
[----:B------:R-:W-:-:S04]  /*56f0*/  USEL UR61, UR6, URZ, UP0 ;  /* 0x0000003f063d7287 */ /* 0x000fc80008000000 */
[----:B------:R-:W-:Y:S01]  /*5700*/  LOP3.LUT R8, R215, UR7, RZ, 0x3c, !PT ;  /* 0x00000007d7087c12 */ /* 0x000fe2000f8e3cff */
[----:B------:R-:W-:Y:S07]  /*5710*/  @!P0 BRA `(.L_x_2173) ;  /* 0x0000000000048947 */ /* 0x000fee0003800000 */
[----:B------:R-:W-:Y:S01]  /*5720*/  BPT.TRAP 0x1 ;  /* 0x000000040000795c */ /* 0x000fe20000300000 */
.L_x_2173:
[----:B------:R-:W-:Y:S02]  /*5730*/  R2UR UR6, R16 ;  /* 0x00000000100672ca */ /* 0x000fe400000e0000 */
[----:B------:R-:W-:-:S11]  /*5740*/  SHF.L.U32 R3, R8, 0x1f, RZ ;  /* 0x0000001f08037819 */ /* 0x000fd600000006ff */
[----:B------:R-:W-:-:S06]  /*5750*/  ULEA UR6, UR61, UR6, 0x3 ;  /* 0x000000063d067291 */ /* 0x000fcc000f8e183f */
[----:B------:R-:W-:-:S03]  /*5760*/  MOV R213, UR6 ;  /* 0x0000000600d57c02 */ /* 0x000fc60008000f00 */
[----:B------:R0:W1:Y:S01]  /*5770*/  SYNCS.PHASECHK.TRANS64.TRYWAIT P3, [UR6+0x38830], R3 ;  /* 0x03883003ff0075a7 */ /* 0x0000620008060146 */
[----:B------:R-:W-:Y:S05]  /*5780*/  @!P0 BRA `(.L_x_2174) ;  /* 0x0000000000048947 */ /* 0x000fea0003800000 */
[----:B------:R-:W-:Y:S01]  /*5790*/  BPT.TRAP 0x1 ;  /* 0x000000040000795c */ /* 0x000fe20000300000 */
.L_x_2174:
[----:B-1----:R-:W-:Y:S05]  /*57a0*/  @P3 BRA `(.L_x_2175) ;  /* 0x00000000000c3947 */ /* 0x002fea0003800000 */
[----:B------:R-:W-:-:S13]  /*57b0*/  R2UR UR6, R213 ;  /* 0x00000000d50672ca */ /* 0x000fda00000e0000 */
[----:B------:R-:W1:Y:S02]  /*57c0*/  SYNCS.PHASECHK.TRANS64.TRYWAIT P3, [UR6+0x38830], R3 ;  /* 0x03883003ff0075a7 */ /* 0x000e640008060146 */
[----:B-1----:R-:W-:Y:S05]  /*57d0*/  @!P3 BRA `(.L_x_2176) ;  /* 0x0000010400a8b947 */ /* 0x002fea0003800000 */
.L_x_2175:
[----:B------:R-:W-:Y:S01]  /*57e0*/  R2UR UR6, R15 ;  /* 0x000000000f0672ca */ /* 0x000fe200000e0000 */
[----:B------:R-:W-:Y:S01]  /*57f0*/  WARPGROUP.ARRIVE ;  /* 0x00000000000079c5 */ /* 0x000fe20000000000 */
        /* <DEDUP_REMOVED lines=42> */
[----:B------:R-:W-:Y:S01]  /*5aa0*/  UMOV UR19, 0x40000040 ;  /* 0x4000004000137882 */ /* 0x000fe20000000000 */
        /* <DEDUP_REMOVED lines=8> */
[----:B------:R-:W-:Y:S01]  /*5b30*/  UMOV UR10, UR52 ;  /* 0x00000034000a7c82 */ /* 0x000fe20008000000 */
[----:B------:R-:W-:Y:S01]  /*5b40*/  UMOV UR11, UR53 ;  /* 0x00000035000b7c82 */ /* 0x000fe20008000000 */
        /* <DEDUP_REMOVED lines=594> */
.L_x_2177:
[----:B------:R-:W-:Y:S02]  /*8070*/  R2UR UR7, R16 ;  /* 0x00000000100772ca */ /* 0x000fe400000e0000 */
[----:B------:R-:W-:Y:S02]  /*8080*/  R2UR UR6, R218 ;  /* 0x00000000da0672ca */ /* 0x000fe400000e0000 */
[----:B------:R-:W-:-:S11]  /*8090*/  SHF.L.U32 R0, R215, 0x1f, RZ ;  /* 0x0000001fd7007819 */ /* 0x000fd600000006ff */
[----:B------:R-:W-:-:S09]  /*80a0*/  ULEA UR7, UR6, UR7, 0x3 ;  /* 0x0000000706077291 */ /* 0x000fd2000f8e183f */
[----:B------:R0:W1:Y:S01]  /*80b0*/  SYNCS.PHASECHK.TRANS64.TRYWAIT P3, [UR7+0x38850], R0 ;  /* 0x03885000ff0075a7 */ /* 0x0000620008060147 */
[----:B------:R-:W-:Y:S05]  /*80c0*/  @!P0 BRA `(.L_x_2178) ;  /* 0x0000000000048947 */ /* 0x000fea0003800000 */
[----:B------:R-:W-:Y:S01]  /*80d0*/  BPT.TRAP 0x1 ;  /* 0x000000040000795c */ /* 0x000fe20000300000 */
.L_x_2178:
[----:B-1----:R-:W-:Y:S05]  /*80e0*/  @P3 BRA `(.L_x_2179) ;  /* 0x0000000000083947 */ /* 0x002fea0003800000 */
[----:B------:R-:W1:Y:S02]  /*80f0*/  SYNCS.PHASECHK.TRANS64.TRYWAIT P3, [UR7+0x38850], R0 ;  /* 0x03885000ff0075a7 */ /* 0x000e640008060147 */
[----:B-1----:R-:W-:Y:S05]  /*8100*/  @!P3 BRA `(.L_x_2180) ;  /* 0x000000dc0078b947 */ /* 0x002fea0003800000 */
.L_x_2179:
[----:B------:R-:W-:Y:S01]  /*8110*/  R2UR UR6, R16 ;  /* 0x00000000100672ca */ /* 0x000fe200000e0000 */
[----:B------:R-:W-:Y:S01]  /*8120*/  WARPGROUP.ARRIVE ;  /* 0x00000000000079c5 */ /* 0x000fe20000000000 */
[----:B------:R-:W-:Y:S01]  /*8130*/  R2UR UR10, R218 ;  /* 0x00000000da0a72ca */ /* 0x000fe200000e0000 */
[----:B------:R-:W-:Y:S01]  /*8140*/  UMOV UR11, 0x40000040 ;  /* 0x40000040000b7882 */ /* 0x000fe20000000000 */
[----:B------:R-:W-:Y:S01]  /*8150*/  ULDC UR14, c[0x0][0x9d8] ;  /* 0x00027600000e7ab9 */ /* 0x000fe20000000800 */
[----:B-1----:R-:W-:Y:S02]  /*8160*/  IMAD.MOV.U32 R3, RZ, RZ, R19 ;  /* 0x000000ffff037224 */ /* 0x002fe400078e0013 */
[----:B------:R-:W-:Y:S01]  /*8170*/  FMUL.FTZ R182, R182, UR14 ;  /* 0x0000000eb6b67c20 */ /* 0x000fe20008410000 */
[----:B------:R-:W-:Y:S01]  /*8180*/  FMUL.FTZ R2, R185, UR14 ;  /* 0x0000000eb9027c20 */ /* 0x000fe20008410000 */
[----:B------:R-:W-:Y:S01]  /*8190*/  FMUL.FTZ R6, R188, UR14 ;  /* 0x0000000ebc067c20 */ /* 0x000fe20008410000 */
[----:B------:R-:W-:Y:S01]  /*81a0*/  FMUL.FTZ R185, R179, UR14 ;  /* 0x0000000eb3b97c20 */ /* 0x000fe20008410000 */
[----:B------:R1:W-:Y:S01]  /*81b0*/  MUFU.TANH R188, R182 ;  /* 0x000000b600bc7308 */ /* 0x0003e20000002400 */
[----:B------:R-:W-:Y:S01]  /*81c0*/  FMUL.FTZ R179, R180, UR14 ;  /* 0x0000000eb4b37c20 */ /* 0x000fe20008410000 */
[----:B------:R-:W-:Y:S01]  /*81d0*/  FMUL.FTZ R180, R183, UR14 ;  /* 0x0000000eb7b47c20 */ /* 0x000fe20008410000 */
[----:B------:R-:W-:Y:S01]  /*81e0*/  UIADD3 UR6, UR6, 0x400, URZ ;  /* 0x0000040006067890 */ /* 0x000fe2000fffe03f */
[----:B------:R-:W-:Y:S01]  /*81f0*/  FMUL.FTZ R183, R168, UR14 ;  /* 0x0000000ea8b77c20 */ /* 0x000fe20008410000 */
[----:B------:R-:W-:Y:S01]  /*8200*/  FMUL.FTZ R168, R171, UR14 ;  /* 0x0000000eaba87c20 */ /* 0x000fe20008410000 */
[----:B------:R-:W-:Y:S01]  /*8210*/  ULDC UR18, c[0x0][0x2f0] ;  /* 0x0000bc0000127ab9 */ /* 0x000fe20000000800 */
[----:B------:R-:W-:Y:S01]  /*8220*/  USHF.R.U32.HI UR6, URZ, 0x4, UR6 ;  /* 0x000000043f067899 */ /* 0x000fe20008011606 */
[----:B0-----:R-:W-:Y:S01]  /*8230*/  FMUL.FTZ R0, R184, UR14 ;  /* 0x0000000eb8007c20 */ /* 0x001fe20008410000 */
[----:B-1----:R-:W-:-:S02]  /*8240*/  IMAD.MOV.U32 R182, RZ, RZ, -0x50 ;  /* 0xffffffb0ffb67424 */ /* 0x002fc400078e00ff */
[----:B------:R-:W-:Y:S01]  /*8250*/  FMUL.FTZ R184, R191, UR14 ;  /* 0x0000000ebfb87c20 */ /* 0x000fe20008410000 */
[----:B------:R-:W-:Y:S01]  /*8260*/  ULOP3.LUT UR6, UR6, 0x3fff, URZ, 0xc0, !UPT ;  /* 0x00003fff06067892 */ /* 0x000fe2000f8ec03f */
[----:B------:R-:W-:Y:S01]  /*8270*/  FMUL.FTZ R178, R178, UR14 ;  /* 0x0000000eb2b27c20 */ /* 0x000fe20008410000 */
[----:B------:R-:W-:Y:S01]  /*8280*/  IMAD R171, R23, R182, 0x1 ;  /* 0x0000000117ab7424 */ /* 0x000fe200078e02b6 */
[----:B------:R-:W-:Y:S01]  /*8290*/  ULDC UR15, c[0x0][0x288] ;  /* 0x0000a200000f7ab9 */ /* 0x000fe20000000800 */
[----:B------:R-:W-:Y:S01]  /*82a0*/  ULOP3.LUT UR6, UR6, 0x2800000, URZ, 0xfc, !UPT ;  /* 0x0280000006067892 */ /* 0x000fe2000f8efc3f */
[----:B------:R-:W-:Y:S01]  /*82b0*/  MUFU.TANH R184, R184 ;  /* 0x000000b800b87308 */ /* 0x000fe20000002400 */
[----:B------:R-:W-:Y:S02]  /*82c0*/  IMAD R182, R20, -0x2, R171 ;  /* 0xfffffffe14b67824 */ /* 0x000fe400078e02ab */
[----:B------:R-:W-:Y:S01]  /*82d0*/  FMUL.FTZ R170, R170, UR14 ;  /* 0x0000000eaaaa7c20 */ /* 0x000fe20008410000 */
[----:B------:R-:W-:Y:S01]  /*82e0*/  UIMAD UR6, UR10, 0xa00, UR6 ;  /* 0x00000a000a0678a4 */ /* 0x000fe2000f8e0206 */
[----:B------:R-:W-:Y:S01]  /*82f0*/  FMUL.FTZ R7, R189, UR14 ;  /* 0x0000000ebd077c20 */ /* 0x000fe20008410000 */
[----:B------:R-:W-:-:S02]  /*8300*/  IMAD R171, R17, UR18, R182 ;  /* 0x0000001211ab7c24 */ /* 0x000fc4000f8e02b6 */
[----:B------:R-:W-:Y:S01]  /*8310*/  FMUL.FTZ R182, R175, UR14 ;  /* 0x0000000eafb67c20 */ /* 0x000fe20008410000 */
[----:B------:R-:W-:Y:S01]  /*8320*/  FMUL.FTZ R162, R162, UR14 ;  /* 0x0000000ea2a27c20 */ /* 0x000fe20008410000 */
[----:B------:R-:W-:Y:S01]  /*8330*/  MUFU.TANH R178, R178 ;  /* 0x000000b200b27308 */ /* 0x000fe20000002400 */
[----:B------:R-:W-:Y:S01]  /*8340*/  FMUL.FTZ R174, R174, UR14 ;  /* 0x0000000eaeae7c20 */ /* 0x000fe20008410000 */
        /* <DEDUP_REMOVED lines=19> */
[----:B------:R-:W-:-:S03]  /*8480*/  IMAD.MOV.U32 R215, RZ, RZ, R8 ;  /* 0x000000ffffd77224 */ /* 0x000fc600078e0008 */
[----:B------:R0:W-:Y:S08]  /*8490*/  MUFU.TANH R189, R170 ;  /* 0x000000aa00bd7308 */ /* 0x0001f00000002400 */
[----:B------:R-:W-:Y:S01]  /*84a0*/  MUFU.TANH R191, R162 ;  /* 0x000000a200bf7308 */ /* 0x000fe20000002400 */
[----:B0-----:R-:W-:-:S07]  /*84b0*/  FMUL.FTZ R170, R166, UR14 ;  /* 0x0000000ea6aa7c20 */ /* 0x001fce0008410000 */
        /* <DEDUP_REMOVED lines=20> */
[----:B------:R-:W-:Y:S02]  /*8600*/  FMUL.FTZ R208, R186, UR14 ;  /* 0x0000000ebad07c20 */ /* 0x000fe40008410000 */
[----:B------:R-:W0:Y:S03]  /*8610*/  @P2 LDC R186, c[0x0][0x44c] ;  /* 0x00011300ffba2b82 */ /* 0x000e260000000800 */
[----:B------:R-:W-:Y:S01]  /*8620*/  HGMMA.64x256x16.F32.BF16 R24, R204, gdesc[UR8].tnspB, R24, gsb0 ;  /* 0x43e00008cc187df0 */ /* 0x000fe20008001818 */
[----:B------:R-:W-:Y:S01]  /*8630*/  UIADD3 UR10, UR6, 0x100, URZ ;  /* 0x00000100060a7890 */ /* 0x000fe2000fffe03f */
[----:B------:R-:W1:Y:S01]  /*8640*/  MUFU.TANH R208, R208 ;  /* 0x000000d000d07308 */ /* 0x000e620000002400 */
[----:B------:R-:W-:Y:S01]  /*8650*/  UMOV UR11, 0x40000040 ;  /* 0x40000040000b7882 */ /* 0x000fe20000000000 */
[----:B0-----:R-:W-:Y:S01]  /*8660*/  @P2 IMAD.HI.U32 R186, R19, R186, RZ ;  /* 0x000000ba13ba2227 */ /* 0x001fe200078e00ff */
[----:B------:R-:W-:-:S02]  /*8670*/  WARPGROUP.DEPBAR.LE gsb0, 0x0 ;  /* 0x00008000000079c5 */ /* 0x000fc40000010000 */
[----:B------:R-:W-:Y:S01]  /*8680*/  WARPGROUP.ARRIVE ;  /* 0x00000000000079c5 */ /* 0x000fe20000000000 */
[----:B------:R-:W-:Y:S01]  /*8690*/  FMUL.FTZ R206, R187, UR14 ;  /* 0x0000000ebbce7c20 */ /* 0x000fe20008410000 */
[----:B------:R-:W-:Y:S01]  /*86a0*/  FMUL.FTZ R204, R190, UR14 ;  /* 0x0000000ebecc7c20 */ /* 0x000fe20008410000 */
[----:B------:R-:W0:Y:S01]  /*86b0*/  @P2 LDC R187, c[0x0][0x450] ;  /* 0x00011400ffbb2b82 */ /* 0x000e220000000800 */
[----:B------:R-:W-:-:S15]  /*86c0*/  MUFU.TANH R190, R168 ;  /* 0x000000a800be7308 */ /* 0x000fde0000002400 */
[----:B------:R-:W-:-:S02]  /*86d0*/  NOP ;  /* 0x0000000000007918 */ /* 0x000fc40000000000 */
[----:B------:R-:W-:Y:S01]  /*86e0*/  HGMMA.64x256x16.F32.BF16 R24, R200, gdesc[UR8].tnspB, R24, gsb0 ;  /* 0x43e00008c8187df0 */ /* 0x000fe20008001818 */
[----:B------:R-:W-:Y:S01]  /*86f0*/  UIADD3 UR10, UR6, 0x180, URZ ;  /* 0x00000180060a7890 */ /* 0x000fe2000fffe03f */
[----:B------:R-:W-:Y:S01]  /*8700*/  UMOV UR11, 0x40000040 ;  /* 0x40000040000b7882 */ /* 0x000fe20000000000 */
[----:B------:R-:W-:Y:S01]  /*8710*/  UIADD3 UR6, UR6, 0x200, URZ ;  /* 0x0000020006067890 */ /* 0x000fe2000fffe03f */
[----:B------:R-:W2:Y:S08]  /*8720*/  MUFU.TANH R206, R206 ;  /* 0x000000ce00ce7308 */ /* 0x000eb00000002400 */
[----:B------:R-:W3:Y:S01]  /*8730*/  MUFU.TANH R204, R204 ;  /* 0x000000cc00cc7308 */ /* 0x000ee20000002400 */
[----:B0-----:R-:W-:-:S05]  /*8740*/  @P2 SHF.R.U32.HI R3, RZ, R187, R186 ;  /* 0x000000bbff032219 */ /* 0x001fca00000116ba */
[----:B------:R-:W0:Y:S04]  /*8750*/  SHFL.IDX PT, R186, R3, 0x1, 0x1c1f ;  /* 0x003c1f0003ba7f89 */ /* 0x000e2800000e0000 */
[----:B------:R4:W5:Y:S02]  /*8760*/  SHFL.IDX PT, R210, R3, RZ, 0x1c1f ;  /* 0x001c1fff03d27589 */ /* 0x00096400000e0000 */
[----:B----4-:R-:W4:Y:S01]  /*8770*/  LDC R3, c[0x0][0x988] ;  /* 0x00026200ff037b82 */ /* 0x010f220000000800 */
[----:B0-----:R-:W-:-:S04]  /*8780*/  IADD3 R175, R186, -UR15, R171 ;  /* 0x8000000fbaaf7c10 */ /* 0x001fc8000fffe0ab */
[C---:B------:R-:W-:Y:S02]  /*8790*/  ISETP.GT.AND P3, PT, R175.reuse, RZ, PT ;  /* 0x000000ffaf00720c */ /* 0x040fe40003f64270 */
[C---:B------:R-:W-:Y:S02]  /*87a0*/  ISETP.GT.AND P4, PT, R175.reuse, 0x1, PT ;  /* 0x00000001af00780c */ /* 0x040fe40003f84270 */
[----:B-1----:R-:W-:Y:S02]  /*87b0*/  FSEL R208, R208, -INF , P3 ;  /* 0xff800000d0d07808 */ /* 0x002fe40001800000 */
[----:B------:R-:W-:Y:S02]  /*87c0*/  ISETP.GT.AND P3, PT, R175, 0x8, PT ;  /* 0x00000008af00780c */ /* 0x000fe40003f64270 */
[----:B--2---:R-:W-:Y:S02]  /*87d0*/  FSEL R206, R206, -INF , P4 ;  /* 0xff800000cece7808 */ /* 0x004fe40002000000 */
[----:B------:R-:W-:-:S02]  /*87e0*/  FMNMX.FTZ R187, R208, R21, !PT ;  /* 0x00000015d0bb7209 */ /* 0x000fc40007810000 */
[C---:B------:R-:W-:Y:S02]  /*87f0*/  ISETP.GT.AND P4, PT, R175.reuse, 0x9, PT ;  /* 0x00000009af00780c */ /* 0x040fe40003f84270 */
[----:B---3--:R-:W-:Y:S02]  /*8800*/  FSEL R204, R204, -INF , P3 ;  /* 0xff800000cccc7808 */ /* 0x008fe40001800000 */
[----:B------:R-:W-:Y:S02]  /*8810*/  FMNMX.FTZ R187, R206, R187, !PT ;  /* 0x000000bbcebb7209 */ /* 0x000fe40007810000 */
[----:B------:R-:W-:Y:S02]  /*8820*/  ISETP.GT.AND P3, PT, R175, 0x10, PT ;  /* 0x00000010af00780c */ /* 0x000fe40003f64270 */
[----:B------:R-:W-:Y:S02]  /*8830*/  FMNMX.FTZ R187, R204, R187, !PT ;  /* 0x000000bbccbb7209 */ /* 0x000fe40007810000 */
[----:B------:R-:W-:-:S02]  /*8840*/  FSEL R166, R178, -INF , P3 ;  /* 0xff800000b2a67808 */ /* 0x000fc40001800000 */
[C---:B------:R-:W-:Y:S02]  /*8850*/  ISETP.GT.AND P3, PT, R175.reuse, 0x18, PT ;  /* 0x00000018af00780c */ /* 0x040fe40003f64270 */
[----:B-----5:R-:W-:Y:S02]  /*8860*/  IADD3 R171, R210, -UR15, R171 ;  /* 0x8000000fd2ab7c10 */ /* 0x020fe4000fffe0ab */
[----:B------:R-:W-:Y:S02]  /*8870*/  FSEL R186, R188, -INF , P3 ;  /* 0xff800000bcba7808 */ /* 0x000fe40001800000 */
[----:B------:R-:W-:Y:S01]  /*8880*/  ISETP.GT.AND P3, PT, R175, 0x20, PT ;  /* 0x00000020af00780c */ /* 0x000fe20003f64270 */
[----:B------:R0:W-:Y:S01]  /*8890*/  MUFU.TANH R188, R155 ;  /* 0x0000009b00bc7308 */ /* 0x0001e20000002400 */
[C---:B------:R-:W-:Y:S02]  /*88a0*/  ISETP.GT.AND P5, PT, R171.reuse, 0x20, PT ;  /* 0x00000020ab00780c */ /* 0x040fe40003fa4270 */
[----:B------:R-:W-:-:S02]  /*88b0*/  ISETP.GT.AND P6, PT, R171, 0x21, PT ;  /* 0x00000021ab00780c */ /* 0x000fc40003fc4270 */
[----:B------:R-:W-:Y:S02]  /*88c0*/  FSEL R210, R183, -INF , P5 ;  /* 0xff800000b7d27808 */ /* 0x000fe40002800000 */
[----:B------:R-:W-:Y:S01]  /*88d0*/  ISETP.GT.AND P5, PT, R171, 0x29, PT ;  /* 0x00000029ab00780c */ /* 0x000fe20003fa4270 */
[----:B0-----:R-:W-:Y:S01]  /*88e0*/  FMUL.FTZ R155, R169, UR14 ;  /* 0x0000000ea99b7c20 */ /* 0x001fe20008410000 */
[----:B------:R-:W-:-:S05]  /*88f0*/  FMUL.FTZ R169, R164, UR14 ;  /* 0x0000000ea4a97c20 */ /* 0x000fca0008410000 */
[----:B------:R-:W0:Y:S08]  /*8900*/  MUFU.TANH R155, R155 ;  /* 0x0000009b009b7308 */ /* 0x000e300000002400 */
[----:B------:R-:W-:Y:S01]  /*8910*/  MUFU.TANH R169, R169 ;  /* 0x000000a900a97308 */ /* 0x000fe20000002400 */
[----:B0-----:R-:W-:Y:S01]  /*8920*/  FSEL R218, R155, -INF , P6 ;  /* 0xff8000009bda7808 */ /* 0x001fe20003000000 */
[----:B------:R-:W-:-:S02]  /*8930*/  WARPGROUP.DEPBAR.LE gsb0, 0x0 ;  /* 0x00008000000079c5 */ /* 0x000fc40000010000 */
[----:B------:R-:W-:Y:S01]  /*8940*/  WARPGROUP.ARRIVE ;  /* 0x00000000000079c5 */ /* 0x000fe20000000000 */
[----:B------:R-:W-:-:S03]  /*8950*/  FSEL R202, R184, -INF , P4 ;  /* 0xff800000b8ca7808 */ /* 0x000fc60002000000 */
[----:B------:R0:W1:Y:S01]  /*8960*/  MUFU.TANH R200, R163 ;  /* 0x000000a300c87308 */ /* 0x0000620000002400 */
[----:B------:R-:W-:Y:S02]  /*8970*/  ISETP.GT.AND P4, PT, R175, 0x11, PT ;  /* 0x00000011af00780c */ /* 0x000fe40003f84270 */
[----:B------:R-:W-:Y:S01]  /*8980*/  FMNMX.FTZ R187, R202, R187, !PT ;  /* 0x000000bbcabb7209 */ /* 0x000fe20007810000 */
[----:B------:R-:W-:Y:S01]  /*8990*/  HGMMA.64x256x16.F32.BF16 R24, R196, gdesc[UR8].tnspB, R24, gsb0 ;  /* 0x43e00008c4187df0 */ /* 0x000fe20008001818 */
[----:B------:R-:W-:Y:S01]  /*89a0*/  FSEL R162, R185, -INF , P4 ;  /* 0xff800000b9a27808 */ /* 0x000fe20002000000 */
[----:B------:R-:W-:Y:S01]  /*89b0*/  UMOV UR10, UR6 ;  /* 0x00000006000a7c82 */ /* 0x000fe20008000000 */
[----:B------:R-:W-:Y:S01]  /*89c0*/  FMNMX.FTZ R187, R166, R187, !PT ;  /* 0x000000bba6bb7209 */ /* 0x000fe20007810000 */
[----:B------:R-:W2:Y:S01]  /*89d0*/  MUFU.TANH R184, R170 ;  /* 0x000000aa00b87308 */ /* 0x000ea20000002400 */
[----:B------:R-:W-:Y:S01]  /*89e0*/  ISETP.GT.AND P4, PT, R175, 0x19, PT ;  /* 0x00000019af00780c */ /* 0x000fe20003f84270 */
[----:B0-----:R-:W-:Y:S01]  /*89f0*/  FMUL.FTZ R163, R154, UR14 ;  /* 0x0000000e9aa37c20 */ /* 0x001fe20008410000 */
[----:B------:R-:W-:Y:S01]  /*8a00*/  FMNMX.FTZ R187, R162, R187, !PT ;  /* 0x000000bba2bb7209 */ /* 0x000fe20007810000 */
[----:B------:R-:W-:Y:S01]  /*8a10*/  UMOV UR11, 0x40000040 ;  /* 0x40000040000b7882 */ /* 0x000fe20000000000 */
[----:B------:R-:W-:-:S02]  /*8a20*/  FSEL R168, R180, -INF , P4 ;  /* 0xff800000b4a87808 */ /* 0x000fc40002000000 */
[----:B------:R-:W-:Y:S01]  /*8a30*/  FMNMX.FTZ R187, R186, R187, !PT ;  /* 0x000000bbbabb7209 */ /* 0x000fe20007810000 */
[----:B------:R0:W3:Y:S01]  /*8a40*/  MUFU.TANH R185, R163 ;  /* 0x000000a300b97308 */ /* 0x0000e20000002400 */
[----:B------:R-:W-:Y:S02]  /*8a50*/  ISETP.GT.AND P4, PT, R175, 0x21, PT ;  /* 0x00000021af00780c */ /* 0x000fe40003f84270 */
[----:B------:R-:W-:Y:S02]  /*8a60*/  FSEL R180, R189, -INF , P3 ;  /* 0xff800000bdb47808 */ /* 0x000fe40001800000 */
[----:B------:R-:W-:Y:S02]  /*8a70*/  FMNMX.FTZ R187, R168, R187, !PT ;  /* 0x000000bba8bb7209 */ /* 0x000fe40007810000 */
[----:B------:R-:W-:Y:S01]  /*8a80*/  ISETP.GT.AND P3, PT, R175, 0x28, PT ;  /* 0x00000028af00780c */ /* 0x000fe20003f64270 */
[----:B------:R5:W-:Y:S01]  /*8a90*/  MUFU.TANH R189, R159 ;  /* 0x0000009f00bd7308 */ /* 0x000be20000002400 */
[----:B------:R-:W-:Y:S01]  /*8aa0*/  FSEL R154, R190, -INF , P4 ;  /* 0xff800000be9a7808 */ /* 0x000fe20002000000 */
[----:B0-----:R-:W-:Y:S01]  /*8ab0*/  FMUL.FTZ R163, R158, UR14 ;  /* 0x0000000e9ea37c20 */ /* 0x001fe20008410000 */
[----:B------:R-:W-:-:S02]  /*8ac0*/  FMNMX.FTZ R187, R180, R187, !PT ;  /* 0x000000bbb4bb7209 */ /* 0x000fc40007810000 */
[C---:B------:R-:W-:Y:S02]  /*8ad0*/  ISETP.GT.AND P4, PT, R175.reuse, 0x29, PT ;  /* 0x00000029af00780c */ /* 0x040fe40003f84270 */
[----:B------:R-:W-:Y:S01]  /*8ae0*/  FSEL R174, R174, -INF , P3 ;  /* 0xff800000aeae7808 */ /* 0x000fe20001800000 */
[----:B------:R-:W0:Y:S01]  /*8af0*/  MUFU.TANH R163, R163 ;  /* 0x000000a300a37308 */ /* 0x000e220000002400 */
[----:B------:R-:W-:Y:S01]  /*8b00*/  FMNMX.FTZ R187, R154, R187, !PT ;  /* 0x000000bb9abb7209 */ /* 0x000fe20007810000 */
[----:B-----5:R-:W-:Y:S01]  /*8b10*/  FMUL.FTZ R159, R172, UR14 ;  /* 0x0000000eac9f7c20 */ /* 0x020fe20008410000 */
[C---:B------:R-:W-:Y:S02]  /*8b20*/  ISETP.GT.AND P3, PT, R175.reuse, 0x30, PT ;  /* 0x00000030af00780c */ /* 0x040fe40003f64270 */
[----:B------:R-:W-:Y:S02]  /*8b30*/  FSEL R170, R182, -INF , P4 ;  /* 0xff800000b6aa7808 */ /* 0x000fe40002000000 */
[----:B------:R-:W-:Y:S01]  /*8b40*/  FMNMX.FTZ R187, R174, R187, !PT ;  /* 0x000000bbaebb7209 */ /* 0x000fe20007810000 */
[----:B------:R-:W-:Y:S01]  /*8b50*/  MUFU.TANH R159, R159 ;  /* 0x0000009f009f7308 */ /* 0x000fe20000002400 */
[----:B------:R-:W-:-:S02]  /*8b60*/  ISETP.GT.AND P4, PT, R175, 0x31, PT ;  /* 0x00000031af00780c */ /* 0x000fc40003f84270 */
[----:B------:R-:W-:Y:S02]  /*8b70*/  FSEL R158, R191, -INF , P3 ;  /* 0xff800000bf9e7808 */ /* 0x000fe40001800000 */
[----:B------:R-:W-:Y:S02]  /*8b80*/  FMNMX.FTZ R187, R170, R187, !PT ;  /* 0x000000bbaabb7209 */ /* 0x000fe40007810000 */
[C---:B------:R-:W-:Y:S02]  /*8b90*/  ISETP.GT.AND P3, PT, R175.reuse, 0x38, PT ;  /* 0x00000038af00780c */ /* 0x040fe40003f64270 */
[----:B-1----:R-:W-:Y:S02]  /*8ba0*/  FSEL R178, R200, -INF , P4 ;  /* 0xff800000c8b27808 */ /* 0x002fe40002000000 */
[----:B------:R-:W-:Y:S02]  /*8bb0*/  FMNMX.FTZ R187, R158, R187, !PT ;  /* 0x000000bb9ebb7209 */ /* 0x000fe40007810000 */
[----:B------:R-:W-:-:S02]  /*8bc0*/  ISETP.GT.AND P4, PT, R175, 0x39, PT ;  /* 0x00000039af00780c */ /* 0x000fc40003f84270 */
[----:B--2---:R-:W-:Y:S02]  /*8bd0*/  FSEL R184, R184, -INF , P3 ;  /* 0xff800000b8b87808 */ /* 0x004fe40001800000 */
[----:B------:R-:W-:Y:S02]  /*8be0*/  FMNMX.FTZ R187, R178, R187, !PT ;  /* 0x000000bbb2bb7209 */ /* 0x000fe40007810000 */
[----:B------:R-:W-:Y:S02]  /*8bf0*/  ISETP.GT.AND P3, PT, R175, 0x40, PT ;  /* 0x00000040af00780c */ /* 0x000fe40003f64270 */
[----:B------:R-:W-:Y:S01]  /*8c00*/  FSEL R190, R167, -INF , P4 ;  /* 0xff800000a7be7808 */ /* 0x000fe20002000000 */
[----:B------:R-:W-:Y:S01]  /*8c10*/  FMUL.FTZ R167, R160, UR14 ;  /* 0x0000000ea0a77c20 */ /* 0x000fe20008410000 */
[----:B------:R-:W-:Y:S02]  /*8c20*/  FMNMX.FTZ R187, R184, R187, !PT ;  /* 0x000000bbb8bb7209 */ /* 0x000fe40007810000 */
[----:B------:R-:W-:-:S02]  /*8c30*/  ISETP.GT.AND P4, PT, R175, 0x41, PT ;  /* 0x00000041af00780c */ /* 0x000fc40003f84270 */
[----:B---3--:R-:W-:Y:S01]  /*8c40*/  FSEL R182, R185, -INF , P3 ;  /* 0xff800000b9b67808 */ /* 0x008fe20001800000 */
[----:B------:R-:W-:Y:S01]  /*8c50*/  MUFU.TANH R167, R167 ;  /* 0x000000a700a77308 */ /* 0x000fe20000002400 */
[----:B------:R-:W-:Y:S02]  /*8c60*/  FMNMX.FTZ R187, R190, R187, !PT ;  /* 0x000000bbbebb7209 */ /* 0x000fe40007810000 */
[C---:B------:R-:W-:Y:S02]  /*8c70*/  ISETP.GT.AND P3, PT, R175.reuse, 0x48, PT ;  /* 0x00000048af00780c */ /* 0x040fe40003f64270 */
[----:B------:R-:W-:Y:S02]  /*8c80*/  FSEL R188, R188, -INF , P4 ;  /* 0xff800000bcbc7808 */ /* 0x000fe40002000000 */
[----:B------:R-:W-:Y:S02]  /*8c90*/  FMNMX.FTZ R187, R182, R187, !PT ;  /* 0x000000bbb6bb7209 */ /* 0x000fe40007810000 */
[----:B------:R-:W-:-:S02]  /*8ca0*/  ISETP.GT.AND P4, PT, R175, 0x49, PT ;  /* 0x00000049af00780c */ /* 0x000fc40003f84270 */
[----:B0-----:R-:W-:Y:S01]  /*8cb0*/  FSEL R200, R163, -INF , P3 ;  /* 0xff800000a3c87808 */ /* 0x001fe20001800000 */
[----:B------:R-:W-:Y:S01]  /*8cc0*/  FMUL.FTZ R163, R173, UR14 ;  /* 0x0000000eada37c20 */ /* 0x000fe20008410000 */
[----:B------:R-:W-:Y:S02]  /*8cd0*/  FMNMX.FTZ R187, R188, R187, !PT ;  /* 0x000000bbbcbb7209 */ /* 0x000fe40007810000 */
[----:B------:R-:W-:Y:S02]  /*8ce0*/  FSEL R172, R189, -INF , P4 ;  /* 0xff800000bdac7808 */ /* 0x000fe40002000000 */
[----:B------:R-:W-:Y:S01]  /*8cf0*/  FMNMX.FTZ R187, R200, R187, !PT ;  /* 0x000000bbc8bb7209 */ /* 0x000fe20007810000 */
[----:B------:R-:W0:Y:S01]  /*8d00*/  MUFU.TANH R163, R163 ;  /* 0x000000a300a37308 */ /* 0x000e220000002400 */
[----:B------:R-:W-:Y:S02]  /*8d10*/  ISETP.GT.AND P3, PT, R171, RZ, PT ;  /* 0x000000ffab00720c */ /* 0x000fe40003f64270 */
[----:B------:R-:W-:-:S02]  /*8d20*/  FMNMX.FTZ R187, R172, R187, !PT ;  /* 0x000000bbacbb7209 */ /* 0x000fc40007810000 */
[C---:B------:R-:W-:Y:S02]  /*8d30*/  ISETP.GT.AND P4, PT, R171.reuse, 0x1, PT ;  /* 0x00000001ab00780c */ /* 0x040fe40003f84270 */
[----:B------:R-:W-:Y:S01]  /*8d40*/  FSEL R0, R0, -INF , P3 ;  /* 0xff80000000007808 */ /* 0x000fe20001800000 */
[----:B------:R-:W1:Y:S01]  /*8d50*/  SHFL.BFLY PT, R216, R187, 0x2, 0x1f ;  /* 0x0c401f00bbd87f89 */ /* 0x000e6200000e0000 */
[C---:B------:R-:W-:Y:S02]  /*8d60*/  ISETP.GT.AND P3, PT, R171.reuse, 0x8, PT ;  /* 0x00000008ab00780c */ /* 0x040fe40003f64270 */
[----:B------:R-:W-:Y:S02]  /*8d70*/  FSEL R2, R2, -INF , P4 ;  /* 0xff80000002027808 */ /* 0x000fe40002000000 */
[----:B------:R-:W-:Y:S02]  /*8d80*/  FMNMX.FTZ R153, R0, R212, !PT ;  /* 0x000000d400997209 */ /* 0x000fe40007810000 */
[----:B------:R-:W-:-:S02]  /*8d90*/  ISETP.GT.AND P4, PT, R171, 0x9, PT ;  /* 0x00000009ab00780c */ /* 0x000fc40003f84270 */
[----:B------:R-:W-:Y:S02]  /*8da0*/  FSEL R156, R6, -INF , P3 ;  /* 0xff800000069c7808 */ /* 0x000fe40001800000 */
[----:B------:R-:W-:Y:S02]  /*8db0*/  FMNMX.FTZ R153, R2, R153, !PT ;  /* 0x0000009902997209 */ /* 0x000fe40007810000 */
[----:B------:R-:W-:Y:S02]  /*8dc0*/  ISETP.GT.AND P3, PT, R171, 0x10, PT ;  /* 0x00000010ab00780c */ /* 0x000fe40003f64270 */
[----:B------:R-:W-:Y:S02]  /*8dd0*/  FSEL R160, R7, -INF , P4 ;  /* 0xff80000007a07808 */ /* 0x000fe40002000000 */
[----:B------:R-:W-:Y:S02]  /*8de0*/  FMNMX.FTZ R153, R156, R153, !PT ;  /* 0x000000999c997209 */ /* 0x000fe40007810000 */
[----:B------:R-:W-:-:S02]  /*8df0*/  ISETP.GT.AND P4, PT, R171, 0x11, PT ;  /* 0x00000011ab00780c */ /* 0x000fc40003f84270 */
[----:B------:R-:W-:Y:S02]  /*8e00*/  FSEL R176, R176, -INF , P3 ;  /* 0xff800000b0b07808 */ /* 0x000fe40001800000 */
[----:B------:R-:W-:Y:S02]  /*8e10*/  FMNMX.FTZ R153, R160, R153, !PT ;  /* 0x00000099a0997209 */ /* 0x000fe40007810000 */
[----:B-1----:R-:W-:Y:S02]  /*8e20*/  FMNMX.FTZ R216, R187, R216, !PT ;  /* 0x000000d8bbd87209 */ /* 0x002fe40007810000 */
[----:B------:R-:W-:Y:S02]  /*8e30*/  ISETP.GT.AND P3, PT, R171, 0x18, PT ;  /* 0x00000018ab00780c */ /* 0x000fe40003f64270 */
[----:B------:R-:W-:Y:S01]  /*8e40*/  FSEL R164, R177, -INF , P4 ;  /* 0xff800000b1a47808 */ /* 0x000fe20002000000 */
[----:B------:R-:W1:Y:S01]  /*8e50*/  SHFL.BFLY PT, R173, R216, 0x1, 0x1f ;  /* 0x0c201f00d8ad7f89 */ /* 0x000e6200000e0000 */
[----:B------:R-:W-:-:S02]  /*8e60*/  FMNMX.FTZ R153, R176, R153, !PT ;  /* 0x00000099b0997209 */ /* 0x000fc40007810000 */
[----:B------:R-:W-:Y:S02]  /*8e70*/  ISETP.GT.AND P4, PT, R171, 0x19, PT ;  /* 0x00000019ab00780c */ /* 0x000fe40003f84270 */
[----:B------:R-:W-:Y:S02]  /*8e80*/  FMNMX.FTZ R153, R164, R153, !PT ;  /* 0x00000099a4997209 */ /* 0x000fe40007810000 */
[----:B------:R-:W-:Y:S02]  /*8e90*/  R2UR UR14, R213 ;  /* 0x00000000d50e72ca */ /* 0x000fe400000e0000 */
[----:B------:R-:W-:-:S05]  /*8ea0*/  MOV R175, UR7 ;  /* 0x0000000700af7c02 */ /* 0x000fca0008000f00 */
[----:B------:R-:W-:-:S05]  /*8eb0*/  @!P1 VIADD R175, R175, 0x38860 ;  /* 0x00038860afaf9836 */ /* 0x000fca0000000000 */
[----:B------:R-:W-:Y:S02]  /*8ec0*/  @!P1 PRMT R175, RZ, 0x654, R175 ;  /* 0x00000654ffaf9816 */ /* 0x000fe400000000af */
[----:B-1----:R-:W-:Y:S02]  /*8ed0*/  FMNMX.FTZ R6, R216, R173, !PT ;  /* 0x000000add8067209 */ /* 0x002fe40007810000 */
[----:B0-----:R-:W-:Y:S02]  /*8ee0*/  FSEL R216, R163, -INF , P5 ;  /* 0xff800000a3d87808 */ /* 0x001fe40002800000 */
[----:B------:R-:W-:Y:S01]  /*8ef0*/  ISETP.GT.AND P5, PT, R171, 0x31, PT ;  /* 0x00000031ab00780c */ /* 0x000fe20003fa4270 */
[----:B----4-:R-:W-:-:S03]  /*8f00*/  FMUL.FTZ R152, R6, R3 ;  /* 0x0000000306987220 */ /* 0x010fc60000410000 */
[----:B------:R-:W-:Y:S02]  /*8f10*/  FSEL R222, R161, -INF , P5 ;  /* 0xff800000a1de7808 */ /* 0x000fe40002800000 */
[----:B------:R-:W-:-:S04]  /*8f20*/  ISETP.GT.AND P5, PT, R171, 0x39, PT ;  /* 0x00000039ab00780c */ /* 0x000fc80003fa4270 */
[----:B------:R-:W-:Y:S02]  /*8f30*/  FSEL R224, R224, -INF , P5 ;  /* 0xff800000e0e07808 */ /* 0x000fe40002800000 */
[----:B------:R-:W-:-:S04]  /*8f40*/  ISETP.GT.AND P5, PT, R171, 0x41, PT ;  /* 0x00000041ab00780c */ /* 0x000fc80003fa4270 */
[----:B------:R-:W-:Y:S02]  /*8f50*/  FSEL R226, R226, -INF , P5 ;  /* 0xff800000e2e27808 */ /* 0x000fe40002800000 */
[----:B------:R-:W-:-:S04]  /*8f60*/  ISETP.GT.AND P5, PT, R171, 0x49, PT ;  /* 0x00000049ab00780c */ /* 0x000fc80003fa4270 */
[----:B------:R-:W-:Y:S01]  /*8f70*/  FSEL R230, R157, -INF , P5 ;  /* 0xff8000009de67808 */ /* 0x000fe20002800000 */
[----:B------:R-:W-:Y:S02]  /*8f80*/  WARPGROUP.DEPBAR.LE gsb0, 0x0 ;  /* 0x00008000000079c5 */ /* 0x000fe40000010000 */
[----:B------:R-:W-:Y:S01]  /*8f90*/  WARPGROUP.ARRIVE ;  /* 0x00000000000079c5 */ /* 0x000fe20000000000 */
[----:B------:R-:W-:Y:S02]  /*8fa0*/  FSEL R196, R179, -INF , P3 ;  /* 0xff800000b3c47808 */ /* 0x000fe40001800000 */
[----:B------:R-:W-:Y:S02]  /*8fb0*/  FSEL R198, R181, -INF , P4 ;  /* 0xff800000b5c67808 */ /* 0x000fe40002000000 */
[----:B------:R-:W-:Y:S01]  /*8fc0*/  FMNMX.FTZ R153, R196, R153, !PT ;  /* 0x00000099c4997209 */ /* 0x000fe20007810000 */
[----:B------:R-:W-:Y:S01]  /*8fd0*/  HGMMA.64x256x16.F32.BF16 R24, R192, gdesc[UR8].tnspB, R24, gsb0 ;  /* 0x43e00008c0187df0 */ /* 0x000fe20008001818 */
[----:B------:R-:W-:-:S02]  /*8fe0*/  ISETP.GT.AND P3, PT, R171, 0x28, PT ;  /* 0x00000028ab00780c */ /* 0x000fc40003f64270 */
[----:B------:R-:W-:Y:S02]  /*8ff0*/  FMNMX.FTZ R153, R198, R153, !PT ;  /* 0x00000099c6997209 */ /* 0x000fe40007810000 */
[----:B------:R-:W-:Y:S02]  /*9000*/  FSETP.NEU.FTZ.AND P4, PT, R6, -INF , PT ;  /* 0xff8000000600780b */ /* 0x000fe40003f9d000 */
[----:B------:R-:W-:Y:S02]  /*9010*/  FMNMX.FTZ R7, R210, R153, !PT ;  /* 0x00000099d2077209 */ /* 0x000fe40007810000 */
[----:B------:R-:W-:Y:S02]  /*9020*/  FSEL R220, R159, -INF , P3 ;  /* 0xff8000009fdc7808 */ /* 0x000fe40001800000 */
[----:B------:R-:W-:Y:S02]  /*9030*/  FMNMX.FTZ R7, R218, R7, !PT ;  /* 0x00000007da077209 */ /* 0x000fe40007810000 */
[----:B------:R-:W-:-:S02]  /*9040*/  FSEL R153, R152, RZ, P4 ;  /* 0x000000ff98997208 */ /* 0x000fc40002000000 */
[----:B------:R-:W-:Y:S02]  /*9050*/  ISETP.GT.AND P3, PT, R171, 0x30, PT ;  /* 0x00000030ab00780c */ /* 0x000fe40003f64270 */
[----:B------:R-:W-:Y:S01]  /*9060*/  FMNMX.FTZ R7, R220, R7, !PT ;  /* 0x00000007dc077209 */ /* 0x000fe20007810000 */
[-CC-:B------:R-:W-:Y:S01]  /*9070*/  FFMA.FTZ R209, R208, R3.reuse, -R153.reuse ;  /* 0x00000003d0d17223 */ /* 0x180fe20000010899 */
[----:B------:R-:W-:Y:S01]  /*9080*/  FSEL R208, R167, -INF , P3 ;  /* 0xff800000a7d07808 */ /* 0x000fe20001800000 */
[--C-:B------:R-:W-:Y:S01]  /*9090*/  FFMA.FTZ R152, R206, R3, -R153.reuse ;  /* 0x00000003ce987223 */ /* 0x100fe20000010899 */
[----:B------:R-:W-:Y:S01]  /*90a0*/  FMNMX.FTZ R7, R216, R7, !PT ;  /* 0x00000007d8077209 */ /* 0x000fe20007810000 */
[-CC-:B------:R-:W-:Y:S01]  /*90b0*/  FFMA.FTZ R211, R204, R3.reuse, -R153.reuse ;  /* 0x00000003ccd37223 */ /* 0x180fe20000010899 */
[----:B------:R-:W-:Y:S01]  /*90c0*/  ISETP.GT.AND P3, PT, R171, 0x38, PT ;  /* 0x00000038ab00780c */ /* 0x000fe20003f64270 */
[--C-:B------:R-:W-:Y:S01]  /*90d0*/  FFMA.FTZ R205, R166, R3, -R153.reuse ;  /* 0x00000003a6cd7223 */ /* 0x100fe20000010899 */
[----:B------:R-:W-:Y:S01]  /*90e0*/  FMNMX.FTZ R7, R208, R7, !PT ;  /* 0x00000007d0077209 */ /* 0x000fe20007810000 */
[--C-:B------:R-:W-:Y:S01]  /*90f0*/  FFMA.FTZ R203, R174, R3, -R153.reuse ;  /* 0x00000003aecb7223 */ /* 0x100fe20000010899 */
[----:B------:R-:W-:Y:S01]  /*9100*/  FSEL R206, R169, -INF , P3 ;  /* 0xff800000a9ce7808 */ /* 0x000fe20001800000 */
[----:B------:R-:W-:Y:S01]  /*9110*/  MUFU.EX2 R209, R209 ;  /* 0x000000d100d17308 */ /* 0x000fe20000000800 */
        /* <DEDUP_REMOVED lines=18> */
[-CC-:B------:R-:W-:Y:S01]  /*9240*/  FFMA.FTZ R201, R180, R3.reuse, -R153.reuse ;  /* 0x00000003b4c97223 */ /* 0x180fe20000010899 */
[--C-:B------:R-:W-:Y:S01]  /*9250*/  FFMA.FTZ R154, R154, R3, -R153.reuse ;  /* 0x000000039a9a7223 */ /* 0x100fe20000010899 */
[----:B------:R-:W-:Y:S01]  /*9260*/  FMNMX.FTZ R7, R228, R7, !PT ;  /* 0x00000007e4077209 */ /* 0x000fe20007810000 */
[-CC-:B------:R-:W-:Y:S01]  /*9270*/  FFMA.FTZ R199, R184, R3.reuse, -R153.reuse ;  /* 0x00000003b8c77223 */ /* 0x180fe20000010899 */
[--C-:B------:R-:W-:Y:S01]  /*9280*/  FFMA.FTZ R168, R190, R3, -R153.reuse ;  /* 0x00000003bea87223 */ /* 0x100fe20000010899 */
[----:B------:R-:W-:Y:S01]  /*9290*/  MUFU.EX2 R202, R202 ;  /* 0x000000ca00ca7308 */ /* 0x000fe20000000800 */
[----:B------:R-:W-:Y:S01]  /*92a0*/  FMNMX.FTZ R7, R230, R7, !PT ;  /* 0x00000007e6077209 */ /* 0x000fe20007810000 */
[----:B------:R-:W-:-:S04]  /*92b0*/  FFMA.FTZ R172, R172, R3, -R153 ;  /* 0x00000003acac7223 */ /* 0x000fc80000010899 */
[----:B------:R-:W0:Y:S02]  /*92c0*/  SHFL.BFLY PT, R166, R7, 0x2, 0x1f ;  /* 0x0c401f0007a67f89 */ /* 0x000e2400000e0000 */
[----:B------:R-:W-:Y:S08]  /*92d0*/  MUFU.EX2 R205, R205 ;  /* 0x000000cd00cd7308 */ /* 0x000ff00000000800 */
[----:B------:R-:W-:Y:S08]  /*92e0*/  MUFU.EX2 R232, R232 ;  /* 0x000000e800e87308 */ /* 0x000ff00000000800 */
[----:B------:R-:W-:Y:S01]  /*92f0*/  MUFU.EX2 R207, R207 ;  /* 0x000000cf00cf7308 */ /* 0x000fe20000000800 */
[----:B0-----:R-:W-:Y:S01]  /*9300*/  FMNMX.FTZ R155, R7, R166, !PT ;  /* 0x000000a6079b7209 */ /* 0x001fe20007810000 */
[----:B------:R-:W-:-:S06]  /*9310*/  FFMA.FTZ R166, R170, R3, -R153 ;  /* 0x00000003aaa67223 */ /* 0x000fcc0000010899 */
[----:B------:R-:W-:Y:S01]  /*9320*/  MUFU.EX2 R162, R162 ;  /* 0x000000a200a27308 */ /* 0x000fe20000000800 */
[----:B------:R-:W0:Y:S07]  /*9330*/  SHFL.BFLY PT, R170, R155, 0x1, 0x1f ;  /* 0x0c201f009baa7f89 */ /* 0x000e2e00000e0000 */
[----:B------:R-:W-:Y:S08]  /*9340*/  MUFU.EX2 R201, R201 ;  /* 0x000000c900c97308 */ /* 0x000ff00000000800 */
[----:B------:R-:W-:Y:S08]  /*9350*/  MUFU.EX2 R154, R154 ;  /* 0x0000009a009a7308 */ /* 0x000ff00000000800 */
[----:B------:R-:W-:Y:S01]  /*9360*/  MUFU.EX2 R203, R203 ;  /* 0x000000cb00cb7308 */ /* 0x000fe20000000800 */
[----:B0-----:R-:W-:Y:S01]  /*9370*/  FMNMX.FTZ R7, R155, R170, !PT ;  /* 0x000000aa9b077209 */ /* 0x001fe20007810000 */
[-CC-:B------:R-:W-:Y:S01]  /*9380*/  FFMA.FTZ R155, R182, R3.reuse, -R153.reuse ;  /* 0x00000003b69b7223 */ /* 0x180fe20000010899 */
[----:B------:R-:W-:-:S02]  /*9390*/  FFMA.FTZ R170, R188, R3, -R153 ;  /* 0x00000003bcaa7223 */ /* 0x000fc40000010899 */
[C---:B------:R-:W-:Y:S01]  /*93a0*/  FSETP.NEU.FTZ.AND P3, PT, R7.reuse, -INF , PT ;  /* 0xff8000000700780b */ /* 0x040fe20003f7d000 */
[CC--:B------:R-:W-:Y:S02]  /*93b0*/  FMUL.FTZ R159, R7.reuse, R3.reuse ;  /* 0x00000003079f7220 */ /* 0x0c0fe40000410000 */
[----:B------:R-:W-:Y:S01]  /*93c0*/  MUFU.EX2 R166, R166 ;  /* 0x000000a600a67308 */ /* 0x000fe20000000800 */
[----:B------:R-:W-:Y:S02]  /*93d0*/  FSEL R171, R7, RZ, P3 ;  /* 0x000000ff07ab7208 */ /* 0x000fe40001800000 */
[----:B------:R-:W-:Y:S02]  /*93e0*/  FSEL R159, R159, RZ, P3 ;  /* 0x000000ff9f9f7208 */ /* 0x000fe40001800000 */
[C---:B------:R-:W-:Y:S01]  /*93f0*/  ISETP.GT.AND P3, PT, R23.reuse, R214, PT ;  /* 0x000000d61700720c */ /* 0x040fe20003f64270 */
[----:B------:R-:W-:Y:S02]  /*9400*/  VIADD R23, R23, 0xffffffff ;  /* 0xffffffff17177836 */ /* 0x000fe40000000000 */
[----:B------:R-:W-:Y:S01]  /*9410*/  MUFU.EX2 R197, R197 ;  /* 0x000000c500c57308 */ /* 0x000fe20000000800 */
[-CC-:B------:R-:W-:Y:S01]  /*9420*/  FFMA.FTZ R161, R0, R3.reuse, -R159.reuse ;  /* 0x0000000300a17223 */ /* 0x180fe2000001089f */
[----:B------:R-:W-:Y:S01]  /*9430*/  FSEL R0, R6, RZ, P4 ;  /* 0x000000ff06007208 */ /* 0x000fe20002000000 */
[-CC-:B------:R-:W-:Y:S01]  /*9440*/  FFMA.FTZ R174, R2, R3.reuse, -R159.reuse ;  /* 0x0000000302ae7223 */ /* 0x180fe2000001089f */
[-CC-:B------:R-:W-:Y:S01]  /*9450*/  FFMA.FTZ R156, R156, R3.reuse, -R159.reuse ;  /* 0x000000039c9c7223 */ /* 0x180fe2000001089f */
[-CC-:B------:R-:W-:Y:S01]  /*9460*/  FFMA.FTZ R163, R160, R3.reuse, -R159.reuse ;  /* 0x00000003a0a37223 */ /* 0x180fe2000001089f */
[-C--:B------:R-:W-:Y:S01]  /*9470*/  FFMA.FTZ R160, R176, R3.reuse, -R159 ;  /* 0x00000003b0a07223 */ /* 0x080fe2000001089f */
[----:B------:R-:W-:Y:S01]  /*9480*/  FADD.FTZ R0, -R0, R21 ;  /* 0x0000001500007221 */ /* 0x000fe20000010100 */
[----:B------:R-:W-:Y:S01]  /*9490*/  MUFU.EX2 R161, R161 ;  /* 0x000000a100a17308 */ /* 0x000fe20000000800 */
[-CC-:B------:R-:W-:Y:S01]  /*94a0*/  FFMA.FTZ R165, R164, R3.reuse, -R159.reuse ;  /* 0x00000003a4a57223 */ /* 0x180fe2000001089f */
[-C--:B------:R-:W-:Y:S01]  /*94b0*/  FFMA.FTZ R164, R196, R3.reuse, -R159 ;  /* 0x00000003c4a47223 */ /* 0x080fe2000001089f */
[----:B------:R-:W-:Y:S01]  /*94c0*/  FMUL.FTZ R2, R0, R3 ;  /* 0x0000000300027220 */ /* 0x000fe20000410000 */
[----:B------:R-:W-:Y:S01]  /*94d0*/  FADD.FTZ R0, -R171, R212 ;  /* 0x000000d4ab007221 */ /* 0x000fe20000010100 */
[----:B------:R-:W-:-:S02]  /*94e0*/  IMAD.U32 R171, RZ, RZ, UR14 ;  /* 0x0000000effab7e24 */ /* 0x000fc4000f8e00ff */
[-CC-:B------:R-:W-:Y:S01]  /*94f0*/  FFMA.FTZ R167, R198, R3.reuse, -R159.reuse ;  /* 0x00000003c6a77223 */ /* 0x180fe2000001089f */
[-CC-:B------:R-:W-:Y:S01]  /*9500*/  FFMA.FTZ R200, R210, R3.reuse, -R159.reuse ;  /* 0x00000003d2c87223 */ /* 0x180fe2000001089f */
[-C--:B------:R-:W-:Y:S01]  /*9510*/  FMUL.FTZ R0, R0, R3.reuse ;  /* 0x0000000300007220 */ /* 0x080fe20000410000 */
[----:B------:R-:W0:Y:S01]  /*9520*/  MUFU.EX2 R2, R2 ;  /* 0x0000000200027308 */ /* 0x000e220000000800 */
[----:B------:R-:W-:Y:S02]  /*9530*/  @!P1 VIADD R171, R171, 0x38840 ;  /* 0x00038840abab9836 */ /* 0x000fe40000000000 */
[-CC-:B------:R-:W-:Y:S01]  /*9540*/  FFMA.FTZ R169, R218, R3.reuse, -R159.reuse ;  /* 0x00000003daa97223 */ /* 0x180fe2000001089f */
[-CC-:B------:R-:W-:Y:S01]  /*9550*/  FFMA.FTZ R21, R220, R3.reuse, -R159.reuse ;  /* 0x00000003dc157223 */ /* 0x180fe2000001089f */
[-CC-:B------:R-:W-:Y:S01]  /*9560*/  FFMA.FTZ R176, R216, R3.reuse, -R159.reuse ;  /* 0x00000003d8b07223 */ /* 0x180fe2000001089f */
[-C--:B------:R-:W-:Y:S01]  /*9570*/  FFMA.FTZ R196, R208, R3.reuse, -R159 ;  /* 0x00000003d0c47223 */ /* 0x080fe2000001089f */
[----:B------:R-:W-:Y:S01]  /*9580*/  @!P1 PRMT R171, RZ, 0x654, R171 ;  /* 0x00000654ffab9816 */ /* 0x000fe200000000ab */
[-CC-:B------:R-:W-:Y:S01]  /*9590*/  FFMA.FTZ R222, R222, R3.reuse, -R159.reuse ;  /* 0x00000003dede7223 */ /* 0x180fe2000001089f */
[----:B------:R-:W-:Y:S01]  /*95a0*/  MUFU.EX2 R0, R0 ;  /* 0x0000000000007308 */ /* 0x000fe20000000800 */
[-CC-:B------:R-:W-:Y:S01]  /*95b0*/  FFMA.FTZ R198, R206, R3.reuse, -R159.reuse ;  /* 0x00000003cec67223 */ /* 0x180fe2000001089f */
[-CC-:B------:R-:W-:Y:S01]  /*95c0*/  FFMA.FTZ R153, R224, R3.reuse, -R159.reuse ;  /* 0x00000003e0997223 */ /* 0x180fe2000001089f */
[-CC-:B------:R-:W-:Y:S01]  /*95d0*/  FFMA.FTZ R204, R204, R3.reuse, -R159.reuse ;  /* 0x00000003cccc7223 */ /* 0x180fe2000001089f */
[-CC-:B------:R-:W-:Y:S01]  /*95e0*/  FFMA.FTZ R226, R226, R3.reuse, -R159.reuse ;  /* 0x00000003e2e27223 */ /* 0x180fe2000001089f */
[-CC-:B------:R-:W-:Y:S01]  /*95f0*/  FFMA.FTZ R228, R228, R3.reuse, -R159.reuse ;  /* 0x00000003e4e47223 */ /* 0x180fe2000001089f */
[----:B------:R-:W-:Y:S01]  /*9600*/  FFMA.FTZ R159, R230, R3, -R159 ;  /* 0x00000003e69f7223 */ /* 0x000fe2000001089f */
[----:B------:R-:W-:Y:S01]  /*9610*/  MOV R212, R7 ;  /* 0x0000000700d47202 */ /* 0x000fe20000000f00 */
[----:B------:R-:W1:Y:S01]  /*9620*/  MUFU.EX2 R174, R174 ;  /* 0x000000ae00ae7308 */ /* 0x000e620000000800 */
[----:B0-----:R-:W-:Y:S01]  /*9630*/  FFMA.FTZ R173, R2, R9, R209 ;  /* 0x0000000902ad7223 */ /* 0x001fe200000100d1 */
[----:B------:R-:W-:Y:S01]  /*9640*/  F2FP.BF16.F32.PACK_AB R209, R152, R209 ;  /* 0x000000d198d1723e */ /* 0x000fe200000010ff */
[----:B------:R-:W-:-:S05]  /*9650*/  IMAD.U32 R218, RZ, RZ, UR61 ;  /* 0x0000003dffda7e24 */ /* 0x000fca000f8e00ff */
[----:B------:R-:W-:Y:S08]  /*9660*/  MUFU.EX2 R156, R156 ;  /* 0x0000009c009c7308 */ /* 0x000ff00000000800 */
[----:B------:R-:W0:Y:S01]  /*9670*/  MUFU.EX2 R163, R163 ;  /* 0x000000a300a37308 */ /* 0x000e220000000800 */
[----:B-1----:R-:W-:-:S07]  /*9680*/  F2FP.BF16.F32.PACK_AB R208, R174, R161 ;  /* 0x000000a1aed0723e */ /* 0x002fce00000010ff */
[----:B------:R-:W-:Y:S08]  /*9690*/  MUFU.EX2 R160, R160 ;  /* 0x000000a000a07308 */ /* 0x000ff00000000800 */
[----:B------:R-:W-:Y:S01]  /*96a0*/  MUFU.EX2 R165, R165 ;  /* 0x000000a500a57308 */ /* 0x000fe20000000800 */
[----:B0-----:R-:W-:-:S07]  /*96b0*/  F2FP.BF16.F32.PACK_AB R210, R163, R156 ;  /* 0x0000009ca3d2723e */ /* 0x001fce00000010ff */
[----:B------:R-:W-:Y:S08]  /*96c0*/  MUFU.EX2 R164, R164 ;  /* 0x000000a400a47308 */ /* 0x000ff00000000800 */
[----:B------:R-:W0:Y:S08]  /*96d0*/  MUFU.EX2 R167, R167 ;  /* 0x000000a700a77308 */ /* 0x000e300000000800 */
[----:B------:R-:W-:Y:S08]  /*96e0*/  MUFU.EX2 R200, R200 ;  /* 0x000000c800c87308 */ /* 0x000ff00000000800 */
[----:B------:R-:W-:Y:S01]  /*96f0*/  MUFU.EX2 R169, R169 ;  /* 0x000000a900a97308 */ /* 0x000fe20000000800 */
[----:B0-----:R-:W-:-:S07]  /*9700*/  F2FP.BF16.F32.PACK_AB R206, R167, R164 ;  /* 0x000000a4a7ce723e */ /* 0x001fce00000010ff */
[----:B------:R-:W-:Y:S08]  /*9710*/  MUFU.EX2 R21, R21 ;  /* 0x0000001500157308 */ /* 0x000ff00000000800 */
[----:B------:R-:W0:Y:S08]  /*9720*/  MUFU.EX2 R176, R176 ;  /* 0x000000b000b07308 */ /* 0x000e300000000800 */
[----:B------:R-:W1:Y:S08]  /*9730*/  MUFU.EX2 R196, R196 ;  /* 0x000000c400c47308 */ /* 0x000e700000000800 */
[----:B------:R-:W-:Y:S08]  /*9740*/  MUFU.EX2 R158, R158 ;  /* 0x0000009e009e7308 */ /* 0x000ff00000000800 */
[----:B------:R-:W2:Y:S01]  /*9750*/  MUFU.EX2 R9, R222 ;  /* 0x000000de00097308 */ /* 0x000ea20000000800 */
[----:B------:R-:W-:-:S02]  /*9760*/  WARPGROUP.DEPBAR.LE gsb0, 0x0 ;  /* 0x00008000000079c5 */ /* 0x000fc40000010000 */
[----:B------:R3:W-:Y:S05]  /*9770*/  @!P1 SYNCS.ARRIVE.TRANS64.RED.A1T0 RZ, [R171+URZ], RZ ;  /* 0x000000ffabff99a7 */ /* 0x0007ea000810043f */
[----:B------:R-:W-:Y:S01]  /*9780*/  MUFU.EX2 R199, R199 ;  /* 0x000000c700c77308 */ /* 0x000fe20000000800 */
[----:B---3--:R-:W-:Y:S01]  /*9790*/  FFMA.FTZ R171, R0, R14, R161 ;  /* 0x0000000e00ab7223 */ /* 0x008fe200000100a1 */
[----:B------:R-:W-:-:S06]  /*97a0*/  FADD.FTZ R14, R152, R173 ;  /* 0x000000ad980e7221 */ /* 0x000fcc0000010000 */
[----:B------:R-:W3:Y:S01]  /*97b0*/  MUFU.EX2 R198, R198 ;  /* 0x000000c600c67308 */ /* 0x000ee20000000800 */
[----:B------:R4:W-:Y:S01]  /*97c0*/  @!P1 SYNCS.ARRIVE.TRANS64.RED.A1T0 RZ, [R175+URZ], RZ ;  /* 0x000000ffafff99a7 */ /* 0x0009e2000810043f */
[----:B------:R-:W-:-:S04]  /*97d0*/  FADD.FTZ R171, R174, R171 ;  /* 0x000000abaeab7221 */ /* 0x000fc80000010000 */
[----:B------:R-:W-:Y:S01]  /*97e0*/  FADD.FTZ R178, R156, R171 ;  /* 0x000000ab9cb27221 */ /* 0x000fe20000010000 */
[----:B------:R-:W-:Y:S01]  /*97f0*/  FADD.FTZ R171, R211, R14 ;  /* 0x0000000ed3ab7221 */ /* 0x000fe20000010000 */
[----:B------:R-:W-:Y:S01]  /*9800*/  MUFU.EX2 R168, R168 ;  /* 0x000000a800a87308 */ /* 0x000fe20000000800 */
[C---:B------:R-:W-:Y:S01]  /*9810*/  F2FP.BF16.F32.PACK_AB R211, R202.reuse, R211 ;  /* 0x000000d3cad3723e */ /* 0x040fe200000010ff */
[----:B------:R-:W-:Y:S01]  /*9820*/  FADD.FTZ R173, R163, R178 ;  /* 0x000000b2a3ad7221 */ /* 0x000fe20000010000 */
[----:B------:R-:W-:Y:S01]  /*9830*/  FADD.FTZ R14, R202, R171 ;  /* 0x000000abca0e7221 */ /* 0x000fe20000010000 */
[----:B0-----:R-:W-:Y:S02]  /*9840*/  F2FP.BF16.F32.PACK_AB R202, R176, R21 ;  /* 0x00000015b0ca723e */ /* 0x001fe400000010ff */
[----:B------:R-:W-:Y:S01]  /*9850*/  FADD.FTZ R178, R160, R173 ;  /* 0x000000ada0b27221 */ /* 0x000fe20000010000 */
[----:B------:R-:W-:Y:S01]  /*9860*/  FADD.FTZ R171, R205, R14 ;  /* 0x0000000ecdab7221 */ /* 0x000fe20000010000 */
[----:B------:R-:W0:Y:S01]  /*9870*/  MUFU.EX2 R153, R153 ;  /* 0x0000009900997308 */ /* 0x000e220000000800 */
[C---:B------:R-:W-:Y:S01]  /*9880*/  F2FP.BF16.F32.PACK_AB R205, R232.reuse, R205 ;  /* 0x000000cde8cd723e */ /* 0x040fe200000010ff */
[----:B------:R-:W-:Y:S01]  /*9890*/  FADD.FTZ R173, R165, R178 ;  /* 0x000000b2a5ad7221 */ /* 0x000fe20000010000 */
[----:B------:R-:W-:-:S03]  /*98a0*/  FADD.FTZ R14, R232, R171 ;  /* 0x000000abe80e7221 */ /* 0x000fc60000010000 */
[----:B------:R-:W-:Y:S01]  /*98b0*/  FADD.FTZ R178, R164, R173 ;  /* 0x000000ada4b27221 */ /* 0x000fe20000010000 */
[----:B------:R-:W-:Y:S01]  /*98c0*/  FADD.FTZ R171, R207, R14 ;  /* 0x0000000ecfab7221 */ /* 0x000fe20000010000 */
[----:B------:R-:W-:Y:S01]  /*98d0*/  MUFU.EX2 R155, R155 ;  /* 0x0000009b009b7308 */ /* 0x000fe20000000800 */
[C---:B------:R-:W-:Y:S01]  /*98e0*/  F2FP.BF16.F32.PACK_AB R207, R162.reuse, R207 ;  /* 0x000000cfa2cf723e */ /* 0x040fe200000010ff */
[----:B------:R-:W-:Y:S01]  /*98f0*/  FADD.FTZ R173, R167, R178 ;  /* 0x000000b2a7ad7221 */ /* 0x000fe20000010000 */
[----:B------:R-:W-:-:S03]  /*9900*/  FADD.FTZ R14, R162, R171 ;  /* 0x000000aba20e7221 */ /* 0x000fc60000010000 */
[----:B------:R-:W-:Y:S01]  /*9910*/  FADD.FTZ R178, R200, R173 ;  /* 0x000000adc8b27221 */ /* 0x000fe20000010000 */
[----:B------:R-:W-:Y:S01]  /*9920*/  FADD.FTZ R171, R201, R14 ;  /* 0x0000000ec9ab7221 */ /* 0x000fe20000010000 */
[----:B----4-:R4:W5:Y:S01]  /*9930*/  MUFU.EX2 R175, R204 ;  /* 0x000000cc00af7308 */ /* 0x0109620000000800 */
[C---:B------:R-:W-:Y:S01]  /*9940*/  F2FP.BF16.F32.PACK_AB R200, R169.reuse, R200 ;  /* 0x000000c8a9c8723e */ /* 0x040fe200000010ff */
[----:B------:R-:W-:Y:S01]  /*9950*/  FADD.FTZ R178, R169, R178 ;  /* 0x000000b2a9b27221 */ /* 0x000fe20000010000 */
[C---:B------:R-:W-:Y:S01]  /*9960*/  FADD.FTZ R14, R154.reuse, R171 ;  /* 0x000000ab9a0e7221 */ /* 0x040fe20000010000 */
[----:B------:R-:W-:Y:S02]  /*9970*/  F2FP.BF16.F32.PACK_AB R201, R154, R201 ;  /* 0x000000c99ac9723e */ /* 0x000fe400000010ff */
[----:B------:R-:W-:Y:S01]  /*9980*/  FADD.FTZ R171, R21, R178 ;  /* 0x000000b215ab7221 */ /* 0x000fe20000010000 */
[----:B------:R-:W-:Y:S01]  /*9990*/  FADD.FTZ R161, R203, R14 ;  /* 0x0000000ecba17221 */ /* 0x000fe20000010000 */
[----:B------:R-:W5:Y:S01]  /*99a0*/  MUFU.EX2 R170, R170 ;  /* 0x000000aa00aa7308 */ /* 0x000f620000000800 */
[----:B----4-:R-:W-:Y:S01]  /*99b0*/  F2FP.BF16.F32.PACK_AB R204, R165, R160 ;  /* 0x000000a0a5cc723e */ /* 0x010fe200000010ff */
[----:B------:R-:W-:Y:S01]  /*99c0*/  FADD.FTZ R171, R176, R171 ;  /* 0x000000abb0ab7221 */ /* 0x000fe20000010000 */
[C---:B------:R-:W-:Y:S01]  /*99d0*/  FADD.FTZ R14, R166.reuse, R161 ;  /* 0x000000a1a60e7221 */ /* 0x040fe20000010000 */
[----:B------:R-:W-:-:S02]  /*99e0*/  F2FP.BF16.F32.PACK_AB R203, R166, R203 ;  /* 0x000000cba6cb723e */ /* 0x000fc400000010ff */
[----:B-1----:R-:W-:Y:S01]  /*99f0*/  FADD.FTZ R152, R196, R171 ;  /* 0x000000abc4987221 */ /* 0x002fe20000010000 */
[----:B------:R-:W-:Y:S01]  /*9a00*/  FADD.FTZ R161, R197, R14 ;  /* 0x0000000ec5a17221 */ /* 0x000fe20000010000 */
[----:B------:R-:W1:Y:S01]  /*9a10*/  MUFU.EX2 R192, R226 ;  /* 0x000000e200c07308 */ /* 0x000e620000000800 */
[C---:B--2---:R-:W-:Y:S01]  /*9a20*/  F2FP.BF16.F32.PACK_AB R196, R9.reuse, R196 ;  /* 0x000000c409c4723e */ /* 0x044fe200000010ff */
[----:B------:R-:W-:Y:S01]  /*9a30*/  FADD.FTZ R163, R9, R152 ;  /* 0x0000009809a37221 */ /* 0x000fe20000010000 */
[C---:B------:R-:W-:Y:S01]  /*9a40*/  FADD.FTZ R14, R158.reuse, R161 ;  /* 0x000000a19e0e7221 */ /* 0x040fe20000010000 */
[----:B------:R-:W-:Y:S02]  /*9a50*/  F2FP.BF16.F32.PACK_AB R197, R158, R197 ;  /* 0x000000c59ec5723e */ /* 0x000fe400000010ff */
[----:B---3--:R-:W-:Y:S01]  /*9a60*/  FADD.FTZ R152, R198, R163 ;  /* 0x000000a3c6987221 */ /* 0x008fe20000010000 */
[----:B------:R-:W-:Y:S01]  /*9a70*/  FADD.FTZ R21, R199, R14 ;  /* 0x0000000ec7157221 */ /* 0x000fe20000010000 */
[----:B------:R-:W2:Y:S01]  /*9a80*/  MUFU.EX2 R157, R157 ;  /* 0x0000009d009d7308 */ /* 0x000ea20000000800 */
[C---:B0-----:R-:W-:Y:S01]  /*9a90*/  F2FP.BF16.F32.PACK_AB R198, R153.reuse, R198 ;  /* 0x000000c699c6723e */ /* 0x041fe200000010ff */
[----:B------:R-:W-:Y:S01]  /*9aa0*/  FADD.FTZ R152, R153, R152 ;  /* 0x0000009899987221 */ /* 0x000fe20000010000 */
[C---:B------:R-:W-:Y:S01]  /*9ab0*/  FADD.FTZ R14, R168.reuse, R21 ;  /* 0x00000015a80e7221 */ /* 0x040fe20000010000 */
[----:B------:R-:W-:Y:S01]  /*9ac0*/  F2FP.BF16.F32.PACK_AB R199, R168, R199 ;  /* 0x000000c7a8c7723e */ /* 0x000fe200000010ff */
[----:B------:R-:W-:-:S02]  /*9ad0*/  IMAD.MOV.U32 R21, RZ, RZ, R6 ;  /* 0x000000ffff157224 */ /* 0x000fc400078e0006 */
[----:B-----5:R-:W-:Y:S01]  /*9ae0*/  FADD.FTZ R152, R175, R152 ;  /* 0x00000098af987221 */ /* 0x020fe20000010000 */
[----:B------:R-:W-:Y:S01]  /*9af0*/  FADD.FTZ R9, R155, R14 ;  /* 0x0000000e9b097221 */ /* 0x000fe20000010000 */
[----:B------:R-:W0:Y:S01]  /*9b00*/  MUFU.EX2 R165, R228 ;  /* 0x000000e400a57308 */ /* 0x000e220000000800 */
[----:B------:R-:W-:Y:S01]  /*9b10*/  F2FP.BF16.F32.PACK_AB R193, R170, R155 ;  /* 0x0000009baac1723e */ /* 0x000fe200000010ff */
[----:B-1----:R-:W-:Y:S01]  /*9b20*/  FADD.FTZ R152, R192, R152 ;  /* 0x00000098c0987221 */ /* 0x002fe20000010000 */
[----:B------:R-:W-:Y:S01]  /*9b30*/  FADD.FTZ R14, R170, R9 ;  /* 0x00000009aa0e7221 */ /* 0x000fe20000010000 */
[----:B------:R-:W-:-:S04]  /*9b40*/  F2FP.BF16.F32.PACK_AB R192, R192, R175 ;  /* 0x000000afc0c0723e */ /* 0x000fc800000010ff */
[----:B------:R-:W1:Y:S01]  /*9b50*/  MUFU.EX2 R159, R159 ;  /* 0x0000009f009f7308 */ /* 0x000e620000000800 */
[----:B--2---:R-:W-:-:S07]  /*9b60*/  FADD.FTZ R9, R157, R14 ;  /* 0x0000000e9d097221 */ /* 0x004fce0000010000 */
[----:B------:R-:W2:Y:S01]  /*9b70*/  MUFU.EX2 R172, R172 ;  /* 0x000000ac00ac7308 */ /* 0x000ea20000000800 */
[----:B0-----:R-:W-:-:S04]  /*9b80*/  FADD.FTZ R152, R165, R152 ;  /* 0x00000098a5987221 */ /* 0x001fc80000010000 */
[C---:B-1----:R-:W-:Y:S01]  /*9b90*/  FADD.FTZ R14, R159.reuse, R152 ;  /* 0x000000989f0e7221 */ /* 0x042fe20000010000 */
[----:B------:R-:W-:Y:S01]  /*9ba0*/  F2FP.BF16.F32.PACK_AB R194, R159, R165 ;  /* 0x000000a59fc2723e */ /* 0x000fe200000010ff */
[C---:B--2---:R-:W-:Y:S01]  /*9bb0*/  FADD.FTZ R9, R172.reuse, R9 ;  /* 0x00000009ac097221 */ /* 0x044fe20000010000 */
[----:B------:R-:W-:Y:S01]  /*9bc0*/  F2FP.BF16.F32.PACK_AB R195, R172, R157 ;  /* 0x0000009dacc3723e */ /* 0x000fe200000010ff */
[----:B------:R-:W-:Y:S06]  /*9bd0*/  @P3 BRA `(.L_x_2181) ;  /* 0xffffffb800b43947 */ /* 0x000fec000383ffff */
.L_x_2172:
[----:B------:R-:W-:-:S13]  /*9be0*/  ISETP.GE.AND P2, PT, R23, R18, PT ;  /* 0x000000121700720c */ /* 0x000fda0003f46270 */
[----:B------:R-:W-:Y:S05]  /*9bf0*/  @!P2 BRA `(.L_x_2182) ;  /* 0x0000003c00cca947 */ /* 0x000fea0003800000 */
[----:B------:R-:W-:Y:S01]  /*9c00*/  IMAD.MOV.U32 R17, RZ, RZ, R6 ;  /* 0x000000ffff117224 */ /* 0x000fe200078e0006 */
[----:B------:R-:W-:Y:S01]  /*9c10*/  UMOV UR60, UR61 ;  /* 0x0000003d003c7c82 */ /* 0x000fe20008000000 */
[----:B------:R-:W-:Y:S01]  /*9c20*/  IMAD.MOV.U32 R20, RZ, RZ, R7 ;  /* 0x000000ffff147224 */ /* 0x000fe200078e0007 */
[----:B------:R-:W-:Y:S01]  /*9c30*/  ULDC UR7, c[0x0][0x9d8] ;  /* 0x0002760000077ab9 */ /* 0x000fe20000000800 */
[----:B------:R-:W-:-:S07]  /*9c40*/  IMAD.MOV.U32 R19, RZ, RZ, R8 ;  /* 0x000000ffff137224 */ /* 0x000fce00078e0008 */
.L_x_2191:
[----:B------:R-:W-:-:S04]  /*9c50*/  UIADD3 UR61, UR60, 0x1, URZ ;  /* 0x000000013c3d7890 */ /* 0x000fc8000fffe03f */
[----:B------:R-:W-:-:S04]  /*9c60*/  UISETP.NE.AND UP0, UPT, UR61, 0x2, UPT ;  /* 0x000000023d00788c */ /* 0x000fc8000bf05270 */
[----:B------:R-:W-:Y:S02]  /*9c70*/  USEL UR6, URZ, 0x1, UP0 ;  /* 0x000000013f067887 */ /* 0x000fe40008000000 */
[----:B------:R-:W-:-:S04]  /*9c80*/  USEL UR61, UR61, URZ, UP0 ;  /* 0x0000003f3d3d7287 */ /* 0x000fc80008000000 */
[----:B------:R-:W-:Y:S01]  /*9c90*/  LOP3.LUT R8, R19, UR6, RZ, 0x3c, !PT ;  /* 0x0000000613087c12 */ /* 0x000fe2000f8e3cff */
[----:B------:R-:W-:Y:S07]  /*9ca0*/  @!P0 BRA `(.L_x_2183) ;  /* 0x0000000000048947 */ /* 0x000fee0003800000 */
[----:B------:R-:W-:Y:S01]  /*9cb0*/  BPT.TRAP 0x1 ;  /* 0x000000040000795c */ /* 0x000fe20000300000 */
.L_x_2183:
[----:B------:R-:W-:Y:S02]  /*9cc0*/  R2UR UR6, R16 ;  /* 0x00000000100672ca */ /* 0x000fe400000e0000 */
[----:B------:R-:W-:-:S11]  /*9cd0*/  SHF.L.U32 R3, R8, 0x1f, RZ ;  /* 0x0000001f08037819 */ /* 0x000fd600000006ff */
[----:B------:R-:W-:-:S06]  /*9ce0*/  ULEA UR6, UR61, UR6, 0x3 ;  /* 0x000000063d067291 */ /* 0x000fcc000f8e183f */
[----:B------:R-:W-:-:S03]  /*9cf0*/  MOV R212, UR6 ;  /* 0x0000000600d47c02 */ /* 0x000fc60008000f00 */
[----:B------:R0:W1:Y:S01]  /*9d00*/  SYNCS.PHASECHK.TRANS64.TRYWAIT P2, [UR6+0x38830], R3 ;  /* 0x03883003ff0075a7 */ /* 0x0000620008040146 */
[----:B------:R-:W-:Y:S05]  /*9d10*/  @!P0 BRA `(.L_x_2184) ;  /* 0x0000000000048947 */ /* 0x000fea0003800000 */
[----:B------:R-:W-:Y:S01]  /*9d20*/  BPT.TRAP 0x1 ;  /* 0x000000040000795c */ /* 0x000fe20000300000 */
.L_x_2184:
[----:B-1----:R-:W-:Y:S05]  /*9d30*/  @P2 BRA `(.L_x_2185) ;  /* 0x00000000000c2947 */ /* 0x002fea0003800000 */
[----:B------:R-:W-:-:S13]  /*9d40*/  R2UR UR6, R212 ;  /* 0x00000000d40672ca */ /* 0x000fda00000e0000 */
[----:B------:R-:W1:Y:S02]  /*9d50*/  SYNCS.PHASECHK.TRANS64.TRYWAIT P2, [UR6+0x38830], R3 ;  /* 0x03883003ff0075a7 */ /* 0x000e640008040146 */
[----:B-1----:R-:W-:Y:S05]  /*9d60*/  @!P2 BRA `(.L_x_2186) ;  /* 0x000000c00078a947 */ /* 0x002fea0003800000 */
.L_x_2185:
        /* <DEDUP_REMOVED lines=35> */
[----:B------:R-:W-:Y:S01]  /*9fa0*/  R2UR UR14, R12 ;  /* 0x000000000c0e72ca */ /* 0x000fe200000e0000 */
[----:B------:R-:W-:Y:S01]  /*9fb0*/  UMOV UR54, UR10 ;  /* 0x0000000a00367c82 */ /* 0x000fe20008000000 */
[----:B------:R-:W-:Y:S01]  /*9fc0*/  R2UR UR15, R13 ;  /* 0x000000000d0f72ca */ /* 0x000fe200000e0000 */
        /* <DEDUP_REMOVED lines=158> */
[----:B------:R-:W-:Y:S01]  /*a9b0*/  R2UR UR53, R152 ;  /* 0x00000000983572ca */ /* 0x000fe200000e0000 */
[----:B------:R-:W-:Y:S01]  /*a9c0*/  UIADD3 UR54, UR6, 0x784, URZ ;  /* 0x0000078406367890 */ /* 0x000fe2000fffe03f */
[----:B------:R-:W-:Y:S01]  /*a9d0*/  R2UR UR52, R153 ;  /* 0x00000000993472ca */ /* 0x000fe200000e0000 */
[----:B------:R-:W-:Y:S01]  /*a9e0*/  UMOV UR55, 0x40000040 ;  /* 0x4000004000377882 */ /* 0x000fe20000000000 */
        /* <DEDUP_REMOVED lines=141> */
[----:B------:R-:W-:Y:S02]  /*b2c0*/  R2UR UR14, R10 ;  /* 0x000000000a0e72ca */ /* 0x000fe400000e0000 */
[----:B------:R-:W-:-:S11]  /*b2d0*/  R2UR UR15, R11 ;  /* 0x000000000b0f72ca */ /* 0x000fd600000e0000 */
[----:B------:R-:W-:Y:S02]  /*b2e0*/  UMOV UR56, UR14 ;  /* 0x0000000e00387c82 */ /* 0x000fe40008000000 */
[----:B------:R-:W-:Y:S01]  /*b2f0*/  UMOV UR57, UR15 ;  /* 0x0000000f00397c82 */ /* 0x000fe20008000000 */
        /* <DEDUP_REMOVED lines=306> */
.L_x_2187:
[----:B------:R-:W-:Y:S02]  /*c620*/  R2UR UR6, R16 ;  /* 0x00000000100672ca */ /* 0x000fe400000e0000 */
[----:B------:R-:W-:-:S11]  /*c630*/  SHF.L.U32 R0, R19, 0x1f, RZ ;  /* 0x0000001f13007819 */ /* 0x000fd600000006ff */
[----:B------:R-:W-:-:S09]  /*c640*/  ULEA UR11, UR60, UR6, 0x3 ;  /* 0x000000063c0b7291 */ /* 0x000fd2000f8e183f */
[----:B------:R0:W1:Y:S01]  /*c650*/  SYNCS.PHASECHK.TRANS64.TRYWAIT P2, [UR11+0x38850], R0 ;  /* 0x03885000ff0075a7 */ /* 0x000062000804014b */
[----:B------:R-:W-:Y:S05]  /*c660*/  @!P0 BRA `(.L_x_2188) ;  /* 0x0000000000048947 */ /* 0x000fea0003800000 */
[----:B------:R-:W-:Y:S01]  /*c670*/  BPT.TRAP 0x1 ;  /* 0x000000040000795c */ /* 0x000fe20000300000 */
.L_x_2188:
[----:B-1----:R-:W-:Y:S05]  /*c680*/  @P2 BRA `(.L_x_2189) ;  /* 0x0000000000082947 */ /* 0x002fea0003800000 */
[----:B------:R-:W1:Y:S02]  /*c690*/  SYNCS.PHASECHK.TRANS64.TRYWAIT P2, [UR11+0x38850], R0 ;  /* 0x03885000ff0075a7 */ /* 0x000e64000804014b */
[----:B-1----:R-:W-:Y:S05]  /*c6a0*/  @!P2 BRA `(.L_x_2190) ;  /* 0x000000980044a947 */ /* 0x002fea0003800000 */
.L_x_2189:
[----:B------:R-:W-:Y:S01]  /*c6b0*/  R2UR UR6, R16 ;  /* 0x00000000100672ca */ /* 0x000fe200000e0000 */
[----:B------:R-:W-:Y:S01]  /*c6c0*/  WARPGROUP.ARRIVE ;  /* 0x00000000000079c5 */ /* 0x000fe20000000000 */
[----:B------:R-:W-:Y:S01]  /*c6d0*/  UMOV UR15, 0x40000040 ;  /* 0x40000040000f7882 */ /* 0x000fe20000000000 */
[----:B------:R-:W-:Y:S01]  /*c6e0*/  FMUL.FTZ R2, R184, UR7 ;  /* 0x00000007b8027c20 */ /* 0x000fe20008410000 */
[----:B------:R-:W-:Y:S01]  /*c6f0*/  FMUL.FTZ R6, R185, UR7 ;  /* 0x00000007b9067c20 */ /* 0x000fe20008410000 */
[----:B------:R-:W-:Y:S01]  /*c700*/  R2UR UR18, R212 ;  /* 0x00000000d41272ca */ /* 0x000fe200000e0000 */
[----:B------:R-:W-:Y:S01]  /*c710*/  FMUL.FTZ R212, R169, UR7 ;  /* 0x00000007a9d47c20 */ /* 0x000fe20008410000 */
[----:B------:R-:W-:Y:S01]  /*c720*/  FMUL.FTZ R214, R172, UR7 ;  /* 0x00000007acd67c20 */ /* 0x000fe20008410000 */
[----:B------:R-:W-:Y:S01]  /*c730*/  FMUL.FTZ R216, R173, UR7 ;  /* 0x00000007add87c20 */ /* 0x000fe20008410000 */
[----:B------:R-:W1:Y:S01]  /*c740*/  MUFU.TANH R2, R2 ;  /* 0x0000000200027308 */ /* 0x000e620000002400 */
        /* <DEDUP_REMOVED lines=8> */
[----:B------:R-:W2:Y:S01]  /*c7d0*/  MUFU.TANH R6, R6 ;  /* 0x0000000600067308 */ /* 0x000ea20000002400 */
[----:B------:R-:W-:Y:S01]  /*c7e0*/  FMUL.FTZ R184, R186, UR7 ;  /* 0x00000007bab87c20 */ /* 0x000fe20008410000 */
[----:B------:R-:W-:Y:S01]  /*c7f0*/  FMUL.FTZ R230, R156, UR7 ;  /* 0x000000079ce67c20 */ /* 0x000fe20008410000 */
[----:B------:R-:W-:Y:S01]  /*c800*/  ULOP3.LUT UR6, UR6, 0x3fff, URZ, 0xc0, !UPT ;  /* 0x00003fff06067892 */ /* 0x000fe2000f8ec03f */
[----:B------:R-:W-:Y:S01]  /*c810*/  FMUL.FTZ R186, R187, UR7 ;  /* 0x00000007bbba7c20 */ /* 0x000fe20008410000 */
[----:B------:R-:W-:Y:S01]  /*c820*/  FMUL.FTZ R224, R157, UR7 ;  /* 0x000000079de07c20 */ /* 0x000fe20008410000 */
[----:B------:R-:W-:Y:S01]  /*c830*/  FMUL.FTZ R152, R183, UR7 ;  /* 0x00000007b7987c20 */ /* 0x000fe20008410000 */
[----:B------:R-:W-:Y:S01]  /*c840*/  ULOP3.LUT UR6, UR6, 0x2800000, URZ, 0xfc, !UPT ;  /* 0x0280000006067892 */ /* 0x000fe2000f8efc3f */
[----:B-1----:R-:W-:Y:S01]  /*c850*/  FMNMX.FTZ R3, R2, R20, !PT ;  /* 0x0000001402037209 */ /* 0x002fe20007810000 */
[----:B------:R-:W-:Y:S01]  /*c860*/  MUFU.TANH R212, R212 ;  /* 0x000000d400d47308 */ /* 0x000fe20000002400 */
[----:B------:R-:W-:Y:S01]  /*c870*/  FMUL.FTZ R156, R170, UR7 ;  /* 0x00000007aa9c7c20 */ /* 0x000fe20008410000 */
[----:B------:R-:W-:Y:S01]  /*c880*/  UIMAD UR6, UR60, 0xa00, UR6 ;  /* 0x00000a003c0678a4 */ /* 0x000fe2000f8e0206 */
[----:B------:R-:W-:Y:S01]  /*c890*/  FMUL.FTZ R160, R171, UR7 ;  /* 0x00000007aba07c20 */ /* 0x000fe20008410000 */
[----:B------:R-:W-:Y:S01]  /*c8a0*/  FMUL.FTZ R164, R174, UR7 ;  /* 0x00000007aea47c20 */ /* 0x000fe20008410000 */
[----:B------:R-:W-:Y:S01]  /*c8b0*/  FMUL.FTZ R162, R162, UR7 ;  /* 0x00000007a2a27c20 */ /* 0x000fe20008410000 */
[----:B------:R-:W-:Y:S01]  /*c8c0*/  UIADD3 UR10, UR6, 0x80, URZ ;  /* 0x00000080060a7890 */ /* 0x000fe2000fffe03f */
[----:B------:R-:W-:Y:S01]  /*c8d0*/  FMUL.FTZ R170, R163, UR7 ;  /* 0x00000007a3aa7c20 */ /* 0x000fe20008410000 */
[----:B--2---:R-:W-:Y:S01]  /*c8e0*/  FMNMX.FTZ R3, R6, R3, !PT ;  /* 0x0000000306037209 */ /* 0x004fe20007810000 */
[----:B------:R-:W-:Y:S01]  /*c8f0*/  UMOV UR14, UR6 ;  /* 0x00000006000e7c82 */ /* 0x000fe20008000000 */
[----:B------:R-:W-:Y:S01]  /*c900*/  MUFU.TANH R214, R214 ;  /* 0x000000d600d67308 */ /* 0x000fe20000002400 */
[----:B------:R-:W-:Y:S01]  /*c910*/  HGMMA.64x256x16.F32.BF16 R24, R208, gdesc[UR12].tnspB, R24, gsb0 ;  /* 0x43e0000cd0187df0 */ /* 0x000fe20008001818 */
[----:B------:R-:W-:Y:S01]  /*c920*/  UMOV UR15, 0x40000040 ;  /* 0x40000040000f7882 */ /* 0x000fe20000000000 */
[----:B------:R-:W-:Y:S01]  /*c930*/  UMOV UR14, UR10 ;  /* 0x0000000a000e7c82 */ /* 0x000fe20008000000 */
[----:B------:R-:W-:Y:S01]  /*c940*/  UIADD3 UR10, UR6, 0x100, URZ ;  /* 0x00000100060a7890 */ /* 0x000fe2000fffe03f */
[----:B------:R-:W-:Y:S01]  /*c950*/  FMUL.FTZ R174, R155, UR7 ;  /* 0x000000079bae7c20 */ /* 0x000fe20008410000 */
[----:B------:R-:W-:Y:S01]  /*c960*/  FMUL.FTZ R166, R166, UR7 ;  /* 0x00000007a6a67c20 */ /* 0x000fe20008410000 */
[----:B------:R-:W-:Y:S01]  /*c970*/  FMUL.FTZ R172, R167, UR7 ;  /* 0x00000007a7ac7c20 */ /* 0x000fe20008410000 */
[----:B------:R-:W-:Y:S01]  /*c980*/  MUFU.TANH R216, R216 ;  /* 0x000000d800d87308 */ /* 0x000fe20000002400 */
[----:B------:R-:W-:Y:S01]  /*c990*/  FMUL.FTZ R154, R154, UR7 ;  /* 0x000000079a9a7c20 */ /* 0x000fe20008410000 */
[----:B------:R-:W-:Y:S01]  /*c9a0*/  FMUL.FTZ R158, R158, UR7 ;  /* 0x000000079e9e7c20 */ /* 0x000fe20008410000 */
[C---:B------:R-:W-:Y:S01]  /*c9b0*/  ISETP.GT.AND P2, PT, R23.reuse, R18, PT ;  /* 0x000000121700720c */ /* 0x040fe20003f44270 */
[----:B------:R-:W-:Y:S01]  /*c9c0*/  UMOV UR60, UR61 ;  /* 0x0000003d003c7c82 */ /* 0x000fe20008000000 */
[----:B------:R-:W-:-:S03]  /*c9d0*/  IADD3 R23, R23, -0x1, RZ ;  /* 0xffffffff17177810 */ /* 0x000fc60007ffe0ff */
[----:B------:R-:W-:Y:S08]  /*c9e0*/  MUFU.TANH R218, R218 ;  /* 0x000000da00da7308 */ /* 0x000ff00000002400 */
[----:B------:R-:W-:Y:S08]  /*c9f0*/  MUFU.TANH R220, R220 ;  /* 0x000000dc00dc7308 */ /* 0x000ff00000002400 */
[----:B------:R-:W-:Y:S08]  /*ca00*/  MUFU.TANH R222, R222 ;  /* 0x000000de00de7308 */ /* 0x000ff00000002400 */
[----:B------:R-:W-:Y:S08]  /*ca10*/  MUFU.TANH R226, R226 ;  /* 0x000000e200e27308 */ /* 0x000ff00000002400 */
[----:B------:R-:W-:Y:S08]  /*ca20*/  MUFU.TANH R228, R228 ;  /* 0x000000e400e47308 */ /* 0x000ff00000002400 */
[----:B------:R-:W-:Y:S08]  /*ca30*/  MUFU.TANH R232, R232 ;  /* 0x000000e800e87308 */ /* 0x000ff00000002400 */
[----:B------:R-:W1:Y:S08]  /*ca40*/  MUFU.TANH R184, R184 ;  /* 0x000000b800b87308 */ /* 0x000e700000002400 */
[----:B------:R-:W-:Y:S08]  /*ca50*/  MUFU.TANH R230, R230 ;  /* 0x000000e600e67308 */ /* 0x000ff00000002400 */
[----:B------:R-:W2:Y:S01]  /*ca60*/  MUFU.TANH R186, R186 ;  /* 0x000000ba00ba7308 */ /* 0x000ea20000002400 */
[----:B-1----:R-:W-:-:S07]  /*ca70*/  FMNMX.FTZ R19, R184, R17, !PT ;  /* 0x00000011b8137209 */ /* 0x002fce0007810000 */
[----:B------:R-:W-:Y:S08]  /*ca80*/  MUFU.TANH R224, R224 ;  /* 0x000000e000e07308 */ /* 0x000ff00000002400 */
[----:B------:R-:W-:Y:S01]  /*ca90*/  MUFU.TANH R152, R152 ;  /* 0x0000009800987308 */ /* 0x000fe20000002400 */
[----:B--2---:R-:W-:-:S07]  /*caa0*/  FMNMX.FTZ R19, R186, R19, !PT ;  /* 0x00000013ba137209 */ /* 0x004fce0007810000 */
        /* <DEDUP_REMOVED lines=15> */
[----:B------:R-:W-:Y:S02]  /*cba0*/  FMUL.FTZ R178, R179, UR7 ;  /* 0x00000007b3b27c20 */ /* 0x000fe40008410000 */
[----:B------:R-:W-:Y:S01]  /*cbb0*/  HGMMA.64x256x16.F32.BF16 R24, R204, gdesc[UR12].tnspB, R24, gsb0 ;  /* 0x43e0000ccc187df0 */ /* 0x000fe20008001818 */
[----:B------:R-:W-:Y:S01]  /*cbc0*/  UMOV UR14, UR10 ;  /* 0x0000000a000e7c82 */ /* 0x000fe20008000000 */
[----:B------:R-:W-:Y:S01]  /*cbd0*/  UMOV UR15, 0x40000040 ;  /* 0x40000040000f7882 */ /* 0x000fe20000000000 */
[----:B------:R-:W-:Y:S01]  /*cbe0*/  UIADD3 UR10, UR6, 0x180, URZ ;  /* 0x00000180060a7890 */ /* 0x000fe2000fffe03f */
[----:B------:R-:W-:Y:S01]  /*cbf0*/  MUFU.TANH R208, R208 ;  /* 0x000000d000d07308 */ /* 0x000fe20000002400 */
[----:B------:R-:W-:-:S07]  /*cc00*/  UIADD3 UR6, UR6, 0x200, URZ ;  /* 0x0000020006067890 */ /* 0x000fce000fffe03f */
        /* <DEDUP_REMOVED lines=12> */
[----:B------:R-:W1:Y:S08]  /*ccd0*/  MUFU.TANH R204, R204 ;  /* 0x000000cc00cc7308 */ /* 0x000e700000002400 */
[----:B------:R-:W2:Y:S08]  /*cce0*/  MUFU.TANH R206, R206 ;  /* 0x000000ce00ce7308 */ /* 0x000eb00000002400 */
[----:B------:R-:W3:Y:S01]  /*ccf0*/  MUFU.TANH R188, R188 ;  /* 0x000000bc00bc7308 */ /* 0x000ee20000002400 */
[----:B-1----:R-:W-:-:S07]  /*cd00*/  FMNMX.FTZ R3, R204, R3, !PT ;  /* 0x00000003cc037209 */ /* 0x002fce0007810000 */
[----:B------:R-:W1:Y:S01]  /*cd10*/  MUFU.TANH R190, R190 ;  /* 0x000000be00be7308 */ /* 0x000e620000002400 */
[----:B--2---:R-:W-:-:S04]  /*cd20*/  FMNMX.FTZ R3, R206, R3, !PT ;  /* 0x00000003ce037209 */ /* 0x004fc80007810000 */
[----:B------:R-:W-:-:S04]  /*cd30*/  FMNMX.FTZ R3, R208, R3, !PT ;  /* 0x00000003d0037209 */ /* 0x000fc80007810000 */
[----:B------:R-:W-:Y:S02]  /*cd40*/  FMNMX.FTZ R3, R210, R3, !PT ;  /* 0x00000003d2037209 */ /* 0x000fe40007810000 */
[----:B---3--:R-:W-:-:S04]  /*cd50*/  FMNMX.FTZ R19, R188, R19, !PT ;  /* 0x00000013bc137209 */ /* 0x008fc80007810000 */
[----:B-1----:R-:W-:-:S04]  /*cd60*/  FMNMX.FTZ R19, R190, R19, !PT ;  /* 0x00000013be137209 */ /* 0x002fc80007810000 */
[----:B------:R-:W-:-:S04]  /*cd70*/  FMNMX.FTZ R21, R176, R19, !PT ;  /* 0x00000013b0157209 */ /* 0x000fc80007810000 */
[----:B------:R-:W-:Y:S01]  /*cd80*/  FMNMX.FTZ R21, R178, R21, !PT ;  /* 0x00000015b2157209 */ /* 0x000fe20007810000 */
[----:B------:R-:W-:Y:S02]  /*cd90*/  WARPGROUP.DEPBAR.LE gsb0, 0x0 ;  /* 0x00008000000079c5 */ /* 0x000fe40000010000 */
[----:B------:R-:W-:Y:S01]  /*cda0*/  WARPGROUP.ARRIVE ;  /* 0x00000000000079c5 */ /* 0x000fe20000000000 */
[----:B------:R-:W-:Y:S01]  /*cdb0*/  FMUL.FTZ R200, R180, UR7 ;  /* 0x00000007b4c87c20 */ /* 0x000fe20008410000 */
[----:B------:R-:W-:Y:S01]  /*cdc0*/  FMUL.FTZ R202, R181, UR7 ;  /* 0x00000007b5ca7c20 */ /* 0x000fe20008410000 */
[----:B------:R-:W-:Y:S01]  /*cdd0*/  FMUL.FTZ R180, R182, UR7 ;  /* 0x00000007b6b47c20 */ /* 0x000fe20008410000 */
[----:B------:R-:W-:Y:S01]  /*cde0*/  FMUL.FTZ R182, R168, UR7 ;  /* 0x00000007a8b67c20 */ /* 0x000fe20008410000 */
[----:B------:R-:W-:Y:S01]  /*cdf0*/  FMUL.FTZ R168, R175, UR7 ;  /* 0x00000007afa87c20 */ /* 0x000fe20008410000 */
[----:B------:R-:W-:Y:S01]  /*ce00*/  HGMMA.64x256x16.F32.BF16 R24, R196, gdesc[UR12].tnspB, R24, gsb0 ;  /* 0x43e0000cc4187df0 */ /* 0x000fe20008001818 */
[----:B------:R-:W1:Y:S01]  /*ce10*/  MUFU.TANH R200, R200 ;  /* 0x000000c800c87308 */ /* 0x000e620000002400 */
[----:B------:R-:W-:Y:S01]  /*ce20*/  UMOV UR14, UR6 ;  /* 0x00000006000e7c82 */ /* 0x000fe20008000000 */
[----:B------:R-:W-:-:S06]  /*ce30*/  UMOV UR15, 0x40000040 ;  /* 0x40000040000f7882 */ /* 0x000fcc0000000000 */
[----:B------:R-:W2:Y:S08]  /*ce40*/  MUFU.TANH R202, R202 ;  /* 0x000000ca00ca7308 */ /* 0x000eb00000002400 */
[----:B------:R-:W3:Y:S01]  /*ce50*/  MUFU.TANH R182, R182 ;  /* 0x000000b600b67308 */ /* 0x000ee20000002400 */
[----:B-1----:R-:W-:-:S07]  /*ce60*/  FMNMX.FTZ R3, R200, R3, !PT ;  /* 0x00000003c8037209 */ /* 0x002fce0007810000 */
[----:B------:R-:W1:Y:S01]  /*ce70*/  MUFU.TANH R180, R180 ;  /* 0x000000b400b47308 */ /* 0x000e620000002400 */
[----:B--2---:R-:W-:-:S07]  /*ce80*/  FMNMX.FTZ R3, R202, R3, !PT ;  /* 0x00000003ca037209 */ /* 0x004fce0007810000 */
[----:B------:R-:W2:Y:S01]  /*ce90*/  MUFU.TANH R168, R168 ;  /* 0x000000a800a87308 */ /* 0x000ea20000002400 */
[----:B---3--:R-:W-:-:S04]  /*cea0*/  FMNMX.FTZ R3, R182, R3, !PT ;  /* 0x00000003b6037209 */ /* 0x008fc80007810000 */
[----:B------:R-:W-:-:S04]  /*ceb0*/  FMNMX.FTZ R3, R212, R3, !PT ;  /* 0x00000003d4037209 */ /* 0x000fc80007810000 */
[----:B------:R-:W-:Y:S02]  /*cec0*/  FMNMX.FTZ R3, R214, R3, !PT ;  /* 0x00000003d6037209 */ /* 0x000fe40007810000 */
[----:B-1----:R-:W-:Y:S02]  /*ced0*/  FMNMX.FTZ R21, R180, R21, !PT ;  /* 0x00000015b4157209 */ /* 0x002fe40007810000 */
        /* <DEDUP_REMOVED lines=9> */
[----:B--2---:R-:W-:-:S02]  /*cf70*/  FMNMX.FTZ R155, R168, R155, !PT ;  /* 0x0000009ba89b7209 */ /* 0x004fc40007810000 */
[----:B------:R-:W-:Y:S02]  /*cf80*/  FMNMX.FTZ R3, R228, R3, !PT ;  /* 0x00000003e4037209 */ /* 0x000fe40007810000 */
[----:B------:R-:W-:Y:S02]  /*cf90*/  FMNMX.FTZ R155, R162, R155, !PT ;  /* 0x0000009ba29b7209 */ /* 0x000fe40007810000 */
[----:B------:R-:W-:Y:S02]  /*cfa0*/  FMNMX.FTZ R3, R232, R3, !PT ;  /* 0x00000003e8037209 */ /* 0x000fe40007810000 */
[----:B------:R-:W-:Y:S02]  /*cfb0*/  FMNMX.FTZ R155, R170, R155, !PT ;  /* 0x0000009baa9b7209 */ /* 0x000fe40007810000 */
[----:B------:R-:W-:Y:S02]  /*cfc0*/  FMNMX.FTZ R3, R230, R3, !PT ;  /* 0x00000003e6037209 */ /* 0x000fe40007810000 */
[----:B------:R-:W-:-:S02]  /*cfd0*/  FMNMX.FTZ R157, R166, R155, !PT ;  /* 0x0000009ba69d7209 */ /* 0x000fc40007810000 */
[----:B------:R-:W-:Y:S02]  /*cfe0*/  FMNMX.FTZ R3, R224, R3, !PT ;  /* 0x00000003e0037209 */ /* 0x000fe40007810000 */
[----:B------:R-:W-:-:S03]  /*cff0*/  FMNMX.FTZ R157, R172, R157, !PT ;  /* 0x0000009dac9d7209 */ /* 0x000fc60007810000 */
[----:B0-----:R-:W0:Y:S01]  /*d000*/  SHFL.BFLY PT, R0, R3, 0x2, 0x1f ;  /* 0x0c401f0003007f89 */ /* 0x001e2200000e0000 */
        /* <DEDUP_REMOVED lines=10> */
[-CC-:B------:R-:W-:Y:S01]  /*d0b0*/  FFMA.FTZ R6, R204, R3.reuse, -R153.reuse ;  /* 0x00000003cc067223 */ /* 0x180fe20000010899 */
[-C--:B------:R-:W-:Y:S01]  /*d0c0*/  FMUL.FTZ R0, R0, R3.reuse ;  /* 0x0000000300007220 */ /* 0x080fe20000410000 */
        /* <DEDUP_REMOVED lines=8> */
[----:B------:R0:W-:Y:S08]  /*d150*/  MUFU.EX2 R21, R6 ;  /* 0x0000000600157308 */ /* 0x0001f00000000800 */
[----:B------:R-:W-:Y:S01]  /*d160*/  MUFU.EX2 R0, R0 ;  /* 0x0000000000007308 */ /* 0x000fe20000000800 */
[-CC-:B0-----:R-:W-:Y:S01]  /*d170*/  FFMA.FTZ R6, R202, R3.reuse, -R153.reuse ;  /* 0x00000003ca067223 */ /* 0x181fe20000010899 */
[-CC-:B------:R-:W-:Y:S01]  /*d180*/  FFMA.FTZ R202, R214, R3.reuse, -R153.reuse ;  /* 0x00000003d6ca7223 */ /* 0x180fe20000010899 */
[----:B------:R-:W-:-:S05]  /*d190*/  FFMA.FTZ R214, R232, R3, -R153 ;  /* 0x00000003e8d67223 */ /* 0x000fca0000010899 */
[----:B------:R-:W0:Y:S08]  /*d1a0*/  MUFU.EX2 R20, R20 ;  /* 0x0000001400147308 */ /* 0x000e300000000800 */
[----:B------:R-:W-:Y:S08]  /*d1b0*/  MUFU.EX2 R204, R204 ;  /* 0x000000cc00cc7308 */ /* 0x000ff00000000800 */
[----:B------:R-:W-:Y:S01]  /*d1c0*/  MUFU.EX2 R155, R210 ;  /* 0x000000d2009b7308 */ /* 0x000fe20000000800 */
[----:B0-----:R-:W-:-:S07]  /*d1d0*/  F2FP.BF16.F32.PACK_AB R208, R20, R19 ;  /* 0x0000001314d0723e */ /* 0x001fce00000010ff */
        /* <DEDUP_REMOVED lines=9> */
[----:B------:R-:W-:Y:S01]  /*d270*/  FMUL.FTZ R196, R159, UR7 ;  /* 0x000000079fc47c20 */ /* 0x000fe20008410000 */
[----:B------:R-:W-:Y:S01]  /*d280*/  FMNMX.FTZ R159, R158, R157, !PT ;  /* 0x0000009d9e9f7209 */ /* 0x000fe20007810000 */
[-CC-:B------:R-:W-:Y:S02]  /*d290*/  FFMA.FTZ R198, R206, R3.reuse, -R153.reuse ;  /* 0x00000003cec67223 */ /* 0x180fe40000010899 */
[----:B------:R-:W-:Y:S01]  /*d2a0*/  MUFU.EX2 R157, R6 ;  /* 0x00000006009d7308 */ /* 0x000fe20000000800 */
[-CC-:B------:R-:W-:Y:S01]  /*d2b0*/  FFMA.FTZ R206, R200, R3.reuse, -R153.reuse ;  /* 0x00000003c8ce7223 */ /* 0x180fe20000010899 */
[----:B------:R-:W-:Y:S01]  /*d2c0*/  HGMMA.64x256x16.F32.BF16 R24, R192, gdesc[UR12].tnspB, R24, gsb0 ;  /* 0x43e0000cc0187df0 */ /* 0x000fe20008001818 */
[-CC-:B------:R-:W-:Y:S01]  /*d2d0*/  FFMA.FTZ R200, R182, R3.reuse, -R153.reuse ;  /* 0x00000003b6c87223 */ /* 0x180fe20000010899 */
[----:B------:R-:W-:-:S04]  /*d2e0*/  FFMA.FTZ R182, R220, R3, -R153 ;  /* 0x00000003dcb67223 */ /* 0x000fc80000010899 */
[----:B------:R-:W0:Y:S08]  /*d2f0*/  MUFU.TANH R196, R196 ;  /* 0x000000c400c47308 */ /* 0x000e300000002400 */
[----:B------:R-:W1:Y:S08]  /*d300*/  MUFU.EX2 R198, R198 ;  /* 0x000000c600c67308 */ /* 0x000e700000000800 */
[----:B------:R-:W-:Y:S01]  /*d310*/  MUFU.EX2 R206, R206 ;  /* 0x000000ce00ce7308 */ /* 0x000fe20000000800 */
[----:B0-----:R-:W-:Y:S01]  /*d320*/  FMNMX.FTZ R2, R196, R159, !PT ;  /* 0x0000009fc4027209 */ /* 0x001fe20007810000 */
[-CC-:B------:R-:W-:Y:S01]  /*d330*/  FFMA.FTZ R159, R212, R3.reuse, -R153.reuse ;  /* 0x00000003d49f7223 */ /* 0x180fe20000010899 */
[----:B------:R-:W-:-:S03]  /*d340*/  FFMA.FTZ R212, R226, R3, -R153 ;  /* 0x00000003e2d47223 */ /* 0x000fc60000010899 */
[----:B------:R-:W0:Y:S02]  /*d350*/  SHFL.BFLY PT, R165, R2, 0x2, 0x1f ;  /* 0x0c401f0002a57f89 */ /* 0x000e2400000e0000 */
[----:B------:R-:W-:Y:S01]  /*d360*/  MUFU.EX2 R200, R200 ;  /* 0x000000c800c87308 */ /* 0x000fe20000000800 */
[----:B-1----:R-:W-:-:S07]  /*d370*/  F2FP.BF16.F32.PACK_AB R210, R198, R21 ;  /* 0x00000015c6d2723e */ /* 0x002fce00000010ff */
[----:B------:R-:W-:Y:S08]  /*d380*/  MUFU.EX2 R159, R159 ;  /* 0x0000009f009f7308 */ /* 0x000ff00000000800 */
[----:B------:R-:W-:Y:S01]  /*d390*/  MUFU.EX2 R182, R182 ;  /* 0x000000b600b67308 */ /* 0x000fe20000000800 */
[----:B0-----:R-:W-:Y:S01]  /*d3a0*/  FMNMX.FTZ R171, R2, R165, !PT ;  /* 0x000000a502ab7209 */ /* 0x001fe20007810000 */
[----:B------:R-:W-:Y:S01]  /*d3b0*/  FFMA.FTZ R165, R222, R3, -R153 ;  /* 0x00000003dea57223 */ /* 0x000fe20000010899 */
[----:B------:R-:W-:-:S05]  /*d3c0*/  IMAD.U32 R153, RZ, RZ, UR18 ;  /* 0x00000012ff997e24 */ /* 0x000fca000f8e00ff */
[----:B------:R-:W-:Y:S01]  /*d3d0*/  MUFU.EX2 R212, R212 ;  /* 0x000000d400d47308 */ /* 0x000fe20000000800 */
[----:B------:R-:W0:Y:S01]  /*d3e0*/  SHFL.BFLY PT, R6, R171, 0x1, 0x1f ;  /* 0x0c201f00ab067f89 */ /* 0x000e2200000e0000 */
[----:B------:R-:W-:-:S05]  /*d3f0*/  @!P1 VIADD R153, R153, 0x38840 ;  /* 0x0003884099999836 */ /* 0x000fca0000000000 */
[----:B------:R-:W-:Y:S01]  /*d400*/  @!P1 PRMT R153, RZ, 0x654, R153 ;  /* 0x00000654ff999816 */ /* 0x000fe20000000099 */
[----:B------:R-:W-:Y:S01]  /*d410*/  MUFU.EX2 R165, R165 ;  /* 0x000000a500a57308 */ /* 0x000fe20000000800 */
[----:B0-----:R-:W-:-:S05]  /*d420*/  FMNMX.FTZ R6, R171, R6, !PT ;  /* 0x00000006ab067209 */ /* 0x001fca0007810000 */
[C---:B------:R-:W-:Y:S01]  /*d430*/  FADD.FTZ R2, -R6.reuse, R17 ;  /* 0x0000001106027221 */ /* 0x040fe20000010100 */
[----:B------:R-:W-:-:S03]  /*d440*/  FMUL.FTZ R17, R6, R3 ;  /* 0x0000000306117220 */ /* 0x000fc60000410000 */
[-C--:B------:R-:W-:Y:S01]  /*d450*/  FMUL.FTZ R2, R2, R3.reuse ;  /* 0x0000000302027220 */ /* 0x080fe20000410000 */
        /* <DEDUP_REMOVED lines=8> */
[----:B------:R-:W-:Y:S02]  /*d4e0*/  IMAD.U32 R164, RZ, RZ, UR11 ;  /* 0x0000000bffa47e24 */ /* 0x000fe4000f8e00ff */
[-CC-:B------:R-:W-:Y:S01]  /*d4f0*/  FFMA.FTZ R207, R180, R3.reuse, -R17.reuse ;  /* 0x00000003b4cf7223 */ /* 0x180fe20000010811 */
[-CC-:B------:R-:W-:Y:S01]  /*d500*/  FFMA.FTZ R197, R162, R3.reuse, -R17.reuse ;  /* 0x00000003a2c57223 */ /* 0x180fe20000010811 */
[-CC-:B------:R-:W-:Y:S01]  /*d510*/  FFMA.FTZ R152, R152, R3.reuse, -R17.reuse ;  /* 0x0000000398987223 */ /* 0x180fe20000010811 */
[-CC-:B------:R-:W-:Y:S01]  /*d520*/  FFMA.FTZ R201, R156, R3.reuse, -R17.reuse ;  /* 0x000000039cc97223 */ /* 0x180fe20000010811 */
[----:B------:R-:W0:Y:S01]  /*d530*/  MUFU.EX2 R209, R209 ;  /* 0x000000d100d17308 */ /* 0x000e220000000800 */
[-CC-:B------:R-:W-:Y:S01]  /*d540*/  FFMA.FTZ R156, R160, R3.reuse, -R17.reuse ;  /* 0x00000003a09c7223 */ /* 0x180fe20000010811 */
[-CC-:B------:R-:W-:Y:S01]  /*d550*/  FFMA.FTZ R160, R168, R3.reuse, -R17.reuse ;  /* 0x00000003a8a07223 */ /* 0x180fe20000010811 */
[-CC-:B------:R-:W-:Y:S01]  /*d560*/  FFMA.FTZ R166, R166, R3.reuse, -R17.reuse ;  /* 0x00000003a6a67223 */ /* 0x180fe20000010811 */
[-CC-:B------:R-:W-:Y:S01]  /*d570*/  FFMA.FTZ R172, R172, R3.reuse, -R17.reuse ;  /* 0x00000003acac7223 */ /* 0x180fe20000010811 */
[-CC-:B------:R-:W-:Y:S01]  /*d580*/  FFMA.FTZ R154, R154, R3.reuse, -R17.reuse ;  /* 0x000000039a9a7223 */ /* 0x180fe20000010811 */
[-CC-:B------:R-:W-:Y:S01]  /*d590*/  FFMA.FTZ R174, R174, R3.reuse, -R17.reuse ;  /* 0x00000003aeae7223 */ /* 0x180fe20000010811 */
[----:B------:R-:W-:Y:S01]  /*d5a0*/  FFMA.FTZ R158, R158, R3, -R17 ;  /* 0x000000039e9e7223 */ /* 0x000fe20000010811 */
[----:B------:R-:W1:Y:S08]  /*d5b0*/  MUFU.EX2 R184, R184 ;  /* 0x000000b800b87308 */ /* 0x000e700000000800 */
[----:B------:R-:W-:Y:S01]  /*d5c0*/  MUFU.EX2 R211, R211 ;  /* 0x000000d300d37308 */ /* 0x000fe20000000800 */
[----:B0-----:R-:W-:-:S07]  /*d5d0*/  FFMA.FTZ R9, R2, R9, R209 ;  /* 0x0000000902097223 */ /* 0x001fce00000100d1 */
[----:B------:R-:W-:Y:S01]  /*d5e0*/  MUFU.EX2 R186, R186 ;  /* 0x000000ba00ba7308 */ /* 0x000fe20000000800 */
[C---:B-1----:R-:W-:Y:S01]  /*d5f0*/  FADD.FTZ R162, R184.reuse, R9 ;  /* 0x00000009b8a27221 */ /* 0x042fe20000010000 */
[----:B------:R-:W-:-:S06]  /*d600*/  F2FP.BF16.F32.PACK_AB R209, R184, R209 ;  /* 0x000000d1b8d1723e */ /* 0x000fcc00000010ff */
        /* <DEDUP_REMOVED lines=11> */
[----:B------:R-:W-:Y:S08]  /*d6c0*/  MUFU.EX2 R154, R154 ;  /* 0x0000009a009a7308 */ /* 0x000ff00000000800 */
[----:B------:R-:W1:Y:S01]  /*d6d0*/  MUFU.EX2 R174, R174 ;  /* 0x000000ae00ae7308 */ /* 0x000e620000000800 */
[----:B0-----:R-:W-:-:S07]  /*d6e0*/  F2FP.BF16.F32.PACK_AB R199, R172, R166 ;  /* 0x000000a6acc7723e */ /* 0x001fce00000010ff */
[----:B------:R-:W-:Y:S01]  /*d6f0*/  MUFU.EX2 R158, R158 ;  /* 0x0000009e009e7308 */ /* 0x000fe20000000800 */
[----:B------:R-:W-:Y:S02]  /*d700*/  WARPGROUP.DEPBAR.LE gsb0, 0x0 ;  /* 0x00008000000079c5 */ /* 0x000fe40000010000 */
[----:B------:R0:W-:Y:S01]  /*d710*/  @!P1 SYNCS.ARRIVE.TRANS64.RED.A1T0 RZ, [R153+URZ], RZ ;  /* 0x000000ff99ff99a7 */ /* 0x0001e2000810043f */
[----:B------:R-:W-:Y:S02]  /*d720*/  F2FP.BF16.F32.PACK_AB R192, R214, R167 ;  /* 0x000000a7d6c0723e */ /* 0x000fe400000010ff */
[----:B-1----:R-:W-:Y:S02]  /*d730*/  F2FP.BF16.F32.PACK_AB R193, R174, R154 ;  /* 0x0000009aaec1723e */ /* 0x002fe400000010ff */
[----:B------:R-:W-:Y:S01]  /*d740*/  F2FP.BF16.F32.PACK_AB R194, R216, R169 ;  /* 0x000000a9d8c2723e */ /* 0x000fe200000010ff */
[----:B0-----:R-:W-:-:S04]  /*d750*/  FFMA.FTZ R153, R0, R14, R19 ;  /* 0x0000000e00997223 */ /* 0x001fc80000010013 */
[----:B------:R-:W-:Y:S01]  /*d760*/  FADD.FTZ R14, R20, R153 ;  /* 0x00000099140e7221 */ /* 0x000fe20000010000 */
[----:B------:R-:W-:-:S03]  /*d770*/  @!P1 VIADD R153, R164, 0x38860 ;  /* 0x00038860a4999836 */ /* 0x000fc60000000000 */
[----:B------:R-:W-:Y:S01]  /*d780*/  FADD.FTZ R9, R21, R14 ;  /* 0x0000000e15097221 */ /* 0x000fe20000010000 */
[-C--:B------:R-:W-:Y:S01]  /*d790*/  FFMA.FTZ R14, R170, R3.reuse, -R17 ;  /* 0x00000003aa0e7223 */ /* 0x080fe20000010811 */
[----:B------:R-:W-:Y:S01]  /*d7a0*/  @!P1 PRMT R164, RZ, 0x654, R153 ;  /* 0x00000654ffa49816 */ /* 0x000fe20000000099 */
[----:B------:R-:W-:Y:S01]  /*d7b0*/  FADD.FTZ R153, R211, R162 ;  /* 0x000000a2d3997221 */ /* 0x000fe20000010000 */
[----:B------:R-:W-:Y:S01]  /*d7c0*/  FADD.FTZ R9, R198, R9 ;  /* 0x00000009c6097221 */ /* 0x000fe20000010000 */
[----:B------:R-:W-:Y:S01]  /*d7d0*/  FFMA.FTZ R17, R196, R3, -R17 ;  /* 0x00000003c4117223 */ /* 0x000fe20000010811 */
[----:B------:R0:W-:Y:S01]  /*d7e0*/  @!P1 SYNCS.ARRIVE.TRANS64.RED.A1T0 RZ, [R164+URZ], RZ ;  /* 0x000000ffa4ff99a7 */ /* 0x0001e2000810043f */
[C---:B------:R-:W-:Y:S01]  /*d7f0*/  FADD.FTZ R162, R186.reuse, R153 ;  /* 0x00000099baa27221 */ /* 0x040fe20000010000 */
[----:B------:R-:W-:Y:S01]  /*d800*/  MUFU.EX2 R14, R14 ;  /* 0x0000000e000e7308 */ /* 0x000fe20000000800 */
[----:B------:R-:W-:Y:S02]  /*d810*/  F2FP.BF16.F32.PACK_AB R211, R186, R211 ;  /* 0x000000d3bad3723e */ /* 0x000fe400000010ff */
[----:B------:R-:W-:-:S02]  /*d820*/  F2FP.BF16.F32.PACK_AB R196, R182, R163 ;  /* 0x000000a3b6c4723e */ /* 0x000fc400000010ff */
[----:B------:R-:W-:Y:S01]  /*d830*/  F2FP.BF16.F32.PACK_AB R198, R212, R165 ;  /* 0x000000a5d4c6723e */ /* 0x000fe200000010ff */
[----:B0-----:R-:W-:Y:S01]  /*d840*/  FADD.FTZ R164, R204, R9 ;  /* 0x00000009cca47221 */ /* 0x001fe20000010000 */
[----:B------:R-:W-:Y:S01]  /*d850*/  FADD.FTZ R9, R205, R162 ;  /* 0x000000a2cd097221 */ /* 0x000fe20000010000 */
[----:B------:R-:W0:Y:S01]  /*d860*/  MUFU.EX2 R17, R17 ;  /* 0x0000001100117308 */ /* 0x000e220000000800 */
[C---:B------:R-:W-:Y:S01]  /*d870*/  F2FP.BF16.F32.PACK_AB R204, R155.reuse, R204 ;  /* 0x000000cc9bcc723e */ /* 0x040fe200000010ff */
[----:B------:R-:W-:Y:S01]  /*d880*/  FADD.FTZ R153, R155, R164 ;  /* 0x000000a49b997221 */ /* 0x000fe20000010000 */
[C---:B------:R-:W-:Y:S01]  /*d890*/  FADD.FTZ R162, R176.reuse, R9 ;  /* 0x00000009b0a27221 */ /* 0x040fe20000010000 */
[----:B------:R-:W-:Y:S02]  /*d8a0*/  F2FP.BF16.F32.PACK_AB R205, R176, R205 ;  /* 0x000000cdb0cd723e */ /* 0x000fe400000010ff */
[----:B------:R-:W-:Y:S01]  /*d8b0*/  FADD.FTZ R164, R206, R153 ;  /* 0x00000099cea47221 */ /* 0x000fe20000010000 */
[----:B------:R-:W-:Y:S01]  /*d8c0*/  FADD.FTZ R9, R207, R162 ;  /* 0x000000a2cf097221 */ /* 0x000fe20000010000 */
[----:B------:R-:W-:-:S02]  /*d8d0*/  F2FP.BF16.F32.PACK_AB R206, R157, R206 ;  /* 0x000000ce9dce723e */ /* 0x000fc400000010ff */
[----:B------:R-:W-:Y:S01]  /*d8e0*/  FADD.FTZ R153, R157, R164 ;  /* 0x000000a49d997221 */ /* 0x000fe20000010000 */
[C---:B------:R-:W-:Y:S01]  /*d8f0*/  FADD.FTZ R162, R152.reuse, R9 ;  /* 0x0000000998a27221 */ /* 0x040fe20000010000 */
[----:B------:R-:W-:Y:S02]  /*d900*/  F2FP.BF16.F32.PACK_AB R207, R152, R207 ;  /* 0x000000cf98cf723e */ /* 0x000fe400000010ff */
[----:B------:R-:W-:Y:S01]  /*d910*/  FADD.FTZ R164, R200, R153 ;  /* 0x00000099c8a47221 */ /* 0x000fe20000010000 */
[----:B------:R-:W-:Y:S01]  /*d920*/  FADD.FTZ R9, R201, R162 ;  /* 0x000000a2c9097221 */ /* 0x000fe20000010000 */
[C---:B------:R-:W-:Y:S02]  /*d930*/  F2FP.BF16.F32.PACK_AB R200, R159.reuse, R200 ;  /* 0x000000c89fc8723e */ /* 0x040fe400000010ff */
[----:B------:R-:W-:Y:S01]  /*d940*/  FADD.FTZ R19, R159, R164 ;  /* 0x000000a49f137221 */ /* 0x000fe20000010000 */
[----:B------:R-:W-:Y:S01]  /*d950*/  FADD.FTZ R20, R156, R9 ;  /* 0x000000099c147221 */ /* 0x000fe20000010000 */
[----:B0-----:R-:W-:-:S02]  /*d960*/  F2FP.BF16.F32.PACK_AB R195, R17, R158 ;  /* 0x0000009e11c3723e */ /* 0x001fc400000010ff */
[----:B------:R-:W-:Y:S01]  /*d970*/  FADD.FTZ R162, R202, R19 ;  /* 0x00000013caa27221 */ /* 0x000fe20000010000 */
[----:B------:R-:W-:Y:S01]  /*d980*/  FADD.FTZ R9, R203, R20 ;  /* 0x00000014cb097221 */ /* 0x000fe20000010000 */
[----:B------:R-:W-:Y:S02]  /*d990*/  F2FP.BF16.F32.PACK_AB R201, R156, R201 ;  /* 0x000000c99cc9723e */ /* 0x000fe400000010ff */
[C---:B------:R-:W-:Y:S01]  /*d9a0*/  FADD.FTZ R162, R161.reuse, R162 ;  /* 0x000000a2a1a27221 */ /* 0x040fe20000010000 */
[----:B------:R-:W-:Y:S01]  /*d9b0*/  FADD.FTZ R20, R160, R9 ;  /* 0x00000009a0147221 */ /* 0x000fe20000010000 */
[----:B------:R-:W-:Y:S02]  /*d9c0*/  F2FP.BF16.F32.PACK_AB R202, R161, R202 ;  /* 0x000000caa1ca723e */ /* 0x000fe400000010ff */
[----:B------:R-:W-:Y:S01]  /*d9d0*/  FADD.FTZ R9, R163, R162 ;  /* 0x000000a2a3097221 */ /* 0x000fe20000010000 */
[----:B------:R-:W-:Y:S01]  /*d9e0*/  FADD.FTZ R19, R197, R20 ;  /* 0x00000014c5137221 */ /* 0x000fe20000010000 */
[----:B------:R-:W-:-:S02]  /*d9f0*/  F2FP.BF16.F32.PACK_AB R197, R14, R197 ;  /* 0x000000c50ec5723e */ /* 0x000fc400000010ff */
[----:B------:R-:W-:Y:S01]  /*da00*/  FADD.FTZ R20, R182, R9 ;  /* 0x00000009b6147221 */ /* 0x000fe20000010000 */
[----:B------:R-:W-:Y:S01]  /*da10*/  FADD.FTZ R19, R14, R19 ;  /* 0x000000130e137221 */ /* 0x000fe20000010000 */
[----:B------:R-:W-:Y:S02]  /*da20*/  F2FP.BF16.F32.PACK_AB R203, R160, R203 ;  /* 0x000000cba0cb723e */ /* 0x000fe400000010ff */
[----:B------:R-:W-:Y:S01]  /*da30*/  FADD.FTZ R9, R165, R20 ;  /* 0x00000014a5097221 */ /* 0x000fe20000010000 */
[----:B------:R-:W-:-:S03]  /*da40*/  FADD.FTZ R19, R166, R19 ;  /* 0x00000013a6137221 */ /* 0x000fc60000010000 */
        /* <DEDUP_REMOVED lines=10> */
[----:B------:R-:W-:Y:S01]  /*daf0*/  FADD.FTZ R9, R17, R19 ;  /* 0x0000001311097221 */ /* 0x000fe20000010000 */
[----:B------:R-:W-:Y:S02]  /*db00*/  IMAD.MOV.U32 R19, RZ, RZ, R8 ;  /* 0x000000ffff137224 */ /* 0x000fe400078e0008 */
[----:B------:R-:W-:Y:S01]  /*db10*/  IMAD.MOV.U32 R17, RZ, RZ, R6 ;  /* 0x000000ffff117224 */ /* 0x000fe200078e0006 */
[----:B------:R-:W-:Y:S06]  /*db20*/  @P2 BRA `(.L_x_2191) ;  /* 0xffffffc000482947 */ /* 0x000fec000383ffff */
.L_x_2182:
        /* <DEDUP_REMOVED lines=131> */
.L_x_2192:
[----:B------:R-:W-:Y:S02]  /*e360*/  R2UR UR4, R16 ;  /* 0x00000000100472ca */ /* 0x000fe400000e0000 */
[----:B------:R-:W-:-:S11]  /*e370*/  SHF.L.U32 R8, R8, 0x1f, RZ ;  /* 0x0000001f08087819 */ /* 0x000fd600000006ff */
[----:B------:R-:W-:-:S09]  /*e380*/  ULEA UR5, UR61, UR4, 0x3 ;  /* 0x000000043d057291 */ /* 0x000fd2000f8e183f */
[----:B------:R0:W1:Y:S01]  /*e390*/  SYNCS.PHASECHK.TRANS64.TRYWAIT P2, [UR5+0x38850], R8 ;  /* 0x03885008ff0075a7 */ /* 0x0000620008040145 */
[----:B------:R-:W-:Y:S05]  /*e3a0*/  @!P0 BRA `(.L_x_2193) ;  /* 0x0000000000048947 */ /* 0x000fea0003800000 */
[----:B------:R-:W-:Y:S01]  /*e3b0*/  BPT.TRAP 0x1 ;  /* 0x000000040000795c */ /* 0x000fe20000300000 */
.L_x_2193:
[----:B-1----:R-:W-:Y:S05]  /*e3c0*/  @P2 BRA `(.L_x_2194) ;  /* 0x0000000000082947 */ /* 0x002fea0003800000 */
[----:B------:R-:W1:Y:S02]  /*e3d0*/  SYNCS.PHASECHK.TRANS64.TRYWAIT P0, [UR5+0x38850], R8 ;  /* 0x03885008ff0075a7 */ /* 0x000e640008000145 */
[----:B-1----:R-:W-:Y:S05]  /*e3e0*/  @!P0 BRA `(.L_x_2195) ;  /* 0x0000007c000c8947 */ /* 0x002fea0003800000 */
.L_x_2194:
[----:B------:R-:W-:Y:S01]  /*e3f0*/  R2UR UR4, R16 ;  /* 0x00000000100472ca */ /* 0x000fe200000e0000 */
[----:B------:R-:W-:Y:S01]  /*e400*/  WARPGROUP.ARRIVE ;  /* 0x00000000000079c5 */ /* 0x000fe20000000000 */
[----:B------:R-:W-:Y:S01]  /*e410*/  UMOV UR7, 0x40000040 ;  /* 0x4000004000077882 */ /* 0x000fe20000000000 */
[----:B-1----:R-:W1:Y:S01]  /*e420*/  SHFL.BFLY PT, R5, R14, 0x2, 0x1f ;  /* 0x0c401f000e057f89 */ /* 0x002e6200000e0000 */
[----:B0-----:R-:W-:Y:S02]  /*e430*/  IMAD.MOV.U32 R8, RZ, RZ, RZ ;  /* 0x000000ffff087224 */ /* 0x001fe400078e00ff */
[----:B------:R-:W-:Y:S01]  /*e440*/  IMAD.MOV.U32 R4, RZ, RZ, RZ ;  /* 0x000000ffff047224 */ /* 0x000fe200078e00ff */
[----:B------:R-:W0:Y:S06]  /*e450*/  SHFL.BFLY PT, R0, R9, 0x2, 0x1f ;  /* 0x0c401f0009007f89 */ /* 0x000e2c00000e0000 */
[----:B------:R-:W-:-:S04]  /*e460*/  UIADD3 UR4, UR4, 0x400, URZ ;  /* 0x0000040004047890 */ /* 0x000fc8000fffe03f */
[----:B------:R-:W-:-:S04]  /*e470*/  USHF.R.U32.HI UR4, URZ, 0x4, UR4 ;  /* 0x000000043f047899 */ /* 0x000fc80008011604 */
[----:B------:R-:W-:-:S04]  /*e480*/  ULOP3.LUT UR4, UR4, 0x3fff, URZ, 0xc0, !UPT ;  /* 0x00003fff04047892 */ /* 0x000fc8000f8ec03f */
[----:B------:R-:W-:Y:S01]  /*e490*/  ULOP3.LUT UR4, UR4, 0x2800000, URZ, 0xfc, !UPT ;  /* 0x0280000004047892 */ /* 0x000fe2000f8efc3f */
[----:B-1----:R-:W-:-:S03]  /*e4a0*/  FADD.FTZ R5, R5, R14 ;  /* 0x0000000e05057221 */ /* 0x002fc60000010000 */
[----:B------:R-:W-:Y:S01]  /*e4b0*/  UIMAD UR4, UR61, 0xa00, UR4 ;  /* 0x00000a003d0478a4 */ /* 0x000fe2000f8e0204 */
[----:B0-----:R-:W-:Y:S01]  /*e4c0*/  FADD.FTZ R2, R0, R9 ;  /* 0x0000000900027221 */ /* 0x001fe20000010000 */
[----:B------:R-:W-:Y:S01]  /*e4d0*/  MOV R9, UR5 ;  /* 0x0000000500097c02 */ /* 0x000fe20008000f00 */
[----:B------:R-:W0:Y:S04]  /*e4e0*/  SHFL.BFLY PT, R0, R5, 0x1, 0x1f ;  /* 0x0c201f0005007f89 */ /* 0x000e2800000e0000 */
[----:B------:R-:W-:Y:S01]  /*e4f0*/  UMOV UR6, UR4 ;  /* 0x0000000400067c82 */ /* 0x000fe20008000000 */
[----:B------:R-:W1:Y:S01]  /*e500*/  SHFL.BFLY PT, R11, R2, 0x1, 0x1f ;  /* 0x0c201f00020b7f89 */ /* 0x000e6200000e0000 */
[----:B------:R-:W-:Y:S01]  /*e510*/  HGMMA.64x256x16.F32.BF16 R24, R208, gdesc[UR4].tnspB, R24, gsb0 ;  /* 0x43e00004d0187df0 */ /* 0x000fe20008001818 */
[----:B------:R-:W-:Y:S01]  /*e520*/  UIADD3 UR6, UR4, 0x80, URZ ;  /* 0x0000008004067890 */ /* 0x000fe2000fffe03f */
[----:B------:R-:W-:Y:S01]  /*e530*/  UMOV UR7, 0x40000040 ;  /* 0x4000004000077882 */ /* 0x000fe20000000000 */
[----:B0-----:R-:W-:Y:S01]  /*e540*/  FADD.FTZ R13, R5, R0 ;  /* 0x00000000050d7221 */ /* 0x001fe20000010000 */
[----:B------:R-:W-:-:S02]  /*e550*/  @!P1 VIADD R5, R9, 0x38860 ;  /* 0x0003886009059836 */ /* 0x000fc40000000000 */
[----:B------:R-:W-:Y:S02]  /*e560*/  IMAD.MOV.U32 R0, RZ, RZ, -0x800000 ;  /* 0xff800000ff007424 */ /* 0x000fe400078e00ff */
[----:B-1----:R-:W-:Y:S01]  /*e570*/  FADD.FTZ R15, R2, R11 ;  /* 0x0000000b020f7221 */ /* 0x002fe20000010000 */
[----:B------:R-:W-:Y:S01]  /*e580*/  FSETP.NE.FTZ.AND P0, PT, R13, RZ, PT ;  /* 0x000000ff0d00720b */ /* 0x000fe20003f15000 */
[----:B------:R-:W-:Y:S01]  /*e590*/  IMAD.MOV.U32 R2, RZ, RZ, -0x800000 ;  /* 0xff800000ff027424 */ /* 0x000fe200078e00ff */
[----:B------:R-:W-:Y:S02]  /*e5a0*/  @!P1 PRMT R5, RZ, 0x654, R5 ;  /* 0x00000654ff059816 */ /* 0x000fe40000000005 */
        /* <DEDUP_REMOVED lines=164> */
.L_x_2165:
[----:B------:R-:W-:Y:S05]  /*eff0*/  @P0 BRA `(.L_x_2196) ;  /* 0x0000002000440947 */ /* 0x000fea0003800000 */
[----:B------:R-:W0:Y:S01]  /*f000*/  S2R R3, SR_TID.X ;  /* 0x0000000000037919 */ /* 0x000e220000002100 */
[----:B------:R-:W1:Y:S01]  /*f010*/  LDC R8, c[0x0][0xbe8] ;  /* 0x0002fa00ff087b82 */ /* 0x000e620000000800 */
[----:B------:R-:W-:Y:S01]  /*f020*/  SHF.R.S32.HI R13, RZ, 0x1f, R22 ;  /* 0x0000001fff0d7819 */ /* 0x000fe20000011416 */
[----:B------:R-:W-:Y:S01]  /*f030*/  ULDC.64 UR4, c[0x0][0xbd0] ;  /* 0x0002f40000047ab9 */ /* 0x000fe20000000a00 */
[----:B------:R-:W-:Y:S01]  /*f040*/  ULDC.64 UR6, c[0x0][0xb38] ;  /* 0x0002ce0000067ab9 */ /* 0x000fe20000000a00 */
[----:B------:R-:W-:Y:S01]  /*f050*/  ULDC.64 UR10, c[0x0][0x208] ;  /* 0x00008200000a7ab9 */ /* 0x000fe20000000a00 */
[----:B------:R-:W-:Y:S03]  /*f060*/  BSSY B0, `(.L_x_2197) ;  /* 0x0000144000007945 */ /* 0x000fe60003800000 */
[----:B------:R-:W2:Y:S08]  /*f070*/  S2UR UR9, SR_CTAID.Z ;  /* 0x00000000000979c3 */ /* 0x000eb00000002700 */
[----:B------:R-:W3:Y:S08]  /*f080*/  LDC.64 R20, c[0x0][0xbd8] ;  /* 0x0002f600ff147b82 */ /* 0x000ef00000000a00 */
[----:B------:R-:W-:Y:S01]  /*f090*/  BAR.SYNC.DEFER_BLOCKING 0x1, 0x100 ;  /* 0x0044000000007b1d */ /* 0x000fe20000010000 */
[----:B-1----:R-:W-:-:S07]  /*f0a0*/  ISETP.NE.AND P0, PT, R8, 0x1, PT ;  /* 0x000000010800780c */ /* 0x002fce0003f05270 */
[----:B------:R-:W1:Y:S01]  /*f0b0*/  S2UR UR8, SR_CTAID.Y ;  /* 0x00000000000879c3 */ /* 0x000e620000002600 */
[----:B0-----:R-:W-:-:S07]  /*f0c0*/  IADD3 R4, R3, -0x80, RZ ;  /* 0xffffff8003047810 */ /* 0x001fce0007ffe0ff */
[----:B------:R-:W1:Y:S01]  /*f0d0*/  LDC R19, c[0x0][0xc50] ;  /* 0x00031400ff137b82 */ /* 0x000e620000000800 */
[----:B------:R-:W-:-:S04]  /*f0e0*/  SHF.R.S32.HI R5, RZ, 0x1f, R4 ;  /* 0x0000001fff057819 */ /* 0x000fc80000011404 */
[CC--:B------:R-:W-:Y:S02]  /*f0f0*/  LEA.HI R6, R5.reuse, R4.reuse, RZ, 0x7 ;  /* 0x0000000405067211 */ /* 0x0c0fe400078f38ff */
[----:B------:R-:W-:Y:S01]  /*f100*/  LEA.HI R5, R5, R4, RZ, 0x2 ;  /* 0x0000000405057211 */ /* 0x000fe200078f10ff */
[----:B------:R-:W0:Y:S01]  /*f110*/  @P0 LDC R18, c[0x0][0xbec] ;  /* 0x0002fb00ff120b82 */ /* 0x000e220000000800 */
[----:B------:R-:W-:Y:S02]  /*f120*/  LOP3.LUT R3, R6, 0xffffff80, RZ, 0xc0, !PT ;  /* 0xffffff8006037812 */ /* 0x000fe400078ec0ff */
[----:B------:R-:W-:Y:S02]  /*f130*/  LOP3.LUT R5, R5, 0xfffffffc, RZ, 0xc0, !PT ;  /* 0xfffffffc05057812 */ /* 0x000fe400078ec0ff */
[----:B------:R-:W-:Y:S01]  /*f140*/  SHF.R.S32.HI R7, RZ, 0x7, R6 ;  /* 0x00000007ff077819 */ /* 0x000fe20000011406 */
[C---:B------:R-:W-:Y:S02]  /*f150*/  IMAD.IADD R3, R4.reuse, 0x1, -R3 ;  /* 0x0000000104037824 */ /* 0x040fe400078e0a03 */
[----:B------:R-:W-:Y:S01]  /*f160*/  IMAD.IADD R11, R4, 0x1, -R5 ;  /* 0x00000001040b7824 */ /* 0x000fe200078e0a05 */
[----:B------:R-:W-:Y:S01]  /*f170*/  LEA.HI R4, R6, R7, RZ, 0x1 ;  /* 0x0000000706047211 */ /* 0x000fe200078f08ff */
[----:B------:R-:W4:Y:S01]  /*f180*/  LDC.64 R152, c[0x0][0xb40] ;  /* 0x0002d000ff987b82 */ /* 0x000f220000000a00 */
[----:B------:R-:W-:-:S02]  /*f190*/  SHF.R.S32.HI R12, RZ, 0x1f, R3 ;  /* 0x0000001fff0c7819 */ /* 0x000fc40000011403 */
[----:B------:R-:W-:Y:S02]  /*f1a0*/  LOP3.LUT R4, R4, 0x3fffffe, RZ, 0xc0, !PT ;  /* 0x03fffffe04047812 */ /* 0x000fe400078ec0ff */
[CC--:B------:R-:W-:Y:S02]  /*f1b0*/  LEA.HI R10, R12.reuse, R3.reuse, RZ, 0x2 ;  /* 0x000000030c0a7211 */ /* 0x0c0fe400078f10ff */
[----:B------:R-:W-:Y:S01]  /*f1c0*/  LEA.HI R12, R12, R3, RZ, 0x5 ;  /* 0x000000030c0c7211 */ /* 0x000fe200078f28ff */
[----:B------:R-:W5:Y:S01]  /*f1d0*/  @P0 LDC R17, c[0x0][0xbf0] ;  /* 0x0002fc00ff110b82 */ /* 0x000f620000000800 */
[----:B------:R-:W-:Y:S01]  /*f1e0*/  SHF.R.S32.HI R9, RZ, 0x2, R10 ;  /* 0x00000002ff097819 */ /* 0x000fe2000001140a */
[----:B------:R-:W-:Y:S01]  /*f1f0*/  IMAD.IADD R4, R7, 0x1, -R4 ;  /* 0x0000000107047824 */ /* 0x000fe200078e0a04 */
[----:B------:R-:W-:Y:S01]  /*f200*/  SHF.R.S32.HI R14, RZ, 0x1f, R10 ;  /* 0x0000001fff0e7819 */ /* 0x000fe2000001140a */
[----:B------:R-:W-:Y:S01]  /*f210*/  IMAD R7, R13, UR4, RZ ;  /* 0x000000040d077c24 */ /* 0x000fe2000f8e02ff */
[----:B------:R-:W-:Y:S01]  /*f220*/  LEA.HI R6, R11, R11, RZ, 0x1 ;  /* 0x0000000b0b067211 */ /* 0x000fe200078f08ff */
[----:B------:R-:W-:Y:S01]  /*f230*/  IMAD R13, R13, UR6, RZ ;  /* 0x000000060d0d7c24 */ /* 0x000fe2000f8e02ff */
[----:B------:R-:W-:Y:S01]  /*f240*/  LEA.HI R14, R14, R9, RZ, 0x3 ;  /* 0x000000090e0e7211 */ /* 0x000fe200078f18ff */
[----:B------:R-:W5:Y:S01]  /*f250*/  @P0 LDC R154, c[0x0][0xbec] ;  /* 0x0002fb00ff9a0b82 */ /* 0x000f620000000800 */
[----:B------:R-:W-:Y:S01]  /*f260*/  SHF.R.S32.HI R12, RZ, 0x5, R12 ;  /* 0x00000005ff0c7819 */ /* 0x000fe2000001140c */
[----:B------:R-:W-:Y:S01]  /*f270*/  IMAD R13, R22, UR7, R13 ;  /* 0x00000007160d7c24 */ /* 0x000fe2000f8e020d */
[----:B------:R-:W-:-:S02]  /*f280*/  LOP3.LUT R14, R14, 0xfffffff8, RZ, 0xc0, !PT ;  /* 0xfffffff80e0e7812 */ /* 0x000fc400078ec0ff */
[----:B------:R-:W-:Y:S02]  /*f290*/  LOP3.LUT R6, R6, 0x1ffffffe, RZ, 0xc0, !PT ;  /* 0x1ffffffe06067812 */ /* 0x000fe400078ec0ff */
[----:B------:R-:W-:Y:S01]  /*f2a0*/  LOP3.LUT R10, R10, 0x7ffffffc, RZ, 0xc0, !PT ;  /* 0x7ffffffc0a0a7812 */ /* 0x000fe200078ec0ff */
[----:B------:R-:W-:Y:S01]  /*f2b0*/  IMAD.IADD R5, R9, 0x1, -R14 ;  /* 0x0000000109057824 */ /* 0x000fe200078e0a0e */
[----:B------:R-:W5:Y:S01]  /*f2c0*/  @P0 LDC R23, c[0x0][0xbf0] ;  /* 0x0002fc00ff170b82 */ /* 0x000f620000000800 */
[----:B------:R-:W0:Y:S01]  /*f2d0*/  S2R R9, SR_CTAID.X ;  /* 0x0000000000097919 */ /* 0x000e220000002500 */
[----:B------:R-:W-:Y:S02]  /*f2e0*/  IMAD.IADD R15, R11, 0x1, -R6 ;  /* 0x000000010b0f7824 */ /* 0x000fe400078e0a06 */
[----:B------:R-:W-:Y:S01]  /*f2f0*/  LEA R5, R12, R5, 0x4 ;  /* 0x000000050c057211 */ /* 0x000fe200078e20ff */
[C---:B------:R-:W-:Y:S02]  /*f300*/  IMAD R11, R22.reuse, UR5, R7 ;  /* 0x00000005160b7c24 */ /* 0x040fe4000f8e0207 */
[----:B------:R-:W-:Y:S01]  /*f310*/  IMAD.WIDE.U32 R6, R22, UR6, RZ ;  /* 0x0000000616067c25 */ /* 0x000fe2000f8e00ff */
[----:B------:R-:W-:-:S03]  /*f320*/  ULDC.64 UR6, c[0x0][0xb48] ;  /* 0x0002d20000067ab9 */ /* 0x000fc60000000a00 */
[----:B------:R-:W-:Y:S02]  /*f330*/  IMAD R16, R4, 0x40, R5 ;  /* 0x0000004004107824 */ /* 0x000fe400078e0205 */
[----:B------:R-:W-:Y:S01]  /*f340*/  IMAD.WIDE.U32 R4, R22, UR4, RZ ;  /* 0x0000000416047c25 */ /* 0x000fe2000f8e00ff */
[----:B--2---:R-:W-:-:S03]  /*f350*/  USHF.R.S32.HI UR4, URZ, 0x1f, UR9 ;  /* 0x0000001f3f047899 */ /* 0x004fc60008011409 */
[----:B------:R-:W-:Y:S02]  /*f360*/  IMAD R12, R15, 0x8, R16 ;  /* 0x000000080f0c7824 */ /* 0x000fe400078e0210 */
[----:B------:R-:W-:Y:S02]  /*f370*/  IMAD.IADD R5, R5, 0x1, R11 ;  /* 0x0000000105057824 */ /* 0x000fe400078e020b */
[----:B---3--:R-:W-:Y:S02]  /*f380*/  IMAD R14, R20, UR4, RZ ;  /* 0x00000004140e7c24 */ /* 0x008fe4000f8e02ff */
[----:B------:R-:W-:Y:S02]  /*f390*/  IMAD.MOV R22, RZ, RZ, -R22 ;  /* 0x000000ffff167224 */ /* 0x000fe400078e0a16 */
[----:B------:R-:W-:Y:S02]  /*f3a0*/  IMAD R15, R21, UR9, R14 ;  /* 0x00000009150f7c24 */ /* 0x000fe4000f8e020e */
[----:B----4-:R-:W-:Y:S01]  /*f3b0*/  IMAD R14, R152, UR4, RZ ;  /* 0x00000004980e7c24 */ /* 0x010fe2000f8e02ff */
[----:B------:R-:W-:Y:S01]  /*f3c0*/  ULDC.64 UR4, c[0x0][0xbe0] ;  /* 0x0002f80000047ab9 */ /* 0x000fe20000000a00 */
[----:B-1----:R-:W-:-:S02]  /*f3d0*/  IMAD R21, R19, R22, UR8 ;  /* 0x0000000813157e24 */ /* 0x002fc4000f8e0216 */
[----:B------:R-:W-:Y:S01]  /*f3e0*/  IMAD.IADD R7, R7, 0x1, R13 ;  /* 0x0000000107077824 */ /* 0x000fe200078e020d */
[----:B0-----:R-:W-:Y:S01]  /*f3f0*/  LEA R11, R9, R12, 0x7 ;  /* 0x0000000c090b7211 */ /* 0x001fe200078e38ff */
[----:B------:R-:W-:-:S04]  /*f400*/  IMAD.WIDE.U32 R4, R20, UR9, R4 ;  /* 0x0000000914047c25 */ /* 0x000fc8000f8e0004 */
[----:B------:R-:W-:-:S04]  /*f410*/  @P0 IMAD.HI.U32 R12, R11, R18, RZ ;  /* 0x000000120b0c0227 */ /* 0x000fc800078e00ff */
        /* <DEDUP_REMOVED lines=24> */
[----:B------:R-:W-:-:S02]  /*f5a0*/  IMAD.MOV R18, RZ, RZ, -R15 ;  /* 0x000000ffff127224 */ /* 0x000fc400078e0a0f */
[----:B------:R-:W-:Y:S02]  /*f5b0*/  IMAD R12, R12, UR4, RZ ;  /* 0x000000040c0c7c24 */ /* 0x000fe4000f8e02ff */
[C---:B------:R-:W-:Y:S02]  /*f5c0*/  IMAD R13, R8.reuse, R13, R11 ;  /* 0x0000000d080d7224 */ /* 0x040fe400078e020b */
[----:B------:R-:W-:Y:S02]  /*f5d0*/  IMAD.IADD R7, R7, 0x1, R19 ;  /* 0x0000000107077824 */ /* 0x000fe400078e0213 */
[----:B------:R-:W-:Y:S02]  /*f5e0*/  IMAD R11, R8, R18, R11 ;  /* 0x00000012080b7224 */ /* 0x000fe400078e020b */
[C---:B------:R-:W-:Y:S01]  /*f5f0*/  IMAD R17, R15.reuse, UR5, R12 ;  /* 0x000000050f117c24 */ /* 0x040fe2000f8e020c */
[----:B------:R-:W-:Y:S01]  /*f600*/  SHF.R.S32.HI R12, RZ, 0x1f, R13 ;  /* 0x0000001fff0c7819 */ /* 0x000fe2000001140d */
[----:B------:R-:W-:Y:S01]  /*f610*/  IMAD.WIDE.U32 R6, R15, UR4, R6 ;  /* 0x000000040f067c25 */ /* 0x000fe2000f8e0006 */
[----:B------:R-:W-:Y:S01]  /*f620*/  SHF.R.S32.HI R14, RZ, 0x1f, R11 ;  /* 0x0000001fff0e7819 */ /* 0x000fe2000001140b */
[----:B------:R-:W0:Y:S01]  /*f630*/  S2UR UR5, SR_CgaCtaId ;  /* 0x00000000000579c3 */ /* 0x000e220000008800 */
[----:B------:R-:W-:Y:S01]  /*f640*/  UMOV UR4, 0x400 ;  /* 0x0000040000047882 */ /* 0x000fe20000000000 */
[----:B------:R-:W-:Y:S01]  /*f650*/  IMAD R12, R12, UR6, RZ ;  /* 0x000000060c0c7c24 */ /* 0x000fe2000f8e02ff */
[----:B------:R-:W-:Y:S01]  /*f660*/  IADD3 R7, R7, R17, RZ ;  /* 0x0000001107077210 */ /* 0x000fe20007ffe0ff */
[----:B------:R-:W-:-:S02]  /*f670*/  IMAD R14, R14, UR8, RZ ;  /* 0x000000080e0e7c24 */ /* 0x000fc4000f8e02ff */
        /* <DEDUP_REMOVED lines=47> */
[----:B------:R-:W-:Y:S01]  /*f970*/  VIADD R22, R3, 0x50 ;  /* 0x0000005003167836 */ /* 0x000fe20000000000 */
[----:B------:R-:W-:-:S02]  /*f980*/  ISETP.GE.AND P1, PT, R19, UR4, PT ;  /* 0x0000000413007c0c */ /* 0x000fc4000bf26270 */
[----:B------:R-:W-:Y:S02]  /*f990*/  ISETP.GE.AND P0, PT, R18, UR4, PT ;  /* 0x0000000412007c0c */ /* 0x000fe4000bf06270 */
[C---:B------:R-:W-:Y:S02]  /*f9a0*/  IADD3 R21, R3.reuse, 0x48, RZ ;  /* 0x0000004803157810 */ /* 0x040fe40007ffe0ff */
        /* <DEDUP_REMOVED lines=23> */
[C---:B0-----:R-:W-:Y:S01]  /*fb20*/  VIADD R24, R3.reuse, 0x58 ;  /* 0x0000005803187836 */ /* 0x041fe20000000000 */
[----:B------:R-:W-:Y:S01]  /*fb30*/  @!P0 LOP3.LUT R11, R18, 0xfffffffe, RZ, 0xc0, !PT ;  /* 0xfffffffe120b8812 */ /* 0x000fe200078ec0ff */
[----:B------:R-:W-:Y:S01]  /*fb40*/  VIADD R25, R3, 0x60 ;  /* 0x0000006003197836 */ /* 0x000fe20000000000 */
        /* <DEDUP_REMOVED lines=15> */
[----:B------:R-:W-:-:S02]  /*fc40*/  @!P5 LOP3.LUT R21, R21, 0xfffffffe, RZ, 0xc0, !PT ;  /* 0xfffffffe1515d812 */ /* 0x000fc400078ec0ff */
[----:B------:R-:W-:Y:S01]  /*fc50*/  @!P6 LOP3.LUT R23, R22, 0xfffffffe, RZ, 0xc0, !PT ;  /* 0xfffffffe1617e812 */ /* 0x000fe200078ec0ff */
[----:B------:R-:W-:Y:S01]  /*fc60*/  VIADD R22, R3, 0x88 ;  /* 0x0000008803167836 */ /* 0x000fe20000000000 */
[----:B------:R-:W-:Y:S01]  /*fc70*/  ISETP.GE.AND P1, PT, R24, UR4, PT ;  /* 0x0000000418007c0c */ /* 0x000fe2000bf26270 */
[--C-:B0-----:R-:W-:Y:S01]  /*fc80*/  @!P2 IMAD.WIDE R10, R15, 0x4, R4.reuse ;  /* 0x000000040f0aa825 */ /* 0x101fe200078e0204 */
[----:B------:R-:W-:Y:S02]  /*fc90*/  ISETP.GE.AND P0, PT, R25, UR4, PT ;  /* 0x0000000419007c0c */ /* 0x000fe4000bf06270 */
[----:B------:R-:W-:Y:S01]  /*fca0*/  IADD3 R2, R3, 0x70, RZ ;  /* 0x0000007003027810 */ /* 0x000fe20007ffe0ff */
[--C-:B-1----:R-:W-:Y:S01]  /*fcb0*/  @!P3 IMAD.WIDE R12, R17, 0x4, R4.reuse ;  /* 0x00000004110cb825 */ /* 0x102fe200078e0204 */
[----:B------:R0:W-:Y:S01]  /*fcc0*/  @!P2 ST.E.64 desc[UR6][R10.64], R48 ;  /* 0x000000300a00a985 */ /* 0x0001e2000c101b06 */
[----:B------:R-:W-:Y:S02]  /*fcd0*/  ISETP.GE.AND P2, PT, R0, UR4, PT ;  /* 0x0000000400007c0c */ /* 0x000fe4000bf46270 */
[----:B------:R-:W-:Y:S01]  /*fce0*/  @!P4 IMAD.WIDE R14, R19, 0x4, R4 ;  /* 0x00000004130ec825 */ /* 0x000fe200078e0204 */
[----:B------:R1:W-:Y:S01]  /*fcf0*/  @!P3 ST.E.64 desc[UR6][R12.64], R52 ;  /* 0x000000340c00b985 */ /* 0x0003e2000c101b06 */
[----:B------:R-:W-:-:S02]  /*fd00*/  ISETP.GE.AND P3, PT, R22, UR4, PT ;  /* 0x0000000416007c0c */ /* 0x000fc4000bf66270 */
[--C-:B------:R-:W-:Y:S01]  /*fd10*/  @!P5 IMAD.WIDE R16, R21, 0x4, R4.reuse ;  /* 0x000000041510d825 */ /* 0x100fe200078e0204 */
[----:B------:R2:W-:Y:S01]  /*fd20*/  @!P4 ST.E.64 desc[UR6][R14.64], R56 ;  /* 0x000000380e00c985 */ /* 0x0005e2000c101b06 */
[----:B------:R-:W-:Y:S02]  /*fd30*/  @!P1 LEA.HI R24, R24, R24, RZ, 0x1 ;  /* 0x0000001818189211 */ /* 0x000fe400078f08ff */
        /* <DEDUP_REMOVED lines=8> */
[----:B0-----:R-:W-:Y:S01]  /*fdc0*/  @!P1 LOP3.LUT R11, R24, 0xfffffffe, RZ, 0xc0, !PT ;  /* 0xfffffffe180b9812 */ /* 0x001fe200078ec0ff */
[----:B------:R-:W-:Y:S01]  /*fdd0*/  VIADD R24, R3, 0x90 ;  /* 0x0000009003187836 */ /* 0x000fe20000000000 */
[----:B-1----:R-:W-:Y:S02]  /*fde0*/  @!P0 LOP3.LUT R13, R25, 0xfffffffe, RZ, 0xc0, !PT ;  /* 0xfffffffe190d8812 */ /* 0x002fe400078ec0ff */
[----:B------:R-:W-:Y:S01]  /*fdf0*/  @!P2 LEA.HI R0, R0, R0, RZ, 0x1 ;  /* 0x000000000000a211 */ /* 0x000fe200078f08ff */
        /* <DEDUP_REMOVED lines=14> */
[----:B------:R-:W-:Y:S01]  /*fee0*/  VIADD R20, R3, 0xb0 ;  /* 0x000000b003147836 */ /* 0x000fe20000000000 */
[----:B------:R-:W-:-:S02]  /*fef0*/  @!P3 LOP3.LUT R23, R22, 0xfffffffe, RZ, 0xc0, !PT ;  /* 0xfffffffe1617b812 */ /* 0x000fc400078ec0ff */
[----:B------:R-:W-:Y:S01]  /*ff00*/  IADD3 R25, R3, 0x98, RZ ;  /* 0x0000009803197810 */ /* 0x000fe20007ffe0ff */
[--C-:B0-----:R-:W-:Y:S01]  /*ff10*/  @!P2 IMAD.WIDE R10, R15, 0x4, R4.reuse ;  /* 0x000000040f0aa825 */ /* 0x101fe200078e0204 */
[----:B------:R-:W-:Y:S02]  /*ff20*/  ISETP.GE.AND P0, PT, R24, UR4, PT ;  /* 0x0000000418007c0c */ /* 0x000fe4000bf06270 */
        /* <DEDUP_REMOVED lines=19> */
[----:B0-----:R-:W-:Y:S02]  /*10060*/  @!P0 LOP3.LUT R11, R24, 0xfffffffe, RZ, 0xc0, !PT ;  /* 0xfffffffe180b8812 */ /* 0x001fe400078ec0ff */
[----:B------:R-:W-:Y:S02]  /*10070*/  @!P2 LEA.HI R0, R0, R0, RZ, 0x1 ;  /* 0x000000000000a211 */ /* 0x000fe400078f08ff */
[----:B-1----:R-:W-:Y:S01]  /*10080*/  @!P1 LOP3.LUT R13, R25, 0xfffffffe, RZ, 0xc0, !PT ;  /* 0xfffffffe190d9812 */ /* 0x002fe200078ec0ff */
[----:B------:R-:W-:Y:S01]  /*10090*/  @!P0 IMAD.WIDE R10, R11, 0x4, R4 ;  /* 0x000000040b0a8825 */ /* 0x000fe200078e0204 */
[----:B------:R-:W-:-:S02]  /*100a0*/  @!P3 LEA.HI R2, R2, R2, RZ, 0x1 ;  /* 0x000000020202b211 */ /* 0x000fc400078f08ff */
        /* <DEDUP_REMOVED lines=63> */
.L_x_2198:
[----:B------:R-:W-:Y:S05]  /*104a0*/  BSYNC B0 ;  /* 0x0000000000007941 */ /* 0x000fea0003800000 */
.L_x_2197:
[----:B------:R-:W-:Y:S01]  /*104b0*/  ISETP.GE.AND P0, PT, R9, R8, PT ;  /* 0x000000080900720c */ /* 0x000fe20003f06270 */
[----:B0---4-:R4:W0:Y:S04]  /*104c0*/  SHFL.IDX PT, R5, R7, 0x1, 0x1c1f ;  /* 0x003c1f0007057f89 */ /* 0x01182800000e0000 */
[----:B---3--:R4:W3:Y:S08]  /*104d0*/  SHFL.IDX PT, R4, R6, 0x1, 0x1c1f ;  /* 0x003c1f0006047f89 */ /* 0x0088f000000e0000 */
[----:B----4-:R-:W-:Y:S05]  /*104e0*/  @P0 BRA `(.L_x_2163) ;  /* 0x0000005800240947 */ /* 0x010fea0003800000 */
        /* <DEDUP_REMOVED lines=10> */
[----:B------:R-:W-:Y:S01]  /*10590*/  VIADD R16, R3, 0x48 ;  /* 0x0000004803107836 */ /* 0x000fe20000000000 */
[----:B------:R-:W-:Y:S01]  /*105a0*/  ISETP.GE.AND P6, PT, R13, UR4, PT ;  /* 0x000000040d007c0c */ /* 0x000fe2000bfc6270 */
[C---:B------:R-:W-:Y:S01]  /*105b0*/  VIADD R18, R3.reuse, 0x50 ;  /* 0x0000005003127836 */ /* 0x040fe20000000000 */
[----:B------:R-:W-:Y:S01]  /*105c0*/  ISETP.GE.AND P5, PT, R12, UR4, PT ;  /* 0x000000040c007c0c */ /* 0x000fe2000bfa6270 */
[C---:B------:R-:W-:Y:S01]  /*105d0*/  VIADD R20, R3.reuse, 0x58 ;  /* 0x0000005803147836 */ /* 0x040fe20000000000 */
[C---:B------:R-:W-:Y:S01]  /*105e0*/  IADD3 R15, R3.reuse, 0x40, RZ ;  /* 0x00000040030f7810 */ /* 0x040fe20007ffe0ff */
[----:B0--3--:R-:W-:Y:S01]  /*105f0*/  @!P0 IMAD.WIDE R6, R3, 0x4, R4 ;  /* 0x0000000403068825 */ /* 0x009fe200078e0204 */
        /* <DEDUP_REMOVED lines=8> */
[----:B------:R-:W-:Y:S01]  /*10680*/  ISETP.GE.AND P3, PT, R15, UR4, PT ;  /* 0x000000040f007c0c */ /* 0x000fe2000bf66270 */
[----:B------:R-:W-:Y:S01]  /*10690*/  @!P1 IMAD.WIDE R8, R9, 0x4, R4 ;  /* 0x0000000409089825 */ /* 0x000fe200078e0204 */
[----:B------:R-:W-:-:S02]  /*106a0*/  ISETP.GE.AND P0, PT, R0, UR4, PT ;  /* 0x0000000400007c0c */ /* 0x000fc4000bf06270 */
[----:B------:R-:W-:Y:S01]  /*106b0*/  @!P5 LEA.HI R12, R12, R12, RZ, 0x1 ;  /* 0x0000000c0c0cd211 */ /* 0x000fe200078f08ff */
[----:B------:R-:W-:Y:S01]  /*106c0*/  @!P2 IMAD.WIDE R10, R11, 0x4, R4 ;  /* 0x000000040b0aa825 */ /* 0x000fe200078e0204 */
[----:B------:R1:W-:Y:S01]  /*106d0*/  @!P1 ST.E.64 desc[UR6][R8.64], R30 ;  /* 0x0000001e08009985 */ /* 0x0003e2000c101b06 */
[----:B------:R-:W-:Y:S02]  /*106e0*/  ISETP.GE.AND P1, PT, R2, UR4, PT ;  /* 0x0000000402007c0c */ /* 0x000fe4000bf26270 */
[----:B------:R-:W-:Y:S01]  /*106f0*/  @!P6 LEA.HI R13, R13, R13, RZ, 0x1 ;  /* 0x0000000d0d0de211 */ /* 0x000fe200078f08ff */
[----:B------:R2:W-:Y:S01]  /*10700*/  @!P2 ST.E.64 desc[UR6][R10.64], R34 ;  /* 0x000000220a00a985 */ /* 0x0005e2000c101b06 */
[----:B------:R-:W-:Y:S02]  /*10710*/  ISETP.GE.AND P2, PT, R14, UR4, PT ;  /* 0x000000040e007c0c */ /* 0x000fe4000bf46270 */
[----:B0-----:R-:W-:Y:S02]  /*10720*/  @!P5 LOP3.LUT R7, R12, 0xfffffffe, RZ, 0xc0, !PT ;  /* 0xfffffffe0c07d812 */ /* 0x001fe400078ec0ff */
[----:B------:R-:W-:-:S02]  /*10730*/  @!P0 LEA.HI R0, R0, R0, RZ, 0x1 ;  /* 0x0000000000008211 */ /* 0x000fc400078f08ff */
[----:B------:R-:W-:Y:S01]  /*10740*/  @!P4 LEA.HI R16, R16, R16, RZ, 0x1 ;  /* 0x000000101010c211 */ /* 0x000fe200078f08ff */
[--C-:B------:R-:W-:Y:S01]  /*10750*/  @!P5 IMAD.WIDE R6, R7, 0x4, R4.reuse ;  /* 0x000000040706d825 */ /* 0x100fe200078e0204 */
[----:B-1----:R-:W-:Y:S02]  /*10760*/  @!P6 LOP3.LUT R9, R13, 0xfffffffe, RZ, 0xc0, !PT ;  /* 0xfffffffe0d09e812 */ /* 0x002fe400078ec0ff */
[----:B------:R-:W-:Y:S02]  /*10770*/  @!P1 LEA.HI R2, R2, R2, RZ, 0x1 ;  /* 0x0000000202029211 */ /* 0x000fe400078f08ff */
[----:B------:R0:W-:Y:S01]  /*10780*/  @!P5 ST.E.64 desc[UR6][R6.64], R38 ;  /* 0x000000260600d985 */ /* 0x0001e2000c101b06 */
[----:B------:R-:W-:Y:S01]  /*10790*/  @!P2 LEA.HI R14, R14, R14, RZ, 0x1 ;  /* 0x0000000e0e0ea211 */ /* 0x000fe200078f08ff */
[----:B------:R-:W-:Y:S01]  /*107a0*/  @!P6 IMAD.WIDE R8, R9, 0x4, R4 ;  /* 0x000000040908e825 */ /* 0x000fe200078e0204 */
[----:B--2---:R-:W-:Y:S02]  /*107b0*/  @!P3 LEA.HI R10, R15, R15, RZ, 0x1 ;  /* 0x0000000f0f0ab211 */ /* 0x004fe400078f08ff */
[----:B------:R-:W-:Y:S01]  /*107c0*/  @!P0 LOP3.LUT R11, R0, 0xfffffffe, RZ, 0xc0, !PT ;  /* 0xfffffffe000b8812 */ /* 0x000fe200078ec0ff */
[----:B------:R-:W-:Y:S01]  /*107d0*/  VIADD R0, R3, 0x60 ;  /* 0x0000006003007836 */ /* 0x000fe20000000000 */
[----:B------:R-:W-:Y:S01]  /*107e0*/  @!P1 LOP3.LUT R13, R2, 0xfffffffe, RZ, 0xc0, !PT ;  /* 0xfffffffe020d9812 */ /* 0x000fe200078ec0ff */
[----:B------:R1:W-:Y:S01]  /*107f0*/  @!P6 ST.E.64 desc[UR6][R8.64], R42 ;  /* 0x0000002a0800e985 */ /* 0x0003e2000c101b06 */
[----:B------:R-:W-:-:S02]  /*10800*/  @!P2 LOP3.LUT R15, R14, 0xfffffffe, RZ, 0xc0, !PT ;  /* 0xfffffffe0e0fa812 */ /* 0x000fc400078ec0ff */
[----:B------:R-:W-:Y:S02]  /*10810*/  @!P3 LOP3.LUT R17, R10, 0xfffffffe, RZ, 0xc0, !PT ;  /* 0xfffffffe0a11b812 */ /* 0x000fe400078ec0ff */
[----:B------:R-:W-:Y:S01]  /*10820*/  @!P4 LOP3.LUT R19, R16, 0xfffffffe, RZ, 0xc0, !PT ;  /* 0xfffffffe1013c812 */ /* 0x000fe200078ec0ff */
[--C-:B0-----:R-:W-:Y:S01]  /*10830*/  @!P0 IMAD.WIDE R6, R11, 0x4, R4.reuse ;  /* 0x000000040b068825 */ /* 0x101fe200078e0204 */
[----:B------:R-:W-:Y:S02]  /*10840*/  ISETP.GE.AND P5, PT, R18, UR4, PT ;  /* 0x0000000412007c0c */ /* 0x000fe4000bfa6270 */
[----:B------:R-:W-:Y:S01]  /*10850*/  ISETP.GE.AND P6, PT, R20, UR4, PT ;  /* 0x0000000414007c0c */ /* 0x000fe2000bfc6270 */
[--C-:B------:R-:W-:Y:S01]  /*10860*/  @!P2 IMAD.WIDE R10, R15, 0x4, R4.reuse ;  /* 0x000000040f0aa825 */ /* 0x100fe200078e0204 */
[----:B------:R0:W-:Y:S01]  /*10870*/  @!P0 ST.E.64 desc[UR6][R6.64], R46 ;  /* 0x0000002e06008985 */ /* 0x0001e2000c101b06 */
[----:B------:R-:W-:Y:S02]  /*10880*/  IADD3 R2, R3, 0x68, RZ ;  /* 0x0000006803027810 */ /* 0x000fe40007ffe0ff */
[----:B-1----:R-:W-:-:S04]  /*10890*/  @!P1 IMAD.WIDE R8, R13, 0x4, R4 ;  /* 0x000000040d089825 */ /* 0x002fc800078e0204 */
[--C-:B------:R-:W-:Y:S01]  /*108a0*/  @!P3 IMAD.WIDE R12, R17, 0x4, R4.reuse ;  /* 0x00000004110cb825 */ /* 0x100fe200078e0204 */
[----:B------:R1:W-:Y:S01]  /*108b0*/  @!P1 ST.E.64 desc[UR6][R8.64], R50 ;  /* 0x0000003208009985 */ /* 0x0003e2000c101b06 */
[----:B------:R-:W-:Y:S02]  /*108c0*/  @!P5 LEA.HI R18, R18, R18, RZ, 0x1 ;  /* 0x000000121212d211 */ /* 0x000fe400078f08ff */
[----:B------:R-:W-:Y:S01]  /*108d0*/  @!P4 IMAD.WIDE R14, R19, 0x4, R4 ;  /* 0x00000004130ec825 */ /* 0x000fe200078e0204 */
[----:B------:R2:W-:Y:S01]  /*108e0*/  @!P2 ST.E.64 desc[UR6][R10.64], R54 ;  /* 0x000000360a00a985 */ /* 0x0005e2000c101b06 */
[----:B------:R-:W-:Y:S02]  /*108f0*/  @!P6 LEA.HI R20, R20, R20, RZ, 0x1 ;  /* 0x000000141414e211 */ /* 0x000fe400078f08ff */
[C---:B------:R-:W-:Y:S01]  /*10900*/  VIADD R16, R3.reuse, 0x70 ;  /* 0x0000007003107836 */ /* 0x040fe20000000000 */
[----:B------:R3:W-:Y:S01]  /*10910*/  @!P3 ST.E.64 desc[UR6][R12.64], R58 ;  /* 0x0000003a0c00b985 */ /* 0x0007e2000c101b06 */
[C---:B------:R-:W-:Y:S01]  /*10920*/  VIADD R17, R3.reuse, 0x78 ;  /* 0x0000007803117836 */ /* 0x040fe20000000000 */
[----:B------:R-:W-:Y:S01]  /*10930*/  ISETP.GE.AND P3, PT, R2, UR4, PT ;  /* 0x0000000402007c0c */ /* 0x000fe2000bf66270 */
[----:B------:R-:W-:Y:S01]  /*10940*/  VIADD R19, R3, 0x80 ;  /* 0x0000008003137836 */ /* 0x000fe20000000000 */
[----:B------:R4:W-:Y:S01]  /*10950*/  @!P4 ST.E.64 desc[UR6][R14.64], R62 ;  /* 0x0000003e0e00c985 */ /* 0x0009e2000c101b06 */
[----:B------:R-:W-:-:S02]  /*10960*/  ISETP.GE.AND P4, PT, R0, UR4, PT ;  /* 0x0000000400007c0c */ /* 0x000fc4000bf86270 */
[----:B------:R-:W-:Y:S02]  /*10970*/  ISETP.GE.AND P2, PT, R16, UR4, PT ;  /* 0x0000000410007c0c */ /* 0x000fe4000bf46270 */
[----:B------:R-:W-:Y:S02]  /*10980*/  ISETP.GE.AND P1, PT, R17, UR4, PT ;  /* 0x0000000411007c0c */ /* 0x000fe4000bf26270 */
        /* <DEDUP_REMOVED lines=36> */
[C---:B------:R-:W-:Y:S02]  /*10bd0*/  IADD3 R19, R3.reuse, 0xb8, RZ ;  /* 0x000000b803137810 */ /* 0x040fe40007ffe0ff */
[----:B------:R-:W-:Y:S01]  /*10be0*/  VIADD R17, R3, 0xb0 ;  /* 0x000000b003117836 */ /* 0x000fe20000000000 */
[----:B------:R4:W-:Y:S01]  /*10bf0*/  @!P0 ST.E.64 desc[UR6][R14.64], R90 ;  /* 0x0000005a0e008985 */ /* 0x0009e2000c101b06 */
[----:B------:R-:W-:-:S02]  /*10c00*/  ISETP.GE.AND P0, PT, R0, UR4, PT ;  /* 0x0000000400007c0c */ /* 0x000fc4000bf06270 */
[----:B------:R-:W-:Y:S02]  /*10c10*/  @!P5 LEA.HI R20, R20, R20, RZ, 0x1 ;  /* 0x000000141414d211 */ /* 0x000fe400078f08ff */
[----:B------:R-:W-:Y:S02]  /*10c20*/  ISETP.GE.AND P2, PT, R17, UR4, PT ;  /* 0x0000000411007c0c */ /* 0x000fe4000bf46270 */
[----:B0-----:R-:W-:Y:S01]  /*10c30*/  @!P6 LOP3.LUT R7, R18, 0xfffffffe, RZ, 0xc0, !PT ;  /* 0xfffffffe1207e812 */ /* 0x001fe200078ec0ff */
[----:B------:R-:W-:Y:S01]  /*10c40*/  VIADD R18, R3, 0xc0 ;  /* 0x000000c003127836 */ /* 0x000fe20000000000 */
[----:B------:R-:W-:Y:S02]  /*10c50*/  ISETP.GE.AND P1, PT, R19, UR4, PT ;  /* 0x0000000413007c0c */ /* 0x000fe4000bf26270 */
[----:B-1----:R-:W-:Y:S01]  /*10c60*/  @!P5 LOP3.LUT R9, R20, 0xfffffffe, RZ, 0xc0, !PT ;  /* 0xfffffffe1409d812 */ /* 0x002fe200078ec0ff */
[----:B------:R-:W-:Y:S01]  /*10c70*/  @!P6 IMAD.WIDE R6, R7, 0x4, R4 ;  /* 0x000000040706e825 */ /* 0x000fe200078e0204 */
[----:B------:R-:W-:-:S02]  /*10c80*/  @!P4 LEA.HI R2, R2, R2, RZ, 0x1 ;  /* 0x000000020202c211 */ /* 0x000fc400078f08ff */
[----:B------:R-:W-:Y:S01]  /*10c90*/  @!P0 LEA.HI R0, R0, R0, RZ, 0x1 ;  /* 0x0000000000008211 */ /* 0x000fe200078f08ff */
[----:B------:R-:W-:Y:S01]  /*10ca0*/  @!P5 IMAD.WIDE R8, R9, 0x4, R4 ;  /* 0x000000040908d825 */ /* 0x000fe200078e0204 */
[----:B------:R0:W-:Y:S01]  /*10cb0*/  @!P6 ST.E.64 desc[UR6][R6.64], R94 ;  /* 0x0000005e0600e985 */ /* 0x0001e2000c101b06 */
[----:B------:R-:W-:Y:S02]  /*10cc0*/  @!P3 LEA.HI R16, R16, R16, RZ, 0x1 ;  /* 0x000000101010b211 */ /* 0x000fe400078f08ff */
[----:B--2---:R-:W-:Y:S01]  /*10cd0*/  @!P0 LOP3.LUT R11, R0, 0xfffffffe, RZ, 0xc0, !PT ;  /* 0xfffffffe000b8812 */ /* 0x004fe200078ec0ff */
[----:B------:R1:W-:Y:S01]  /*10ce0*/  @!P5 ST.E.64 desc[UR6][R8.64], R98 ;  /* 0x000000620800d985 */ /* 0x0003e2000c101b06 */
[C---:B------:R-:W-:Y:S01]  /*10cf0*/  VIADD R20, R3.reuse, 0xc8 ;  /* 0x000000c803147836 */ /* 0x040fe20000000000 */
[----:B------:R-:W-:Y:S01]  /*10d00*/  ISETP.GE.AND P5, PT, R18, UR4, PT ;  /* 0x0000000412007c0c */ /* 0x000fe2000bfa6270 */
[----:B------:R-:W-:Y:S01]  /*10d10*/  VIADD R0, R3, 0xd0 ;  /* 0x000000d003007836 */ /* 0x000fe20000000000 */
[----:B------:R-:W-:-:S02]  /*10d20*/  @!P2 LEA.HI R17, R17, R17, RZ, 0x1 ;  /* 0x000000111111a211 */ /* 0x000fc400078f08ff */
[----:B------:R-:W-:Y:S02]  /*10d30*/  @!P1 LEA.HI R19, R19, R19, RZ, 0x1 ;  /* 0x0000001313139211 */ /* 0x000fe400078f08ff */
[----:B---3--:R-:W-:Y:S01]  /*10d40*/  @!P4 LOP3.LUT R13, R2, 0xfffffffe, RZ, 0xc0, !PT ;  /* 0xfffffffe020dc812 */ /* 0x008fe200078ec0ff */
[----:B------:R-:W-:Y:S01]  /*10d50*/  VIADD R2, R3, 0xd8 ;  /* 0x000000d803027836 */ /* 0x000fe20000000000 */
[----:B----4-:R-:W-:Y:S01]  /*10d60*/  @!P3 LOP3.LUT R15, R16, 0xfffffffe, RZ, 0xc0, !PT ;  /* 0xfffffffe100fb812 */ /* 0x010fe200078ec0ff */
[--C-:B0-----:R-:W-:Y:S01]  /*10d70*/  @!P0 IMAD.WIDE R6, R11, 0x4, R4.reuse ;  /* 0x000000040b068825 */ /* 0x101fe200078e0204 */
[----:B------:R-:W-:Y:S02]  /*10d80*/  @!P2 LOP3.LUT R17, R17, 0xfffffffe, RZ, 0xc0, !PT ;  /* 0xfffffffe1111a812 */ /* 0x000fe400078ec0ff */
        /* <DEDUP_REMOVED lines=9> */
[----:B------:R-:W-:-:S02]  /*10e20*/  @!P2 IMAD.WIDE R12, R17, 0x4, R4 ;  /* 0x00000004110ca825 */ /* 0x000fc400078e0204 */
        /* <DEDUP_REMOVED lines=46> */
.L_x_2196:
[----:B------:R-:W1:Y:S02]  /*11110*/  S2R R0, SR_TID.X ;  /* 0x0000000000007919 */ /* 0x000e640000002100 */
[----:B-1----:R-:W-:-:S05]  /*11120*/  VIADD R2, R0, 0xffffff80 ;  /* 0xffffff8000027836 */ /* 0x002fca0000000000 */
[----:B------:R-:W-:-:S13]  /*11130*/  ISETP.GT.AND P0, PT, R2, 0x7f, PT ;  /* 0x0000007f0200780c */ /* 0x000fda0003f04270 */
[----:B------:R-:W-:Y:S05]  /*11140*/  @P0 BRA `(.L_x_2163) ;  /* 0x0000004c000c0947 */ /* 0x000fea0003800000 */
[----:B------:R-:W1:Y:S01]  /*11150*/  S2R R3, SR_CTAID.X ;  /* 0x0000000000037919 */ /* 0x000e620000002500 */
[----:B------:R-:W2:Y:S01]  /*11160*/  LDC R6, c[0x0][0xbe8] ;  /* 0x0002fa00ff067b82 */ /* 0x000ea20000000800 */
[----:B------:R-:W-:Y:S01]  /*11170*/  ULDC UR4, c[0x0][0xa88] ;  /* 0x0002a20000047ab9 */ /* 0x000fe20000000800 */
[----:B-1----:R-:W-:Y:S01]  /*11180*/  LEA R0, R3, R0, 0x7 ;  /* 0x0000000003007211 */ /* 0x002fe200078e38ff */
[----:B--2---:R-:W-:-:S04]  /*11190*/  IMAD R3, R6, UR4, RZ ;  /* 0x0000000406037c24 */ /* 0x004fc8000f8e02ff */
[----:B------:R-:W-:-:S05]  /*111a0*/  VIADD R0, R0, 0xffffff80 ;  /* 0xffffff8000007836 */ /* 0x000fca0000000000 */
[----:B------:R-:W-:-:S13]  /*111b0*/  ISETP.GE.AND P0, PT, R0, R3, PT ;  /* 0x000000030000720c */ /* 0x000fda0003f06270 */
[----:B------:R-:W-:Y:S05]  /*111c0*/  @P0 BRA `(.L_x_2163) ;  /* 0x0000004800ec0947 */ /* 0x000fea0003800000 */
[----:B------:R-:W-:Y:S01]  /*111d0*/  ISETP.NE.AND P0, PT, R6, 0x1, PT ;  /* 0x000000010600780c */ /* 0x000fe20003f05270 */
[----:B------:R-:W1:Y:S01]  /*111e0*/  S2UR UR4, SR_CTAID.Z ;  /* 0x00000000000479c3 */ /* 0x000e620000002700 */
[----:B------:R-:W-:Y:S01]  /*111f0*/  SHF.R.S32.HI R5, RZ, 0x1f, R22 ;  /* 0x0000001fff057819 */ /* 0x000fe20000011416 */
[----:B------:R-:W-:Y:S01]  /*11200*/  ULDC.64 UR6, c[0x0][0xbd0] ;  /* 0x0002f40000067ab9 */ /* 0x000fe20000000a00 */
[----:B------:R-:W-:Y:S01]  /*11210*/  ULDC.64 UR10, c[0x0][0x208] ;  /* 0x00008200000a7ab9 */ /* 0x000fe20000000a00 */
[----:B------:R-:W-:-:S04]  /*11220*/  IMAD.WIDE.U32 R2, R22, UR6, RZ ;  /* 0x0000000616027c25 */ /* 0x000fc8000f8e00ff */
[----:B------:R-:W2:Y:S01]  /*11230*/  LDC.64 R12, c[0x0][0xbd8] ;  /* 0x0002f600ff0c7b82 */ /* 0x000ea20000000a00 */
[----:B------:R-:W-:-:S04]  /*11240*/  IMAD R5, R5, UR6, RZ ;  /* 0x0000000605057c24 */ /* 0x000fc8000f8e02ff */
[----:B------:R-:W-:Y:S02]  /*11250*/  IMAD R5, R22, UR7, R5 ;  /* 0x0000000716057c24 */ /* 0x000fe4000f8e0205 */
[----:B------:R-:W-:Y:S01]  /*11260*/  IMAD.MOV R22, RZ, RZ, -R22 ;  /* 0x000000ffff167224 */ /* 0x000fe200078e0a16 */
[----:B------:R-:W0:Y:S01]  /*11270*/  @P0 LDC R9, c[0x0][0xbec] ;  /* 0x0002fb00ff090b82 */ /* 0x000e220000000800 */
[----:B------:R-:W-:Y:S02]  /*11280*/  IMAD.IADD R3, R3, 0x1, R5 ;  /* 0x0000000103037824 */ /* 0x000fe400078e0205 */
[----:B------:R-:W-:-:S05]  /*11290*/  IMAD.MOV.U32 R5, RZ, RZ, R0 ;  /* 0x000000ffff057224 */ /* 0x000fca00078e0000 */
[----:B------:R-:W3:Y:S01]  /*112a0*/  S2UR UR8, SR_CTAID.Y ;  /* 0x00000000000879c3 */ /* 0x000ee20000002600 */
[----:B-1----:R-:W-:-:S07]  /*112b0*/  USHF.R.S32.HI UR5, URZ, 0x1f, UR4 ;  /* 0x0000001f3f057899 */ /* 0x002fce0008011404 */
[----:B------:R-:W3:Y:S01]  /*112c0*/  LDC R7, c[0x0][0xc50] ;  /* 0x00031400ff077b82 */ /* 0x000ee20000000800 */
[C---:B--2---:R-:W-:Y:S02]  /*112d0*/  IMAD R8, R12.reuse, UR5, RZ ;  /* 0x000000050c087c24 */ /* 0x044fe4000f8e02ff */
[----:B------:R-:W-:-:S04]  /*112e0*/  IMAD.WIDE.U32 R2, R12, UR4, R2 ;  /* 0x000000040c027c25 */ /* 0x000fc8000f8e0002 */
[----:B------:R-:W-:Y:S01]  /*112f0*/  IMAD R13, R13, UR4, R8 ;  /* 0x000000040d0d7c24 */ /* 0x000fe2000f8e0208 */
[----:B------:R-:W1:Y:S01]  /*11300*/  @P0 LDC R11, c[0x0][0xbf0] ;  /* 0x0002fc00ff0b0b82 */ /* 0x000e620000000800 */
[----:B0-----:R-:W-:Y:S01]  /*11310*/  @P0 IMAD.HI.U32 R4, R0, R9, RZ ;  /* 0x0000000900040227 */ /* 0x001fe200078e00ff */
[----:B------:R-:W-:-:S03]  /*11320*/  ULDC.64 UR4, c[0x0][0xbe0] ;  /* 0x0002f80000047ab9 */ /* 0x000fc60000000a00 */
[----:B------:R-:W-:Y:S02]  /*11330*/  IMAD.IADD R3, R13, 0x1, R3 ;  /* 0x000000010d037824 */ /* 0x000fe400078e0203 */
[----:B---3--:R-:W-:-:S04]  /*11340*/  IMAD R9, R7, R22, UR8 ;  /* 0x0000000807097e24 */ /* 0x008fc8000f8e0216 */
[----:B------:R-:W-:Y:S01]  /*11350*/  IMAD.WIDE.U32 R2, R9, UR4, R2 ;  /* 0x0000000409027c25 */ /* 0x000fe2000f8e0002 */
[----:B-1----:R-:W-:Y:S02]  /*11360*/  @P0 SHF.R.U32.HI R5, RZ, R11, R4 ;  /* 0x0000000bff050219 */ /* 0x002fe40000011604 */
[----:B------:R-:W-:Y:S02]  /*11370*/  SHF.R.S32.HI R4, RZ, 0x1f, R9 ;  /* 0x0000001fff047819 */ /* 0x000fe40000011409 */
[C---:B------:R-:W-:Y:S02]  /*11380*/  IADD3 R7, -R5.reuse, RZ, RZ ;  /* 0x000000ff05077210 */ /* 0x040fe40007ffe1ff */
[----:B------:R-:W-:Y:S01]  /*11390*/  IADD3 R2, P0, R5, R2, RZ ;  /* 0x0000000205027210 */ /* 0x000fe20007f1e0ff */
[----:B------:R-:W-:Y:S02]  /*113a0*/  IMAD R4, R4, UR4, RZ ;  /* 0x0000000404047c24 */ /* 0x000fe4000f8e02ff */
[----:B------:R-:W-:-:S02]  /*113b0*/  IMAD R7, R6, R7, R0 ;  /* 0x0000000706077224 */ /* 0x000fc400078e0200 */
[----:B------:R-:W-:Y:S01]  /*113c0*/  IMAD R4, R9, UR5, R4 ;  /* 0x0000000509047c24 */ /* 0x000fe2000f8e0204 */
[----:B------:R-:W-:Y:S01]  /*113d0*/  SHF.R.S32.HI R9, RZ, 0x1f, R5 ;  /* 0x0000001fff097819 */ /* 0x000fe20000011405 */
[----:B------:R-:W-:Y:S01]  /*113e0*/  ULDC.64 UR4, c[0x0][0xbc8] ;  /* 0x0002f20000047ab9 */ /* 0x000fe20000000a00 */
        /* <DEDUP_REMOVED lines=12> */
.L_x_2161:
        /* <DEDUP_REMOVED lines=18> */
.L_x_2199:
[----:B------:R-:W-:Y:S01]  /*115d0*/  ULDC UR40, c[0x0][0xc50] ;  /* 0x0003140000287ab9 */ /* 0x000fe20000000800 */
[----:B------:R-:W-:Y:S01]  /*115e0*/  UMOV UR36, UR6 ;  /* 0x0000000600247c82 */ /* 0x000fe20008000000 */
[----:B------:R-:W-:-:S11]  /*115f0*/  UISETP.NE.AND UP0, UPT, UR40, 0x1, UPT ;  /* 0x000000012800788c */ /* 0x000fd6000bf05270 */
[----:B------:R-:W-:Y:S01]  /*11600*/  @UP0 ULDC UR4, c[0x0][0xc54] ;  /* 0x0003150000040ab9 */ /* 0x000fe20000000800 */
[----:B------:R-:W-:Y:S01]  /*11610*/  @UP0 ULDC UR7, c[0x0][0xc58] ;  /* 0x0003160000070ab9 */ /* 0x000fe20000000800 */
[----:B------:R-:W-:-:S04]  /*11620*/  UIMAD.WIDE.U32 UR4, UR6, UR4, URZ ;  /* 0x00000004060472a5 */ /* 0x000fc8000f8e003f */
[----:B------:R-:W-:-:S12]  /*11630*/  @UP0 USHF.R.U32.HI UR36, URZ, UR7, UR5 ;  /* 0x000000073f240299 */ /* 0x000fd80008011605 */
.L_x_2200:
[----:B------:R-:W-:Y:S01]  /*11640*/  ISETP.GE.AND P0, PT, R18, RZ, PT ;  /* 0x000000ff1200720c */ /* 0x000fe20003f06270 */
[----:B------:R-:W-:Y:S01]  /*11650*/  UIADD3 UR4, -UR36, URZ, URZ ;  /* 0x0000003f24047290 */ /* 0x000fe2000fffe13f */
[----:B------:R-:W-:Y:S01]  /*11660*/  IMAD.MOV.U32 R9, RZ, RZ, 0x1 ;  /* 0x00000001ff097424 */ /* 0x000fe200078e00ff */
[----:B------:R-:W-:Y:S01]  /*11670*/  MOV R0, RZ ;  /* 0x000000ff00007202 */ /* 0x000fe20000000f00 */
[----:B------:R-:W-:Y:S01]  /*11680*/  IMAD.MOV.U32 R3, RZ, RZ, 0x1 ;  /* 0x00000001ff037424 */ /* 0x000fe200078e00ff */
[----:B------:R-:W-:-:S08]  /*11690*/  UIMAD UR40, UR40, UR4, UR6 ;  /* 0x00000004282872a4 */ /* 0x000fd0000f8e0206 */
[----:B------:R-:W-:Y:S05]  /*116a0*/  @!P0 BRA `(.L_x_2201) ;  /* 0x0000004000f48947 */ /* 0x000fea0003800000 */
[----:B------:R-:W0:Y:S01]  /*116b0*/  S2UR UR4, SR_CTAID.X ;  /* 0x00000000000479c3 */ /* 0x000e220000002500 */
[----:B------:R-:W-:Y:S01]  /*116c0*/  ULDC UR5, c[0x0][0x448] ;  /* 0x0001120000057ab9 */ /* 0x000fe20000000800 */
[----:B------:R-:W-:Y:S01]  /*116d0*/  ULDC.64 UR6, c[0x0][0x418] ;  /* 0x0001060000067ab9 */ /* 0x000fe20000000a00 */
[----:B------:R-:W-:Y:S01]  /*116e0*/  UISETP.NE.AND UP1, UPT, UR5, 0x1, UPT ;  /* 0x000000010500788c */ /* 0x000fe2000bf25270 */
[----:B------:R1:W-:Y:S01]  /*116f0*/  STL [R1+0xc], RZ ;  /* 0x00000cff01007387 */ /* 0x0003e20000100800 */
[----:B------:R-:W-:Y:S01]  /*11700*/  UISETP.NE.U32.AND UP0, UPT, UR6, URZ, UPT ;  /* 0x0000003f0600728c */ /* 0x000fe2000bf05070 */
[----:B------:R-:W-:Y:S02]  /*11710*/  ULDC UR5, c[0x0][0x288] ;  /* 0x0000a20000057ab9 */ /* 0x000fe40000000800 */
[----:B------:R-:W-:Y:S01]  /*11720*/  ULDC UR6, c[0x0][0x424] ;  /* 0x0001090000067ab9 */ /* 0x000fe20000000800 */
[----:B------:R-:W-:Y:S02]  /*11730*/  UISETP.NE.AND.EX UP0, UPT, UR7, URZ, UPT, UP0 ;  /* 0x0000003f0700728c */ /* 0x000fe4000bf05300 */
[----:B------:R-:W-:-:S02]  /*11740*/  UIADD3 UR10, -UR5, 0x50, URZ ;  /* 0x00000050050a7890 */ /* 0x000fc4000fffe13f */
[----:B------:R-:W-:Y:S01]  /*11750*/  USEL UR7, UR6, 0x1, UP0 ;  /* 0x0000000106077887 */ /* 0x000fe20008000000 */
[----:B------:R-:W-:-:S03]  /*11760*/  ULDC UR9, c[0x0][0x2f0] ;  /* 0x0000bc0000097ab9 */ /* 0x000fc60000000800 */
[----:B------:R-:W-:Y:S02]  /*11770*/  UIMAD UR10, UR7, UR9, UR10 ;  /* 0x00000009070a72a4 */ /* 0x000fe4000f8e020a */
[----:B0-----:R-:W-:-:S03]  /*11780*/  ULEA UR8, UR4, 0x7f, 0x7 ;  /* 0x0000007f04087891 */ /* 0x001fc6000f8e383f */
[----:B------:R-:W-:Y:S02]  /*11790*/  @UP1 ULDC UR4, c[0x0][0x44c] ;  /* 0x0001130000041ab9 */ /* 0x000fe40000000800 */
[----:B------:R-:W-:Y:S02]  /*117a0*/  UIMAD.WIDE.U32 UR4, UR8, UR4, URZ ;  /* 0x00000004080472a5 */ /* 0x000fe4000f8e003f */
[----:B------:R-:W-:Y:S01]  /*117b0*/  UMOV UR6, UR8 ;  /* 0x0000000800067c82 */ /* 0x000fe20008000000 */
[----:B------:R-:W-:Y:S01]  /*117c0*/  @UP1 ULDC UR8, c[0x0][0x450] ;  /* 0x0001140000081ab9 */ /* 0x000fe20000000800 */
[----:B------:R-:W-:Y:S02]  /*117d0*/  UIMAD UR4, UR7, UR9, 0x4f ;  /* 0x0000004f070474a4 */ /* 0x000fe4000f8e0209 */
[----:B------:R-:W-:Y:S02]  /*117e0*/  @UP1 USHF.R.U32.HI UR6, URZ, UR8, UR5 ;  /* 0x000000083f061299 */ /* 0x000fe40008011605 */
[----:B------:R-:W-:-:S02]  /*117f0*/  UIMAD.WIDE UR4, UR4, 0x66666667, URZ ;  /* 0x66666667040478a5 */ /* 0x000fc4000f8e023f */
[----:B------:R-:W-:Y:S02]  /*11800*/  UIADD3 UR6, UR10, UR6, URZ ;  /* 0x000000060a067290 */ /* 0x000fe4000fffe03f */
[----:B------:R-:W-:Y:S02]  /*11810*/  USHF.R.U32.HI UR8, URZ, 0x1f, UR5 ;  /* 0x0000001f3f087899 */ /* 0x000fe40008011605 */
[----:B------:R-:W-:Y:S02]  /*11820*/  UIMAD.WIDE UR6, UR6, 0x66666667, URZ ;  /* 0x66666667060678a5 */ /* 0x000fe4000f8e023f */
[----:B------:R-:W-:Y:S02]  /*11830*/  ULEA.HI.SX32 UR8, UR5, UR8, 0x1b ;  /* 0x0000000805087291 */ /* 0x000fe4000f8fda3f */
[----:B------:R-:W-:Y:S02]  /*11840*/  USHF.R.U32.HI UR4, URZ, 0x1f, UR7 ;  /* 0x0000001f3f047899 */ /* 0x000fe40008011607 */
[----:B------:R-:W-:-:S02]  /*11850*/  USHF.R.U32.HI UR5, URZ, 0x10, UR40 ;  /* 0x000000103f057899 */ /* 0x000fc40008011628 */
[----:B------:R-:W-:Y:S02]  /*11860*/  ULEA.HI.SX32 UR4, UR7, UR4, 0x1b ;  /* 0x0000000407047291 */ /* 0x000fe4000f8fda3f */
[----:B------:R-:W-:Y:S02]  /*11870*/  ULOP3.LUT UR40, UR40, 0xffff, URZ, 0xc0, !UPT ;  /* 0x0000ffff28287892 */ /* 0x000fe4000f8ec03f */
[----:B------:R-:W-:-:S04]  /*11880*/  UISETP.LT.AND UP0, UPT, UR8, UR4, UPT ;  /* 0x000000040800728c */ /* 0x000fc8000bf01270 */
[----:B------:R-:W-:Y:S02]  /*11890*/  USEL UR39, UR8, UR4, UP0 ;  /* 0x0000000408277287 */ /* 0x000fe40008000000 */
[----:B------:R-:W-:Y:S02]  /*118a0*/  UISETP.NE.AND UP0, UPT, UR5, URZ, UPT ;  /* 0x0000003f0500728c */ /* 0x000fe4000bf05270 */
[----:B------:R-:W-:-:S06]  /*118b0*/  UISETP.GE.AND UP1, UPT, UR39, 0x1, UPT ;  /* 0x000000012700788c */ /* 0x000fcc000bf26270 */
[----:B------:R-:W-:-:S03]  /*118c0*/  PLOP3.LUT P0, PT, PT, PT, UP1, 0x80, 0x0 ;  /* 0x000000000000781c */ /* 0x000fc60003f0f018 */
[----:B------:R-:W-:-:S10]  /*118d0*/  @!UP0 ULDC UR5, c[0x0][0x9f0] ;  /* 0x00027c0000058ab9 */ /* 0x000fd40000000800 */
[----:B-1----:R-:W-:Y:S05]  /*118e0*/  @!P0 BRA `(.L_x_2202) ;  /* 0x0000000000708947 */ /* 0x002fea0003800000 */
[----:B------:R-:W-:Y:S01]  /*118f0*/  IMAD.U32 R6, RZ, RZ, UR5 ;  /* 0x00000005ff067e24 */ /* 0x000fe2000f8e00ff */
[----:B------:R-:W-:-:S04]  /*11900*/  UIADD3 UR4, UR5, -0x1, UR39 ;  /* 0xffffffff05047890 */ /* 0x000fc8000fffe027 */
[-C--:B------:R-:W-:Y:S02]  /*11910*/  IABS R0, R6.reuse ;  /* 0x0000000600007213 */ /* 0x080fe40000000000 */
[----:B------:R-:W-:Y:S02]  /*11920*/  IABS R6, R6 ;  /* 0x0000000600067213 */ /* 0x000fe40000000000 */
[----:B------:R-:W0:Y:S08]  /*11930*/  I2F.RP R4, R0 ;  /* 0x0000000000047306 */ /* 0x000e300000209400 */
[----:B0-----:R-:W0:Y:S02]  /*11940*/  MUFU.RCP R4, R4 ;  /* 0x0000000400047308 */ /* 0x001e240000001000 */
[----:B0-----:R-:W-:-:S06]  /*11950*/  VIADD R2, R4, 0xffffffe ;  /* 0x0ffffffe04027836 */ /* 0x001fcc0000000000 */
[----:B------:R0:W1:Y:S02]  /*11960*/  F2I.FTZ.U32.TRUNC.NTZ R3, R2 ;  /* 0x0000000200037305 */ /* 0x000064000021f000 */
[----:B0-----:R-:W-:Y:S01]  /*11970*/  MOV R2, RZ ;  /* 0x000000ff00027202 */ /* 0x001fe20000000f00 */
[----:B-1----:R-:W-:-:S04]  /*11980*/  IMAD.MOV R5, RZ, RZ, -R3 ;  /* 0x000000ffff057224 */ /* 0x002fc800078e0a03 */
[----:B------:R-:W-:-:S04]  /*11990*/  IMAD R5, R5, R0, RZ ;  /* 0x0000000005057224 */ /* 0x000fc800078e02ff */
[----:B------:R-:W-:-:S04]  /*119a0*/  IMAD.HI.U32 R3, R3, R5, R2 ;  /* 0x0000000503037227 */ /* 0x000fc800078e0002 */
[----:B------:R-:W-:Y:S01]  /*119b0*/  IMAD.U32 R5, RZ, RZ, UR4 ;  /* 0x00000004ff057e24 */ /* 0x000fe2000f8e00ff */
[----:B------:R-:W-:-:S04]  /*119c0*/  ULOP3.LUT UR4, UR4, UR5, URZ, 0x3c, !UPT ;  /* 0x0000000504047292 */ /* 0x000fc8000f8e3c3f */
[----:B------:R-:W-:Y:S01]  /*119d0*/  IABS R2, R5 ;  /* 0x0000000500027213 */ /* 0x000fe20000000000 */
[----:B------:R-:W-:Y:S01]  /*119e0*/  IMAD.MOV R5, RZ, RZ, -R6 ;  /* 0x000000ffff057224 */ /* 0x000fe200078e0a06 */
[----:B------:R-:W-:-:S03]  /*119f0*/  ISETP.LE.AND P2, PT, RZ, UR4, PT ;  /* 0x00000004ff007c0c */ /* 0x000fc6000bf43270 */
[----:B------:R-:W-:-:S04]  /*11a00*/  IMAD.HI.U32 R3, R3, R2, RZ ;  /* 0x0000000203037227 */ /* 0x000fc800078e00ff */
[----:B------:R-:W-:-:S05]  /*11a10*/  IMAD R5, R3, R5, R2 ;  /* 0x0000000503057224 */ /* 0x000fca00078e0202 */
[----:B------:R-:W-:-:S13]  /*11a20*/  ISETP.GT.U32.AND P1, PT, R0, R5, PT ;  /* 0x000000050000720c */ /* 0x000fda0003f24070 */
[----:B------:R-:W-:Y:S02]  /*11a30*/  @!P1 IMAD.IADD R5, R5, 0x1, -R0 ;  /* 0x0000000105059824 */ /* 0x000fe400078e0a00 */
[----:B------:R-:W-:Y:S01]  /*11a40*/  @!P1 VIADD R3, R3, 0x1 ;  /* 0x0000000103039836 */ /* 0x000fe20000000000 */
[----:B------:R-:W-:Y:S02]  /*11a50*/  ISETP.NE.AND P1, PT, RZ, UR5, PT ;  /* 0x00000005ff007c0c */ /* 0x000fe4000bf25270 */
[----:B------:R-:W-:-:S13]  /*11a60*/  ISETP.GE.U32.AND P0, PT, R5, R0, PT ;  /* 0x000000000500720c */ /* 0x000fda0003f06070 */
[----:B------:R-:W-:-:S05]  /*11a70*/  @P0 IADD3 R3, R3, 0x1, RZ ;  /* 0x0000000103030810 */ /* 0x000fca0007ffe0ff */
[----:B------:R-:W-:Y:S01]  /*11a80*/  @!P2 IMAD.MOV R3, RZ, RZ, -R3 ;  /* 0x000000ffff03a224 */ /* 0x000fe200078e0a03 */
[----:B------:R-:W-:-:S05]  /*11a90*/  @!P1 LOP3.LUT R3, RZ, UR5, RZ, 0x33, !PT ;  /* 0x00000005ff039c12 */ /* 0x000fca000f8e33ff */
[----:B------:R0:W-:Y:S02]  /*11aa0*/  STL [R1+0xc], R3 ;  /* 0x00000c0301007387 */ /* 0x0001e40000100800 */
.L_x_2202:
        /* <DEDUP_REMOVED lines=31> */
[----:B0-----:R-:W-:Y:S05]  /*11ca0*/  CALL.ABS.NOINC R2 ;  /* 0x0000000002007343 */ /* 0x001fea0003c00000 */
.L_x_2203:
        /* <DEDUP_REMOVED lines=20> */
.L_x_2205:
[----:B------:R0:W1:Y:S01]  /*11df0*/  LDC.64 R2, c[0x4][R16] ;  /* 0x0100000010027b82 */ /* 0x0000620000000a00 */
[----:B------:R-:W-:Y:S01]  /*11e00*/  ULDC.64 UR6, c[0x4][0xa8] ;  /* 0x01002a0000067ab9 */ /* 0x000fe20000000a00 */
[----:B------:R-:W-:Y:S01]  /*11e10*/  ULDC.64 UR8, c[0x4][0xb0] ;  /* 0x01002c0000087ab9 */ /* 0x000fe20000000a00 */
[----:B------:R-:W-:Y:S01]  /*11e20*/  ULDC.64 UR4, c[0x4][0x18] ;  /* 0x0100060000047ab9 */ /* 0x000fe20000000a00 */
[----:B------:R-:W-:Y:S01]  /*11e30*/  IMAD.U32 R4, RZ, RZ, UR6 ;  /* 0x00000006ff047e24 */ /* 0x000fe2000f8e00ff */
[----:B------:R-:W-:Y:S01]  /*11e40*/  MOV R7, UR9 ;  /* 0x0000000900077c02 */ /* 0x000fe20008000f00 */
[----:B------:R-:W-:Y:S01]  /*11e50*/  IMAD.U32 R5, RZ, RZ, UR7 ;  /* 0x00000007ff057e24 */ /* 0x000fe2000f8e00ff */
[----:B------:R-:W-:Y:S01]  /*11e60*/  MOV R13, RZ ;  /* 0x000000ff000d7202 */ /* 0x000fe20000000f00 */
[----:B------:R-:W-:Y:S02]  /*11e70*/  IMAD.U32 R6, RZ, RZ, UR8 ;  /* 0x00000008ff067e24 */ /* 0x000fe4000f8e00ff */
[----:B------:R-:W-:-:S02]  /*11e80*/  IMAD.U32 R10, RZ, RZ, UR4 ;  /* 0x00000004ff0a7e24 */ /* 0x000fc4000f8e00ff */
[----:B------:R-:W-:Y:S02]  /*11e90*/  IMAD.U32 R11, RZ, RZ, UR5 ;  /* 0x00000005ff0b7e24 */ /* 0x000fe4000f8e00ff */
[----:B------:R-:W-:Y:S02]  /*11ea0*/  IMAD.MOV.U32 R8, RZ, RZ, 0x70 ;  /* 0x00000070ff087424 */ /* 0x000fe400078e00ff */
[----:B0-----:R-:W-:-:S07]  /*11eb0*/  IMAD.MOV.U32 R12, RZ, RZ, 0x1 ;  /* 0x00000001ff0c7424 */ /* 0x001fce00078e00ff */
[----:B------:R-:W-:-:S07]  /*11ec0*/  LEPC R20, `(.L_x_2204) ;  /* 0x000000001014794e */ /* 0x000fce0000000000 */
[----:B-1----:R-:W-:Y:S05]  /*11ed0*/  CALL.ABS.NOINC R2 ;  /* 0x0000000002007343 */ /* 0x002fea0003c00000 */
.L_x_2204:
        /* <DEDUP_REMOVED lines=21> */
.L_x_2297:
        /* <DEDUP_REMOVED lines=8> */
.L_x_2300:
        /* <DEDUP_REMOVED lines=15> */
[----:B------:R-:W-:-:S03]  /*121a0*/  IMAD.WIDE.U32 R4, R18, UR4, R4 ;  /* 0x0000000412047c25 */ /* 0x000fc6000f8e0004 */
[----:B------:R-:W-:Y:S02]  /*121b0*/  LEA R2, P0, R4, R2, 0x2 ;  /* 0x0000000204027211 */ /* 0x000fe400078010ff */
[----:B------:R-:W-:-:S04]  /*121c0*/  IADD3 R5, R5, R7, RZ ;  /* 0x0000000705057210 */ /* 0x000fc80007ffe0ff */
[----:B------:R-:W-:-:S05]  /*121d0*/  LEA.HI.X R3, R4, R3, R5, 0x2, P0 ;  /* 0x0000000304037211 */ /* 0x000fca00000f1405 */
[----:B------:R1:W5:Y:S01]  /*121e0*/  LDG.E R16, desc[UR6][R2.64] ;  /* 0x0000000602107981 */ /* 0x000362000c1e1900 */
[----:B------:R-:W-:-:S04]  /*121f0*/  IMAD.MOV R0, RZ, RZ, -R0 ;  /* 0x000000ffff007224 */ /* 0x000fc800078e0a00 */
[----:B------:R-:W-:-:S07]  /*12200*/  IMAD R17, R6, R0, R17 ;  /* 0x0000000006117224 */ /* 0x000fce00078e0211 */
.L_x_2209:
[----:B0-----:R-:W-:Y:S01]  /*12210*/  IMAD.MOV.U32 R0, RZ, RZ, 0x1 ;  /* 0x00000001ff007424 */ /* 0x001fe200078e00ff */
[----:B------:R-:W1:Y:S04]  /*12220*/  S2R R8, SR_TID.X ;  /* 0x0000000000087919 */ /* 0x000e680000002100 */
[----:B------:R-:W-:-:S04]  /*12230*/  SHF.L.U32 R0, R0, 0x1f, RZ ;  /* 0x0000001f00007819 */ /* 0x000fc800000006ff */
[----:B------:R-:W0:Y:S01]  /*12240*/  SYNCS.PHASECHK.TRANS64.TRYWAIT P0, [UR38+0x38840], R0 ;  /* 0x03884000ff0075a7 */ /* 0x000e220008000166 */
[----:B-1----:R-:W-:-:S04]  /*12250*/  LOP3.LUT R2, R8, 0x7f, RZ, 0xc0, !PT ;  /* 0x0000007f08027812 */ /* 0x002fc800078ec0ff */
[----:B------:R-:W-:Y:S01]  /*12260*/  ISETP.NE.AND P1, PT, R2, RZ, PT ;  /* 0x000000ff0200720c */ /* 0x000fe20003f25270 */
[----:B0-----:R-:W-:-:S12]  /*12270*/  @!P0 BRA `(.L_x_2210) ;  /* 0x0000003c00c08947 */ /* 0x001fd80003800000 */
.L_x_2301:
[----:B------:R-:W-:Y:S05]  /*12280*/  @P1 BRA `(.L_x_2211) ;  /* 0x0000000000181947 */ /* 0x000fea0003800000 */
[----:B------:R-:W1:Y:S01]  /*12290*/  S2R R2, SR_TID.X ;  /* 0x0000000000027919 */ /* 0x000e620000002100 */
[----:B0-----:R-:W-:-:S04]  /*122a0*/  IMAD.MOV.U32 R0, RZ, RZ, 0xa000 ;  /* 0x0000a000ff007424 */ /* 0x001fc800078e00ff */
[----:B------:R2:W-:Y:S01]  /*122b0*/  SYNCS.ARRIVE.TRANS64 RZ, [UR38+0x38830], R0 ;  /* 0x03883000ffff79a7 */ /* 0x0005e20008000026 */
[----:B-1----:R-:W-:-:S13]  /*122c0*/  LOP3.LUT P0, RZ, R2, 0x1f, RZ, 0xc0, !PT ;  /* 0x0000001f02ff7812 */ /* 0x002fda000780c0ff */
[----:B--2---:R-:W-:Y:S05]  /*122d0*/  @!P0 BRA `(.L_x_2211) ;  /* 0x0000000000048947 */ /* 0x004fea0003800000 */
[----:B------:R-:W-:Y:S01]  /*122e0*/  BPT.TRAP 0x1 ;  /* 0x000000040000795c */ /* 0x000fe20000300000 */
.L_x_2211:
        /* <DEDUP_REMOVED lines=37> */
.L_x_2207:
        /* <DEDUP_REMOVED lines=22> */
.L_x_2212:
        /* <DEDUP_REMOVED lines=41> */
[----:B------:R-:W-:Y:S01]  /*12930*/  SHF.L.U32 R0, R12, 0x3, RZ ;  /* 0x000000030c007819 */ /* 0x000fe200000006ff */
[----:B------:R-:W-:Y:S02]  /*12940*/  ULDC.64 UR4, c[0x0][0x280] ;  /* 0x0000a00000047ab9 */ /* 0x000fe40000000a00 */
[----:B------:R-:W-:Y:S01]  /*12950*/  IMAD.IADD R3, R3, 0x1, R4 ;  /* 0x0000000103037824 */ /* 0x000fe200078e0204 */
[----:B------:R-:W-:Y:S01]  /*12960*/  LEA R7, P0, R2, UR4, 0x1 ;  /* 0x0000000402077c11 */ /* 0x000fe2000f8008ff */
[----:B------:R-:W-:Y:S01]  /*12970*/  ULDC UR4, c[0x0][0x2b8] ;  /* 0x0000ae0000047ab9 */ /* 0x000fe20000000800 */
        /* <DEDUP_REMOVED lines=15> */
[----:B------:R-:W-:Y:S01]  /*12a70*/  SHFL.IDX PT, R2, R6, RZ, 0x181f ;  /* 0x00181fff06027589 */ /* 0x000fe200000e0000 */
[----:B------:R-:W-:Y:S01]  /*12a80*/  ULDC UR4, c[0x0][0x288] ;  /* 0x0000a20000047ab9 */ /* 0x000fe20000000800 */
[----:B------:R-:W-:Y:S01]  /*12a90*/  IMAD R8, R11, 0x80, R8 ;  /* 0x000000800b087824 */ /* 0x000fe200078e0208 */
[----:B------:R-:W-:Y:S01]  /*12aa0*/  ULDC.64 UR6, c[0x0][0x208] ;  /* 0x0000820000067ab9 */ /* 0x000fe20000000a00 */
[----:B------:R-:W0:Y:S01]  /*12ab0*/  SHFL.IDX PT, R3, R7, RZ, 0x181f ;  /* 0x00181fff07037589 */ /* 0x000e2200000e0000 */
[----:B------:R-:W-:Y:S02]  /*12ac0*/  IMAD R0, R20, UR4, RZ ;  /* 0x0000000414007c24 */ /* 0x000fe4000f8e02ff */
[C---:B------:R-:W-:Y:S01]  /*12ad0*/  VIADD R5, R8.reuse, 0x10 ;  /* 0x0000001008057836 */ /* 0x040fe20000000000 */
[----:B------:R-:W-:Y:S02]  /*12ae0*/  SHFL.IDX PT, R4, R7, 0x1, 0x181f ;  /* 0x00381f0007047f89 */ /* 0x000fe400000e0000 */
[----:B------:R-:W-:-:S02]  /*12af0*/  ISETP.GE.AND P3, PT, R8, R0, PT ;  /* 0x000000000800720c */ /* 0x000fc40003f66270 */
[----:B------:R-:W-:Y:S11]  /*12b00*/  SHFL.IDX PT, R14, R7, 0x7, 0x181f ;  /* 0x00f81f00070e7f89 */ /* 0x000ff600000e0000 */
[----:B------:R-:W-:-:S02]  /*12b10*/  @!P3 LEA R21, R9, UR38, 0x1 ;  /* 0x000000260915bc11 */ /* 0x000fc4000f8e08ff */
        /* <DEDUP_REMOVED lines=67> */
.L_x_2318:
[----:B0-----:R-:W-:Y:S01]  /*12f50*/  VIADD R3, R8, 0x70 ;  /* 0x0000007008037836 */ /* 0x001fe20000000000 */
[----:B------:R-:W-:Y:S01]  /*12f60*/  BSSY B0, `(.L_x_2214) ;  /* 0x000000f000007945 */ /* 0x000fe20003800000 */
[----:B------:R-:W-:-:S03]  /*12f70*/  MOV R2, R14 ;  /* 0x0000000e00027202 */ /* 0x000fc60000000f00 */
[----:B------:R-:W-:Y:S01]  /*12f80*/  ISETP.GE.AND P3, PT, R3, R0, PT ;  /* 0x000000000300720c */ /* 0x000fe20003f66270 */
[----:B------:R-:W-:-:S12]  /*12f90*/  IMAD.MOV.U32 R3, RZ, RZ, R4 ;  /* 0x000000ffff037224 */ /* 0x000fd800078e0004 */
        /* <DEDUP_REMOVED lines=11> */
.L_x_2215:
[----:B------:R-:W-:Y:S05]  /*13050*/  BSYNC B0 ;  /* 0x0000000000007941 */ /* 0x000fea0003800000 */
.L_x_2214:
        /* <DEDUP_REMOVED lines=13> */
.L_x_2319:
[----:B0-----:R-:W-:Y:S01]  /*13130*/  IMAD.MOV.U32 R9, RZ, RZ, 0x1 ;  /* 0x00000001ff097424 */ /* 0x001fe200078e00ff */
[----:B------:R-:W-:Y:S01]  /*13140*/  MOV R8, RZ ;  /* 0x000000ff00087202 */ /* 0x000fe20000000f00 */
[----:B------:R-:W-:Y:S06]  /*13150*/  @!P1 BRA `(.L_x_2217) ;  /* 0x0000002000e49947 */ /* 0x000fec0003800000 */
[----:B------:R-:W2:Y:S04]  /*13160*/  LDL.LU R4, [R1+0xc] ;  /* 0x00000c0001047983 */ /* 0x000ea80000300800 */
[----:B-1----:R-:W3:Y:S01]  /*13170*/  LDL.LU R3, [R1+0x8] ;  /* 0x0000080001037983 */ /* 0x002ee20000300800 */
[----:B------:R-:W-:Y:S01]  /*13180*/  UIADD3 UR4, UR40, 0x1, URZ ;  /* 0x0000000128047890 */ /* 0x000fe2000fffe03f */
[----:B------:R-:W-:Y:S01]  /*13190*/  IMAD.MOV.U32 R9, RZ, RZ, 0x1 ;  /* 0x00000001ff097424 */ /* 0x000fe200078e00ff */
        /* <DEDUP_REMOVED lines=10> */
[----:B------:R-:W-:Y:S02]  /*13240*/  ISETP.NE.AND P0, PT, R4, R3, PT ;  /* 0x000000030400720c */ /* 0x000fe40003f05270 */
[----:B------:R-:W-:Y:S02]  /*13250*/  MOV R4, R16 ;  /* 0x0000001000047202 */ /* 0x000fe40000000f00 */
[----:B------:R-:W-:-:S09]  /*13260*/  LOP3.LUT R12, R5, 0x1, RZ, 0xc0, !PT ;  /* 0x00000001050c7812 */ /* 0x000fd200078ec0ff */
[----:B------:R-:W-:Y:S05]  /*13270*/  @!P0 BRA `(.L_x_2218) ;  /* 0x0000001400c88947 */ /* 0x000fea0003800000 */
[----:B------:R-:W-:Y:S01]  /*13280*/  BSSY B0, `(.L_x_2218) ;  /* 0x0000171000007945 */ /* 0x000fe20003800000 */
[----:B------:R-:W-:Y:S02]  /*13290*/  IMAD.IADD R6, R5, 0x1, -R12 ;  /* 0x0000000105067824 */ /* 0x000fe400078e0a0c */
[----:B------:R-:W-:Y:S02]  /*132a0*/  IMAD.MOV.U32 R7, RZ, RZ, 0x1 ;  /* 0x00000001ff077424 */ /* 0x000fe400078e00ff */
[----:B------:R-:W-:-:S07]  /*132b0*/  IMAD.MOV.U32 R4, RZ, RZ, R16 ;  /* 0x000000ffff047224 */ /* 0x000fce00078e0010 */
.L_x_2257:
        /* <DEDUP_REMOVED lines=19> */
[----:B------:R-:W-:-:S04]  /*133f0*/  IMAD R4, R18, UR5, R5 ;  /* 0x0000000512047c24 */ /* 0x000fc8000f8e0205 */
[----:B------:R-:W-:-:S04]  /*13400*/  IMAD.MOV R3, RZ, RZ, -R2 ;  /* 0x000000ffff037224 */ /* 0x000fc800078e0a02 */
        /* <DEDUP_REMOVED lines=8> */
.L_x_2221:
[----:B------:R-:W1:Y:S01]  /*13490*/  S2R R2, SR_TID.X ;  /* 0x0000000000027919 */ /* 0x000e620000002100 */
[----:B------:R-:W-:Y:S01]  /*134a0*/  BSSY B2, `(.L_x_2222) ;  /* 0x0000006000027945 */ /* 0x000fe20003800000 */
[----:B-1----:R-:W-:Y:S02]  /*134b0*/  LOP3.LUT R3, R2, 0x7f, RZ, 0xc0, !PT ;  /* 0x0000007f02037812 */ /* 0x002fe400078ec0ff */
[----:B------:R-:W-:Y:S02]  /*134c0*/  SHF.L.U32 R2, R7, 0x1f, RZ ;  /* 0x0000001f07027819 */ /* 0x000fe400000006ff */
[----:B------:R-:W-:Y:S02]  /*134d0*/  ISETP.NE.AND P1, PT, R3, RZ, PT ;  /* 0x000000ff0300720c */ /* 0x000fe40003f25270 */
[----:B------:R-:W1:Y:S02]  /*134e0*/  SYNCS.PHASECHK.TRANS64.TRYWAIT P0, [UR38+0x38848], R2 ;  /* 0x03884802ff0075a7 */ /* 0x000e640008000166 */
[----:B-1----:R-:W-:Y:S09]  /*134f0*/  @!P0 BRA `(.L_x_2223) ;  /* 0x00000038001c8947 */ /* 0x002ff20003800000 */
.L_x_2320:
[----:B------:R-:W-:Y:S05]  /*13500*/  BSYNC B2 ;  /* 0x0000000000027941 */ /* 0x000fea0003800000 */
.L_x_2222:
[----:B------:R-:W-:Y:S04]  /*13510*/  BSSY B2, `(.L_x_2224) ;  /* 0x0000007000027945 */ /* 0x000fe80003800000 */
[----:B------:R-:W-:Y:S05]  /*13520*/  @P1 BRA `(.L_x_2225) ;  /* 0x0000000000141947 */ /* 0x000fea0003800000 */
[----:B------:R-:W-:Y:S01]  /*13530*/  ISETP.NE.AND P0, PT, R10, RZ, PT ;  /* 0x000000ff0a00720c */ /* 0x000fe20003f05270 */
[----:B-1----:R-:W-:-:S04]  /*13540*/  IMAD.MOV.U32 R3, RZ, RZ, 0xa000 ;  /* 0x0000a000ff037424 */ /* 0x002fc800078e00ff */
[----:B------:R2:W-:Y:S08]  /*13550*/  SYNCS.ARRIVE.TRANS64 RZ, [UR38+0x38838], R3 ;  /* 0x03883803ffff79a7 */ /* 0x0005f00008000026 */
[----:B--2---:R-:W-:Y:S05]  /*13560*/  @!P0 BRA `(.L_x_2225) ;  /* 0x0000000000048947 */ /* 0x004fea0003800000 */
[----:B------:R-:W-:Y:S01]  /*13570*/  BPT.TRAP 0x1 ;  /* 0x000000040000795c */ /* 0x000fe20000300000 */
.L_x_2225:
[----:B------:R-:W-:Y:S05]  /*13580*/  BSYNC B2 ;  /* 0x0000000000027941 */ /* 0x000fea0003800000 */
.L_x_2224:
[----:B------:R-:W-:Y:S01]  /*13590*/  MOV R14, RZ ;  /* 0x000000ff000e7202 */ /* 0x000fe20000000f00 */
[----:B------:R-:W-:Y:S01]  /*135a0*/  ULDC.64 UR4, c[0x0][0x198] ;  /* 0x0000660000047ab9 */ /* 0x000fe20000000a00 */
[----:B------:R-:W-:Y:S01]  /*135b0*/  PLOP3.LUT P0, PT, PT, PT, PT, 0x80, 0x0 ;  /* 0x000000000000781c */ /* 0x000fe20003f0f070 */
[----:B------:R-:W-:Y:S01]  /*135c0*/  UIADD3 UR4, UP0, UR4, 0x370, URZ ;  /* 0x0000037004047890 */ /* 0x000fe2000ff1e03f */
[----:B------:R-:W-:Y:S01]  /*135d0*/  R2UR UR34, R14 ;  /* 0x000000000e2272ca */ /* 0x000fe200000e0000 */
[----:B-1----:R-:W-:Y:S01]  /*135e0*/  IMAD R3, R9, 0x50, RZ ;  /* 0x0000005009037824 */ /* 0x002fe200078e02ff */
[----:B------:R-:W-:Y:S02]  /*135f0*/  UIADD3 UR32, UR38, 0x2e400, URZ ;  /* 0x0002e40026207890 */ /* 0x000fe4000fffe03f */
[----:B------:R-:W-:Y:S02]  /*13600*/  UIADD3 UR33, UR38, 0x38838, URZ ;  /* 0x0003883826217890 */ /* 0x000fe4000fffe03f */
[----:B------:R-:W-:Y:S01]  /*13610*/  UIADD3.X UR5, URZ, UR5, URZ, UP0, !UPT ;  /* 0x000000053f057290 */ /* 0x000fe200087fe43f */
[----:B------:R-:W-:Y:S01]  /*13620*/  UMOV UR6, 0x0 ;  /* 0x0000000000067882 */ /* 0x000fe20000000000 */
[----:B------:R-:W-:-:S10]  /*13630*/  UMOV UR7, 0x14f00000 ;  /* 0x14f0000000077882 */ /* 0x000fd40000000000 */
.L_x_2226:
        /* <DEDUP_REMOVED lines=13> */
.L_x_2227:
        /* <DEDUP_REMOVED lines=15> */
.L_x_2228:
        /* <DEDUP_REMOVED lines=15> */
.L_x_2229:
        /* <DEDUP_REMOVED lines=12> */
.L_x_2321:
[----:B------:R-:W-:Y:S05]  /*139b0*/  BSYNC B2 ;  /* 0x0000000000027941 */ /* 0x000fea0003800000 */
.L_x_2230:
        /* <DEDUP_REMOVED lines=9> */
.L_x_2233:
[----:B------:R-:W-:Y:S05]  /*13a50*/  BSYNC B2 ;  /* 0x0000000000027941 */ /* 0x000fea0003800000 */
.L_x_2232:
        /* <DEDUP_REMOVED lines=10> */
.L_x_2234:
        /* <DEDUP_REMOVED lines=13> */
.L_x_2235:
        /* <DEDUP_REMOVED lines=13> */
.L_x_2236:
        /* <DEDUP_REMOVED lines=13> */
.L_x_2237:
        /* <DEDUP_REMOVED lines=10> */
.L_x_2220:
[----:B------:R-:W-:Y:S05]  /*13e10*/  BSYNC B1 ;  /* 0x0000000000017941 */ /* 0x000fea0003800000 */
.L_x_2219:
        /* <DEDUP_REMOVED lines=14> */
[----:B0-----:R-:W-:Y:S01]  /*13f00*/  @P0 IMAD.HI.U32 R5, R11, R2, RZ ;  /* 0x000000020b050227 */ /* 0x001fe200078e00ff */
[----:B------:R-:W-:-:S04]  /*13f10*/  MOV R2, R11 ;  /* 0x0000000b00027202 */ /* 0x000fc80000000f00 */
        /* <DEDUP_REMOVED lines=12> */
.L_x_2240:
[----:B------:R-:W1:Y:S01]  /*13fe0*/  S2R R2, SR_TID.X ;  /* 0x0000000000027919 */ /* 0x000e620000002100 */
[----:B------:R-:W-:Y:S01]  /*13ff0*/  BSSY B2, `(.L_x_2241) ;  /* 0x0000006000027945 */ /* 0x000fe20003800000 */
[----:B-1----:R-:W-:Y:S02]  /*14000*/  LOP3.LUT R3, R2, 0x7f, RZ, 0xc0, !PT ;  /* 0x0000007f02037812 */ /* 0x002fe400078ec0ff */
[----:B------:R-:W-:Y:S02]  /*14010*/  SHF.L.U32 R2, R9, 0x1f, RZ ;  /* 0x0000001f09027819 */ /* 0x000fe400000006ff */
[----:B------:R-:W-:Y:S02]  /*14020*/  ISETP.NE.AND P1, PT, R3, RZ, PT ;  /* 0x000000ff0300720c */ /* 0x000fe40003f25270 */
[----:B------:R-:W1:Y:S02]  /*14030*/  SYNCS.PHASECHK.TRANS64.TRYWAIT P0, [UR38+0x38840], R2 ;  /* 0x03884002ff0075a7 */ /* 0x000e640008000166 */
[----:B-1----:R-:W-:Y:S09]  /*14040*/  @!P0 BRA `(.L_x_2242) ;  /* 0x0000002c00788947 */ /* 0x002ff20003800000 */
.L_x_2322:
[----:B------:R-:W-:Y:S05]  /*14050*/  BSYNC B2 ;  /* 0x0000000000027941 */ /* 0x000fea0003800000 */
.L_x_2241:
[----:B------:R-:W-:Y:S04]  /*14060*/  BSSY B2, `(.L_x_2243) ;  /* 0x0000007000027945 */ /* 0x000fe80003800000 */
[----:B------:R-:W-:Y:S05]  /*14070*/  @P1 BRA `(.L_x_2244) ;  /* 0x0000000000141947 */ /* 0x000fea0003800000 */
[----:B------:R-:W-:Y:S01]  /*14080*/  ISETP.NE.AND P0, PT, R10, RZ, PT ;  /* 0x000000ff0a00720c */ /* 0x000fe20003f05270 */
[----:B-1----:R-:W-:-:S04]  /*14090*/  IMAD.MOV.U32 R2, RZ, RZ, 0xa000 ;  /* 0x0000a000ff027424 */ /* 0x002fc800078e00ff */
[----:B------:R2:W-:Y:S08]  /*140a0*/  SYNCS.ARRIVE.TRANS64 RZ, [UR38+0x38830], R2 ;  /* 0x03883002ffff79a7 */ /* 0x0005f00008000026 */
[----:B--2---:R-:W-:Y:S05]  /*140b0*/  @!P0 BRA `(.L_x_2244) ;  /* 0x0000000000048947 */ /* 0x004fea0003800000 */
[----:B------:R-:W-:Y:S01]  /*140c0*/  BPT.TRAP 0x1 ;  /* 0x000000040000795c */ /* 0x000fe20000300000 */
.L_x_2244:
[----:B------:R-:W-:Y:S05]  /*140d0*/  BSYNC B2 ;  /* 0x0000000000027941 */ /* 0x000fea0003800000 */
.L_x_2243:
        /* <DEDUP_REMOVED lines=11> */
.L_x_2245:
        /* <DEDUP_REMOVED lines=8> */
[----:B------:R-:W-:Y:S01]  /*14210*/  MOV R14, 0x40 ;  /* 0x00000040000e7802 */ /* 0x000fe20000000f00 */
[----:B------:R-:W-:Y:S01]  /*14220*/  UIADD3 UR8, UR38, 0x26c00, URZ ;  /* 0x00026c0026087890 */ /* 0x000fe2000fffe03f */
[----:B------:R-:W-:Y:S01]  /*14230*/  PLOP3.LUT P0, PT, PT, PT, PT, 0x80, 0x0 ;  /* 0x000000000000781c */ /* 0x000fe20003f0f070 */
[----:B------:R-:W-:Y:S01]  /*14240*/  UMOV UR6, 0x0 ;  /* 0x0000000000067882 */ /* 0x000fe20000000000 */
[----:B------:R-:W-:Y:S01]  /*14250*/  R2UR UR10, R14 ;  /* 0x000000000e0a72ca */ /* 0x000fe200000e0000 */
[----:B------:R-:W-:-:S14]  /*14260*/  UMOV UR7, 0x14f00000 ;  /* 0x14f0000000077882 */ /* 0x000fdc0000000000 */
.L_x_2246:
        /* <DEDUP_REMOVED lines=14> */
.L_x_2247:
        /* <DEDUP_REMOVED lines=14> */
.L_x_2248:
        /* <DEDUP_REMOVED lines=12> */
.L_x_2323:
[----:B------:R-:W-:Y:S05]  /*144f0*/  BSYNC B2 ;  /* 0x0000000000027941 */ /* 0x000fea0003800000 */
.L_x_2249:
        /* <DEDUP_REMOVED lines=9> */
.L_x_2252:
[----:B------:R-:W-:Y:S05]  /*14590*/  BSYNC B2 ;  /* 0x0000000000027941 */ /* 0x000fea0003800000 */
.L_x_2251:
[----:B------:R-:W-:Y:S01]  /*145a0*/  R2UR UR10, R15 ;  /* 0x000000000f0a72ca */ /* 0x000fe200000e0000 */
[----:B------:R-:W-:Y:S01]  /*145b0*/  ULDC.64 UR4, c[0x0][0x198] ;  /* 0x0000660000047ab9 */ /* 0x000fe20000000a00 */
[----:B------:R-:W-:Y:S01]  /*145c0*/  R2UR UR6, R2 ;  /* 0x00000000020672ca */ /* 0x000fe200000e0000 */
[----:B------:R-:W-:Y:S01]  /*145d0*/  UIADD3 UR4, UP0, UR4, 0x470, URZ ;  /* 0x0000047004047890 */ /* 0x000fe2000ff1e03f */
[----:B------:R-:W-:Y:S01]  /*145e0*/  R2UR UR7, R3 ;  /* 0x00000000030772ca */ /* 0x000fe200000e0000 */
[----:B0-----:R-:W-:Y:S01]  /*145f0*/  IMAD R7, R17, 0x50, RZ ;  /* 0x0000005011077824 */ /* 0x001fe200078e02ff */
[----:B------:R-:W-:Y:S01]  /*14600*/  PLOP3.LUT P0, PT, PT, PT, PT, 0x80, 0x0 ;  /* 0x000000000000781c */ /* 0x000fe20003f0f070 */
[----:B------:R-:W-:Y:S02]  /*14610*/  UIADD3 UR8, UR38, 0xa400, URZ ;  /* 0x0000a40026087890 */ /* 0x000fe4000fffe03f */
[----:B------:R-:W-:Y:S02]  /*14620*/  UIADD3 UR9, UR38, 0x38858, URZ ;  /* 0x0003885826097890 */ /* 0x000fe4000fffe03f */
[----:B------:R-:W-:-:S12]  /*14630*/  UIADD3.X UR5, URZ, UR5, URZ, UP0, !UPT ;  /* 0x000000053f057290 */ /* 0x000fd800087fe43f */
.L_x_2253:
        /* <DEDUP_REMOVED lines=13> */
.L_x_2254:
        /* <DEDUP_REMOVED lines=13> */
.L_x_2255:
        /* <DEDUP_REMOVED lines=13> */
.L_x_2256:
        /* <DEDUP_REMOVED lines=10> */
.L_x_2239:
[----:B------:R-:W-:Y:S05]  /*14950*/  BSYNC B1 ;  /* 0x0000000000017941 */ /* 0x000fea0003800000 */
.L_x_2238:
[----:B------:R-:W-:Y:S02]  /*14960*/  VIADD R0, R0, 0xfffffffe ;  /* 0xfffffffe00007836 */ /* 0x000fe40000000000 */
[----:B------:R-:W-:Y:S01]  /*14970*/  IMAD.MOV.U32 R7, RZ, RZ, R9 ;  /* 0x000000ffff077224 */ /* 0x000fe200078e0009 */
[----:B------:R-:W-:Y:S06]  /*14980*/  @P2 BRA `(.L_x_2257) ;  /* 0xffffffe8004c2947 */ /* 0x000fec000383ffff */
[----:B------:R-:W-:Y:S05]  /*14990*/  BSYNC B0 ;  /* 0x0000000000007941 */ /* 0x000fea0003800000 */
.L_x_2218:
        /* <DEDUP_REMOVED lines=30> */
.L_x_2259:
[----:B------:R-:W1:Y:S01]  /*14b80*/  S2R R2, SR_TID.X ;  /* 0x0000000000027919 */ /* 0x000e620000002100 */
[----:B------:R-:W-:Y:S01]  /*14b90*/  BSSY B1, `(.L_x_2260) ;  /* 0x0000006000017945 */ /* 0x000fe20003800000 */
[----:B-1----:R-:W-:Y:S02]  /*14ba0*/  LOP3.LUT R3, R2, 0x7f, RZ, 0xc0, !PT ;  /* 0x0000007f02037812 */ /* 0x002fe400078ec0ff */
[----:B------:R-:W-:Y:S02]  /*14bb0*/  SHF.L.U32 R2, R9, 0x1f, RZ ;  /* 0x0000001f09027819 */ /* 0x000fe400000006ff */
[----:B------:R-:W-:Y:S02]  /*14bc0*/  ISETP.NE.AND P1, PT, R3, RZ, PT ;  /* 0x000000ff0300720c */ /* 0x000fe40003f25270 */
[----:B------:R-:W1:Y:S02]  /*14bd0*/  SYNCS.PHASECHK.TRANS64.TRYWAIT P0, [UR38+0x38848], R2 ;  /* 0x03884802ff0075a7 */ /* 0x000e640008000166 */
[----:B-1----:R-:W-:Y:S09]  /*14be0*/  @!P0 BRA `(.L_x_2261) ;  /* 0x0000002000c08947 */ /* 0x002ff20003800000 */
.L_x_2324:
[----:B------:R-:W-:Y:S05]  /*14bf0*/  BSYNC B1 ;  /* 0x0000000000017941 */ /* 0x000fea0003800000 */
.L_x_2260:
[----:B------:R-:W-:Y:S04]  /*14c00*/  BSSY B1, `(.L_x_2262) ;  /* 0x0000007000017945 */ /* 0x000fe80003800000 */
[----:B------:R-:W-:Y:S05]  /*14c10*/  @P1 BRA `(.L_x_2263) ;  /* 0x0000000000141947 */ /* 0x000fea0003800000 */
[----:B------:R-:W-:Y:S02]  /*14c20*/  ISETP.NE.AND P0, PT, R10, RZ, PT ;  /* 0x000000ff0a00720c */ /* 0x000fe40003f05270 */
[----:B-1----:R-:W-:-:S04]  /*14c30*/  MOV R3, 0xa000 ;  /* 0x0000a00000037802 */ /* 0x002fc80000000f00 */
[----:B------:R2:W-:Y:S07]  /*14c40*/  SYNCS.ARRIVE.TRANS64 RZ, [UR38+0x38838], R3 ;  /* 0x03883803ffff79a7 */ /* 0x0005ee0008000026 */
[----:B------:R-:W-:Y:S05]  /*14c50*/  @!P0 BRA `(.L_x_2263) ;  /* 0x0000000000048947 */ /* 0x000fea0003800000 */
[----:B------:R-:W-:Y:S01]  /*14c60*/  BPT.TRAP 0x1 ;  /* 0x000000040000795c */ /* 0x000fe20000300000 */
.L_x_2263:
[----:B------:R-:W-:Y:S05]  /*14c70*/  BSYNC B1 ;  /* 0x0000000000017941 */ /* 0x000fea0003800000 */
.L_x_2262:
[----:B0-----:R-:W-:Y:S01]  /*14c80*/  IMAD.MOV.U32 R5, RZ, RZ, RZ ;  /* 0x000000ffff057224 */ /* 0x001fe200078e00ff */
        /* <DEDUP_REMOVED lines=10> */
.L_x_2264:
        /* <DEDUP_REMOVED lines=14> */
.L_x_2265:
        /* <DEDUP_REMOVED lines=14> */
.L_x_2266:
        /* <DEDUP_REMOVED lines=14> */
.L_x_2267:
        /* <DEDUP_REMOVED lines=11> */
.L_x_2325:
[----:B------:R-:W-:Y:S05]  /*15080*/  BSYNC B1 ;  /* 0x0000000000017941 */ /* 0x000fea0003800000 */
.L_x_2268:
        /* <DEDUP_REMOVED lines=9> */
.L_x_2271:
[----:B------:R-:W-:Y:S05]  /*15120*/  BSYNC B1 ;  /* 0x0000000000017941 */ /* 0x000fea0003800000 */
.L_x_2270:
        /* <DEDUP_REMOVED lines=10> */
.L_x_2272:
        /* <DEDUP_REMOVED lines=13> */
.L_x_2273:
        /* <DEDUP_REMOVED lines=13> */
.L_x_2274:
        /* <DEDUP_REMOVED lines=13> */
.L_x_2275:
        /* <DEDUP_REMOVED lines=10> */
.L_x_2258:
[----:B------:R-:W-:Y:S05]  /*154e0*/  BSYNC B0 ;  /* 0x0000000000007941 */ /* 0x000fea0003800000 */
.L_x_2217:
        /* <DEDUP_REMOVED lines=12> */
.L_x_2326:
[----:B------:R-:W-:Y:S05]  /*155b0*/  BSYNC B1 ;  /* 0x0000000000017941 */ /* 0x000fea0003800000 */
.L_x_2278:
[----:B------:R-:W-:Y:S04]  /*155c0*/  BSSY B1, `(.L_x_2280) ;  /* 0x0000008000017945 */ /* 0x000fe80003800000 */
[----:B------:R-:W-:Y:S05]  /*155d0*/  @P1 BRA `(.L_x_2281) ;  /* 0x0000000000181947 */ /* 0x000fea0003800000 */
[----:B------:R-:W1:Y:S01]  /*155e0*/  S2R R2, SR_TID.X ;  /* 0x0000000000027919 */ /* 0x000e620000002100 */
[----:B0-----:R-:W-:-:S04]  /*155f0*/  MOV R0, 0xa000 ;  /* 0x0000a00000007802 */ /* 0x001fc80000000f00 */
[----:B------:R2:W-:Y:S01]  /*15600*/  SYNCS.ARRIVE.TRANS64 RZ, [R3+URZ+0x38850], R0 ;  /* 0x0388500003ff79a7 */ /* 0x0005e2000800003f */
[----:B-1----:R-:W-:-:S13]  /*15610*/  LOP3.LUT P0, RZ, R2, 0x1f, RZ, 0xc0, !PT ;  /* 0x0000001f02ff7812 */ /* 0x002fda000780c0ff */
[----:B--2---:R-:W-:Y:S05]  /*15620*/  @!P0 BRA `(.L_x_2281) ;  /* 0x0000000000048947 */ /* 0x004fea0003800000 */
[----:B------:R-:W-:Y:S01]  /*15630*/  BPT.TRAP 0x1 ;  /* 0x000000040000795c */ /* 0x000fe20000300000 */
.L_x_2281:
[----:B------:R-:W-:Y:S05]  /*15640*/  BSYNC B1 ;  /* 0x0000000000017941 */ /* 0x000fea0003800000 */
.L_x_2280:
        /* <DEDUP_REMOVED lines=13> */
.L_x_2282:
        /* <DEDUP_REMOVED lines=13> */
.L_x_2283:
        /* <DEDUP_REMOVED lines=13> */
.L_x_2284:
        /* <DEDUP_REMOVED lines=13> */
.L_x_2285:
        /* <DEDUP_REMOVED lines=8> */
.L_x_2277:
[----:B------:R-:W-:Y:S05]  /*15a10*/  BSYNC B0 ;  /* 0x0000000000007941 */ /* 0x000fea0003800000 */
.L_x_2276:
[----:B0-----:R-:W-:Y:S02]  /*15a20*/  VIADD R0, R8, 0x1 ;  /* 0x0000000108007836 */ /* 0x001fe40000000000 */
[----:B-1----:R-:W-:-:S03]  /*15a30*/  IMAD.MOV.U32 R3, RZ, RZ, RZ ;  /* 0x000000ffff037224 */ /* 0x002fc600078e00ff */
[----:B------:R-:W-:-:S04]  /*15a40*/  ISETP.NE.AND P0, PT, R0, 0x2, PT ;  /* 0x000000020000780c */ /* 0x000fc80003f05270 */
[----:B------:R-:W-:Y:S02]  /*15a50*/  SEL R2, RZ, 0x1, P0 ;  /* 0x00000001ff027807 */ /* 0x000fe40000000000 */
[----:B------:R-:W-:Y:S02]  /*15a60*/  SEL R0, R0, RZ, P0 ;  /* 0x000000ff00007207 */ /* 0x000fe40000000000 */
[----:B------:R-:W-:-:S07]  /*15a70*/  LOP3.LUT R9, R9, R2, RZ, 0x3c, !PT ;  /* 0x0000000209097212 */ /* 0x000fce00078e3cff */
.L_x_2201:
[----:B------:R-:W0:Y:S01]  /*15a80*/  S2R R5, SR_CgaCtaId ;  /* 0x0000000000057919 */ /* 0x000e220000008800 */
[----:B------:R-:W-:Y:S02]  /*15a90*/  MOV R2, 0x400 ;  /* 0x0000040000027802 */ /* 0x000fe40000000f00 */
[----:B------:R-:W-:Y:S02]  /*15aa0*/  SHF.L.U32 R3, R3, 0x1f, RZ ;  /* 0x0000001f03037819 */ /* 0x000fe400000006ff */
[----:B0-----:R-:W-:-:S04]  /*15ab0*/  LEA R2, R5, R2, 0x18 ;  /* 0x0000000205027211 */ /* 0x001fc800078ec0ff */
[----:B------:R-:W0:Y:S02]  /*15ac0*/  SYNCS.PHASECHK.TRANS64.TRYWAIT P0, [R2+URZ+0x38820], R3 ;  /* 0x03882003020075a7 */ /* 0x000e24000800017f */
[----:B0-----:R-:W-:Y:S05]  /*15ad0*/  @!P0 BRA `(.L_x_2286) ;  /* 0x0000001400488947 */ /* 0x001fea0003800000 */
.L_x_2327:
[----:B------:R-:W-:-:S03]  /*15ae0*/  UMOV UR4, 0xffffffff ;  /* 0xffffffff00047882 */ /* 0x000fc60000000000 */
[----:B------:R-:W-:Y:S05]  /*15af0*/  BRA.DIV UR4, `(.L_x_2287) ;  /* 0x0000001604547947 */ /* 0x000fea000b800000 */
[----:B0-----:R-:W0:Y:S02]  /*15b00*/  S2R R3, SR_TID.X ;  /* 0x0000000000037919 */ /* 0x001e240000002100 */
[----:B0-----:R-:W-:-:S04]  /*15b10*/  SHF.R.U32.HI R3, RZ, 0x5, R3 ;  /* 0x00000005ff037819 */ /* 0x001fc80000011603 */
[----:B------:R-:W-:-:S05]  /*15b20*/  LOP3.LUT R3, R3, 0x3, RZ, 0xc0, !PT ;  /* 0x0000000303037812 */ /* 0x000fca00078ec0ff */
[----:B------:R0:W1:Y:S02]  /*15b30*/  SHFL.IDX PT, R14, R3, RZ, 0x1f ;  /* 0x00001fff030e7589 */ /* 0x00006400000e0000 */
.L_x_2330:
[----:B-1----:R-:W-:-:S13]  /*15b40*/  ISETP.NE.AND P0, PT, R14, RZ, PT ;  /* 0x000000ff0e00720c */ /* 0x002fda0003f05270 */
[----:B------:R-:W-:Y:S05]  /*15b50*/  @P0 BRA `(.L_x_2163) ;  /* 0x0000000000880947 */ /* 0x000fea0003800000 */
[----:B------:R-:W-:-:S03]  /*15b60*/  UMOV UR4, 0xffffffff ;  /* 0xffffffff00047882 */ /* 0x000fc60000000000 */
[----:B------:R-:W-:Y:S05]  /*15b70*/  BRA.DIV UR4, `(.L_x_2288) ;  /* 0x0000001604687947 */ /* 0x000fea000b800000 */
[----:B------:R-:W-:-:S13]  /*15b80*/  ELECT P6, URZ, PT ;  /* 0x00000000003f782f */ /* 0x000fda00038c0000 */
.L_x_2333:
[----:B------:R-:W-:Y:S05]  /*15b90*/  @!P6 BRA `(.L_x_2163) ;  /* 0x000000000078e947 */ /* 0x000fea0003800000 */
[----:B0-----:R-:W2:Y:S02]  /*15ba0*/  LDL.LU R3, [R1+0x14] ;  /* 0x0000140001037983 */ /* 0x001ea40000300800 */
[----:B--2---:R-:W-:-:S04]  /*15bb0*/  LOP3.LUT R3, R3, 0x2, RZ, 0xfc, !PT ;  /* 0x0000000203037812 */ /* 0x004fc800078efcff */
[----:B------:R-:W-:-:S13]  /*15bc0*/  ISETP.NE.AND P2, PT, R3, 0x3, PT ;  /* 0x000000030300780c */ /* 0x000fda0003f45270 */
[----:B------:R-:W-:Y:S05]  /*15bd0*/  @!P2 BRA `(.L_x_2289) ;  /* 0x000000000004a947 */ /* 0x000fea0003800000 */
[----:B------:R-:W-:Y:S01]  /*15be0*/  BPT.TRAP 0x1 ;  /* 0x000000040000795c */ /* 0x000fe20000300000 */
.L_x_2289:
[----:B------:R-:W-:Y:S01]  /*15bf0*/  VIADD R7, R2, 0x38840 ;  /* 0x0003884002077836 */ /* 0x000fe20000000000 */
[----:B------:R-:W-:Y:S02]  /*15c00*/  SHF.L.U32 R5, R9, 0x1f, RZ ;  /* 0x0000001f09057819 */ /* 0x000fe400000006ff */
[C---:B------:R-:W-:Y:S01]  /*15c10*/  IADD3 R3, R0.reuse, 0x1, RZ ;  /* 0x0000000100037810 */ /* 0x040fe20007ffe0ff */
        /* <DEDUP_REMOVED lines=9> */
.L_x_2334:
[----:B------:R-:W1:Y:S02]  /*15cb0*/  SYNCS.PHASECHK.TRANS64.TRYWAIT P0, [R3+URZ], R4 ;  /* 0x00000004030075a7 */ /* 0x000e64000800017f */
[----:B-1----:R-:W-:Y:S05]  /*15cc0*/  @!P0 BRA `(.L_x_2291) ;  /* 0x0000001400488947 */ /* 0x002fea0003800000 */
.L_x_2335:
[----:B------:R-:W-:Y:S05]  /*15cd0*/  @!P2 BRA `(.L_x_2292) ;  /* 0x000000000004a947 */ /* 0x000fea0003800000 */
[----:B------:R-:W-:Y:S01]  /*15ce0*/  BPT.TRAP 0x1 ;  /* 0x000000040000795c */ /* 0x000fe20000300000 */
.L_x_2292:
[----:B-1----:R-:W-:-:S04]  /*15cf0*/  VIADD R3, R2, 0x38860 ;  /* 0x0003886002037836 */ /* 0x002fc80000000000 */
[----:B------:R-:W-:-:S04]  /*15d00*/  IMAD R0, R0, 0x8, R3 ;  /* 0x0000000800007824 */ /* 0x000fc800078e0203 */
[----:B------:R-:W1:Y:S02]  /*15d10*/  SYNCS.PHASECHK.TRANS64.TRYWAIT P0, [R0+URZ], R5 ;  /* 0x00000005000075a7 */ /* 0x000e64000800017f */
[----:B-1----:R-:W-:Y:S05]  /*15d20*/  @!P0 BRA `(.L_x_2293) ;  /* 0x0000001400448947 */ /* 0x002fea0003800000 */
.L_x_2336:
[----:B------:R-:W-:-:S07]  /*15d30*/  IMAD R3, R8, 0x8, R3 ;  /* 0x0000000808037824 */ /* 0x000fce00078e0203 */
.L_x_2294:
[----:B--2---:R2:W3:Y:S02]  /*15d40*/  SYNCS.PHASECHK.TRANS64.TRYWAIT P0, [R3+URZ], R4 ;  /* 0x00000004030075a7 */ /* 0x0044e4000800017f */
[----:B---3--:R-:W-:Y:S05]  /*15d50*/  @!P0 NANOSLEEP.SYNCS 0x989680 ;  /* 0x009896800000895d */ /* 0x008fea0003900000 */
[----:B------:R-:W3:Y:S02]  /*15d60*/  @!P0 SYNCS.PHASECHK.TRANS64 P0, [R3+URZ], R4 ;  /* 0x00000004030085a7 */ /* 0x000ee4000800007f */
[----:B---3--:R-:W-:Y:S05]  /*15d70*/  @!P0 BRA `(.L_x_2294) ;  /* 0xfffffffc00f08947 */ /* 0x008fea000383ffff */
.L_x_2163:
[----:B------:R-:W-:Y:S05]  /*15d80*/  BSYNC B6 ;  /* 0x0000000000067941 */ /* 0x000fea0003800000 */
.L_x_2160:
[----:B------:R-:W-:Y:S05]  /*15d90*/  EXIT ;  /* 0x000000000000794d */ /* 0x000fea0003800000 */
.L_x_2167:
[----:B------:R-:W-:-:S13]  /*15da0*/  R2UR UR4, R16 ;  /* 0x00000000100472ca */ /* 0x000fda00000e0000 */
[----:B-1----:R-:W-:-:S04]  /*15db0*/  MOV R3, UR4 ;  /* 0x0000000400037c02 */ /* 0x002fc80008000f00 */
[----:B------:R1:W2:Y:S03]  /*15dc0*/  SYNCS.PHASECHK.TRANS64.TRYWAIT P1, [R3+URZ+0x38800], R2 ;  /* 0x03880002030075a7 */ /* 0x0002a6000802017f */
[----:B--2---:R-:W-:Y:S05]  /*15dd0*/  @!P1 NANOSLEEP.SYNCS 0x989680 ;  /* 0x009896800000995d */ /* 0x004fea0003900000 */
[----:B------:R-:W2:Y:S02]  /*15de0*/  @!P1 SYNCS.PHASECHK.TRANS64 P1, [R3+URZ+0x38800], R2 ;  /* 0x03880002030095a7 */ /* 0x000ea4000802007f */
[----:B--2---:R-:W-:Y:S05]  /*15df0*/  @!P1 BRA `(.L_x_2167) ;  /* 0xfffffffc00e89947 */ /* 0x004fea000383ffff */
[----:B------:R-:W-:Y:S05]  /*15e00*/  BRA `(.L_x_2295) ;  /* 0xfffffeb400e47947 */ /* 0x000fea000383ffff */
.L_x_2171:
[----:B------:R-:W-:-:S13]  /*15e10*/  R2UR UR4, R16 ;  /* 0x00000000100472ca */ /* 0x000fda00000e0000 */
[----:B01----:R-:W-:-:S04]  /*15e20*/  IMAD.U32 R3, RZ, RZ, UR4 ;  /* 0x00000004ff037e24 */ /* 0x003fc8000f8e00ff */
[----:B------:R0:W1:Y:S03]  /*15e30*/  SYNCS.PHASECHK.TRANS64.TRYWAIT P2, [R3+URZ+0x38830], R2 ;  /* 0x03883002030075a7 */ /* 0x000066000804017f */
[----:B-1----:R-:W-:Y:S05]  /*15e40*/  @!P2 NANOSLEEP.SYNCS 0x989680 ;  /* 0x009896800000a95d */ /* 0x002fea0003900000 */
[----:B------:R-:W1:Y:S02]  /*15e50*/  @!P2 SYNCS.PHASECHK.TRANS64 P2, [R3+URZ+0x38830], R2 ;  /* 0x038830020300a5a7 */ /* 0x000e64000804007f */
[----:B-1----:R-:W-:Y:S05]  /*15e60*/  @!P2 BRA `(.L_x_2171) ;  /* 0xfffffffc00e8a947 */ /* 0x002fea000383ffff */
[----:B------:R-:W-:Y:S05]  /*15e70*/  BRA `(.L_x_2170) ;  /* 0xfffffeb800047947 */ /* 0x000fea000383ffff */
.L_x_2176:
[----:B------:R-:W-:-:S13]  /*15e80*/  R2UR UR6, R213 ;  /* 0x00000000d50672ca */ /* 0x000fda00000e0000 */
[----:B-1----:R-:W-:-:S04]  /*15e90*/  IMAD.U32 R6, RZ, RZ, UR6 ;  /* 0x00000006ff067e24 */ /* 0x002fc8000f8e00ff */
[----:B------:R1:W2:Y:S03]  /*15ea0*/  SYNCS.PHASECHK.TRANS64.TRYWAIT P3, [R6+URZ+0x38830], R3 ;  /* 0x03883003060075a7 */ /* 0x0002a6000806017f */
[----:B--2---:R-:W-:Y:S05]  /*15eb0*/  @!P3 NANOSLEEP.SYNCS 0x989680 ;  /* 0x009896800000b95d */ /* 0x004fea0003900000 */
[----:B------:R-:W2:Y:S02]  /*15ec0*/  @!P3 SYNCS.PHASECHK.TRANS64 P3, [R6+URZ+0x38830], R3 ;  /* 0x038830030600b5a7 */ /* 0x000ea4000806007f */
[----:B--2---:R-:W-:Y:S05]  /*15ed0*/  @!P3 BRA `(.L_x_2176) ;  /* 0xfffffffc00e8b947 */ /* 0x004fea000383ffff */
[----:B------:R-:W-:Y:S05]  /*15ee0*/  BRA `(.L_x_2175) ;  /* 0xfffffef8003c7947 */ /* 0x000fea000383ffff */
.L_x_2180:
[----:B-1----:R-:W-:-:S04]  /*15ef0*/  IMAD.U32 R3, RZ, RZ, UR7 ;  /* 0x00000007ff037e24 */ /* 0x002fc8000f8e00ff */
[----:B------:R1:W2:Y:S03]  /*15f00*/  SYNCS.PHASECHK.TRANS64.TRYWAIT P3, [R3+URZ+0x38850], R0 ;  /* 0x03885000030075a7 */ /* 0x0002a6000806017f */
[----:B--2---:R-:W-:Y:S05]  /*15f10*/  @!P3 NANOSLEEP.SYNCS 0x989680 ;  /* 0x009896800000b95d */ /* 0x004fea0003900000 */
[----:B------:R-:W2:Y:S02]  /*15f20*/  @!P3 SYNCS.PHASECHK.TRANS64 P3, [R3+URZ+0x38850], R0 ;  /* 0x038850000300b5a7 */ /* 0x000ea4000806007f */
[----:B--2---:R-:W-:Y:S05]  /*15f30*/  @!P3 BRA `(.L_x_2180) ;  /* 0xfffffffc00ecb947 */ /* 0x004fea000383ffff */
[----:B------:R-:W-:Y:S05]  /*15f40*/  BRA `(.L_x_2179) ;  /* 0xffffff2000707947 */ /* 0x000fea000383ffff */
.L_x_2186:
[----:B------:R-:W-:-:S13]  /*15f50*/  R2UR UR6, R212 ;  /* 0x00000000d40672ca */ /* 0x000fda00000e0000 */
[----:B-1----:R-:W-:-:S04]  /*15f60*/  IMAD.U32 R6, RZ, RZ, UR6 ;  /* 0x00000006ff067e24 */ /* 0x002fc8000f8e00ff */
[----:B------:R1:W2:Y:S03]  /*15f70*/  SYNCS.PHASECHK.TRANS64.TRYWAIT P2, [R6+URZ+0x38830], R3 ;  /* 0x03883003060075a7 */ /* 0x0002a6000804017f */
[----:B--2---:R-:W-:Y:S05]  /*15f80*/  @!P2 NANOSLEEP.SYNCS 0x989680 ;  /* 0x009896800000a95d */ /* 0x004fea0003900000 */
[----:B------:R-:W2:Y:S02]  /*15f90*/  @!P2 SYNCS.PHASECHK.TRANS64 P2, [R6+URZ+0x38830], R3 ;  /* 0x038830030600a5a7 */ /* 0x000ea4000804007f */
[----:B--2---:R-:W-:Y:S05]  /*15fa0*/  @!P2 BRA `(.L_x_2186) ;  /* 0xfffffffc00e8a947 */ /* 0x004fea000383ffff */
[----:B------:R-:W-:Y:S05]  /*15fb0*/  BRA `(.L_x_2185) ;  /* 0xffffff3c006c7947 */ /* 0x000fea000383ffff */
.L_x_2190:
[----:B-1----:R-:W-:-:S04]  /*15fc0*/  MOV R3, UR11 ;  /* 0x0000000b00037c02 */ /* 0x002fc80008000f00 */
[----:B------:R1:W2:Y:S03]  /*15fd0*/  SYNCS.PHASECHK.TRANS64.TRYWAIT P2, [R3+URZ+0x38850], R0 ;  /* 0x03885000030075a7 */ /* 0x0002a6000804017f */
[----:B--2---:R-:W-:Y:S05]  /*15fe0*/  @!P2 NANOSLEEP.SYNCS 0x989680 ;  /* 0x009896800000a95d */ /* 0x004fea0003900000 */
[----:B------:R-:W2:Y:S02]  /*15ff0*/  @!P2 SYNCS.PHASECHK.TRANS64 P2, [R3+URZ+0x38850], R0 ;  /* 0x038850000300a5a7 */ /* 0x000ea4000804007f */
[----:B--2---:R-:W-:Y:S05]  /*16000*/  @!P2 BRA `(.L_x_2190) ;  /* 0xfffffffc00eca947 */ /* 0x004fea000383ffff */
[----:B------:R-:W-:Y:S05]  /*16010*/  BRA `(.L_x_2189) ;  /* 0xffffff6400a47947 */ /* 0x000fea000383ffff */
.L_x_2195:
[----:B-1----:R-:W-:-:S04]  /*16020*/  IMAD.U32 R5, RZ, RZ, UR5 ;  /* 0x00000005ff057e24 */ /* 0x002fc8000f8e00ff */
[----:B------:R1:W2:Y:S03]  /*16030*/  SYNCS.PHASECHK.TRANS64.TRYWAIT P0, [R5+URZ+0x38850], R8 ;  /* 0x03885008050075a7 */ /* 0x0002a6000800017f */
[----:B--2---:R-:W-:Y:S05]  /*16040*/  @!P0 NANOSLEEP.SYNCS 0x989680 ;  /* 0x009896800000895d */ /* 0x004fea0003900000 */
[----:B------:R-:W2:Y:S02]  /*16050*/  @!P0 SYNCS.PHASECHK.TRANS64 P0, [R5+URZ+0x38850], R8 ;  /* 0x03885008050085a7 */ /* 0x000ea4000800007f */
[----:B--2---:R-:W-:Y:S05]  /*16060*/  @!P0 BRA `(.L_x_2195) ;  /* 0xfffffffc00ec8947 */ /* 0x004fea000383ffff */
[----:B------:R-:W-:Y:S05]  /*16070*/  BRA `(.L_x_2194) ;  /* 0xffffff8000dc7947 */ /* 0x000fea000383ffff */
.L_x_2206:
[----:B------:R-:W-:Y:S01]  /*16080*/  IMAD.MOV.U32 R13, RZ, RZ, R0 ;  /* 0x000000ffff0d7224 */ /* 0x000fe200078e0000 */
[----:B------:R-:W-:Y:S01]  /*16090*/  MOV R15, 0xffffffff ;  /* 0xffffffff000f7802 */ /* 0x000fe20000000f00 */
[----:B------:R-:W-:Y:S02]  /*160a0*/  IMAD.MOV.U32 R12, RZ, RZ, RZ ;  /* 0x000000ffff0c7224 */ /* 0x000fe400078e00ff */
[----:B------:R-:W-:-:S07]  /*160b0*/  IMAD.MOV.U32 R11, RZ, RZ, 0x1f ;  /* 0x0000001fff0b7424 */ /* 0x000fce00078e00ff */
[----:B------:R-:W-:Y:S05]  /*160c0*/  WARPSYNC.COLLECTIVE R15, `(.L_x_2296) ;  /* 0x000000000f087348 */ /* 0x000fea0003c00000 */
[----:B------:R0:W1:Y:S02]  /*160d0*/  SHFL.IDX P6, R14, R13, R12, R11 ;  /* 0x0000000c0d0e7389 */ /* 0x00006400000c000b */
[----:B01----:R-:W-:Y:S01]  /*160e0*/  ENDCOLLECTIVE ;  /* 0x000000000000791b */ /* 0x003fe20003800000 */
.L_x_2296:
[----:B------:R-:W-:Y:S05]  /*160f0*/  BRA `(.L_x_2297) ;  /* 0xffffffbc00cc7947 */ /* 0x000fea000383ffff */
.L_x_2208:
[----:B------:R-:W-:Y:S01]  /*16100*/  BSSY B0, `(.L_x_2298) ;  /* 0x0000006000007945 */ /* 0x000fe20003800000 */
[----:B------:R-:W-:-:S07]  /*16110*/  IMAD.MOV.U32 R15, RZ, RZ, -0x1 ;  /* 0xffffffffff0f7424 */ /* 0x000fce00078e00ff */
[----:B0-----:R-:W-:Y:S05]  /*16120*/  WARPSYNC.COLLECTIVE R15, `(.L_x_2299) ;  /* 0x000000000f0c7348 */ /* 0x001fea0003c00000 */
[----:B------:R-:W-:Y:S02]  /*16130*/  ELECT P6, UR62, PT ;  /* 0x00000000003e782f */ /* 0x000fe400038c0000 */
[----:B------:R-:W-:Y:S01]  /*16140*/  MOV R14, UR62 ;  /* 0x0000003e000e7c02 */ /* 0x000fe20008000f00 */
[----:B0-----:R-:W-:Y:S10]  /*16150*/  ENDCOLLECTIVE ;  /* 0x000000000000791b */ /* 0x001ff40003800000 */
.L_x_2299:
[----:B------:R-:W-:Y:S05]  /*16160*/  BSYNC B0 ;  /* 0x0000000000007941 */ /* 0x000fea0003800000 */
.L_x_2298:
[----:B------:R-:W-:Y:S05]  /*16170*/  BRA `(.L_x_2300) ;  /* 0xffffffbc00cc7947 */ /* 0x000fea000383ffff */
.L_x_2210:
[----:B0-----:R-:W-:-:S04]  /*16180*/  IMAD.U32 R3, RZ, RZ, UR38 ;  /* 0x00000026ff037e24 */ /* 0x001fc8000f8e00ff */
[----:B------:R0:W1:Y:S03]  /*16190*/  SYNCS.PHASECHK.TRANS64.TRYWAIT P0, [R3+URZ+0x38840], R0 ;  /* 0x03884000030075a7 */ /* 0x000066000800017f */
[----:B-1----:R-:W-:Y:S05]  /*161a0*/  @!P0 NANOSLEEP.SYNCS 0x989680 ;  /* 0x009896800000895d */ /* 0x002fea0003900000 */
[----:B------:R-:W1:Y:S02]  /*161b0*/  @!P0 SYNCS.PHASECHK.TRANS64 P0, [R3+URZ+0x38840], R0 ;  /* 0x03884000030085a7 */ /* 0x000e64000800007f */
[----:B-1----:R-:W-:Y:S05]  /*161c0*/  @!P0 BRA `(.L_x_2210) ;  /* 0xfffffffc00ec8947 */ /* 0x002fea000383ffff */
[----:B------:R-:W-:Y:S05]  /*161d0*/  BRA `(.L_x_2301) ;  /* 0xffffffc000287947 */ /* 0x000fea000383ffff */
.L_x_2213:
[----:B------:R-:W-:Y:S01]  /*161e0*/  IMAD R8, R11, 0x80, R8 ;  /* 0x000000800b087824 */ /* 0x000fe200078e0208 */
[----:B------:R-:W-:Y:S01]  /*161f0*/  MOV R12, RZ ;  /* 0x000000ff000c7202 */ /* 0x000fe20000000f00 */
[----:B------:R-:W-:Y:S02]  /*16200*/  IMAD.MOV.U32 R13, RZ, RZ, R6 ;  /* 0x000000ffff0d7224 */ /* 0x000fe400078e0006 */
[----:B------:R-:W-:Y:S02]  /*16210*/  IMAD.MOV.U32 R11, RZ, RZ, 0x181f ;  /* 0x0000181fff0b7424 */ /* 0x000fe400078e00ff */
[----:B------:R-:W-:Y:S02]  /*16220*/  IMAD.MOV.U32 R15, RZ, RZ, -0x1 ;  /* 0xffffffffff0f7424 */ /* 0x000fe400078e00ff */
[----:B------:R-:W-:-:S07]  /*16230*/  VIADD R5, R8, 0x10 ;  /* 0x0000001008057836 */ /* 0x000fce0000000000 */
[----:B------:R-:W-:Y:S05]  /*16240*/  WARPSYNC.COLLECTIVE R15, `(.L_x_2302) ;  /* 0x000000000f087348 */ /* 0x000fea0003c00000 */
[----:B------:R0:W1:Y:S02]  /*16250*/  SHFL.IDX P6, R14, R13, R12, R11 ;  /* 0x0000000c0d0e7389 */ /* 0x00006400000c000b */
[----:B01----:R-:W-:Y:S01]  /*16260*/  ENDCOLLECTIVE ;  /* 0x000000000000791b */ /* 0x003fe20003800000 */
.L_x_2302:
[----:B------:R-:W-:Y:S02]  /*16270*/  IMAD.MOV.U32 R13, RZ, RZ, R7 ;  /* 0x000000ffff0d7224 */ /* 0x000fe400078e0007 */
[----:B------:R-:W-:-:S07]  /*16280*/  IMAD.MOV.U32 R2, RZ, RZ, R14 ;  /* 0x000000ffff027224 */ /* 0x000fce00078e000e */
[----:B------:R-:W-:Y:S05]  /*16290*/  WARPSYNC.COLLECTIVE R15, `(.L_x_2303) ;  /* 0x000000000f087348 */ /* 0x000fea0003c00000 */
[----:B------:R0:W1:Y:S02]  /*162a0*/  SHFL.IDX P6, R14, R13, R12, R11 ;  /* 0x0000000c0d0e7389 */ /* 0x00006400000c000b */
[----:B01----:R-:W-:Y:S01]  /*162b0*/  ENDCOLLECTIVE ;  /* 0x000000000000791b */ /* 0x003fe20003800000 */
.L_x_2303:
[----:B------:R-:W-:Y:S01]  /*162c0*/  ULDC UR4, c[0x0][0x288] ;  /* 0x0000a20000047ab9 */ /* 0x000fe20000000800 */
[----:B------:R-:W-:Y:S01]  /*162d0*/  ULDC.64 UR6, c[0x0][0x208] ;  /* 0x0000820000067ab9 */ /* 0x000fe20000000a00 */
[----:B------:R-:W-:-:S05]  /*162e0*/  IMAD R0, R20, UR4, RZ ;  /* 0x0000000414007c24 */ /* 0x000fca000f8e02ff */
[----:B------:R-:W-:Y:S01]  /*162f0*/  ISETP.GE.AND P3, PT, R8, R0, PT ;  /* 0x000000000800720c */ /* 0x000fe20003f66270 */
[----:B------:R-:W-:Y:S02]  /*16300*/  IMAD.MOV.U32 R13, RZ, RZ, R6 ;  /* 0x000000ffff0d7224 */ /* 0x000fe400078e0006 */
[----:B------:R-:W-:-:S10]  /*16310*/  IMAD.MOV.U32 R12, RZ, RZ, 0x1 ;  /* 0x00000001ff0c7424 */ /* 0x000fd400078e00ff */
[----:B------:R-:W-:Y:S02]  /*16320*/  @!P3 LEA R21, R9, UR38, 0x1 ;  /* 0x000000260915bc11 */ /* 0x000fe4000f8e08ff */
[----:B------:R-:W-:-:S04]  /*16330*/  MOV R3, R14 ;  /* 0x0000000e00037202 */ /* 0x000fc80000000f00 */
        /* <DEDUP_REMOVED lines=15> */
.L_x_2304:
[----:B------:R-:W-:Y:S01]  /*16430*/  VIADD R3, R8, 0x20 ;  /* 0x0000002008037836 */ /* 0x000fe20000000000 */
[----:B------:R-:W-:Y:S02]  /*16440*/  @!P3 LEA R20, R9, UR38, 0x1 ;  /* 0x000000260914bc11 */ /* 0x000fe4000f8e08ff */
[----:B------:R-:W-:Y:S01]  /*16450*/  MOV R13, R7 ;  /* 0x00000007000d7202 */ /* 0x000fe20000000f00 */
[----:B------:R-:W-:-:S07]  /*16460*/  IMAD.MOV.U32 R5, RZ, RZ, R14 ;  /* 0x000000ffff057224 */ /* 0x000fce00078e000e */
[----:B------:R-:W-:Y:S05]  /*16470*/  WARPSYNC.COLLECTIVE R15, `(.L_x_2305) ;  /* 0x000000000f087348 */ /* 0x000fea0003c00000 */
[----:B------:R0:W1:Y:S02]  /*16480*/  SHFL.IDX P6, R14, R13, R12, R11 ;  /* 0x0000000c0d0e7389 */ /* 0x00006400000c000b */
[----:B01----:R-:W-:Y:S01]  /*16490*/  ENDCOLLECTIVE ;  /* 0x000000000000791b */ /* 0x003fe20003800000 */
.L_x_2305:
        /* <DEDUP_REMOVED lines=16> */
.L_x_2306:
[----:B------:R-:W-:Y:S01]  /*165a0*/  VIADD R5, R8, 0x30 ;  /* 0x0000003008057836 */ /* 0x000fe20000000000 */
[----:B------:R-:W-:Y:S01]  /*165b0*/  @!P3 LEA R21, R9, UR38, 0x1 ;  /* 0x000000260915bc11 */ /* 0x000fe2000f8e08ff */
[----:B------:R-:W-:Y:S01]  /*165c0*/  IMAD.MOV.U32 R13, RZ, RZ, R7 ;  /* 0x000000ffff0d7224 */ /* 0x000fe200078e0007 */
[----:B------:R-:W-:-:S07]  /*165d0*/  MOV R3, R14 ;  /* 0x0000000e00037202 */ /* 0x000fce0000000f00 */
[----:B------:R-:W-:Y:S05]  /*165e0*/  WARPSYNC.COLLECTIVE R15, `(.L_x_2307) ;  /* 0x000000000f087348 */ /* 0x000fea0003c00000 */
[----:B------:R0:W1:Y:S02]  /*165f0*/  SHFL.IDX P6, R14, R13, R12, R11 ;  /* 0x0000000c0d0e7389 */ /* 0x00006400000c000b */
[----:B01----:R-:W-:Y:S01]  /*16600*/  ENDCOLLECTIVE ;  /* 0x000000000000791b */ /* 0x003fe20003800000 */
.L_x_2307:
        /* <DEDUP_REMOVED lines=16> */
.L_x_2308:
[----:B------:R-:W-:Y:S01]  /*16710*/  VIADD R3, R8, 0x40 ;  /* 0x0000004008037836 */ /* 0x000fe20000000000 */
[----:B------:R-:W-:Y:S01]  /*16720*/  @!P3 LEA R20, R9, UR38, 0x1 ;  /* 0x000000260914bc11 */ /* 0x000fe2000f8e08ff */
[----:B------:R-:W-:Y:S02]  /*16730*/  IMAD.MOV.U32 R13, RZ, RZ, R7 ;  /* 0x000000ffff0d7224 */ /* 0x000fe400078e0007 */
[----:B------:R-:W-:-:S07]  /*16740*/  IMAD.MOV.U32 R5, RZ, RZ, R14 ;  /* 0x000000ffff057224 */ /* 0x000fce00078e000e */
[----:B------:R-:W-:Y:S05]  /*16750*/  WARPSYNC.COLLECTIVE R15, `(.L_x_2309) ;  /* 0x000000000f087348 */ /* 0x000fea0003c00000 */
[----:B------:R0:W1:Y:S02]  /*16760*/  SHFL.IDX P6, R14, R13, R12, R11 ;  /* 0x0000000c0d0e7389 */ /* 0x00006400000c000b */
[----:B01----:R-:W-:Y:S01]  /*16770*/  ENDCOLLECTIVE ;  /* 0x000000000000791b */ /* 0x003fe20003800000 */
.L_x_2309:
        /* <DEDUP_REMOVED lines=16> */
.L_x_2310:
[----:B------:R-:W-:Y:S01]  /*16880*/  VIADD R5, R8, 0x50 ;  /* 0x0000005008057836 */ /* 0x000fe20000000000 */
[----:B------:R-:W-:Y:S01]  /*16890*/  @!P3 LEA R21, R9, UR38, 0x1 ;  /* 0x000000260915bc11 */ /* 0x000fe2000f8e08ff */
[----:B------:R-:W-:Y:S01]  /*168a0*/  IMAD.MOV.U32 R13, RZ, RZ, R7 ;  /* 0x000000ffff0d7224 */ /* 0x000fe200078e0007 */
[----:B------:R-:W-:-:S07]  /*168b0*/  MOV R3, R14 ;  /* 0x0000000e00037202 */ /* 0x000fce0000000f00 */
[----:B------:R-:W-:Y:S05]  /*168c0*/  WARPSYNC.COLLECTIVE R15, `(.L_x_2311) ;  /* 0x000000000f087348 */ /* 0x000fea0003c00000 */
[----:B------:R0:W1:Y:S02]  /*168d0*/  SHFL.IDX P6, R14, R13, R12, R11 ;  /* 0x0000000c0d0e7389 */ /* 0x00006400000c000b */
[----:B01----:R-:W-:Y:S01]  /*168e0*/  ENDCOLLECTIVE ;  /* 0x000000000000791b */ /* 0x003fe20003800000 */
.L_x_2311:
        /* <DEDUP_REMOVED lines=16> */
.L_x_2312:
[----:B------:R-:W-:Y:S01]  /*169f0*/  VIADD R3, R8, 0x60 ;  /* 0x0000006008037836 */ /* 0x000fe20000000000 */
[----:B------:R-:W-:Y:S01]  /*16a00*/  @!P3 LEA R20, R9, UR38, 0x1 ;  /* 0x000000260914bc11 */ /* 0x000fe2000f8e08ff */
[----:B------:R-:W-:Y:S02]  /*16a10*/  IMAD.MOV.U32 R13, RZ, RZ, R7 ;  /* 0x000000ffff0d7224 */ /* 0x000fe400078e0007 */
[----:B------:R-:W-:-:S07]  /*16a20*/  IMAD.MOV.U32 R5, RZ, RZ, R14 ;  /* 0x000000ffff057224 */ /* 0x000fce00078e000e */
[----:B------:R-:W-:Y:S05]  /*16a30*/  WARPSYNC.COLLECTIVE R15, `(.L_x_2313) ;  /* 0x000000000f087348 */ /* 0x000fea0003c00000 */
[----:B------:R0:W1:Y:S02]  /*16a40*/  SHFL.IDX P6, R14, R13, R12, R11 ;  /* 0x0000000c0d0e7389 */ /* 0x00006400000c000b */
[----:B01----:R-:W-:Y:S01]  /*16a50*/  ENDCOLLECTIVE ;  /* 0x000000000000791b */ /* 0x003fe20003800000 */
.L_x_2313:
        /* <DEDUP_REMOVED lines=16> */
.L_x_2314:
[----:B------:R-:W-:Y:S01]  /*16b60*/  @!P3 LEA R21, R9, UR38, 0x1 ;  /* 0x000000260915bc11 */ /* 0x000fe2000f8e08ff */
[----:B------:R-:W-:Y:S01]  /*16b70*/  IMAD.MOV.U32 R13, RZ, RZ, R7 ;  /* 0x000000ffff0d7224 */ /* 0x000fe200078e0007 */
[----:B------:R-:W-:-:S07]  /*16b80*/  MOV R3, R14 ;  /* 0x0000000e00037202 */ /* 0x000fce0000000f00 */
[----:B------:R-:W-:Y:S05]  /*16b90*/  WARPSYNC.COLLECTIVE R15, `(.L_x_2315) ;  /* 0x000000000f087348 */ /* 0x000fea0003c00000 */
[----:B------:R0:W1:Y:S02]  /*16ba0*/  SHFL.IDX P6, R14, R13, R12, R11 ;  /* 0x0000000c0d0e7389 */ /* 0x00006400000c000b */
[----:B01----:R-:W-:Y:S01]  /*16bb0*/  ENDCOLLECTIVE ;  /* 0x000000000000791b */ /* 0x003fe20003800000 */
.L_x_2315:
        /* <DEDUP_REMOVED lines=15> */
.L_x_2316:
[----:B------:R-:W-:Y:S02]  /*16cb0*/  IMAD.MOV.U32 R13, RZ, RZ, R7 ;  /* 0x000000ffff0d7224 */ /* 0x000fe400078e0007 */
[----:B------:R-:W-:-:S07]  /*16cc0*/  IMAD.MOV.U32 R4, RZ, RZ, R14 ;  /* 0x000000ffff047224 */ /* 0x000fce00078e000e */
[----:B------:R-:W-:Y:S05]  /*16cd0*/  WARPSYNC.COLLECTIVE R15, `(.L_x_2317) ;  /* 0x000000000f087348 */ /* 0x000fea0003c00000 */
[----:B------:R0:W1:Y:S02]  /*16ce0*/  SHFL.IDX P6, R14, R13, R12, R11 ;  /* 0x0000000c0d0e7389 */ /* 0x00006400000c000b */
[----:B01----:R-:W-:Y:S01]  /*16cf0*/  ENDCOLLECTIVE ;  /* 0x000000000000791b */ /* 0x003fe20003800000 */
.L_x_2317:
[----:B------:R-:W-:Y:S05]  /*16d00*/  BRA `(.L_x_2318) ;  /* 0xffffffc000907947 */ /* 0x000fea000383ffff */
.L_x_2216:
[----:B-1----:R-:W-:-:S04]  /*16d10*/  IMAD.U32 R3, RZ, RZ, UR38 ;  /* 0x00000026ff037e24 */ /* 0x002fc8000f8e00ff */
[----:B------:R1:W2:Y:S03]  /*16d20*/  SYNCS.PHASECHK.TRANS64.TRYWAIT P0, [R3+URZ+0x38820], R2 ;  /* 0x03882002030075a7 */ /* 0x0002a6000800017f */
[----:B--2---:R-:W-:Y:S05]  /*16d30*/  @!P0 NANOSLEEP.SYNCS 0x989680 ;  /* 0x009896800000895d */ /* 0x004fea0003900000 */
[----:B------:R-:W2:Y:S02]  /*16d40*/  @!P0 SYNCS.PHASECHK.TRANS64 P0, [R3+URZ+0x38820], R2 ;  /* 0x03882002030085a7 */ /* 0x000ea4000800007f */
[----:B--2---:R-:W-:Y:S05]  /*16d50*/  @!P0 BRA `(.L_x_2216) ;  /* 0xfffffffc00ec8947 */ /* 0x004fea000383ffff */
[----:B------:R-:W-:Y:S05]  /*16d60*/  BRA `(.L_x_2319) ;  /* 0xffffffc000f07947 */ /* 0x000fea000383ffff */
.L_x_2223:
[----:B-1----:R-:W-:-:S04]  /*16d70*/  MOV R3, UR38 ;  /* 0x0000002600037c02 */ /* 0x002fc80008000f00 */
[----:B------:R1:W2:Y:S03]  /*16d80*/  SYNCS.PHASECHK.TRANS64.TRYWAIT P0, [R3+URZ+0x38848], R2 ;  /* 0x03884802030075a7 */ /* 0x0002a6000800017f */
[----:B--2---:R-:W-:Y:S05]  /*16d90*/  @!P0 NANOSLEEP.SYNCS 0x989680 ;  /* 0x009896800000895d */ /* 0x004fea0003900000 */
[----:B------:R-:W2:Y:S02]  /*16da0*/  @!P0 SYNCS.PHASECHK.TRANS64 P0, [R3+URZ+0x38848], R2 ;  /* 0x03884802030085a7 */ /* 0x000ea4000800007f */
[----:B--2---:R-:W-:Y:S05]  /*16db0*/  @!P0 BRA `(.L_x_2223) ;  /* 0xfffffffc00ec8947 */ /* 0x004fea000383ffff */
[----:B------:R-:W-:Y:S05]  /*16dc0*/  BRA `(.L_x_2320) ;  /* 0xffffffc400cc7947 */ /* 0x000fea000383ffff */
.L_x_2231:
[----:B0-----:R-:W-:-:S04]  /*16dd0*/  IMAD.U32 R3, RZ, RZ, UR38 ;  /* 0x00000026ff037e24 */ /* 0x001fc8000f8e00ff */
[----:B------:R0:W1:Y:S03]  /*16de0*/  SYNCS.PHASECHK.TRANS64.TRYWAIT P0, [R3+URZ+0x38860], R2 ;  /* 0x03886002030075a7 */ /* 0x000066000800017f */
[----:B-1----:R-:W-:Y:S05]  /*16df0*/  @!P0 NANOSLEEP.SYNCS 0x989680 ;  /* 0x009896800000895d */ /* 0x002fea0003900000 */
[----:B------:R-:W1:Y:S02]  /*16e00*/  @!P0 SYNCS.PHASECHK.TRANS64 P0, [R3+URZ+0x38860], R2 ;  /* 0x03886002030085a7 */ /* 0x000e64000800007f */
[----:B-1----:R-:W-:Y:S05]  /*16e10*/  @!P0 BRA `(.L_x_2231) ;  /* 0xfffffffc00ec8947 */ /* 0x002fea000383ffff */
[----:B------:R-:W-:Y:S05]  /*16e20*/  BRA `(.L_x_2321) ;  /* 0xffffffc800e07947 */ /* 0x000fea000383ffff */
.L_x_2242:
[----:B-1----:R-:W-:-:S04]  /*16e30*/  IMAD.U32 R3, RZ, RZ, UR38 ;  /* 0x00000026ff037e24 */ /* 0x002fc8000f8e00ff */
[----:B------:R1:W2:Y:S03]  /*16e40*/  SYNCS.PHASECHK.TRANS64.TRYWAIT P0, [R3+URZ+0x38840], R2 ;  /* 0x03884002030075a7 */ /* 0x0002a6000800017f */
[----:B--2---:R-:W-:Y:S05]  /*16e50*/  @!P0 NANOSLEEP.SYNCS 0x989680 ;  /* 0x009896800000895d */ /* 0x004fea0003900000 */
[----:B------:R-:W2:Y:S02]  /*16e60*/  @!P0 SYNCS.PHASECHK.TRANS64 P0, [R3+URZ+0x38840], R2 ;  /* 0x03884002030085a7 */ /* 0x000ea4000800007f */
[----:B--2---:R-:W-:Y:S05]  /*16e70*/  @!P0 BRA `(.L_x_2242) ;  /* 0xfffffffc00ec8947 */ /* 0x004fea000383ffff */
[----:B------:R-:W-:Y:S05]  /*16e80*/  BRA `(.L_x_2322) ;  /* 0xffffffd000707947 */ /* 0x000fea000383ffff */
.L_x_2250:
[----:B0-----:R-:W-:-:S04]  /*16e90*/  IMAD.U32 R3, RZ, RZ, UR38 ;  /* 0x00000026ff037e24 */ /* 0x001fc8000f8e00ff */
[----:B------:R0:W1:Y:S03]  /*16ea0*/  SYNCS.PHASECHK.TRANS64.TRYWAIT P0, [R3+URZ+0x38868], R2 ;  /* 0x03886802030075a7 */ /* 0x000066000800017f */
[----:B-1----:R-:W-:Y:S05]  /*16eb0*/  @!P0 NANOSLEEP.SYNCS 0x989680 ;  /* 0x009896800000895d */ /* 0x002fea0003900000 */
[----:B------:R-:W1:Y:S02]  /*16ec0*/  @!P0 SYNCS.PHASECHK.TRANS64 P0, [R3+URZ+0x38868], R2 ;  /* 0x03886802030085a7 */ /* 0x000e64000800007f */
[----:B-1----:R-:W-:Y:S05]  /*16ed0*/  @!P0 BRA `(.L_x_2250) ;  /* 0xfffffffc00ec8947 */ /* 0x002fea000383ffff */
[----:B------:R-:W-:Y:S05]  /*16ee0*/  BRA `(.L_x_2323) ;  /* 0xffffffd400807947 */ /* 0x000fea000383ffff */
.L_x_2261:
[----:B-1----:R-:W-:-:S04]  /*16ef0*/  MOV R3, UR38 ;  /* 0x0000002600037c02 */ /* 0x002fc80008000f00 */
[----:B------:R1:W2:Y:S03]  /*16f00*/  SYNCS.PHASECHK.TRANS64.TRYWAIT P0, [R3+URZ+0x38848], R2 ;  /* 0x03884802030075a7 */ /* 0x0002a6000800017f */
[----:B--2---:R-:W-:Y:S05]  /*16f10*/  @!P0 NANOSLEEP.SYNCS 0x989680 ;  /* 0x009896800000895d */ /* 0x004fea0003900000 */
[----:B------:R-:W2:Y:S02]  /*16f20*/  @!P0 SYNCS.PHASECHK.TRANS64 P0, [R3+URZ+0x38848], R2 ;  /* 0x03884802030085a7 */ /* 0x000ea4000800007f */
[----:B--2---:R-:W-:Y:S05]  /*16f30*/  @!P0 BRA `(.L_x_2261) ;  /* 0xfffffffc00ec8947 */ /* 0x004fea000383ffff */
[----:B------:R-:W-:Y:S05]  /*16f40*/  BRA `(.L_x_2324) ;  /* 0xffffffdc00287947 */ /* 0x000fea000383ffff */
.L_x_2269:
[----:B0-----:R-:W-:-:S04]  /*16f50*/  IMAD.U32 R3, RZ, RZ, UR38 ;  /* 0x00000026ff037e24 */ /* 0x001fc8000f8e00ff */
[----:B------:R0:W1:Y:S03]  /*16f60*/  SYNCS.PHASECHK.TRANS64.TRYWAIT P0, [R3+URZ+0x38860], R2 ;  /* 0x03886002030075a7 */ /* 0x000066000800017f */
[----:B-1----:R-:W-:Y:S05]  /*16f70*/  @!P0 NANOSLEEP.SYNCS 0x989680 ;  /* 0x009896800000895d */ /* 0x002fea0003900000 */
[----:B------:R-:W1:Y:S02]  /*16f80*/  @!P0 SYNCS.PHASECHK.TRANS64 P0, [R3+URZ+0x38860], R2 ;  /* 0x03886002030085a7 */ /* 0x000e64000800007f */
[----:B-1----:R-:W-:Y:S05]  /*16f90*/  @!P0 BRA `(.L_x_2269) ;  /* 0xfffffffc00ec8947 */ /* 0x002fea000383ffff */
[----:B------:R-:W-:Y:S05]  /*16fa0*/  BRA `(.L_x_2325) ;  /* 0xffffffe000347947 */ /* 0x000fea000383ffff */
.L_x_2279:
[----:B0-----:R0:W1:Y:S02]  /*16fb0*/  SYNCS.PHASECHK.TRANS64.TRYWAIT P0, [R3+URZ+0x38860], R0 ;  /* 0x03886000030075a7 */ /* 0x001064000800017f */
[----:B-1----:R-:W-:Y:S05]  /*16fc0*/  @!P0 NANOSLEEP.SYNCS 0x989680 ;  /* 0x009896800000895d */ /* 0x002fea0003900000 */
[----:B------:R-:W1:Y:S02]  /*16fd0*/  @!P0 SYNCS.PHASECHK.TRANS64 P0, [R3+URZ+0x38860], R0 ;  /* 0x03886000030085a7 */ /* 0x000e64000800007f */
[----:B-1----:R-:W-:Y:S05]  /*16fe0*/  @!P0 BRA `(.L_x_2279) ;  /* 0xfffffffc00f08947 */ /* 0x002fea000383ffff */
[----:B------:R-:W-:Y:S05]  /*16ff0*/  BRA `(.L_x_2326) ;  /* 0xffffffe4006c7947 */ /* 0x000fea000383ffff */
.L_x_2286:
[----:B0-----:R0:W1:Y:S02]  /*17000*/  SYNCS.PHASECHK.TRANS64.TRYWAIT P0, [R2+URZ+0x38820], R3 ;  /* 0x03882003020075a7 */ /* 0x001064000800017f */
[----:B-1----:R-:W-:Y:S05]  /*17010*/  @!P0 NANOSLEEP.SYNCS 0x989680 ;  /* 0x009896800000895d */ /* 0x002fea0003900000 */
[----:B------:R-:W1:Y:S02]  /*17020*/  @!P0 SYNCS.PHASECHK.TRANS64 P0, [R2+URZ+0x38820], R3 ;  /* 0x03882003020085a7 */ /* 0x000e64000800007f */
[----:B-1----:R-:W-:Y:S05]  /*17030*/  @!P0 BRA `(.L_x_2286) ;  /* 0xfffffffc00f08947 */ /* 0x002fea000383ffff */
[----:B------:R-:W-:Y:S05]  /*17040*/  BRA `(.L_x_2327) ;  /* 0xffffffe800a47947 */ /* 0x000fea000383ffff */
.L_x_2287:
[----:B------:R-:W1:Y:S01]  /*17050*/  S2R R4, SR_TID.X ;  /* 0x0000000000047919 */ /* 0x000e620000002100 */
[----:B------:R-:W-:Y:S01]  /*17060*/  BSSY B0, `(.L_x_2328) ;  /* 0x000000a000007945 */ /* 0x000fe20003800000 */
[----:B------:R-:W-:Y:S01]  /*17070*/  IMAD.MOV.U32 R12, RZ, RZ, RZ ;  /* 0x000000ffff0c7224 */ /* 0x000fe200078e00ff */
[----:B------:R-:W-:Y:S01]  /*17080*/  MOV R11, 0x1f ;  /* 0x0000001f000b7802 */ /* 0x000fe20000000f00 */
[----:B------:R-:W-:Y:S01]  /*17090*/  IMAD.MOV.U32 R15, RZ, RZ, -0x1 ;  /* 0xffffffffff0f7424 */ /* 0x000fe200078e00ff */
[----:B-1----:R-:W-:-:S04]  /*170a0*/  SHF.R.U32.HI R4, RZ, 0x5, R4 ;  /* 0x00000005ff047819 */ /* 0x002fc80000011604 */
[----:B------:R-:W-:-:S05]  /*170b0*/  LOP3.LUT R4, R4, 0x3, RZ, 0xc0, !PT ;  /* 0x0000000304047812 */ /* 0x000fca00078ec0ff */
[----:B------:R-:W-:-:S07]  /*170c0*/  IMAD.MOV.U32 R13, RZ, RZ, R4 ;  /* 0x000000ffff0d7224 */ /* 0x000fce00078e0004 */
[----:B0-----:R-:W-:Y:S05]  /*170d0*/  WARPSYNC.COLLECTIVE R15, `(.L_x_2329) ;  /* 0x000000000f087348 */ /* 0x001fea0003c00000 */
[----:B------:R1:W2:Y:S02]  /*170e0*/  SHFL.IDX P6, R14, R13, R12, R11 ;  /* 0x0000000c0d0e7389 */ /* 0x0002a400000c000b */
[----:B012---:R-:W-:Y:S01]  /*170f0*/  ENDCOLLECTIVE ;  /* 0x000000000000791b */ /* 0x007fe20003800000 */
.L_x_2329:
[----:B------:R-:W-:Y:S05]  /*17100*/  BSYNC B0 ;  /* 0x0000000000007941 */ /* 0x000fea0003800000 */
.L_x_2328:
[----:B------:R-:W-:Y:S05]  /*17110*/  BRA `(.L_x_2330) ;  /* 0xffffffe800887947 */ /* 0x000fea000383ffff */
.L_x_2288:
[----:B------:R-:W-:Y:S01]  /*17120*/  BSSY B0, `(.L_x_2331) ;  /* 0x0000006000007945 */ /* 0x000fe20003800000 */
[----:B------:R-:W-:-:S07]  /*17130*/  IMAD.MOV.U32 R15, RZ, RZ, -0x1 ;  /* 0xffffffffff0f7424 */ /* 0x000fce00078e00ff */
[----:B0-----:R-:W-:Y:S05]  /*17140*/  WARPSYNC.COLLECTIVE R15, `(.L_x_2332) ;  /* 0x000000000f0c7348 */ /* 0x001fea0003c00000 */
[----:B------:R-:W-:Y:S02]  /*17150*/  ELECT P6, UR62, PT ;  /* 0x00000000003e782f */ /* 0x000fe400038c0000 */
[----:B------:R-:W-:Y:S01]  /*17160*/  MOV R14, UR62 ;  /* 0x0000003e000e7c02 */ /* 0x000fe20008000f00 */
[----:B0-----:R-:W-:Y:S10]  /*17170*/  ENDCOLLECTIVE ;  /* 0x000000000000791b */ /* 0x001ff40003800000 */
.L_x_2332:
[----:B------:R-:W-:Y:S05]  /*17180*/  BSYNC B0 ;  /* 0x0000000000007941 */ /* 0x000fea0003800000 */
.L_x_2331:
[----:B------:R-:W-:Y:S05]  /*17190*/  BRA `(.L_x_2333) ;  /* 0xffffffe8007c7947 */ /* 0x000fea000383ffff */
.L_x_2290:
[----:B0-----:R0:W1:Y:S02]  /*171a0*/  SYNCS.PHASECHK.TRANS64.TRYWAIT P0, [R6+URZ], R5 ;  /* 0x00000005060075a7 */ /* 0x001064000800017f */
[----:B-1----:R-:W-:Y:S05]  /*171b0*/  @!P0 NANOSLEEP.SYNCS 0x989680 ;  /* 0x009896800000895d */ /* 0x002fea0003900000 */
[----:B------:R-:W1:Y:S02]  /*171c0*/  @!P0 SYNCS.PHASECHK.TRANS64 P0, [R6+URZ], R5 ;  /* 0x00000005060085a7 */ /* 0x000e64000800007f */
[----:B-1----:R-:W-:Y:S05]  /*171d0*/  @!P0 BRA `(.L_x_2290) ;  /* 0xfffffffc00f08947 */ /* 0x002fea000383ffff */
[----:B------:R-:W-:Y:S05]  /*171e0*/  BRA `(.L_x_2334) ;  /* 0xffffffe800b07947 */ /* 0x000fea000383ffff */
.L_x_2291:
[----:B-1----:R1:W2:Y:S02]  /*171f0*/  SYNCS.PHASECHK.TRANS64.TRYWAIT P0, [R3+URZ], R4 ;  /* 0x00000004030075a7 */ /* 0x0022a4000800017f */
[----:B--2---:R-:W-:Y:S05]  /*17200*/  @!P0 NANOSLEEP.SYNCS 0x989680 ;  /* 0x009896800000895d */ /* 0x004fea0003900000 */
[----:B------:R-:W2:Y:S02]  /*17210*/  @!P0 SYNCS.PHASECHK.TRANS64 P0, [R3+URZ], R4 ;  /* 0x00000004030085a7 */ /* 0x000ea4000800007f */
[----:B--2---:R-:W-:Y:S05]  /*17220*/  @!P0 BRA `(.L_x_2291) ;  /* 0xfffffffc00f08947 */ /* 0x004fea000383ffff */
[----:B------:R-:W-:Y:S05]  /*17230*/  BRA `(.L_x_2335) ;  /* 0xffffffe800a47947 */ /* 0x000fea000383ffff */
.L_x_2293:
[----:B-1----:R1:W2:Y:S02]  /*17240*/  SYNCS.PHASECHK.TRANS64.TRYWAIT P0, [R0+URZ], R5 ;  /* 0x00000005000075a7 */ /* 0x0022a4000800017f */
[----:B--2---:R-:W-:Y:S05]  /*17250*/  @!P0 NANOSLEEP.SYNCS 0x989680 ;  /* 0x009896800000895d */ /* 0x004fea0003900000 */
[----:B------:R-:W2:Y:S02]  /*17260*/  @!P0 SYNCS.PHASECHK.TRANS64 P0, [R0+URZ], R5 ;  /* 0x00000005000085a7 */ /* 0x000ea4000800007f */
[----:B--2---:R-:W-:Y:S05]  /*17270*/  @!P0 BRA `(.L_x_2293) ;  /* 0xfffffffc00f08947 */ /* 0x004fea000383ffff */
[----:B------:R-:W-:Y:S05]  /*17280*/  BRA `(.L_x_2336) ;  /* 0xffffffe800a87947 */ /* 0x000fea000383ffff */
.L_x_2337:
        /* <DEDUP_REMOVED lines=15> */
.L_x_3206:


//--------------------- .text._ZN7cutlass13device_kernelIN5flash11enable_sm90INS1_16FlashAttnFwdSm90INS1_25CollectiveMainloopFwdSm90ILi2EN4cute5tupleIJNS5_1CILi1EEES8_S8_EEENS6_IJNS7_ILi128EEENS7_ILi80EEENS7_ILi256EEEEEELi256ENS_10bfloat16_tEfNS_4arch4Sm90ELb1ELb0ELb1ELb1ELb0ELb0ELb0ELb1ELb1ELb1ELb1ELb0EEENS1_21CollectiveEpilogueFwdINS6_IJSA_SC_SB_EEES9_SE_SG_Li256ELb1ELb1ELb1ELb0EEENS1_36VarlenDynamicPersistentTileSchedulerILi128ELi80ELi256ELi128ELb1ELb1ELb1ELb1ELb1ELb1EEEEEEEEEvNT_6ParamsE --------------------------
	.section	.text._ZN7cutlass13device_kernelIN5flash11enable_sm90INS1_16FlashAttnFwdSm90INS1_25CollectiveMainloopFwdSm90ILi2EN4cute5tupleIJNS5_1CILi1EEES8_S8_EEENS6_IJNS7_ILi128EEENS7_ILi80EEENS7_ILi256EEEEEELi256ENS_10bfloat16_tEfNS_4arch4Sm90ELb1ELb0ELb1ELb1ELb0ELb0ELb0ELb1ELb1ELb1ELb1ELb0EEENS1_21CollectiveEpilogueFwdINS6_IJSA_SC_SB_EEES9_SE_SG_Li256ELb1ELb1ELb1ELb0EEENS1_36VarlenDynamicPersistentTileSchedulerILi128ELi80ELi256ELi128ELb1ELb1ELb1ELb1ELb1ELb1EEEEEEEEEvNT_6ParamsE,"ax",@progbits
	.align	128
.text._ZN7cutlass13device_kernelIN5flash11enable_sm90INS1_16FlashAttnFwdSm90INS1_25CollectiveMainloopFwdSm90ILi2EN4cute5tupleIJNS5_1CILi1EEES8_S8_EEENS6_IJNS7_ILi128EEENS7_ILi80EEENS7_ILi256EEEEEELi256ENS_10bfloat16_tEfNS_4arch4Sm90ELb1ELb0ELb1ELb1ELb0ELb0ELb0ELb1ELb1ELb1ELb1ELb0EEENS1_21CollectiveEpilogueFwdINS6_IJSA_SC_SB_EEES9_SE_SG_Li256ELb1ELb1ELb1ELb0EEENS1_36VarlenDynamicPersistentTileSchedulerILi128ELi80ELi256ELi128ELb1ELb1ELb1ELb1ELb1ELb1EEEEEEEEEvNT_6ParamsE:
        .type           _ZN7cutlass13device_kernelIN5flash11enable_sm90INS1_16FlashAttnFwdSm90INS1_25CollectiveMainloopFwdSm90ILi2EN4cute5tupleIJNS5_1CILi1EEES8_S8_EEENS6_IJNS7_ILi128EEENS7_ILi80EEENS7_ILi256EEEEEELi256ENS_10bfloat16_tEfNS_4arch4Sm90ELb1ELb0ELb1ELb1ELb0ELb0ELb0ELb1ELb1ELb1ELb1ELb0EEENS1_21CollectiveEpilogueFwdINS6_IJSA_SC_SB_EEES9_SE_SG_Li256ELb1ELb1ELb1ELb0EEENS1_36VarlenDynamicPersistentTileSchedulerILi128ELi80ELi256ELi128ELb1ELb1ELb1ELb1ELb1ELb1EEEEEEEEEvNT_6ParamsE,@function
        .size           _ZN7cutlass13device_kernelIN5flash11enable_sm90INS1_16FlashAttnFwdSm90INS1_25CollectiveMainloopFwdSm90ILi2EN4cute5tupleIJNS5_1CILi1EEES8_S8_EEENS6_IJNS7_ILi128EEENS7_ILi80EEENS7_ILi256EEEEEELi256ENS_10bfloat16_tEfNS_4arch4Sm90ELb1ELb0ELb1ELb1ELb0ELb0ELb0ELb1ELb1ELb1ELb1ELb0EEENS1_21CollectiveEpilogueFwdINS6_IJSA_SC_SB_EEES9_SE_SG_Li256ELb1ELb1ELb1ELb0EEENS1_36VarlenDynamicPersistentTileSchedulerILi128ELi80ELi256ELi128ELb1ELb1ELb1ELb1ELb1ELb1EEEEEEEEEvNT_6ParamsE,(.L_x_3207 - _ZN7cutlass13device_kernelIN5flash11enable_sm90INS1_16FlashAttnFwdSm90INS1_25CollectiveMainloopFwdSm90ILi2EN4cute5tupleIJNS5_1CILi1EEES8_S8_EEENS6_IJNS7_ILi128EEENS7_ILi80EEENS7_ILi256EEEEEELi256ENS_10bfloat16_tEfNS_4arch4Sm90ELb1ELb0ELb1ELb1ELb0ELb0ELb0ELb1ELb1ELb1ELb1ELb0EEENS1_21CollectiveEpilogueFwdINS6_IJSA_SC_SB_EEES9_SE_SG_Li256ELb1ELb1ELb1ELb0EEENS1_36VarlenDynamicPersistentTileSchedulerILi128ELi80ELi256ELi128ELb1ELb1ELb1ELb1ELb1ELb1EEEEEEEEEvNT_6ParamsE)
        .other          _ZN7cutlass13device_kernelIN5flash11enable_sm90INS1_16FlashAttnFwdSm90INS1_25CollectiveMainloopFwdSm90ILi2EN4cute5tupleIJNS5_1CILi1EEES8_S8_EEENS6_IJNS7_ILi128EEENS7_ILi80EEENS7_ILi256EEEEEELi256ENS_10bfloat16_tEfNS_4arch4Sm90ELb1ELb0ELb1ELb1ELb0ELb0ELb0ELb1ELb1ELb1ELb1ELb0EEENS1_21CollectiveEpilogueFwdINS6_IJSA_SC_SB_EEES9_SE_SG_Li256ELb1ELb1ELb1ELb0EEENS1_36VarlenDynamicPersistentTileSchedulerILi128ELi80ELi256ELi128ELb1ELb1ELb1ELb1ELb1ELb1EEEEEEEEEvNT_6ParamsE,@"STO_CUDA_ENTRY STV_DEFAULT"
_ZN7cutlass13device_kernelIN5flash11enable_sm90INS1_16FlashAttnFwdSm90INS1_25CollectiveMainloopFwdSm90ILi2EN4cute5tupleIJNS5_1CILi1EEES8_S8_EEENS6_IJNS7_ILi128EEENS7_ILi80EEENS7_ILi256EEEEEELi256ENS_10bfloat16_tEfNS_4arch4Sm90ELb1ELb0ELb1ELb1ELb0ELb0ELb0ELb1ELb1ELb1ELb1ELb0EEENS1_21CollectiveEpilogueFwdINS6_IJSA_SC_SB_EEES9_SE_SG_Li256ELb1ELb1ELb1ELb0EEENS1_36VarlenDynamicPersistentTileSchedulerILi128ELi80ELi256ELi128ELb1ELb1ELb1ELb1ELb1ELb1EEEEEEEEEvNT_6ParamsE:
        /* <DEDUP_REMOVED lines=18> */
.L_x_2339:
[----:B------:R-:W-:Y:S05]  /*0120*/  BSYNC B0 ;  /* 0x0000000000007941 */ /* 0x000fea0003800000 */
.L_x_2338:
        /* <DEDUP_REMOVED lines=41> */
.L_x_2340:
        /* <DEDUP_REMOVED lines=22> */
.L_x_2341:
        /* <DEDUP_REMOVED lines=18> */
.L_x_2342:
        /* <DEDUP_REMOVED lines=22> */
.L_x_2343:
        /* <DEDUP_REMOVED lines=22> */
.L_x_2344:
        /* <DEDUP_REMOVED lines=8> */
.L_x_2346:
        /* <DEDUP_REMOVED lines=18> */
[----:B------:R-:W-:Y:S02]  /*0aa0*/  R2UR UR6, R10 ;  /* 0x000000000a0672ca */ /* 0x000fe400000e0000 */
        /* <DEDUP_REMOVED lines=11> */
[----:B------:R-:W-:-:S03]  /*0b60*/  SHF.R.S32.HI R2, RZ, 0x4, R3 ;  /* 0x00000004ff027819 */ /* 0x000fc60000011403 */
[C---:B------:R-:W-:Y:S01]  /*0b70*/  IMAD.IADD R12, R6.reuse, 0x1, -R5 ;  /* 0x00000001060c7824 */ /* 0x040fe200078e0a05 */
[C---:B------:R-:W-:Y:S01]  /*0b80*/  LOP3.LUT R5, R3.reuse, 0x3fffff0, RZ, 0xc0, !PT ;  /* 0x03fffff003057812 */ /* 0x040fe200078ec0ff */
[----:B------:R-:W-:Y:S01]  /*0b90*/  ULOP3.LUT UR8, UR4, 0x1, URZ, 0xfc, !UPT ;  /* 0x0000000104087892 */ /* 0x000fe2000f8efc3f */
[----:B------:R-:W-:Y:S02]  /*0ba0*/  LEA.HI R4, R3, R2, RZ, 0x1 ;  /* 0x0000000203047211 */ /* 0x000fe400078f08ff */
[----:B------:R-:W-:Y:S01]  /*0bb0*/  SHF.R.S32.HI R8, RZ, 0x1f, R12 ;  /* 0x0000001fff087819 */ /* 0x000fe2000001140c */
[----:B------:R-:W-:Y:S01]  /*0bc0*/  IMAD.IADD R5, R6, 0x1, -R5 ;  /* 0x0000000106057824 */ /* 0x000fe200078e0a05 */
[----:B------:R-:W-:Y:S01]  /*0bd0*/  SHF.R.S32.HI R3, RZ, 0x7, R0 ;  /* 0x00000007ff037819 */ /* 0x000fe20000011400 */
[----:B------:R0:W-:Y:S01]  /*0be0*/  STL [R1+0x34], R12 ;  /* 0x0000340c01007387 */ /* 0x0001e20000100800 */
[----:B------:R-:W-:Y:S01]  /*0bf0*/  LEA.HI R9, R8, R12, RZ, 0x2 ;  /* 0x0000000c08097211 */ /* 0x000fe200078f10ff */
[----:B------:R-:W-:Y:S01]  /*0c00*/  UMOV UR4, URZ ;  /* 0x0000003f00047c82 */ /* 0x000fe20008000000 */
[----:B------:R-:W-:Y:S01]  /*0c10*/  LOP3.LUT R6, R7, 0xfffffc00, RZ, 0xc0, !PT ;  /* 0xfffffc0007067812 */ /* 0x000fe200078ec0ff */
[----:B------:R-:W-:Y:S01]  /*0c20*/  IMAD.U32 R16, RZ, RZ, UR4 ;  /* 0x00000004ff107e24 */ /* 0x000fe2000f8e00ff */
[----:B------:R-:W-:-:S02]  /*0c30*/  SHF.R.S32.HI R10, RZ, 0x2, R9 ;  /* 0x00000002ff0a7819 */ /* 0x000fc40000011409 */
[----:B------:R-:W-:Y:S01]  /*0c40*/  SHF.R.S32.HI R11, RZ, 0x1f, R9 ;  /* 0x0000001fff0b7819 */ /* 0x000fe20000011409 */
[----:B------:R-:W-:Y:S01]  /*0c50*/  IMAD R6, R5, 0x40, R6 ;  /* 0x0000004005067824 */ /* 0x000fe200078e0206 */
[----:B------:R-:W-:Y:S02]  /*0c60*/  LEA.HI R0, R0, R3, RZ, 0x1 ;  /* 0x0000000300007211 */ /* 0x000fe400078f08ff */
[----:B------:R-:W-:Y:S02]  /*0c70*/  LEA.HI R11, R11, R10, RZ, 0x3 ;  /* 0x0000000a0b0b7211 */ /* 0x000fe400078f18ff */
[----:B------:R-:W-:Y:S02]  /*0c80*/  LOP3.LUT R7, R4, 0x1ffffffe, RZ, 0xc0, !PT ;  /* 0x1ffffffe04077812 */ /* 0x000fe400078ec0ff */
[----:B------:R-:W-:Y:S02]  /*0c90*/  LOP3.LUT R11, R11, 0xfffffff8, RZ, 0xc0, !PT ;  /* 0xfffffff80b0b7812 */ /* 0x000fe400078ec0ff */
[----:B------:R-:W-:Y:S01]  /*0ca0*/  LEA.HI R8, R8, R12, RZ, 0x5 ;  /* 0x0000000c08087211 */ /* 0x000fe200078f28ff */
[----:B------:R-:W-:Y:S01]  /*0cb0*/  IMAD.IADD R7, R2, 0x1, -R7 ;  /* 0x0000000102077824 */ /* 0x000fe200078e0a07 */
[----:B------:R-:W-:Y:S01]  /*0cc0*/  LOP3.LUT R0, R0, 0x3fffffe, RZ, 0xc0, !PT ;  /* 0x03fffffe00007812 */ /* 0x000fe200078ec0ff */
[----:B------:R-:W-:Y:S01]  /*0cd0*/  IMAD.IADD R11, R10, 0x1, -R11 ;  /* 0x000000010a0b7824 */ /* 0x000fe200078e0a0b */
[----:B------:R-:W-:-:S02]  /*0ce0*/  LOP3.LUT R9, R9, 0x7ffffffc, RZ, 0xc0, !PT ;  /* 0x7ffffffc09097812 */ /* 0x000fc400078ec0ff */
[----:B------:R-:W-:Y:S01]  /*0cf0*/  SHF.R.S32.HI R8, RZ, 0x5, R8 ;  /* 0x00000005ff087819 */ /* 0x000fe20000011408 */
[----:B------:R-:W-:Y:S01]  /*0d00*/  IMAD.IADD R0, R3, 0x1, -R0 ;  /* 0x0000000103007824 */ /* 0x000fe200078e0a00 */
[----:B------:R-:W-:Y:S01]  /*0d10*/  LEA.HI R2, R13, R13, RZ, 0x1 ;  /* 0x0000000d0d027211 */ /* 0x000fe200078f08ff */
[----:B------:R-:W-:Y:S02]  /*0d20*/  IMAD R3, R7, 0x8, R6 ;  /* 0x0000000807037824 */ /* 0x000fe400078e0206 */
[----:B------:R-:W-:Y:S01]  /*0d30*/  IMAD.IADD R9, R12, 0x1, -R9 ;  /* 0x000000010c097824 */ /* 0x000fe200078e0a09 */
[----:B------:R-:W-:Y:S01]  /*0d40*/  LOP3.LUT R2, R2, 0x1ffffffe, RZ, 0xc0, !PT ;  /* 0x1ffffffe02027812 */ /* 0x000fe200078ec0ff */
[----:B------:R-:W-:Y:S01]  /*0d50*/  IMAD R11, R8, 0x10, R11 ;  /* 0x00000010080b7824 */ /* 0x000fe200078e020b */
[----:B------:R1:W-:Y:S01]  /*0d60*/  STL [R1+0x64], R3 ;  /* 0x0000640301007387 */ /* 0x0003e20000100800 */
[----:B------:R-:W-:Y:S02]  /*0d70*/  IMAD.SHL.U32 R19, R9, 0x2, RZ ;  /* 0x0000000209137824 */ /* 0x000fe400078e00ff */
[----:B------:R-:W-:-:S02]  /*0d80*/  IMAD R0, R0, 0x40, R11 ;  /* 0x0000004000007824 */ /* 0x000fc400078e020b */
[C---:B0-----:R-:W-:Y:S02]  /*0d90*/  VIADD R12, R19.reuse, 0x10 ;  /* 0x00000010130c7836 */ /* 0x041fe40000000000 */
[C---:B------:R-:W-:Y:S01]  /*0da0*/  VIADD R11, R19.reuse, 0x18 ;  /* 0x00000018130b7836 */ /* 0x040fe20000000000 */
[----:B------:R-:W-:Y:S01]  /*0db0*/  STL [R1+0x60], R0 ;  /* 0x0000600001007387 */ /* 0x000fe20000100800 */
[C---:B------:R-:W-:Y:S02]  /*0dc0*/  VIADD R10, R19.reuse, 0x20 ;  /* 0x00000020130a7836 */ /* 0x040fe40000000000 */
[----:B-1----:R-:W-:Y:S02]  /*0dd0*/  IMAD.U32 R3, RZ, RZ, UR8 ;  /* 0x00000008ff037e24 */ /* 0x002fe4000f8e00ff */
[----:B------:R-:W-:Y:S02]  /*0de0*/  VIADD R9, R19, 0x28 ;  /* 0x0000002813097836 */ /* 0x000fe40000000000 */
[----:B------:R-:W-:Y:S01]  /*0df0*/  IMAD.IADD R2, R13, 0x1, -R2 ;  /* 0x000000010d027824 */ /* 0x000fe200078e0a02 */
[----:B------:R0:W-:Y:S01]  /*0e00*/  STL [R1+0x68], R3 ;  /* 0x0000680301007387 */ /* 0x0001e20000100800 */
        /* <DEDUP_REMOVED lines=10> */
[----:B0-----:R-:W-:Y:S01]  /*0eb0*/  IMAD.U32 R3, RZ, RZ, UR4 ;  /* 0x00000004ff037e24 */ /* 0x001fe2000f8e00ff */
[----:B------:R-:W-:Y:S01]  /*0ec0*/  SHF.R.S32.HI R8, RZ, 0x1f, R7 ;  /* 0x0000001fff087819 */ /* 0x000fe20000011407 */
[C---:B------:R-:W-:Y:S01]  /*0ed0*/  VIADD R234, R19.reuse, 0x60 ;  /* 0x0000006013ea7836 */ /* 0x040fe20000000000 */
[----:B------:R-:W-:Y:S01]  /*0ee0*/  SHF.R.S32.HI R7, RZ, 0x1f, R6 ;  /* 0x0000001fff077819 */ /* 0x000fe20000011406 */
[C---:B------:R-:W-:Y:S01]  /*0ef0*/  VIADD R233, R19.reuse, 0x68 ;  /* 0x0000006813e97836 */ /* 0x040fe20000000000 */
[----:B------:R0:W-:Y:S01]  /*0f00*/  STL [R1+0x30], R3 ;  /* 0x0000300301007387 */ /* 0x0001e20000100800 */
[C---:B------:R-:W-:Y:S01]  /*0f10*/  VIADD R232, R19.reuse, 0x70 ;  /* 0x0000007013e87836 */ /* 0x040fe20000000000 */
[----:B------:R-:W-:Y:S01]  /*0f20*/  SHF.R.S32.HI R6, RZ, 0x1f, R5 ;  /* 0x0000001fff067819 */ /* 0x000fe20000011405 */
[C---:B------:R-:W-:Y:S01]  /*0f30*/  VIADD R231, R19.reuse, 0x78 ;  /* 0x0000007813e77836 */ /* 0x040fe20000000000 */
[----:B------:R-:W-:Y:S01]  /*0f40*/  SHF.R.S32.HI R5, RZ, 0x1f, R4 ;  /* 0x0000001fff057819 */ /* 0x000fe20000011404 */
[C---:B------:R-:W-:Y:S01]  /*0f50*/  VIADD R230, R19.reuse, 0x80 ;  /* 0x0000008013e67836 */ /* 0x040fe20000000000 */
[----:B------:R-:W-:Y:S01]  /*0f60*/  SHF.R.S32.HI R5, RZ, 0x1f, R233 ;  /* 0x0000001fff057819 */ /* 0x000fe200000114e9 */
[----:B------:R-:W-:-:S02]  /*0f70*/  VIADD R229, R19, 0x88 ;  /* 0x0000008813e57836 */ /* 0x000fc40000000000 */
[C---:B------:R-:W-:Y:S01]  /*0f80*/  VIADD R228, R19.reuse, 0x90 ;  /* 0x0000009013e47836 */ /* 0x040fe20000000000 */
[----:B------:R-:W-:Y:S01]  /*0f90*/  SHF.R.S32.HI R5, RZ, 0x1f, R230 ;  /* 0x0000001fff057819 */ /* 0x000fe200000114e6 */
[C---:B0-----:R-:W-:Y:S02]  /*0fa0*/  VIADD R3, R19.reuse, 0x58 ;  /* 0x0000005813037836 */ /* 0x041fe40000000000 */
[C---:B------:R-:W-:Y:S02]  /*0fb0*/  VIADD R227, R19.reuse, 0x98 ;  /* 0x0000009813e37836 */ /* 0x040fe40000000000 */
        /* <DEDUP_REMOVED lines=20> */
[----:B------:R-:W-:Y:S01]  /*1100*/  IMAD R213, R2, 0x8, R0 ;  /* 0x0000000802d57824 */ /* 0x000fe200078e0200 */
[----:B------:R-:W-:-:S02]  /*1110*/  SHF.R.S32.HI R4, RZ, 0x1f, R223 ;  /* 0x0000001fff047819 */ /* 0x000fc400000114df */
[----:B------:R-:W-:Y:S02]  /*1120*/  SHF.R.S32.HI R3, RZ, 0x1f, R222 ;  /* 0x0000001fff037819 */ /* 0x000fe400000114de */
[----:B------:R-:W-:Y:S02]  /*1130*/  SHF.R.S32.HI R14, RZ, 0x1f, R14 ;  /* 0x0000001fff0e7819 */ /* 0x000fe4000001140e */
[----:B------:R-:W-:Y:S02]  /*1140*/  SHF.R.S32.HI R5, RZ, 0x1f, R221 ;  /* 0x0000001fff057819 */ /* 0x000fe400000114dd */
[----:B------:R-:W-:Y:S02]  /*1150*/  SHF.R.S32.HI R4, RZ, 0x1f, R220 ;  /* 0x0000001fff047819 */ /* 0x000fe400000114dc */
[----:B------:R-:W-:-:S07]  /*1160*/  SHF.R.S32.HI R3, RZ, 0x1f, R219 ;  /* 0x0000001fff037819 */ /* 0x000fce00000114db */
.L_x_2404:
[----:B------:R-:W-:Y:S01]  /*1170*/  ULDC.64 UR8, c[0x0][0xc88] ;  /* 0x0003220000087ab9 */ /* 0x000fe20000000a00 */
[----:B------:R-:W-:Y:S01]  /*1180*/  ULDC.64 UR12, c[0x0][0x208] ;  /* 0x00008200000c7ab9 */ /* 0x000fe20000000a00 */
[----:B------:R-:W-:Y:S01]  /*1190*/  UIMAD.WIDE UR8, UR7, 0x4, UR8 ;  /* 0x00000004070878a5 */ /* 0x000fe2000f8e0208 */
[----:B------:R-:W-:-:S05]  /*11a0*/  ULDC.64 UR10, c[0x0][0xa18] ;  /* 0x00028600000a7ab9 */ /* 0x000fca0000000a00 */
[----:B0123--:R-:W-:Y:S02]  /*11b0*/  IMAD.U32 R2, RZ, RZ, UR8 ;  /* 0x00000008ff027e24 */ /* 0x00ffe4000f8e00ff */
[----:B------:R-:W-:Y:S01]  /*11c0*/  IMAD.U32 R3, RZ, RZ, UR9 ;  /* 0x00000009ff037e24 */ /* 0x000fe2000f8e00ff */
        /* <DEDUP_REMOVED lines=10> */
[----:B------:R-:W-:Y:S01]  /*1270*/  IMAD.U32 R217, RZ, RZ, UR4 ;  /* 0x00000004ffd97e24 */ /* 0x000fe2000f8e00ff */
[----:B------:R-:W-:-:S04]  /*1280*/  @UP0 ULEA UR8, UP2, UR4, UR8, 0x2 ;  /* 0x0000000804080291 */ /* 0x000fc8000f84103f */
[----:B------:R-:W-:Y:S02]  /*1290*/  @UP0 ULEA.HI.X UR9, UR4, UR9, UR14, 0x2, UP2 ;  /* 0x0000000904090291 */ /* 0x000fe400090f140e */
[----:B------:R-:W-:Y:S01]  /*12a0*/  IMAD.U32 R6, RZ, RZ, UR14 ;  /* 0x0000000eff067e24 */ /* 0x000fe2000f8e00ff */
[----:B------:R-:W-:Y:S01]  /*12b0*/  @UP1 ULEA UR10, UP0, UR4, UR10, 0x2 ;  /* 0x0000000a040a1291 */ /* 0x000fe2000f80103f */
[----:B------:R-:W-:-:S03]  /*12c0*/  IMAD.U32 R2, RZ, RZ, UR8 ;  /* 0x00000008ff027e24 */ /* 0x000fc6000f8e00ff */
[----:B------:R-:W-:Y:S01]  /*12d0*/  @UP1 ULEA.HI.X UR11, UR4, UR11, UR14, 0x2, UP0 ;  /* 0x0000000b040b1291 */ /* 0x000fe200080f140e */
[----:B------:R-:W-:Y:S01]  /*12e0*/  IMAD.U32 R3, RZ, RZ, UR9 ;  /* 0x00000009ff037e24 */ /* 0x000fe2000f8e00ff */
[----:B------:R0:W-:Y:S01]  /*12f0*/  STL [R1+0x2c], R6 ;  /* 0x00002c0601007387 */ /* 0x0001e20000100800 */
[----:B------:R-:W-:Y:S01]  /*1300*/  IMAD.U32 R4, RZ, RZ, UR10 ;  /* 0x0000000aff047e24 */ /* 0x000fe2000f8e00ff */
[----:B------:R-:W-:Y:S01]  /*1310*/  ULDC.64 UR8, c[0x0][0x418] ;  /* 0x0001060000087ab9 */ /* 0x000fe20000000a00 */
[----:B------:R-:W-:Y:S01]  /*1320*/  ULOP3.LUT UR7, UR6, 0xff0000, URZ, 0xc0, !UPT ;  /* 0x00ff000006077892 */ /* 0x000fe2000f8ec03f */
[----:B------:R-:W-:Y:S01]  /*1330*/  IMAD.U32 R5, RZ, RZ, UR11 ;  /* 0x0000000bff057e24 */ /* 0x000fe2000f8e00ff */
[----:B------:R-:W2:Y:S01]  /*1340*/  @P0 LDG.E R2, desc[UR12][R2.64] ;  /* 0x0000000c02020981 */ /* 0x000ea2000c1e1900 */
[----:B------:R-:W-:-:S03]  /*1350*/  ULDC UR10, c[0x0][0x2f0] ;  /* 0x0000bc00000a7ab9 */ /* 0x000fc60000000800 */
[----:B------:R-:W3:Y:S01]  /*1360*/  @P2 LDG.E R4, desc[UR12][R4.64] ;  /* 0x0000000c04042981 */ /* 0x000ee2000c1e1900 */
[----:B------:R-:W-:Y:S01]  /*1370*/  ULDC UR11, c[0x0][0x288] ;  /* 0x0000a200000b7ab9 */ /* 0x000fe20000000800 */
        /* <DEDUP_REMOVED lines=11> */
[----:B------:R-:W-:Y:S01]  /*1430*/  ULEA.HI UR7, UR7, UR8, URZ, 0x10 ;  /* 0x0000000807077291 */ /* 0x000fe2000f8f803f */
[----:B------:R-:W-:Y:S01]  /*1440*/  IMAD.U32 R218, RZ, RZ, UR6 ;  /* 0x00000006ffda7e24 */ /* 0x000fe2000f8e00ff */
[----:B------:R-:W-:Y:S01]  /*1450*/  UIMAD UR10, UR9, UR10, URZ ;  /* 0x0000000a090a72a4 */ /* 0x000fe2000f8e023f */
[----:B--2---:R-:W-:Y:S02]  /*1460*/  @P0 R2UR UR4, R2 ;  /* 0x00000000020402ca */ /* 0x004fe400000e0000 */
[----:B---3--:R-:W-:-:S13]  /*1470*/  @P2 R2UR UR11, R4 ;  /* 0x00000000040b22ca */ /* 0x008fda00000e0000 */
[----:B------:R-:W-:Y:S01]  /*1480*/  IMAD.U32 R18, RZ, RZ, UR11 ;  /* 0x0000000bff127e24 */ /* 0x000fe2000f8e00ff */
[----:B0---45:R-:W-:Y:S06]  /*1490*/  @P2 BRA `(.L_x_2347) ;  /* 0x0000000000402947 */ /* 0x031fec0003800000 */
        /* <DEDUP_REMOVED lines=14> */
[----:B------:R-:W-:-:S06]  /*1580*/  UIADD3 UR6, -UR6, UR8, URZ ;  /* 0x0000000806067290 */ /* 0x000fcc000fffe13f */
[----:B------:R-:W-:-:S07]  /*1590*/  IMAD.U32 R18, RZ, RZ, UR6 ;  /* 0x00000006ff127e24 */ /* 0x000fce000f8e00ff */
.L_x_2347:
[----:B------:R-:W-:Y:S05]  /*15a0*/  @!P1 BRA `(.L_x_2348) ;  /* 0x0000000000289947 */ /* 0x000fea0003800000 */
[----:B------:R-:W-:Y:S01]  /*15b0*/  R2UR UR8, R217 ;  /* 0x00000000d90872ca */ /* 0x000fe200000e0000 */
[----:B------:R-:W-:Y:S01]  /*15c0*/  ULDC.64 UR10, c[0x0][0x208] ;  /* 0x00008200000a7ab9 */ /* 0x000fe20000000a00 */
[----:B------:R-:W-:-:S11]  /*15d0*/  R2UR UR9, R6 ;  /* 0x00000000060972ca */ /* 0x000fd600000e0000 */
[----:B------:R-:W-:-:S04]  /*15e0*/  ULEA UR6, UP0, UR8, UR12, 0x2 ;  /* 0x0000000c08067291 */ /* 0x000fc8000f80103f */
[----:B------:R-:W-:Y:S02]  /*15f0*/  ULEA.HI.X UR8, UR8, UR13, UR9, 0x2, UP0 ;  /* 0x0000000d08087291 */ /* 0x000fe400080f1409 */
[----:B------:R-:W-:-:S04]  /*1600*/  IMAD.U32 R2, RZ, RZ, UR6 ;  /* 0x00000006ff027e24 */ /* 0x000fc8000f8e00ff */
[----:B------:R-:W-:-:S05]  /*1610*/  IMAD.U32 R3, RZ, RZ, UR8 ;  /* 0x00000008ff037e24 */ /* 0x000fca000f8e00ff */
[----:B------:R-:W2:Y:S02]  /*1620*/  LDG.E R2, desc[UR10][R2.64] ;  /* 0x0000000a02027981 */ /* 0x000ea4000c1e1900 */
[----:B--2---:R-:W-:Y:S01]  /*1630*/  R2UR UR10, R2 ;  /* 0x00000000020a72ca */ /* 0x004fe200000e0000 */
[----:B------:R-:W-:-:S14]  /*1640*/  BRA `(.L_x_2349) ;  /* 0x00000000003c7947 */ /* 0x000fdc0003800000 */
.L_x_2348:
        /* <DEDUP_REMOVED lines=15> */
.L_x_2349:
[----:B------:R-:W-:Y:S01]  /*1740*/  ULDC UR6, c[0x0][0x448] ;  /* 0x0001120000067ab9 */ /* 0x000fe20000000800 */
[----:B------:R-:W-:Y:S01]  /*1750*/  R2UR UR8, R18 ;  /* 0x00000000120872ca */ /* 0x000fe200000e0000 */
[----:B------:R-:W-:Y:S02]  /*1760*/  UISETP.NE.AND UP0, UPT, UR6, 0x1, UPT ;  /* 0x000000010600788c */ /* 0x000fe4000bf05270 */
[----:B------:R-:W-:Y:S02]  /*1770*/  USHF.L.U32 UR5, UR5, 0x7, URZ ;  /* 0x0000000705057899 */ /* 0x000fe4000800063f */
[----:B------:R-:W-:Y:S02]  /*1780*/  UIADD3 UR10, -UR4, UR10, URZ ;  /* 0x0000000a040a7290 */ /* 0x000fe4000fffe13f */
[----:B------:R-:W-:Y:S02]  /*1790*/  UIADD3 UR6, UR5, 0x7f, URZ ;  /* 0x0000007f05067890 */ /* 0x000fe4000fffe03f */
[----:B------:R-:W-:-:S02]  /*17a0*/  IMAD.U32 R212, RZ, RZ, UR5 ;  /* 0x00000005ffd47e24 */ /* 0x000fc4000f8e00ff */
[----:B------:R-:W-:Y:S01]  /*17b0*/  IMAD.U32 R22, RZ, RZ, UR10 ;  /* 0x0000000aff167e24 */ /* 0x000fe2000f8e00ff */
[----:B------:R-:W-:Y:S01]  /*17c0*/  @UP0 ULDC UR4, c[0x0][0x44c] ;  /* 0x0001130000040ab9 */ /* 0x000fe20000000800 */
[----:B------:R-:W-:Y:S01]  /*17d0*/  @UP0 ULDC UR9, c[0x0][0x450] ;  /* 0x0001140000090ab9 */ /* 0x000fe20000000800 */
[----:B------:R-:W-:Y:S02]  /*17e0*/  UIMAD.WIDE.U32 UR4, UR6, UR4, URZ ;  /* 0x00000004060472a5 */ /* 0x000fe4000f8e003f */
[----:B------:R-:W-:Y:S02]  /*17f0*/  UIADD3 UR8, UR10, 0x50, -UR8 ;  /* 0x000000500a087890 */ /* 0x000fe4000fffe808 */
[----:B------:R-:W-:Y:S02]  /*1800*/  @UP0 USHF.R.U32.HI UR6, URZ, UR9, UR5 ;  /* 0x000000093f060299 */ /* 0x000fe40008011605 */
[----:B------:R-:W-:Y:S02]  /*1810*/  UIADD3 UR4, UR10, 0x4f, URZ ;  /* 0x0000004f0a047890 */ /* 0x000fe4000fffe03f */
[----:B------:R-:W-:-:S02]  /*1820*/  UIADD3 UR8, UR8, UR6, URZ ;  /* 0x0000000608087290 */ /* 0x000fc4000fffe03f */
[----:B------:R-:W-:Y:S02]  /*1830*/  UIMAD.WIDE UR4, UR4, 0x66666667, URZ ;  /* 0x66666667040478a5 */ /* 0x000fe4000f8e023f */
[----:B------:R-:W-:Y:S02]  /*1840*/  UIMAD.WIDE UR8, UR8, 0x66666667, URZ ;  /* 0x66666667080878a5 */ /* 0x000fe4000f8e023f */
[----:B------:R-:W-:Y:S02]  /*1850*/  USHF.R.U32.HI UR4, URZ, 0x1f, UR5 ;  /* 0x0000001f3f047899 */ /* 0x000fe40008011605 */
[----:B------:R-:W-:Y:S02]  /*1860*/  USHF.R.U32.HI UR6, URZ, 0x1f, UR9 ;  /* 0x0000001f3f067899 */ /* 0x000fe40008011609 */
[----:B------:R-:W-:Y:S02]  /*1870*/  ULEA.HI.SX32 UR4, UR5, UR4, 0x1b ;  /* 0x0000000405047291 */ /* 0x000fe4000f8fda3f */
[----:B------:R-:W-:-:S02]  /*1880*/  ULEA.HI.SX32 UR6, UR9, UR6, 0x1b ;  /* 0x0000000609067291 */ /* 0x000fc4000f8fda3f */
[----:B------:R-:W-:Y:S02]  /*1890*/  USHF.R.U32.HI UR5, URZ, 0x10, UR7 ;  /* 0x000000103f057899 */ /* 0x000fe40008011607 */
[----:B------:R-:W-:-:S04]  /*18a0*/  UISETP.LT.AND UP0, UPT, UR4, UR6, UPT ;  /* 0x000000060400728c */ /* 0x000fc8000bf01270 */
[----:B------:R-:W-:Y:S01]  /*18b0*/  USEL UR9, UR4, UR6, UP0 ;  /* 0x0000000604097287 */ /* 0x000fe20008000000 */
[----:B------:R-:W-:Y:S01]  /*18c0*/  IMAD.U32 R214, RZ, RZ, UR5 ;  /* 0x00000005ffd67e24 */ /* 0x000fe2000f8e00ff */
[----:B------:R-:W-:Y:S02]  /*18d0*/  ULOP3.LUT UR6, UR7, 0xff, URZ, 0xc0, !UPT ;  /* 0x000000ff07067892 */ /* 0x000fe4000f8ec03f */
[----:B------:R-:W-:Y:S01]  /*18e0*/  UISETP.GE.AND UP0, UPT, UR9, 0x1, UPT ;  /* 0x000000010900788c */ /* 0x000fe2000bf06270 */
[----:B------:R-:W-:-:S03]  /*18f0*/  UMOV UR4, URZ ;  /* 0x0000003f00047c82 */ /* 0x000fc60008000000 */
[----:B------:R-:W-:Y:S02]  /*1900*/  IMAD.U32 R216, RZ, RZ, UR6 ;  /* 0x00000006ffd87e24 */ /* 0x000fe4000f8e00ff */
[----:B------:R-:W-:-:S13]  /*1910*/  PLOP3.LUT P0, PT, PT, PT, UP0, 0x80, 0x0 ;  /* 0x000000000000781c */ /* 0x000fda0003f0f008 */
[----:B------:R-:W-:Y:S05]  /*1920*/  @!P0 BRA `(.L_x_2350) ;  /* 0x0000000000948947 */ /* 0x000fea0003800000 */
        /* <DEDUP_REMOVED lines=37> */
.L_x_2350:
        /* <DEDUP_REMOVED lines=81> */
[----:B------:R-:W-:Y:S02]  /*2090*/  UIADD3 UR6, UR8, 0x14400, URZ ;  /* 0x0001440008067890 */ /* 0x000fe4000fffe03f */
[----:B------:R-:W-:Y:S02]  /*20a0*/  IMAD.U32 R17, RZ, RZ, UR8 ;  /* 0x00000008ff117e24 */ /* 0x000fe4000f8e00ff */
[----:B0-----:R-:W-:Y:S01]  /*20b0*/  VIADD R0, R0, 0xffffff80 ;  /* 0xffffff8000007836 */ /* 0x001fe20000000000 */
[----:B------:R-:W-:-:S04]  /*20c0*/  ULOP3.LUT UP0, URZ, UR6, 0x9f, URZ, 0xc0, !UPT ;  /* 0x0000009f063f7892 */ /* 0x000fc8000f80c03f */
[----:B------:R-:W-:Y:S02]  /*20d0*/  SHF.R.S32.HI R3, RZ, 0x1f, R0 ;  /* 0x0000001fff037819 */ /* 0x000fe40000011400 */
        /* <DEDUP_REMOVED lines=28> */
.L_x_2352:
[----:B------:R-:W2:Y:S04]  /*22a0*/  LDL R20, [R1+0x30] ;  /* 0x0000300001147983 */ /* 0x000ea80000100800 */
[----:B------:R-:W3:Y:S01]  /*22b0*/  LDL R2, [R1+0x68] ;  /* 0x0000680001027983 */ /* 0x000ee20000100800 */
[----:B------:R-:W-:Y:S02]  /*22c0*/  R2UR UR6, R17 ;  /* 0x00000000110672ca */ /* 0x000fe400000e0000 */
[----:B--2---:R-:W-:Y:S02]  /*22d0*/  R2UR UR7, R20 ;  /* 0x00000000140772ca */ /* 0x004fe400000e0000 */
[----:B---3--:R-:W-:-:S11]  /*22e0*/  R2UR UR5, R2 ;  /* 0x00000000020572ca */ /* 0x008fd600000e0000 */
[----:B------:R-:W-:-:S04]  /*22f0*/  ULEA.HI UR4, UR7, UR7, URZ, 0x1 ;  /* 0x0000000707047291 */ /* 0x000fc8000f8f083f */
[----:B------:R-:W-:Y:S01]  /*2300*/  ULOP3.LUT UR4, UR4, 0xfffffffe, URZ, 0xc0, !UPT ;  /* 0xfffffffe04047892 */ /* 0x000fe2000f8ec03f */
[----:B------:R-:W-:-:S03]  /*2310*/  IMAD.U32 R2, RZ, RZ, UR5 ;  /* 0x00000005ff027e24 */ /* 0x000fc6000f8e00ff */
[----:B------:R-:W-:Y:S02]  /*2320*/  UIADD3 UR4, UR7, -UR4, URZ ;  /* 0x8000000407047290 */ /* 0x000fe4000fffe03f */
[----:B------:R-:W-:-:S04]  /*2330*/  ISETP.NE.AND P0, PT, R2, 0x3, PT ;  /* 0x000000030200780c */ /* 0x000fc80003f05270 */
[----:B------:R-:W-:-:S05]  /*2340*/  IMAD.U32 R0, RZ, RZ, UR4 ;  /* 0x00000004ff007e24 */ /* 0x000fca000f8e00ff */
[----:B------:R-:W-:-:S04]  /*2350*/  SHF.L.U32 R0, R0, 0x1f, RZ ;  /* 0x0000001f00007819 */ /* 0x000fc800000006ff */
[----:B------:R-:W0:Y:S02]  /*2360*/  SYNCS.PHASECHK.TRANS64.TRYWAIT P1, [UR6+0x38800], R0 ;  /* 0x03880000ff0075a7 */ /* 0x000e240008020146 */
[----:B0-----:R-:W-:Y:S05]  /*2370*/  @!P1 BRA `(.L_x_2353) ;  /* 0x0000019c00ac9947 */ /* 0x001fea0003800000 */
.L_x_2542:
[----:B------:R-:W-:Y:S05]  /*2380*/  @!P0 BRA `(.L_x_2354) ;  /* 0x0000000000048947 */ /* 0x000fea0003800000 */
[----:B------:R-:W-:Y:S01]  /*2390*/  BPT.TRAP 0x1 ;  /* 0x000000040000795c */ /* 0x000fe20000300000 */
.L_x_2354:
[----:B------:R-:W-:Y:S01]  /*23a0*/  R2UR UR5, R16 ;  /* 0x00000000100572ca */ /* 0x000fe200000e0000 */
[----:B0-----:R-:W-:Y:S01]  /*23b0*/  IMAD.U32 R0, RZ, RZ, UR60 ;  /* 0x0000003cff007e24 */ /* 0x001fe2000f8e00ff */
[----:B------:R-:W-:-:S11]  /*23c0*/  R2UR UR4, R17 ;  /* 0x00000000110472ca */ /* 0x000fd600000e0000 */
[----:B------:R-:W-:Y:S02]  /*23d0*/  IMAD.U32 R3, RZ, RZ, UR5 ;  /* 0x00000005ff037e24 */ /* 0x000fe4000f8e00ff */
[----:B------:R-:W-:-:S03]  /*23e0*/  LEA R0, R0, UR4, 0x3 ;  /* 0x0000000400007c11 */ /* 0x000fc6000f8e18ff */
[----:B------:R-:W-:-:S04]  /*23f0*/  SHF.L.U32 R3, R3, 0x1f, RZ ;  /* 0x0000001f03037819 */ /* 0x000fc800000006ff */
[----:B------:R0:W1:Y:S01]  /*2400*/  SYNCS.PHASECHK.TRANS64.TRYWAIT P2, [R0+URZ+0x38830], R3 ;  /* 0x03883003000075a7 */ /* 0x000062000804017f */
[----:B------:R-:W-:Y:S05]  /*2410*/  @!P0 BRA `(.L_x_2355) ;  /* 0x0000000000048947 */ /* 0x000fea0003800000 */
[----:B------:R-:W-:Y:S01]  /*2420*/  BPT.TRAP 0x1 ;  /* 0x000000040000795c */ /* 0x000fe20000300000 */
.L_x_2355:
[----:B------:R-:W2:Y:S02]  /*2430*/  S2R R2, SR_TID.X ;  /* 0x0000000000027919 */ /* 0x000ea40000002100 */
[----:B--2---:R-:W-:-:S04]  /*2440*/  LOP3.LUT R2, R2, 0x7f, RZ, 0xc0, !PT ;  /* 0x0000007f02027812 */ /* 0x004fc800078ec0ff */
[----:B------:R-:W-:Y:S01]  /*2450*/  ISETP.NE.AND P1, PT, R2, RZ, PT ;  /* 0x000000ff0200720c */ /* 0x000fe20003f25270 */
[----:B-1----:R-:W-:-:S12]  /*2460*/  @P2 BRA `(.L_x_2356) ;  /* 0x0000000000082947 */ /* 0x002fd80003800000 */
[----:B------:R-:W1:Y:S02]  /*2470*/  SYNCS.PHASECHK.TRANS64.TRYWAIT P2, [R0+URZ+0x38830], R3 ;  /* 0x03883003000075a7 */ /* 0x000e64000804017f */
[----:B-1----:R-:W-:Y:S05]  /*2480*/  @!P2 BRA `(.L_x_2357) ;  /* 0x0000019c0084a947 */ /* 0x002fea0003800000 */
.L_x_2356:
[----:B------:R-:W-:Y:S05]  /*2490*/  WARPSYNC.ALL ;  /* 0x0000000000007948 */ /* 0x000fea0003800000 */
[----:B------:R-:W-:Y:S01]  /*24a0*/  R2UR UR4, R17 ;  /* 0x00000000110472ca */ /* 0x000fe200000e0000 */
[----:B------:R-:W-:Y:S01]  /*24b0*/  ULOP3.LUT UR5, UR36, 0x10000, URZ, 0xfc, !UPT ;  /* 0x0001000024057892 */ /* 0x000fe2000f8efc3f */
[----:B------:R-:W-:Y:S01]  /*24c0*/  WARPGROUP.ARRIVE ;  /* 0x00000000000079c5 */ /* 0x000fe20000000000 */
[----:B------:R-:W-:Y:S01]  /*24d0*/  UMOV UR9, 0x40000040 ;  /* 0x4000004000097882 */ /* 0x000fe20000000000 */
[----:B------:R-:W-:Y:S01]  /*24e0*/  UMOV UR11, 0x40000040 ;  /* 0x40000040000b7882 */ /* 0x000fe20000000000 */
[----:B------:R-:W-:Y:S01]  /*24f0*/  UMOV UR21, UR9 ;  /* 0x0000000900157c82 */ /* 0x000fe20008000000 */
[----:B------:R-:W-:Y:S01]  /*2500*/  IMAD.U32 R13, RZ, RZ, UR9 ;  /* 0x00000009ff0d7e24 */ /* 0x000fe2000f8e00ff */
[----:B------:R-:W-:Y:S01]  /*2510*/  UMOV UR13, UR21 ;  /* 0x00000015000d7c82 */ /* 0x000fe20008000000 */
[----:B------:R-:W-:Y:S01]  /*2520*/  UMOV UR8, UR5 ;  /* 0x0000000500087c82 */ /* 0x000fe20008000000 */
[----:B------:R-:W-:Y:S01]  /*2530*/  UMOV UR15, 0x40000040 ;  /* 0x40000040000f7882 */ /* 0x000fe20000000000 */
[----:B------:R-:W-:Y:S01]  /*2540*/  UMOV UR20, UR8 ;  /* 0x0000000800147c82 */ /* 0x000fe20008000000 */
[----:B------:R-:W-:Y:S01]  /*2550*/  IMAD.U32 R12, RZ, RZ, UR8 ;  /* 0x00000008ff0c7e24 */ /* 0x000fe2000f8e00ff */
[----:B------:R-:W-:Y:S01]  /*2560*/  UMOV UR12, UR20 ;  /* 0x00000014000c7c82 */ /* 0x000fe20008000000 */
[----:B------:R-:W-:Y:S01]  /*2570*/  UIADD3 UR4, UR4, 0x24400, URZ ;  /* 0x0002440004047890 */ /* 0x000fe2000fffe03f */
[----:B01----:R-:W-:Y:S01]  /*2580*/  @!P1 VIADD R0, R0, 0x38840 ;  /* 0x0003884000009836 */ /* 0x003fe20000000000 */
[----:B------:R-:W-:Y:S01]  /*2590*/  UMOV UR16, UR20 ;  /* 0x0000001400107c82 */ /* 0x000fe20008000000 */
[----:B------:R-:W-:Y:S01]  /*25a0*/  UMOV UR17, UR21 ;  /* 0x0000001500117c82 */ /* 0x000fe20008000000 */
[----:B------:R-:W-:Y:S01]  /*25b0*/  USHF.R.U32.HI UR4, URZ, 0x4, UR4 ;  /* 0x000000043f047899 */ /* 0x000fe20008011604 */
[----:B------:R-:W-:Y:S01]  /*25c0*/  CS2R R150, SRZ ;  /* 0x0000000000967805 */ /* 0x000fe2000001ff00 */
[----:B------:R-:W-:Y:S01]  /*25d0*/  UMOV UR19, 0x40000040 ;  /* 0x4000004000137882 */ /* 0x000fe20000000000 */
[----:B------:R-:W-:Y:S01]  /*25e0*/  UMOV UR23, 0x40000040 ;  /* 0x4000004000177882 */ /* 0x000fe20000000000 */
[----:B------:R-:W-:Y:S01]  /*25f0*/  ULOP3.LUT UR4, UR4, 0x3fff, URZ, 0xc0, !UPT ;  /* 0x00003fff04047892 */ /* 0x000fe2000f8ec03f */
[----:B------:R-:W-:Y:S01]  /*2600*/  @!P1 PRMT R0, RZ, 0x654, R0 ;  /* 0x00000654ff009816 */ /* 0x000fe20000000000 */
[----:B------:R-:W-:Y:S01]  /*2610*/  UMOV UR27, 0x40000040 ;  /* 0x40000040001b7882 */ /* 0x000fe20000000000 */
[----:B------:R-:W-:Y:S01]  /*2620*/  UMOV UR31, 0x40000040 ;  /* 0x40000040001f7882 */ /* 0x000fe20000000000 */
[----:B------:R-:W-:Y:S01]  /*2630*/  ULOP3.LUT UR6, UR4, 0x10000, URZ, 0xfc, !UPT ;  /* 0x0001000004067892 */ /* 0x000fe2000f8efc3f */
[----:B------:R-:W-:Y:S01]  /*2640*/  CS2R R148, SRZ ;  /* 0x0000000000947805 */ /* 0x000fe2000001ff00 */
[----:B------:R-:W-:Y:S01]  /*2650*/  UMOV UR35, 0x40000040 ;  /* 0x4000004000237882 */ /* 0x000fe20000000000 */
[----:B------:R-:W-:Y:S01]  /*2660*/  UMOV UR39, 0x40000040 ;  /* 0x4000004000277882 */ /* 0x000fe20000000000 */
[----:B------:R-:W-:Y:S01]  /*2670*/  UIMAD UR4, UR60, 0xa00, UR6 ;  /* 0x00000a003c0478a4 */ /* 0x000fe2000f8e0206 */
[----:B------:R-:W-:Y:S01]  /*2680*/  CS2R R146, SRZ ;  /* 0x0000000000927805 */ /* 0x000fe2000001ff00 */
[----:B------:R-:W-:Y:S01]  /*2690*/  IMAD.U32 R15, RZ, RZ, UR6 ;  /* 0x00000006ff0f7e24 */ /* 0x000fe2000f8e00ff */
[----:B------:R-:W-:Y:S01]  /*26a0*/  UIADD3 UR6, UR5, 0x2, URZ ;  /* 0x0000000205067890 */ /* 0x000fe2000fffe03f */
[----:B------:R-:W-:Y:S01]  /*26b0*/  CS2R R144, SRZ ;  /* 0x0000000000907805 */ /* 0x000fe2000001ff00 */
[----:B------:R-:W-:Y:S01]  /*26c0*/  UIADD3 UR14, UR4, 0x100, URZ ;  /* 0x00000100040e7890 */ /* 0x000fe2000fffe03f */
[----:B------:R-:W-:Y:S01]  /*26d0*/  CS2R R142, SRZ ;  /* 0x00000000008e7805 */ /* 0x000fe2000001ff00 */
[----:B------:R-:W-:Y:S01]  /*26e0*/  UMOV UR10, UR4 ;  /* 0x00000004000a7c82 */ /* 0x000fe20008000000 */
[----:B------:R-:W-:Y:S01]  /*26f0*/  UIADD3 UR18, UR4, 0x180, URZ ;  /* 0x0000018004127890 */ /* 0x000fe2000fffe03f */
[----:B------:R-:W-:Y:S01]  /*2700*/  HGMMA.64x16x16.F32.BF16 R56, gdesc[UR8], RZ, !UPT, gsb0 ;  /* 0x00200000083879f0 */ /* 0x000fe2000c0018ff */
[----:B------:R-:W-:Y:S01]  /*2710*/  UIADD3 UR10, UR4, 0x80, URZ ;  /* 0x00000080040a7890 */ /* 0x000fe2000fffe03f */
[----:B------:R-:W-:Y:S01]  /*2720*/  CS2R R140, SRZ ;  /* 0x00000000008c7805 */ /* 0x000fe2000001ff00 */
[----:B------:R-:W-:Y:S01]  /*2730*/  UMOV UR8, UR20 ;  /* 0x0000001400087c82 */ /* 0x000fe20008000000 */
[----:B------:R-:W-:Y:S01]  /*2740*/  UMOV UR9, UR21 ;  /* 0x0000001500097c82 */ /* 0x000fe20008000000 */
[----:B------:R-:W-:Y:S01]  /*2750*/  UMOV UR11, 0x40000040 ;  /* 0x40000040000b7882 */ /* 0x000fe20000000000 */
[----:B------:R-:W-:Y:S01]  /*2760*/  UIADD3 UR7, UR4, 0x2, URZ ;  /* 0x0000000204077890 */ /* 0x000fe2000fffe03f */
[----:B------:R-:W-:Y:S01]  /*2770*/  CS2R R138, SRZ ;  /* 0x00000000008a7805 */ /* 0x000fe2000001ff00 */
        /* <DEDUP_REMOVED lines=12> */
[----:B------:R-:W-:Y:S01]  /*2840*/  UMOV UR43, 0x40000040 ;  /* 0x40000040002b7882 */ /* 0x000fe20000000000 */
        /* <DEDUP_REMOVED lines=33> */
[----:B------:R-:W-:Y:S02]  /*2a60*/  CS2R R78, SRZ ;  /* 0x00000000004e7805 */ /* 0x000fe4000001ff00 */
[----:B------:R-:W-:Y:S02]  /*2a70*/  CS2R R76, SRZ ;  /* 0x00000000004c7805 */ /* 0x000fe4000001ff00 */
[----:B------:R-:W-:Y:S02]  /*2a80*/  CS2R R74, SRZ ;  /* 0x00000000004a7805 */ /* 0x000fe4000001ff00 */
[----:B------:R-:W-:Y:S01]  /*2a90*/  CS2R R72, SRZ ;  /* 0x0000000000487805 */ /* 0x000fe2000001ff00 */
[----:B------:R-:W-:Y:S01]  /*2aa0*/  HGMMA.64x16x16.F32.BF16 R48, gdesc[UR8], RZ, !UPT, gsb0 ;  /* 0x00200000083079f0 */ /* 0x000fe2000c0018ff */
[----:B------:R-:W-:Y:S01]  /*2ab0*/  UIADD3 UR10, UR4, 0x200, URZ ;  /* 0x00000200040a7890 */ /* 0x000fe2000fffe03f */
[----:B------:R-:W-:Y:S01]  /*2ac0*/  UMOV UR8, UR20 ;  /* 0x0000001400087c82 */ /* 0x000fe20008000000 */
[----:B------:R-:W-:Y:S01]  /*2ad0*/  UMOV UR9, UR21 ;  /* 0x0000001500097c82 */ /* 0x000fe20008000000 */
[----:B------:R-:W-:Y:S01]  /*2ae0*/  UMOV UR11, 0x40000040 ;  /* 0x40000040000b7882 */ /* 0x000fe20000000000 */
[----:B------:R-:W-:-:S02]  /*2af0*/  WARPGROUP.DEPBAR.LE gsb0, 0x0 ;  /* 0x00008000000079c5 */ /* 0x000fc40000010000 */
[----:B------:R-:W-:-:S06]  /*2b00*/  WARPGROUP.ARRIVE ;  /* 0x00000000000079c5 */ /* 0x000fcc0000000000 */
[----:B------:R-:W-:Y:S01]  /*2b10*/  HGMMA.64x16x16.F32.BF16 R40, gdesc[UR12], RZ, !UPT, gsb0 ;  /* 0x002000000c2879f0 */ /* 0x000fe2000c0018ff */
[----:B------:R-:W-:Y:S01]  /*2b20*/  UMOV UR12, UR6 ;  /* 0x00000006000c7c82 */ /* 0x000fe20008000000 */
[----:B------:R-:W-:Y:S01]  /*2b30*/  UMOV UR13, 0x40000040 ;  /* 0x40000040000d7882 */ /* 0x000fe20000000000 */
[----:B------:R-:W-:Y:S01]  /*2b40*/  UMOV UR14, UR7 ;  /* 0x00000007000e7c82 */ /* 0x000fe20008000000 */
[----:B------:R-:W-:Y:S01]  /*2b50*/  UMOV UR15, 0x40000040 ;  /* 0x40000040000f7882 */ /* 0x000fe20000000000 */
[----:B------:R-:W-:Y:S01]  /*2b60*/  UMOV UR20, UR12 ;  /* 0x0000000c00147c82 */ /* 0x000fe20008000000 */
[----:B------:R-:W-:Y:S01]  /*2b70*/  UMOV UR21, UR13 ;  /* 0x0000000d00157c82 */ /* 0x000fe20008000000 */
[----:B------:R-:W-:Y:S01]  /*2b80*/  IMAD.U32 R10, RZ, RZ, UR12 ;  /* 0x0000000cff0a7e24 */ /* 0x000fe2000f8e00ff */
[----:B------:R-:W-:Y:S01]  /*2b90*/  UIADD3 UR6, UR5, 0x4, URZ ;  /* 0x0000000405067890 */ /* 0x000fe2000fffe03f */
[----:B------:R-:W-:Y:S01]  /*2ba0*/  IMAD.U32 R11, RZ, RZ, UR13 ;  /* 0x0000000dff0b7e24 */ /* 0x000fe2000f8e00ff */
[----:B------:R-:W-:Y:S01]  /*2bb0*/  UIADD3 UR7, UR4, 0x4, URZ ;  /* 0x0000000404077890 */ /* 0x000fe2000fffe03f */
        /* <DEDUP_REMOVED lines=122> */
[----:B------:R-:W-:Y:S01]  /*3360*/  ULDC UR10, c[0x0][0x9d8] ;  /* 0x00027600000a7ab9 */ /* 0x000fe20000000800 */
[----:B------:R-:W-:Y:S01]  /*3370*/  UIMAD UR11, UR61, -0x50, URZ ;  /* 0xffffffb03d0b78a4 */ /* 0x000fe2000f8e023f */
        /* <DEDUP_REMOVED lines=31> */
[----:B------:R-:W-:-:S06]  /*3570*/  UIADD3 UR14, UR61, -0x2, URZ ;  /* 0xfffffffe3d0e7890 */ /* 0x000fcc000fffe03f */
        /* <DEDUP_REMOVED lines=234> */
[----:B------:R-:W-:Y:S02]  /*4420*/  UIADD3 UR6, UR5, 0xc04, URZ ;  /* 0x00000c0405067890 */ /* 0x000fe4000fffe03f */
        /* <DEDUP_REMOVED lines=59> */
[----:B------:R-:W-:Y:S01]  /*47e0*/  ULDC UR5, c[0x0][0x448] ;  /* 0x0001120000057ab9 */ /* 0x000fe20000000800 */
[----:B------:R-:W-:Y:S01]  /*47f0*/  IMAD.U32 R7, RZ, RZ, UR57 ;  /* 0x00000039ff077e24 */ /* 0x000fe2000f8e00ff */
[----:B------:R-:W-:-:S02]  /*4800*/  UISETP.NE.AND UP0, UPT, UR5, 0x1, UPT ;  /* 0x000000010500788c */ /* 0x000fc4000bf05270 */
[----:B------:R-:W-:-:S04]  /*4810*/  UIADD3 UR6, UR4, 0x986, URZ ;  /* 0x0000098604067890 */ /* 0x000fc8000fffe03f */
[----:B------:R-:W-:-:S05]  /*4820*/  PLOP3.LUT P2, PT, PT, PT, UP0, 0x80, 0x0 ;  /* 0x000000000000781c */ /* 0x000fca0003f4f008 */
[----:B------:R-:W-:Y:S01]  /*4830*/  @UP0 ULDC UR5, c[0x0][0x44c] ;  /* 0x0001130000050ab9 */ /* 0x000fe20000000800 */
        /* <DEDUP_REMOVED lines=30> */
[----:B------:R2:W3:Y:S01]  /*4a20*/  MUFU.TANH R20, R59 ;  /* 0x0000003b00147308 */ /* 0x0004e20000002400 */
[----:B0-----:R-:W-:-:S02]  /*4a30*/  VIADD R3, R213, UR18 ;  /* 0x00000012d5037c36 */ /* 0x001fc40008000000 */
[----:B------:R-:W-:Y:S01]  /*4a40*/  FMUL.FTZ R63, R63, UR10 ;  /* 0x0000000a3f3f7c20 */ /* 0x000fe20008410000 */
[----:B------:R-:W-:Y:S02]  /*4a50*/  IMAD.U32 R60, RZ, RZ, UR19 ;  /* 0x00000013ff3c7e24 */ /* 0x000fe4000f8e00ff */
[----:B------:R-:W-:Y:S01]  /*4a60*/  FMUL.FTZ R58, R61, UR10 ;  /* 0x0000000a3d3a7c20 */ /* 0x000fe20008410000 */
[----:B------:R-:W-:Y:S01]  /*4a70*/  @P2 IMAD.HI.U32 R4, R3, UR5, RZ ;  /* 0x0000000503042c27 */ /* 0x000fe2000f8e00ff */
[----:B------:R-:W-:Y:S01]  /*4a80*/  @UP0 ULDC UR5, c[0x0][0x450] ;  /* 0x0001140000050ab9 */ /* 0x000fe20000000800 */
[----:B------:R-:W0:Y:S02]  /*4a90*/  MUFU.TANH R62, R62 ;  /* 0x0000003e003e7308 */ /* 0x000e240000002400 */
[----:B--2---:R-:W-:Y:S01]  /*4aa0*/  IMAD.MOV.U32 R59, RZ, RZ, R3 ;  /* 0x000000ffff3b7224 */ /* 0x004fe200078e0003 */
[----:B------:R-:W-:Y:S01]  /*4ab0*/  @P2 SHF.R.U32.HI R59, RZ, UR5, R4 ;  /* 0x00000005ff3b2c19 */ /* 0x000fe20008011604 */
[----:B------:R-:W-:-:S04]  /*4ac0*/  UMOV UR5, UR23 ;  /* 0x0000001700057c82 */ /* 0x000fc80008000000 */
[----:B------:R-:W2:Y:S01]  /*4ad0*/  SHFL.IDX PT, R4, R59, 0x1, 0x1c1f ;  /* 0x003c1f003b047f89 */ /* 0x000ea200000e0000 */
[----:B------:R-:W4:Y:S03]  /*4ae0*/  MUFU.TANH R63, R63 ;  /* 0x0000003f003f7308 */ /* 0x000f260000002400 */
[----:B------:R-:W5:Y:S05]  /*4af0*/  SHFL.IDX PT, R59, R59, RZ, 0x1c1f ;  /* 0x001c1fff3b3b7589 */ /* 0x000f6a00000e0000 */
        /* <DEDUP_REMOVED lines=16> */
[----:B------:R-:W-:Y:S01]  /*4c00*/  UMOV UR4, UR22 ;  /* 0x0000001600047c82 */ /* 0x000fe20008000000 */
[----:B------:R3:W-:Y:S01]  /*4c10*/  MUFU.TANH R67, R55 ;  /* 0x0000003700437308 */ /* 0x0007e20000002400 */
[----:B-1----:R-:W-:-:S02]  /*4c20*/  IMAD.U32 R50, RZ, RZ, UR11 ;  /* 0x0000000bff327e24 */ /* 0x002fc4000f8e00ff */
[----:B------:R-:W-:Y:S01]  /*4c30*/  FMUL.FTZ R49, R49, UR10 ;  /* 0x0000000a31317c20 */ /* 0x000fe20008410000 */
[----:B------:R-:W-:Y:S01]  /*4c40*/  FMUL.FTZ R52, R52, UR10 ;  /* 0x0000000a34347c20 */ /* 0x000fe20008410000 */
[----:B------:R-:W-:Y:S01]  /*4c50*/  FMUL.FTZ R53, R53, UR10 ;  /* 0x0000000a35357c20 */ /* 0x000fe20008410000 */
[----:B------:R-:W-:Y:S02]  /*4c60*/  R2UR UR11, R23 ;  /* 0x00000000170b72ca */ /* 0x000fe400000e0000 */
[----:B------:R-:W-:Y:S01]  /*4c70*/  IADD3 R3, -R19, 0x51, R50 ;  /* 0x0000005113037810 */ /* 0x000fe20007ffe132 */
[----:B------:R-:W1:Y:S03]  /*4c80*/  MUFU.TANH R65, R51 ;  /* 0x0000003300417308 */ /* 0x000e660000002400 */
[----:B------:R-:W-:-:S05]  /*4c90*/  IADD3 R60, -R60, UR15, R3 ;  /* 0x0000000f3c3c7c10 */ /* 0x000fca000fffe103 */
[----:B------:R0:W1:Y:S08]  /*4ca0*/  MUFU.TANH R66, R54 ;  /* 0x0000003600427308 */ /* 0x0000700000002400 */
        /* <DEDUP_REMOVED lines=9> */
[----:B------:R-:W-:Y:S01]  /*4d40*/  MUFU.TANH R52, R52 ;  /* 0x0000003400347308 */ /* 0x000fe20000002400 */
[----:B------:R-:W-:Y:S01]  /*4d50*/  HGMMA.64x16x16.F32.BF16 R32, gdesc[UR56], R32, gsb0 ;  /* 0x00200000382079f0 */ /* 0x000fe20008001820 */
[----:B------:R-:W-:Y:S01]  /*4d60*/  FMUL.FTZ R40, R40, UR10 ;  /* 0x0000000a28287c20 */ /* 0x000fe20008410000 */
[----:B------:R-:W-:Y:S01]  /*4d70*/  FMUL.FTZ R41, R41, UR10 ;  /* 0x0000000a29297c20 */ /* 0x000fe20008410000 */
[----:B------:R-:W-:Y:S01]  /*4d80*/  FMUL.FTZ R44, R44, UR10 ;  /* 0x0000000a2c2c7c20 */ /* 0x000fe20008410000 */
[----:B------:R-:W-:-:S03]  /*4d90*/  FMUL.FTZ R45, R45, UR10 ;  /* 0x0000000a2d2d7c20 */ /* 0x000fc60008410000 */
[----:B------:R-:W1:Y:S08]  /*4da0*/  MUFU.TANH R42, R42 ;  /* 0x0000002a002a7308 */ /* 0x000e700000002400 */
[----:B------:R1:W-:Y:S08]  /*4db0*/  MUFU.TANH R69, R47 ;  /* 0x0000002f00457308 */ /* 0x0003f00000002400 */
[----:B------:R-:W1:Y:S08]  /*4dc0*/  MUFU.TANH R43, R43 ;  /* 0x0000002b002b7308 */ /* 0x000e700000002400 */
[----:B------:R1:W1:Y:S08]  /*4dd0*/  MUFU.TANH R68, R46 ;  /* 0x0000002e00447308 */ /* 0x0002700000002400 */
        /* <DEDUP_REMOVED lines=8> */
[----:B------:R-:W-:Y:S01]  /*4e60*/  FMUL.FTZ R33, R33, UR10 ;  /* 0x0000000a21217c20 */ /* 0x000fe20008410000 */
[----:B------:R-:W-:Y:S01]  /*4e70*/  HGMMA.64x16x16.F32.BF16 R24, gdesc[UR4], R24, gsb0 ;  /* 0x00200000041879f0 */ /* 0x000fe20008001818 */
[----:B------:R-:W-:Y:S01]  /*4e80*/  UIMAD UR4, UR61, -0x50, UR15 ;  /* 0xffffffb03d0478a4 */ /* 0x000fe2000f8e020f */
[----:B------:R-:W1:Y:S01]  /*4e90*/  MUFU.TANH R70, R34 ;  /* 0x0000002200467308 */ /* 0x000e620000002400 */
[----:B------:R-:W-:Y:S01]  /*4ea0*/  FMUL.FTZ R32, R32, UR10 ;  /* 0x0000000a20207c20 */ /* 0x000fe20008410000 */
[----:B------:R-:W-:Y:S01]  /*4eb0*/  FMUL.FTZ R37, R37, UR10 ;  /* 0x0000000a25257c20 */ /* 0x000fe20008410000 */
[----:B------:R-:W-:Y:S01]  /*4ec0*/  FMUL.FTZ R36, R36, UR10 ;  /* 0x0000000a24247c20 */ /* 0x000fe20008410000 */
[----:B------:R-:W-:Y:S01]  /*4ed0*/  ULDC UR5, c[0x0][0x988] ;  /* 0x0002620000057ab9 */ /* 0x000fe20000000800 */
[----:B------:R-:W-:Y:S01]  /*4ee0*/  IMAD.U32 R50, RZ, RZ, UR4 ;  /* 0x00000004ff327e24 */ /* 0x000fe2000f8e00ff */
[----:B------:R-:W-:Y:S01]  /*4ef0*/  @UP0 ULDC UR6, c[0x0][0x44c] ;  /* 0x0001130000060ab9 */ /* 0x000fe20000000800 */
[----:B------:R-:W-:Y:S01]  /*4f00*/  UMOV UR4, UR18 ;  /* 0x0000001200047c82 */ /* 0x000fe20008000000 */
[----:B------:R-:W-:Y:S01]  /*4f10*/  MUFU.TANH R44, R44 ;  /* 0x0000002c002c7308 */ /* 0x000fe20000002400 */
[----:B------:R-:W-:Y:S01]  /*4f20*/  UIMAD.WIDE.U32 UR6, UR18, UR6, URZ ;  /* 0x00000006120672a5 */ /* 0x000fe2000f8e003f */
[----:B---3--:R-:W-:-:S04]  /*4f30*/  IADD3 R55, -R19, 0x50, R50 ;  /* 0x0000005013377810 */ /* 0x008fc80007ffe132 */
[-CC-:B--2---:R-:W-:Y:S02]  /*4f40*/  VIADDMNMX R5, R4, R60.reuse, R55.reuse, PT ;  /* 0x0000003c04057246 */ /* 0x184fe40003800137 */
[----:B-----5:R-:W-:Y:S01]  /*4f50*/  VIADDMNMX R59, R59, R60, R55, PT ;  /* 0x0000003c3b3b7246 */ /* 0x020fe20003800137 */
[----:B------:R-:W-:Y:S01]  /*4f60*/  MUFU.TANH R45, R45 ;  /* 0x0000002d002d7308 */ /* 0x000fe20000002400 */
[C---:B------:R-:W-:Y:S02]  /*4f70*/  ISETP.GT.AND P3, PT, R5.reuse, RZ, PT ;  /* 0x000000ff0500720c */ /* 0x040fe40003f64270 */
[C---:B------:R-:W-:Y:S02]  /*4f80*/  ISETP.GT.AND P4, PT, R5.reuse, 0x1, PT ;  /* 0x000000010500780c */ /* 0x040fe40003f84270 */
[----:B------:R-:W-:Y:S02]  /*4f90*/  ISETP.GT.AND P5, PT, R5, 0x8, PT ;  /* 0x000000080500780c */ /* 0x000fe40003fa4270 */
[----:B------:R-:W-:Y:S01]  /*4fa0*/  FSEL R61, R14, -INF , P3 ;  /* 0xff8000000e3d7808 */ /* 0x000fe20001800000 */
[----:B------:R-:W-:Y:S01]  /*4fb0*/  MUFU.TANH R55, R37 ;  /* 0x0000002500377308 */ /* 0x000fe20000002400 */
[----:B0-----:R-:W-:-:S02]  /*4fc0*/  FSEL R54, R20, -INF , P4 ;  /* 0xff80000014367808 */ /* 0x001fc40002000000 */
[----:B------:R-:W-:Y:S02]  /*4fd0*/  ISETP.GT.AND P3, PT, R5, 0x9, PT ;  /* 0x000000090500780c */ /* 0x000fe40003f64270 */
[----:B------:R-:W-:Y:S02]  /*4fe0*/  FSEL R51, R62, -INF , P5 ;  /* 0xff8000003e337808 */ /* 0x000fe40002800000 */
[----:B------:R-:W-:Y:S01]  /*4ff0*/  FMNMX.FTZ R4, R61, R54, !PT ;  /* 0x000000363d047209 */ /* 0x000fe20007810000 */
[----:B------:R0:W2:Y:S01]  /*5000*/  MUFU.TANH R14, R35 ;  /* 0x00000023000e7308 */ /* 0x0000a20000002400 */
[----:B------:R-:W-:Y:S02]  /*5010*/  ISETP.GT.AND P4, PT, R5, 0x10, PT ;  /* 0x000000100500780c */ /* 0x000fe40003f84270 */
[----:B----4-:R-:W-:Y:S02]  /*5020*/  FSEL R50, R63, -INF , P3 ;  /* 0xff8000003f327808 */ /* 0x010fe40001800000 */
[----:B------:R-:W-:-:S02]  /*5030*/  FMNMX.FTZ R21, R51, R4, !PT ;  /* 0x0000000433157209 */ /* 0x000fc40007810000 */
[C---:B------:R-:W-:Y:S01]  /*5040*/  ISETP.GT.AND P3, PT, R5.reuse, 0x11, PT ;  /* 0x000000110500780c */ /* 0x040fe20003f64270 */
[----:B------:R-:W3:Y:S01]  /*5050*/  MUFU.TANH R62, R3 ;  /* 0x00000003003e7308 */ /* 0x000ee20000002400 */
[----:B-1----:R-:W-:Y:S02]  /*5060*/  FSEL R47, R64, -INF , P4 ;  /* 0xff800000402f7808 */ /* 0x002fe40002000000 */
[----:B------:R-:W-:Y:S02]  /*5070*/  FMNMX.FTZ R4, R50, R21, !PT ;  /* 0x0000001532047209 */ /* 0x000fe40007810000 */
[----:B------:R-:W-:Y:S02]  /*5080*/  ISETP.GT.AND P4, PT, R5, 0x18, PT ;  /* 0x000000180500780c */ /* 0x000fe40003f84270 */
[----:B------:R-:W-:Y:S01]  /*5090*/  FSEL R46, R65, -INF , P3 ;  /* 0xff800000412e7808 */ /* 0x000fe20001800000 */
[----:B------:R1:W4:Y:S01]  /*50a0*/  MUFU.TANH R63, R39 ;  /* 0x00000027003f7308 */ /* 0x0003220000002400 */
[----:B------:R-:W-:Y:S01]  /*50b0*/  FMNMX.FTZ R21, R47, R4, !PT ;  /* 0x000000042f157209 */ /* 0x000fe20007810000 */
[----:B------:R-:W-:-:S02]  /*50c0*/  WARPGROUP.DEPBAR.LE gsb0, 0x0 ;  /* 0x00008000000079c5 */ /* 0x000fc40000010000 */
[----:B------:R-:W-:Y:S01]  /*50d0*/  ISETP.GT.AND P3, PT, R5, 0x19, PT ;  /* 0x000000190500780c */ /* 0x000fe20003f64270 */
[----:B------:R-:W-:Y:S01]  /*50e0*/  FMUL.FTZ R26, R26, UR10 ;  /* 0x0000000a1a1a7c20 */ /* 0x000fe20008410000 */
[----:B0-----:R-:W-:Y:S01]  /*50f0*/  FSEL R35, R66, -INF , P4 ;  /* 0xff80000042237808 */ /* 0x001fe20002000000 */
[----:B------:R-:W-:Y:S01]  /*5100*/  FMUL.FTZ R27, R27, UR10 ;  /* 0x0000000a1b1b7c20 */ /* 0x000fe20008410000 */
[----:B------:R-:W-:Y:S01]  /*5110*/  FMNMX.FTZ R4, R46, R21, !PT ;  /* 0x000000152e047209 */ /* 0x000fe20007810000 */
[----:B------:R-:W-:Y:S01]  /*5120*/  FMUL.FTZ R31, R31, UR10 ;  /* 0x0000000a1f1f7c20 */ /* 0x000fe20008410000 */
[----:B------:R-:W-:Y:S01]  /*5130*/  ISETP.GT.AND P4, PT, R5, 0x20, PT ;  /* 0x000000200500780c */ /* 0x000fe20003f84270 */
[----:B------:R-:W0:Y:S01]  /*5140*/  MUFU.TANH R26, R26 ;  /* 0x0000001a001a7308 */ /* 0x000e220000002400 */
[----:B------:R-:W-:Y:S01]  /*5150*/  FSEL R38, R67, -INF , P3 ;  /* 0xff80000043267808 */ /* 0x000fe20001800000 */
[----:B------:R-:W-:Y:S01]  /*5160*/  FMUL.FTZ R25, R25, UR10 ;  /* 0x0000000a19197c20 */ /* 0x000fe20008410000 */
[----:B------:R-:W-:Y:S01]  /*5170*/  FMNMX.FTZ R21, R35, R4, !PT ;  /* 0x0000000423157209 */ /* 0x000fe20007810000 */
[----:B------:R-:W-:Y:S01]  /*5180*/  FMUL.FTZ R28, R28, UR10 ;  /* 0x0000000a1c1c7c20 */ /* 0x000fe20008410000 */
[----:B------:R-:W-:Y:S01]  /*5190*/  ISETP.GT.AND P3, PT, R5, 0x21, PT ;  /* 0x000000210500780c */ /* 0x000fe20003f64270 */
[----:B------:R-:W-:Y:S01]  /*51a0*/  FMUL.FTZ R24, R24, UR10 ;  /* 0x0000000a18187c20 */ /* 0x000fe20008410000 */
[----:B------:R-:W-:Y:S01]  /*51b0*/  FSEL R34, R42, -INF , P4 ;  /* 0xff8000002a227808 */ /* 0x000fe20002000000 */
[----:B------:R4:W5:Y:S01]  /*51c0*/  MUFU.TANH R64, R27 ;  /* 0x0000001b00407308 */ /* 0x0009620000002400 */
[----:B------:R-:W-:Y:S01]  /*51d0*/  FMNMX.FTZ R21, R38, R21, !PT ;  /* 0x0000001526157209 */ /* 0x000fe20007810000 */
[----:B------:R-:W-:Y:S01]  /*51e0*/  FMUL.FTZ R29, R29, UR10 ;  /* 0x0000000a1d1d7c20 */ /* 0x000fe20008410000 */
[----:B------:R-:W-:Y:S01]  /*51f0*/  ISETP.GT.AND P4, PT, R5, 0x28, PT ;  /* 0x000000280500780c */ /* 0x000fe20003f84270 */
[----:B------:R5:W-:Y:S01]  /*5200*/  @!P1 SYNCS.ARRIVE.TRANS64.RED.A1T0 RZ, [R0+URZ], RZ ;  /* 0x000000ff00ff99a7 */ /* 0x000be2000810043f */
[----:B------:R-:W-:-:S02]  /*5210*/  FSEL R43, R43, -INF , P3 ;  /* 0xff8000002b2b7808 */ /* 0x000fc40001800000 */
[----:B------:R-:W-:Y:S01]  /*5220*/  FMNMX.FTZ R4, R34, R21, !PT ;  /* 0x0000001522047209 */ /* 0x000fe20007810000 */
[----:B------:R-:W-:Y:S01]  /*5230*/  MUFU.TANH R31, R31 ;  /* 0x0000001f001f7308 */ /* 0x000fe20000002400 */
[----:B------:R-:W-:Y:S02]  /*5240*/  ISETP.GT.AND P3, PT, R5, 0x29, PT ;  /* 0x000000290500780c */ /* 0x000fe40003f64270 */
[----:B-1----:R-:W-:Y:S02]  /*5250*/  FSEL R39, R68, -INF , P4 ;  /* 0xff80000044277808 */ /* 0x002fe40002000000 */
[----:B------:R-:W-:Y:S02]  /*5260*/  FMNMX.FTZ R4, R43, R4, !PT ;  /* 0x000000042b047209 */ /* 0x000fe40007810000 */
[----:B------:R-:W-:Y:S01]  /*5270*/  ISETP.GT.AND P4, PT, R5, 0x30, PT ;  /* 0x000000300500780c */ /* 0x000fe20003f84270 */
[----:B------:R-:W-:Y:S01]  /*5280*/  MUFU.TANH R66, R25 ;  /* 0x0000001900427308 */ /* 0x000fe20000002400 */
[----:B------:R-:W-:-:S02]  /*5290*/  FSEL R42, R69, -INF , P3 ;  /* 0xff800000452a7808 */ /* 0x000fc40001800000 */
[----:B------:R-:W-:Y:S01]  /*52a0*/  FMNMX.FTZ R3, R39, R4, !PT ;  /* 0x0000000427037209 */ /* 0x000fe20007810000 */
[----:B------:R-:W-:Y:S01]  /*52b0*/  FMUL.FTZ R4, R30, UR10 ;  /* 0x0000000a1e047c20 */ /* 0x000fe20008410000 */
[C---:B------:R-:W-:Y:S01]  /*52c0*/  ISETP.GT.AND P3, PT, R5.reuse, 0x31, PT ;  /* 0x000000310500780c */ /* 0x040fe20003f64270 */
[----:B------:R-:W-:Y:S01]  /*52d0*/  @UP0 ULDC UR10, c[0x0][0x450] ;  /* 0x00011400000a0ab9 */ /* 0x000fe20000000800 */
[----:B------:R-:W-:Y:S01]  /*52e0*/  FSEL R30, R70, -INF , P4 ;  /* 0xff800000461e7808 */ /* 0x000fe20002000000 */
[----:B------:R-:W-:Y:S01]  /*52f0*/  MUFU.TANH R65, R36 ;  /* 0x0000002400417308 */ /* 0x000fe20000002400 */
[----:B------:R-:W-:Y:S01]  /*5300*/  FMNMX.FTZ R21, R42, R3, !PT ;  /* 0x000000032a157209 */ /* 0x000fe20007810000 */
[----:B------:R-:W-:Y:S01]  /*5310*/  @UP0 USHF.R.U32.HI UR4, URZ, UR10, UR7 ;  /* 0x0000000a3f040299 */ /* 0x000fe20008011607 */
[----:B------:R-:W-:Y:S02]  /*5320*/  ISETP.GT.AND P4, PT, R5, 0x38, PT ;  /* 0x000000380500780c */ /* 0x000fe40003f84270 */
[----:B------:R-:W-:-:S02]  /*5330*/  CS2R R70, SRZ ;  /* 0x0000000000467805 */ /* 0x000fc4000001ff00 */
[----:B--2---:R-:W-:Y:S01]  /*5340*/  FSEL R3, R14, -INF , P3 ;  /* 0xff8000000e037808 */ /* 0x004fe20001800000 */
[----:B------:R-:W-:Y:S01]  /*5350*/  UIADD3 UR6, UR4, UR15, -UR19 ;  /* 0x0000000f04067290 */ /* 0x000fe2000fffe813 */
[----:B------:R-:W-:Y:S01]  /*5360*/  FMNMX.FTZ R20, R30, R21, !PT ;  /* 0x000000151e147209 */ /* 0x000fe20007810000 */
[----:B------:R-:W1:Y:S01]  /*5370*/  MUFU.TANH R4, R4 ;  /* 0x0000000400047308 */ /* 0x000e620000002400 */
[----:B------:R-:W-:Y:S01]  /*5380*/  ISETP.GT.AND P3, PT, R5, 0x39, PT ;  /* 0x000000390500780c */ /* 0x000fe20003f64270 */
[----:B------:R-:W-:Y:S01]  /*5390*/  UIMAD.WIDE UR6, UR6, 0x66666667, URZ ;  /* 0x66666667060678a5 */ /* 0x000fe2000f8e023f */
[----:B---3--:R-:W-:Y:S02]  /*53a0*/  FSEL R14, R62, -INF , P4 ;  /* 0xff8000003e0e7808 */ /* 0x008fe40002000000 */
[----:B------:R-:W-:Y:S01]  /*53b0*/  FMNMX.FTZ R21, R3, R20, !PT ;  /* 0x0000001403157209 */ /* 0x000fe20007810000 */
[----:B------:R-:W-:Y:S01]  /*53c0*/  USHF.R.U32.HI UR4, URZ, 0x1f, UR7 ;  /* 0x0000001f3f047899 */ /* 0x000fe20008011607 */
[----:B------:R-:W-:Y:S01]  /*53d0*/  ISETP.GT.AND P4, PT, R5, 0x40, PT ;  /* 0x000000400500780c */ /* 0x000fe20003f84270 */
[----:B------:R-:W2:Y:S01]  /*53e0*/  MUFU.TANH R62, R41 ;  /* 0x00000029003e7308 */ /* 0x000ea20000002400 */
[----:B----4-:R-:W-:Y:S01]  /*53f0*/  FSEL R27, R63, -INF , P3 ;  /* 0xff8000003f1b7808 */ /* 0x010fe20001800000 */
[----:B------:R-:W-:Y:S01]  /*5400*/  ULEA.HI.SX32 UR4, UR7, UR4, 0x1b ;  /* 0x0000000407047291 */ /* 0x000fe2000f8fda3f */
[----:B------:R-:W-:-:S02]  /*5410*/  FMNMX.FTZ R20, R14, R21, !PT ;  /* 0x000000150e147209 */ /* 0x000fc40007810000 */
[----:B------:R-:W-:Y:S01]  /*5420*/  ISETP.GT.AND P3, PT, R5, 0x41, PT ;  /* 0x000000410500780c */ /* 0x000fe20003f64270 */
[----:B------:R-:W-:Y:S01]  /*5430*/  UISETP.LT.AND UP1, UPT, UR11, UR4, UPT ;  /* 0x000000040b00728c */ /* 0x000fe2000bf21270 */
[----:B0-----:R-:W-:Y:S01]  /*5440*/  FSEL R21, R26, -INF , P4 ;  /* 0xff8000001a157808 */ /* 0x001fe20002000000 */
[----:B------:R-:W-:Y:S01]  /*5450*/  MUFU.TANH R67, R28 ;  /* 0x0000001c00437308 */ /* 0x000fe20000002400 */
[----:B------:R-:W-:Y:S01]  /*5460*/  FMNMX.FTZ R20, R27, R20, !PT ;  /* 0x000000141b147209 */ /* 0x000fe20007810000 */
[----:B------:R-:W-:Y:S01]  /*5470*/  USEL UR6, UR11, UR4, !UP1 ;  /* 0x000000040b067287 */ /* 0x000fe2000c800000 */
[----:B------:R-:W-:Y:S02]  /*5480*/  ISETP.GT.AND P4, PT, R5, 0x48, PT ;  /* 0x000000480500780c */ /* 0x000fe40003f84270 */
[----:B-----5:R-:W-:Y:S01]  /*5490*/  FSEL R26, R64, -INF , P3 ;  /* 0xff800000401a7808 */ /* 0x020fe20001800000 */
[----:B------:R-:W-:Y:S01]  /*54a0*/  UISETP.GE.AND UP1, UPT, UR14, UR6, UPT ;  /* 0x000000060e00728c */ /* 0x000fe2000bf26270 */
[----:B------:R-:W-:Y:S01]  /*54b0*/  FMNMX.FTZ R63, R21, R20, !PT ;  /* 0x00000014153f7209 */ /* 0x000fe20007810000 */
[----:B------:R-:W-:Y:S01]  /*54c0*/  MUFU.TANH R64, R33 ;  /* 0x0000002100407308 */ /* 0x000fe20000002400 */
[----:B------:R-:W-:-:S02]  /*54d0*/  ISETP.GT.AND P3, PT, R5, 0x49, PT ;  /* 0x000000490500780c */ /* 0x000fc40003f64270 */
[----:B-1----:R-:W-:Y:S02]  /*54e0*/  FSEL R20, R4, -INF , P4 ;  /* 0xff80000004147808 */ /* 0x002fe40002000000 */
[----:B------:R-:W-:Y:S02]  /*54f0*/  FMNMX.FTZ R63, R26, R63, !PT ;  /* 0x0000003f1a3f7209 */ /* 0x000fe40007810000 */
[----:B------:R-:W-:Y:S01]  /*5500*/  FSEL R5, R31, -INF , P3 ;  /* 0xff8000001f057808 */ /* 0x000fe20001800000 */
[----:B------:R0:W-:Y:S01]  /*5510*/  MUFU.TANH R60, R24 ;  /* 0x00000018003c7308 */ /* 0x0001e20000002400 */
[----:B------:R-:W-:Y:S02]  /*5520*/  FMNMX.FTZ R4, R20, R63, !PT ;  /* 0x0000003f14047209 */ /* 0x000fe40007810000 */
[----:B------:R-:W-:Y:S02]  /*5530*/  ISETP.GT.AND P3, PT, R59, RZ, PT ;  /* 0x000000ff3b00720c */ /* 0x000fe40003f64270 */
[----:B------:R-:W-:-:S02]  /*5540*/  FMNMX.FTZ R4, R5, R4, !PT ;  /* 0x0000000405047209 */ /* 0x000fc40007810000 */
[C---:B------:R-:W-:Y:S01]  /*5550*/  ISETP.GT.AND P5, PT, R59.reuse, 0x1, PT ;  /* 0x000000013b00780c */ /* 0x040fe20003fa4270 */
[----:B------:R1:W3:Y:S01]  /*5560*/  MUFU.TANH R63, R32 ;  /* 0x00000020003f7308 */ /* 0x0002e20000002400 */
[C---:B------:R-:W-:Y:S01]  /*5570*/  ISETP.GT.AND P4, PT, R59.reuse, 0x8, PT ;  /* 0x000000083b00780c */ /* 0x040fe20003f84270 */
[----:B------:R-:W4:Y:S01]  /*5580*/  SHFL.BFLY PT, R31, R4, 0x2, 0x1f ;  /* 0x0c401f00041f7f89 */ /* 0x000f2200000e0000 */
[----:B------:R-:W-:Y:S02]  /*5590*/  FSEL R56, R56, -INF , P5 ;  /* 0xff80000038387808 */ /* 0x000fe40002800000 */
[----:B------:R-:W-:Y:S02]  /*55a0*/  ISETP.GT.AND P5, PT, R59, 0x9, PT ;  /* 0x000000093b00780c */ /* 0x000fe40003fa4270 */
[----:B------:R-:W-:Y:S01]  /*55b0*/  FSEL R57, R57, -INF , P4 ;  /* 0xff80000039397808 */ /* 0x000fe20002000000 */
[----:B------:R5:W3:Y:S01]  /*55c0*/  MUFU.TANH R68, R29 ;  /* 0x0000001d00447308 */ /* 0x000ae20000002400 */
[----:B------:R-:W-:-:S02]  /*55d0*/  FSEL R58, R58, -INF , P5 ;  /* 0xff8000003a3a7808 */ /* 0x000fc40002800000 */
[C---:B------:R-:W-:Y:S02]  /*55e0*/  ISETP.GT.AND P6, PT, R59.reuse, 0x11, PT ;  /* 0x000000113b00780c */ /* 0x040fe40003fc4270 */
[C---:B------:R-:W-:Y:S02]  /*55f0*/  ISETP.GT.AND P4, PT, R59.reuse, 0x18, PT ;  /* 0x000000183b00780c */ /* 0x040fe40003f84270 */
[----:B------:R-:W-:Y:S02]  /*5600*/  ISETP.GT.AND P5, PT, R59, 0x19, PT ;  /* 0x000000193b00780c */ /* 0x000fe40003fa4270 */
[----:B------:R-:W-:Y:S02]  /*5610*/  FSEL R25, R52, -INF , P4 ;  /* 0xff80000034197808 */ /* 0x000fe40002000000 */
[----:B------:R-:W-:Y:S02]  /*5620*/  FSEL R36, R53, -INF , P5 ;  /* 0xff80000035247808 */ /* 0x000fe40002800000 */
[----:B------:R-:W-:-:S02]  /*5630*/  ISETP.GT.AND P4, PT, R59, 0x21, PT ;  /* 0x000000213b00780c */ /* 0x000fc40003f84270 */
[----:B----4-:R-:W-:-:S05]  /*5640*/  FMNMX.FTZ R4, R4, R31, !PT ;  /* 0x0000001f04047209 */ /* 0x010fca0007810000 */
[----:B------:R-:W4:Y:S02]  /*5650*/  SHFL.BFLY PT, R31, R4, 0x1, 0x1f ;  /* 0x0c201f00041f7f89 */ /* 0x000f2400000e0000 */
[----:B----4-:R-:W-:Y:S02]  /*5660*/  FMNMX.FTZ R4, R4, R31, !PT ;  /* 0x0000001f04047209 */ /* 0x010fe40007810000 */
[----:B------:R-:W-:Y:S02]  /*5670*/  FSEL R31, R2, -INF , P3 ;  /* 0xff800000021f7808 */ /* 0x000fe40001800000 */
[----:B------:R-:W-:Y:S01]  /*5680*/  ISETP.GT.AND P3, PT, R59, 0x10, PT ;  /* 0x000000103b00780c */ /* 0x000fe20003f64270 */
[----:B0-----:R-:W-:Y:S01]  /*5690*/  FMUL.FTZ R24, R4, UR5 ;  /* 0x0000000504187c20 */ /* 0x001fe20008410000 */
[----:B------:R-:W-:Y:S02]  /*56a0*/  FMNMX.FTZ R2, R31, R56, !PT ;  /* 0x000000381f027209 */ /* 0x000fe40007810000 */
[----:B-1----:R-:W-:-:S02]  /*56b0*/  FSEL R32, R48, -INF , P3 ;  /* 0xff80000030207808 */ /* 0x002fc40001800000 */
[----:B------:R-:W-:Y:S02]  /*56c0*/  FMNMX.FTZ R33, R57, R2, !PT ;  /* 0x0000000239217209 */ /* 0x000fe40007810000 */
[----:B------:R-:W-:Y:S02]  /*56d0*/  ISETP.GT.AND P3, PT, R59, 0x20, PT ;  /* 0x000000203b00780c */ /* 0x000fe40003f64270 */
[----:B------:R-:W-:Y:S02]  /*56e0*/  FMNMX.FTZ R37, R58, R33, !PT ;  /* 0x000000213a257209 */ /* 0x000fe40007810000 */
[----:B------:R-:W-:Y:S02]  /*56f0*/  FSEL R33, R49, -INF , P6 ;  /* 0xff80000031217808 */ /* 0x000fe40003000000 */
[----:B------:R-:W-:Y:S02]  /*5700*/  FMNMX.FTZ R2, R32, R37, !PT ;  /* 0x0000002520027209 */ /* 0x000fe40007810000 */
[----:B------:R-:W-:-:S02]  /*5710*/  FSEL R28, R40, -INF , P3 ;  /* 0xff800000281c7808 */ /* 0x000fc40001800000 */
[----:B------:R-:W-:Y:S02]  /*5720*/  FMNMX.FTZ R2, R33, R2, !PT ;  /* 0x0000000221027209 */ /* 0x000fe40007810000 */
[----:B------:R-:W-:Y:S02]  /*5730*/  FSETP.NEU.FTZ.AND P6, PT, R4, -INF , PT ;  /* 0xff8000000400780b */ /* 0x000fe40003fdd000 */
[----:B------:R-:W-:Y:S02]  /*5740*/  FMNMX.FTZ R37, R25, R2, !PT ;  /* 0x0000000219257209 */ /* 0x000fe40007810000 */
[----:B------:R-:W-:Y:S02]  /*5750*/  ISETP.GT.AND P3, PT, R59, 0x28, PT ;  /* 0x000000283b00780c */ /* 0x000fe40003f64270 */
[----:B------:R-:W-:Y:S02]  /*5760*/  FMNMX.FTZ R41, R36, R37, !PT ;  /* 0x0000002524297209 */ /* 0x000fe40007810000 */
[----:B--2---:R-:W-:-:S02]  /*5770*/  FSEL R37, R62, -INF , P4 ;  /* 0xff8000003e257808 */ /* 0x004fc40002000000 */
[----:B------:R-:W-:Y:S02]  /*5780*/  FMNMX.FTZ R2, R28, R41, !PT ;  /* 0x000000291c027209 */ /* 0x000fe40007810000 */
[----:B------:R-:W-:Y:S02]  /*5790*/  FSEL R53, R24, RZ, P6 ;  /* 0x000000ff18357208 */ /* 0x000fe40003000000 */
[----:B------:R-:W-:Y:S02]  /*57a0*/  ISETP.GT.AND P4, PT, R59, 0x29, PT ;  /* 0x000000293b00780c */ /* 0x000fe40003f84270 */
[----:B-----5:R-:W-:Y:S01]  /*57b0*/  FSEL R29, R44, -INF , P3 ;  /* 0xff8000002c1d7808 */ /* 0x020fe20001800000 */
[--C-:B------:R-:W-:Y:S01]  /*57c0*/  FFMA.FTZ R211, R51, UR5, -R53.reuse ;  /* 0x0000000533d37c23 */ /* 0x100fe20008010835 */
[----:B------:R-:W-:Y:S01]  /*57d0*/  FMNMX.FTZ R24, R37, R2, !PT ;  /* 0x0000000225187209 */ /* 0x000fe20007810000 */
[--C-:B------:R-:W-:Y:S01]  /*57e0*/  FFMA.FTZ R205, R47, UR5, -R53.reuse ;  /* 0x000000052fcd7c23 */ /* 0x100fe20008010835 */
[----:B------:R-:W-:Y:S01]  /*57f0*/  FSEL R40, R45, -INF , P4 ;  /* 0xff8000002d287808 */ /* 0x000fe20002000000 */
[--C-:B------:R-:W-:Y:S01]  /*5800*/  FFMA.FTZ R54, R54, UR5, -R53.reuse ;  /* 0x0000000536367c23 */ /* 0x100fe20008010835 */
[----:B------:R-:W-:Y:S01]  /*5810*/  ISETP.GT.AND P3, PT, R59, 0x30, PT ;  /* 0x000000303b00780c */ /* 0x000fe20003f64270 */
[--C-:B------:R-:W-:Y:S01]  /*5820*/  FFMA.FTZ R35, R35, UR5, -R53.reuse ;  /* 0x0000000523237c23 */ /* 0x100fe20008010835 */
[----:B------:R-:W-:Y:S01]  /*5830*/  FMNMX.FTZ R45, R29, R24, !PT ;  /* 0x000000181d2d7209 */ /* 0x000fe20007810000 */
[----:B------:R0:W-:Y:S01]  /*5840*/  MUFU.EX2 R2, R54 ;  /* 0x0000003600027308 */ /* 0x0001e20000000800 */
[----:B------:R-:W-:Y:S01]  /*5850*/  ISETP.GT.AND P4, PT, R59, 0x31, PT ;  /* 0x000000313b00780c */ /* 0x000fe20003f84270 */
[--C-:B------:R-:W-:Y:S01]  /*5860*/  FFMA.FTZ R209, R61, UR5, -R53.reuse ;  /* 0x000000053dd17c23 */ /* 0x100fe20008010835 */
[----:B---3--:R-:W-:Y:S01]  /*5870*/  FSEL R41, R63, -INF , P3 ;  /* 0xff8000003f297808 */ /* 0x008fe20001800000 */
[--C-:B------:R-:W-:Y:S01]  /*5880*/  FFMA.FTZ R5, R5, UR5, -R53.reuse ;  /* 0x0000000505057c23 */ /* 0x100fe20008010835 */
[----:B------:R-:W-:Y:S01]  /*5890*/  FMNMX.FTZ R24, R40, R45, !PT ;  /* 0x0000002d28187209 */ /* 0x000fe20007810000 */
[--C-:B------:R-:W-:Y:S01]  /*58a0*/  FFMA.FTZ R34, R34, UR5, -R53.reuse ;  /* 0x0000000522227c23 */ /* 0x100fe20008010835 */
[----:B------:R-:W-:Y:S01]  /*58b0*/  ISETP.GT.AND P3, PT, R59, 0x38, PT ;  /* 0x000000383b00780c */ /* 0x000fe20003f64270 */
[----:B------:R1:W-:Y:S01]  /*58c0*/  MUFU.EX2 R207, R35 ;  /* 0x0000002300cf7308 */ /* 0x0003e20000000800 */
[----:B------:R-:W-:Y:S01]  /*58d0*/  FSEL R44, R64, -INF , P4 ;  /* 0xff800000402c7808 */ /* 0x000fe20002000000 */
[--C-:B0-----:R-:W-:Y:S01]  /*58e0*/  FFMA.FTZ R54, R46, UR5, -R53.reuse ;  /* 0x000000052e367c23 */ /* 0x101fe20008010835 */
[----:B------:R-:W-:Y:S01]  /*58f0*/  FMNMX.FTZ R49, R41, R24, !PT ;  /* 0x0000001829317209 */ /* 0x000fe20007810000 */
[--C-:B------:R-:W-:Y:S01]  /*5900*/  FFMA.FTZ R24, R50, UR5, -R53.reuse ;  /* 0x0000000532187c23 */ /* 0x100fe20008010835 */
[----:B------:R-:W-:Y:S01]  /*5910*/  ISETP.GT.AND P4, PT, R59, 0x39, PT ;  /* 0x000000393b00780c */ /* 0x000fe20003f84270 */
[--C-:B------:R-:W-:Y:S01]  /*5920*/  FFMA.FTZ R43, R43, UR5, -R53.reuse ;  /* 0x000000052b2b7c23 */ /* 0x100fe20008010835 */
[----:B------:R-:W-:Y:S01]  /*5930*/  FSEL R45, R65, -INF , P3 ;  /* 0xff800000412d7808 */ /* 0x000fe20001800000 */
[----:B------:R-:W-:Y:S01]  /*5940*/  MUFU.EX2 R209, R209 ;  /* 0x000000d100d17308 */ /* 0x000fe20000000800 */
[----:B------:R-:W-:Y:S01]  /*5950*/  FMNMX.FTZ R50, R44, R49, !PT ;  /* 0x000000312c327209 */ /* 0x000fe20007810000 */
[--C-:B------:R-:W-:Y:S01]  /*5960*/  FFMA.FTZ R39, R39, UR5, -R53.reuse ;  /* 0x0000000527277c23 */ /* 0x100fe20008010835 */
[----:B------:R-:W-:Y:S01]  /*5970*/  ISETP.GT.AND P3, PT, R59, 0x40, PT ;  /* 0x000000403b00780c */ /* 0x000fe20003f64270 */
[--C-:B------:R-:W-:Y:S01]  /*5980*/  FFMA.FTZ R21, R21, UR5, -R53.reuse ;  /* 0x0000000515157c23 */ /* 0x100fe20008010835 */
[----:B------:R-:W-:Y:S01]  /*5990*/  FSEL R48, R55, -INF , P4 ;  /* 0xff80000037307808 */ /* 0x000fe20002000000 */
[--C-:B------:R-:W-:Y:S01]  /*59a0*/  FFMA.FTZ R55, R14, UR5, -R53.reuse ;  /* 0x000000050e377c23 */ /* 0x100fe20008010835 */
[----:B------:R-:W-:Y:S01]  /*59b0*/  FMNMX.FTZ R51, R45, R50, !PT ;  /* 0x000000322d337209 */ /* 0x000fe20007810000 */
[----:B------:R-:W-:Y:S01]  /*59c0*/  MUFU.EX2 R211, R211 ;  /* 0x000000d300d37308 */ /* 0x000fe20000000800 */
[----:B------:R-:W-:Y:S01]  /*59d0*/  ISETP.GT.AND P4, PT, R59, 0x41, PT ;  /* 0x000000413b00780c */ /* 0x000fe20003f84270 */
[--C-:B------:R-:W-:Y:S01]  /*59e0*/  FFMA.FTZ R42, R42, UR5, -R53.reuse ;  /* 0x000000052a2a7c23 */ /* 0x100fe20008010835 */
[----:B------:R-:W-:Y:S01]  /*59f0*/  FSEL R49, R60, -INF , P3 ;  /* 0xff8000003c317808 */ /* 0x000fe20001800000 */
[--C-:B------:R-:W-:Y:S01]  /*5a00*/  FFMA.FTZ R30, R30, UR5, -R53.reuse ;  /* 0x000000051e1e7c23 */ /* 0x100fe20008010835 */
[----:B------:R-:W-:Y:S01]  /*5a10*/  FMNMX.FTZ R50, R48, R51, !PT ;  /* 0x0000003330327209 */ /* 0x000fe20007810000 */
[--C-:B------:R-:W-:Y:S01]  /*5a20*/  FFMA.FTZ R27, R27, UR5, -R53.reuse ;  /* 0x000000051b1b7c23 */ /* 0x100fe20008010835 */
[----:B------:R-:W-:Y:S01]  /*5a30*/  ISETP.GT.AND P3, PT, R59, 0x48, PT ;  /* 0x000000483b00780c */ /* 0x000fe20003f64270 */
[----:B------:R-:W-:Y:S01]  /*5a40*/  MUFU.EX2 R24, R24 ;  /* 0x0000001800187308 */ /* 0x000fe20000000800 */
[----:B------:R-:W-:Y:S01]  /*5a50*/  FSEL R47, R66, -INF , P4 ;  /* 0xff800000422f7808 */ /* 0x000fe20002000000 */
[--C-:B------:R-:W-:Y:S01]  /*5a60*/  FFMA.FTZ R26, R26, UR5, -R53.reuse ;  /* 0x000000051a1a7c23 */ /* 0x100fe20008010835 */
[----:B------:R-:W-:Y:S01]  /*5a70*/  FMNMX.FTZ R52, R49, R50, !PT ;  /* 0x0000003231347209 */ /* 0x000fe20007810000 */
[----:B------:R-:W-:Y:S01]  /*5a80*/  FFMA.FTZ R20, R20, UR5, -R53 ;  /* 0x0000000514147c23 */ /* 0x000fe20008010835 */
[----:B------:R-:W-:-:S02]  /*5a90*/  ISETP.GT.AND P4, PT, R59, 0x49, PT ;  /* 0x000000493b00780c */ /* 0x000fc40003f84270 */
[----:B------:R-:W-:Y:S02]  /*5aa0*/  CS2R R64, SRZ ;  /* 0x0000000000407805 */ /* 0x000fe4000001ff00 */
[----:B------:R-:W-:Y:S01]  /*5ab0*/  FSEL R50, R67, -INF , P3 ;  /* 0xff80000043327808 */ /* 0x000fe20001800000 */
[----:B------:R-:W-:Y:S01]  /*5ac0*/  MUFU.EX2 R205, R205 ;  /* 0x000000cd00cd7308 */ /* 0x000fe20000000800 */
[----:B------:R-:W-:Y:S01]  /*5ad0*/  FMNMX.FTZ R51, R47, R52, !PT ;  /* 0x000000342f337209 */ /* 0x000fe20007810000 */
[----:B------:R-:W-:Y:S01]  /*5ae0*/  FFMA.FTZ R52, R38, UR5, -R53 ;  /* 0x0000000526347c23 */ /* 0x000fe20008010835 */
[----:B------:R-:W-:Y:S02]  /*5af0*/  FSEL R46, R68, -INF , P4 ;  /* 0xff800000442e7808 */ /* 0x000fe40002000000 */
[----:B------:R-:W-:Y:S02]  /*5b00*/  CS2R R68, SRZ ;  /* 0x0000000000447805 */ /* 0x000fe4000001ff00 */
[----:B------:R-:W-:-:S02]  /*5b10*/  FMNMX.FTZ R51, R50, R51, !PT ;  /* 0x0000003332337209 */ /* 0x000fc40007810000 */
[----:B------:R-:W-:Y:S01]  /*5b20*/  CS2R R66, SRZ ;  /* 0x0000000000427805 */ /* 0x000fe2000001ff00 */
[----:B------:R-:W-:Y:S01]  /*5b30*/  MUFU.EX2 R54, R54 ;  /* 0x0000003600367308 */ /* 0x000fe20000000800 */
[----:B------:R-:W-:-:S05]  /*5b40*/  FMNMX.FTZ R51, R46, R51, !PT ;  /* 0x000000332e337209 */ /* 0x000fca0007810000 */
[----:B------:R-:W0:Y:S02]  /*5b50*/  SHFL.BFLY PT, R38, R51, 0x2, 0x1f ;  /* 0x0c401f0033267f89 */ /* 0x000e2400000e0000 */
[----:B------:R-:W-:Y:S08]  /*5b60*/  MUFU.EX2 R195, R5 ;  /* 0x0000000500c37308 */ /* 0x000ff00000000800 */
[----:B------:R-:W-:Y:S08]  /*5b70*/  MUFU.EX2 R52, R52 ;  /* 0x0000003400347308 */ /* 0x000ff00000000800 */
[----:B------:R-:W-:Y:S01]  /*5b80*/  MUFU.EX2 R34, R34 ;  /* 0x0000002200227308 */ /* 0x000fe20000000800 */
[----:B0-----:R-:W-:Y:S01]  /*5b90*/  FMNMX.FTZ R38, R51, R38, !PT ;  /* 0x0000002633267209 */ /* 0x001fe20007810000 */
[----:B------:R-:W-:-:S06]  /*5ba0*/  FFMA.FTZ R51, R3, UR5, -R53 ;  /* 0x0000000503337c23 */ /* 0x000fcc0008010835 */
[----:B------:R-:W0:Y:S01]  /*5bb0*/  MUFU.EX2 R43, R43 ;  /* 0x0000002b002b7308 */ /* 0x000e220000000800 */
[----:B-1----:R-:W1:Y:S07]  /*5bc0*/  SHFL.BFLY PT, R35, R38, 0x1, 0x1f ;  /* 0x0c201f0026237f89 */ /* 0x002e6e00000e0000 */
[----:B------:R-:W-:Y:S08]  /*5bd0*/  MUFU.EX2 R39, R39 ;  /* 0x0000002700277308 */ /* 0x000ff00000000800 */
[----:B------:R-:W-:Y:S01]  /*5be0*/  MUFU.EX2 R193, R21 ;  /* 0x0000001500c17308 */ /* 0x000fe20000000800 */
[----:B0-----:R-:W-:-:S07]  /*5bf0*/  F2FP.BF16.F32.PACK_AB R201, R43, R34 ;  /* 0x000000222bc9723e */ /* 0x001fce00000010ff */
[----:B------:R-:W0:Y:S01]  /*5c00*/  MUFU.EX2 R42, R42 ;  /* 0x0000002a002a7308 */ /* 0x000e220000000800 */
[----:B-1----:R-:W-:Y:S01]  /*5c10*/  FMNMX.FTZ R3, R38, R35, !PT ;  /* 0x0000002326037209 */ /* 0x002fe20007810000 */
[----:B------:R-:W-:Y:S01]  /*5c20*/  FADD.FTZ R38, R209, R2 ;  /* 0x00000002d1267221 */ /* 0x000fe20000010000 */
[----:B------:R-:W-:Y:S02]  /*5c30*/  F2FP.BF16.F32.PACK_AB R209, R2, R209 ;  /* 0x000000d102d1723e */ /* 0x000fe400000010ff */
[C---:B------:R-:W-:Y:S01]  /*5c40*/  FSETP.NEU.FTZ.AND P3, PT, R3.reuse, -INF , PT ;  /* 0xff8000000300780b */ /* 0x040fe20003f7d000 */
[----:B------:R-:W-:Y:S01]  /*5c50*/  FMUL.FTZ R14, R3, UR5 ;  /* 0x00000005030e7c20 */ /* 0x000fe20008410000 */
[----:B------:R-:W-:Y:S01]  /*5c60*/  FADD.FTZ R5, R211, R38 ;  /* 0x00000026d3057221 */ /* 0x000fe20000010000 */
[----:B------:R-:W-:Y:S01]  /*5c70*/  MUFU.EX2 R30, R30 ;  /* 0x0000001e001e7308 */ /* 0x000fe20000000800 */
[----:B------:R-:W-:Y:S02]  /*5c80*/  F2FP.BF16.F32.PACK_AB R211, R24, R211 ;  /* 0x000000d318d3723e */ /* 0x000fe400000010ff */
[----:B------:R-:W-:Y:S01]  /*5c90*/  FSEL R14, R14, RZ, P3 ;  /* 0x000000ff0e0e7208 */ /* 0x000fe20001800000 */
[----:B------:R-:W-:Y:S01]  /*5ca0*/  FADD.FTZ R38, R24, R5 ;  /* 0x0000000518267221 */ /* 0x000fe20000010000 */
[----:B------:R-:W-:-:S02]  /*5cb0*/  PLOP3.LUT P3, PT, PT, PT, UP1, 0x80, 0x0 ;  /* 0x000000000000781c */ /* 0x000fc40003f6f018 */
[----:B0-----:R-:W-:Y:S01]  /*5cc0*/  F2FP.BF16.F32.PACK_AB R203, R42, R39 ;  /* 0x000000272acb723e */ /* 0x001fe200000010ff */
[--C-:B------:R-:W-:Y:S01]  /*5cd0*/  FFMA.FTZ R31, R31, UR5, -R14.reuse ;  /* 0x000000051f1f7c23 */ /* 0x100fe2000801080e */
[--C-:B------:R-:W-:Y:S01]  /*5ce0*/  FFMA.FTZ R56, R56, UR5, -R14.reuse ;  /* 0x0000000538387c23 */ /* 0x100fe2000801080e */
[--C-:B------:R-:W-:Y:S01]  /*5cf0*/  FFMA.FTZ R57, R57, UR5, -R14.reuse ;  /* 0x0000000539397c23 */ /* 0x100fe2000801080e */
[--C-:B------:R-:W-:Y:S01]  /*5d00*/  FFMA.FTZ R58, R58, UR5, -R14.reuse ;  /* 0x000000053a3a7c23 */ /* 0x100fe2000801080e */
        /* <DEDUP_REMOVED lines=13> */
[--C-:B------:R-:W-:Y:S01]  /*5de0*/  FFMA.FTZ R41, R41, UR5, -R14.reuse ;  /* 0x0000000529297c23 */ /* 0x100fe2000801080e */
[--C-:B------:R-:W-:Y:S01]  /*5df0*/  FFMA.FTZ R44, R44, UR5, -R14.reuse ;  /* 0x000000052c2c7c23 */ /* 0x100fe2000801080e */
[----:B------:R-:W-:Y:S01]  /*5e00*/  FADD.FTZ R21, R52, R21 ;  /* 0x0000001534157221 */ /* 0x000fe20000010000 */
[--C-:B------:R-:W-:Y:S01]  /*5e10*/  FFMA.FTZ R45, R45, UR5, -R14.reuse ;  /* 0x000000052d2d7c23 */ /* 0x100fe2000801080e */
[--C-:B------:R-:W-:Y:S01]  /*5e20*/  FFMA.FTZ R48, R48, UR5, -R14.reuse ;  /* 0x0000000530307c23 */ /* 0x100fe2000801080e */
[----:B------:R-:W1:Y:S01]  /*5e30*/  MUFU.EX2 R57, R57 ;  /* 0x0000003900397308 */ /* 0x000e620000000800 */
[----:B------:R-:W-:Y:S01]  /*5e40*/  FADD.FTZ R62, R34, R21 ;  /* 0x00000015223e7221 */ /* 0x000fe20000010000 */
[--C-:B------:R-:W-:Y:S01]  /*5e50*/  FFMA.FTZ R49, R49, UR5, -R14.reuse ;  /* 0x0000000531317c23 */ /* 0x100fe2000801080e */
[--C-:B------:R-:W-:Y:S01]  /*5e60*/  FFMA.FTZ R47, R47, UR5, -R14.reuse ;  /* 0x000000052f2f7c23 */ /* 0x100fe2000801080e */
[----:B------:R-:W-:Y:S01]  /*5e70*/  FFMA.FTZ R50, R50, UR5, -R14 ;  /* 0x0000000532327c23 */ /* 0x000fe2000801080e */
[----:B------:R-:W-:Y:S01]  /*5e80*/  FADD.FTZ R62, R43, R62 ;  /* 0x0000003e2b3e7221 */ /* 0x000fe20000010000 */
[----:B------:R-:W-:Y:S01]  /*5e90*/  FFMA.FTZ R14, R46, UR5, -R14 ;  /* 0x000000052e0e7c23 */ /* 0x000fe2000801080e */
[----:B------:R-:W-:Y:S01]  /*5ea0*/  F2FP.BF16.F32.PACK_AB R205, R54, R205 ;  /* 0x000000cd36cd723e */ /* 0x000fe200000010ff */
[----:B------:R-:W2:Y:S01]  /*5eb0*/  MUFU.EX2 R58, R58 ;  /* 0x0000003a003a7308 */ /* 0x000ea20000000800 */
[----:B0-----:R-:W-:Y:S01]  /*5ec0*/  FADD.FTZ R38, R31, R56 ;  /* 0x000000381f267221 */ /* 0x001fe20000010000 */
[----:B------:R-:W-:Y:S01]  /*5ed0*/  FADD.FTZ R21, R39, R62 ;  /* 0x0000003e27157221 */ /* 0x000fe20000010000 */
[----:B------:R-:W-:-:S02]  /*5ee0*/  F2FP.BF16.F32.PACK_AB R207, R52, R207 ;  /* 0x000000cf34cf723e */ /* 0x000fc400000010ff */
[----:B------:R-:W-:Y:S02]  /*5ef0*/  CS2R R62, SRZ ;  /* 0x00000000003e7805 */ /* 0x000fe4000001ff00 */
[----:B------:R-:W-:Y:S01]  /*5f00*/  F2FP.BF16.F32.PACK_AB R208, R56, R31 ;  /* 0x0000001f38d0723e */ /* 0x000fe200000010ff */
[----:B------:R-:W-:Y:S01]  /*5f10*/  FADD.FTZ R21, R42, R21 ;  /* 0x000000152a157221 */ /* 0x000fe20000010000 */
[----:B------:R-:W-:Y:S01]  /*5f20*/  CS2R R52, SRZ ;  /* 0x0000000000347805 */ /* 0x000fe2000001ff00 */
[----:B------:R-:W0:Y:S01]  /*5f30*/  MUFU.EX2 R32, R32 ;  /* 0x0000002000207308 */ /* 0x000e220000000800 */
[----:B-1----:R-:W-:Y:S01]  /*5f40*/  FADD.FTZ R5, R57, R38 ;  /* 0x0000002639057221 */ /* 0x002fe20000010000 */
[----:B------:R-:W-:Y:S02]  /*5f50*/  CS2R R42, SRZ ;  /* 0x00000000002a7805 */ /* 0x000fe4000001ff00 */
[----:B------:R-:W-:-:S04]  /*5f60*/  CS2R R34, SRZ ;  /* 0x0000000000227805 */ /* 0x000fc8000001ff00 */
[----:B------:R-:W1:Y:S01]  /*5f70*/  MUFU.EX2 R33, R33 ;  /* 0x0000002100217308 */ /* 0x000e620000000800 */
[C---:B--2---:R-:W-:Y:S01]  /*5f80*/  FADD.FTZ R5, R58.reuse, R5 ;  /* 0x000000053a057221 */ /* 0x044fe20000010000 */
[----:B------:R-:W-:Y:S02]  /*5f90*/  F2FP.BF16.F32.PACK_AB R210, R58, R57 ;  /* 0x000000393ad2723e */ /* 0x000fe400000010ff */
[----:B------:R-:W-:Y:S02]  /*5fa0*/  CS2R R58, SRZ ;  /* 0x00000000003a7805 */ /* 0x000fe4000001ff00 */
[----:B------:R-:W-:Y:S02]  /*5fb0*/  CS2R R56, SRZ ;  /* 0x0000000000387805 */ /* 0x000fe4000001ff00 */
[----:B------:R-:W2:Y:S01]  /*5fc0*/  MUFU.EX2 R25, R25 ;  /* 0x0000001900197308 */ /* 0x000ea20000000800 */
[----:B0-----:R-:W-:-:S07]  /*5fd0*/  FADD.FTZ R38, R32, R5 ;  /* 0x0000000520267221 */ /* 0x001fce0000010000 */
[----:B------:R-:W0:Y:S01]  /*5fe0*/  MUFU.EX2 R36, R36 ;  /* 0x0000002400247308 */ /* 0x000e220000000800 */
[C---:B-1----:R-:W-:Y:S01]  /*5ff0*/  FADD.FTZ R38, R33.reuse, R38 ;  /* 0x0000002621267221 */ /* 0x042fe20000010000 */
[----:B------:R-:W-:Y:S02]  /*6000*/  F2FP.BF16.F32.PACK_AB R204, R33, R32 ;  /* 0x0000002021cc723e */ /* 0x000fe400000010ff */
[----:B------:R-:W-:-:S04]  /*6010*/  CS2R R32, SRZ ;  /* 0x0000000000207805 */ /* 0x000fc8000001ff00 */
[----:B------:R-:W1:Y:S01]  /*6020*/  MUFU.EX2 R28, R28 ;  /* 0x0000001c001c7308 */ /* 0x000e620000000800 */
[----:B--2---:R-:W-:Y:S01]  /*6030*/  FADD.FTZ R5, R25, R38 ;  /* 0x0000002619057221 */ /* 0x004fe20000010000 */
[----:B------:R-:W-:-:S06]  /*6040*/  FADD.FTZ R38, R30, R21 ;  /* 0x000000151e267221 */ /* 0x000fcc0000010000 */
[----:B------:R-:W2:Y:S01]  /*6050*/  MUFU.EX2 R51, R51 ;  /* 0x0000003300337308 */ /* 0x000ea20000000800 */
[C---:B0-----:R-:W-:Y:S01]  /*6060*/  FADD.FTZ R5, R36.reuse, R5 ;  /* 0x0000000524057221 */ /* 0x041fe20000010000 */
[----:B------:R-:W-:Y:S02]  /*6070*/  F2FP.BF16.F32.PACK_AB R206, R36, R25 ;  /* 0x0000001924ce723e */ /* 0x000fe400000010ff */
[----:B------:R-:W-:-:S04]  /*6080*/  CS2R R24, SRZ ;  /* 0x0000000000187805 */ /* 0x000fc8000001ff00 */
[----:B------:R-:W0:Y:S01]  /*6090*/  MUFU.EX2 R37, R37 ;  /* 0x0000002500257308 */ /* 0x000e220000000800 */
[----:B-1----:R-:W-:-:S07]  /*60a0*/  FADD.FTZ R0, R28, R5 ;  /* 0x000000051c007221 */ /* 0x002fce0000010000 */
[----:B------:R-:W1:Y:S01]  /*60b0*/  MUFU.EX2 R55, R55 ;  /* 0x0000003700377308 */ /* 0x000e620000000800 */
[C---:B--2---:R-:W-:Y:S01]  /*60c0*/  FADD.FTZ R38, R51.reuse, R38 ;  /* 0x0000002633267221 */ /* 0x044fe20000010000 */
[----:B------:R-:W-:Y:S02]  /*60d0*/  F2FP.BF16.F32.PACK_AB R197, R51, R30 ;  /* 0x0000001e33c5723e */ /* 0x000fe400000010ff */
[----:B------:R-:W-:-:S04]  /*60e0*/  CS2R R30, SRZ ;  /* 0x00000000001e7805 */ /* 0x000fc8000001ff00 */
[----:B------:R-:W2:Y:S01]  /*60f0*/  MUFU.EX2 R29, R29 ;  /* 0x0000001d001d7308 */ /* 0x000ea20000000800 */
[C---:B0-----:R-:W-:Y:S01]  /*6100*/  FADD.FTZ R0, R37.reuse, R0 ;  /* 0x0000000025007221 */ /* 0x041fe20000010000 */
[----:B------:R-:W-:Y:S02]  /*6110*/  F2FP.BF16.F32.PACK_AB R200, R37, R28 ;  /* 0x0000001c25c8723e */ /* 0x000fe400000010ff */
[----:B------:R-:W-:-:S04]  /*6120*/  CS2R R36, SRZ ;  /* 0x0000000000247805 */ /* 0x000fc8000001ff00 */
[----:B------:R-:W0:Y:S01]  /*6130*/  MUFU.EX2 R60, R27 ;  /* 0x0000001b003c7308 */ /* 0x000e220000000800 */
[----:B-1----:R-:W-:Y:S01]  /*6140*/  FADD.FTZ R21, R55, R38 ;  /* 0x0000002637157221 */ /* 0x002fe20000010000 */
[----:B------:R-:W-:-:S06]  /*6150*/  CS2R R38, SRZ ;  /* 0x0000000000267805 */ /* 0x000fcc000001ff00 */
[----:B------:R-:W1:Y:S01]  /*6160*/  MUFU.EX2 R40, R40 ;  /* 0x0000002800287308 */ /* 0x000e620000000800 */
[----:B--2---:R-:W-:-:S07]  /*6170*/  FADD.FTZ R5, R29, R0 ;  /* 0x000000001d057221 */ /* 0x004fce0000010000 */
[----:B------:R-:W2:Y:S01]  /*6180*/  MUFU.EX2 R41, R41 ;  /* 0x0000002900297308 */ /* 0x000ea20000000800 */
[C---:B0-----:R-:W-:Y:S01]  /*6190*/  FADD.FTZ R2, R60.reuse, R21 ;  /* 0x000000153c027221 */ /* 0x041fe20000010000 */
[----:B------:R-:W-:Y:S02]  /*61a0*/  F2FP.BF16.F32.PACK_AB R199, R60, R55 ;  /* 0x000000373cc7723e */ /* 0x000fe400000010ff */
[----:B------:R-:W-:Y:S02]  /*61b0*/  CS2R R60, SRZ ;  /* 0x00000000003c7805 */ /* 0x000fe4000001ff00 */
[----:B------:R-:W-:Y:S01]  /*61c0*/  CS2R R54, SRZ ;  /* 0x0000000000367805 */ /* 0x000fe2000001ff00 */
[----:B------:R-:W-:Y:S01]  /*61d0*/  FADD.FTZ R21, R193, R2 ;  /* 0x00000002c1157221 */ /* 0x000fe20000010000 */
[----:B------:R-:W0:Y:S01]  /*61e0*/  MUFU.EX2 R26, R26 ;  /* 0x0000001a001a7308 */ /* 0x000e220000000800 */
[C---:B-1----:R-:W-:Y:S01]  /*61f0*/  FADD.FTZ R0, R40.reuse, R5 ;  /* 0x0000000528007221 */ /* 0x042fe20000010000 */
[----:B------:R-:W-:-:S02]  /*6200*/  F2FP.BF16.F32.PACK_AB R202, R40, R29 ;  /* 0x0000001d28ca723e */ /* 0x000fc400000010ff */
[----:B------:R-:W-:-:S04]  /*6210*/  CS2R R28, SRZ ;  /* 0x00000000001c7805 */ /* 0x000fc8000001ff00 */
[----:B------:R-:W1:Y:S01]  /*6220*/  MUFU.EX2 R44, R44 ;  /* 0x0000002c002c7308 */ /* 0x000e620000000800 */
[----:B--2---:R-:W-:-:S07]  /*6230*/  FADD.FTZ R5, R41, R0 ;  /* 0x0000000029057221 */ /* 0x004fce0000010000 */
[----:B------:R-:W2:Y:S01]  /*6240*/  MUFU.EX2 R45, R45 ;  /* 0x0000002d002d7308 */ /* 0x000ea20000000800 */
[C---:B0-----:R-:W-:Y:S01]  /*6250*/  FADD.FTZ R21, R26.reuse, R21 ;  /* 0x000000151a157221 */ /* 0x041fe20000010000 */
[----:B------:R-:W-:-:S06]  /*6260*/  F2FP.BF16.F32.PACK_AB R193, R26, R193 ;  /* 0x000000c11ac1723e */ /* 0x000fcc00000010ff */
[----:B------:R-:W0:Y:S01]  /*6270*/  MUFU.EX2 R20, R20 ;  /* 0x0000001400147308 */ /* 0x000e220000000800 */
[C---:B-1----:R-:W-:Y:S01]  /*6280*/  FADD.FTZ R0, R44.reuse, R5 ;  /* 0x000000052c007221 */ /* 0x042fe20000010000 */
[----:B------:R-:W-:Y:S02]  /*6290*/  F2FP.BF16.F32.PACK_AB R196, R44, R41 ;  /* 0x000000292cc4723e */ /* 0x000fe400000010ff */
[----:B------:R-:W-:-:S04]  /*62a0*/  CS2R R40, SRZ ;  /* 0x0000000000287805 */ /* 0x000fc8000001ff00 */
[----:B------:R-:W1:Y:S01]  /*62b0*/  MUFU.EX2 R48, R48 ;  /* 0x0000003000307308 */ /* 0x000e620000000800 */
[----:B--2---:R-:W-:-:S07]  /*62c0*/  FADD.FTZ R5, R45, R0 ;  /* 0x000000002d057221 */ /* 0x004fce0000010000 */
[----:B------:R-:W2:Y:S01]  /*62d0*/  MUFU.EX2 R49, R49 ;  /* 0x0000003100317308 */ /* 0x000ea20000000800 */
[----:B0-----:R-:W-:-:S07]  /*62e0*/  FADD.FTZ R2, R20, R21 ;  /* 0x0000001514027221 */ /* 0x001fce0000010000 */
[----:B------:R0:W3:Y:S01]  /*62f0*/  MUFU.EX2 R192, R47 ;  /* 0x0000002f00c07308 */ /* 0x0000e20000000800 */
[C---:B-1----:R-:W-:Y:S01]  /*6300*/  FADD.FTZ R0, R48.reuse, R5 ;  /* 0x0000000530007221 */ /* 0x042fe20000010000 */
[C---:B------:R-:W-:Y:S01]  /*6310*/  FADD.FTZ R5, R195.reuse, R2 ;  /* 0x00000002c3057221 */ /* 0x040fe20000010000 */
[----:B------:R-:W-:Y:S01]  /*6320*/  F2FP.BF16.F32.PACK_AB R195, R195, R20 ;  /* 0x00000014c3c3723e */ /* 0x000fe200000010ff */
[----:B------:R-:W-:Y:S01]  /*6330*/  IMAD.U32 R20, RZ, RZ, UR6 ;  /* 0x00000006ff147e24 */ /* 0x000fe2000f8e00ff */
[----:B------:R-:W-:Y:S01]  /*6340*/  F2FP.BF16.F32.PACK_AB R198, R48, R45 ;  /* 0x0000002d30c6723e */ /* 0x000fe200000010ff */
[----:B------:R-:W-:Y:S01]  /*6350*/  IMAD.MOV.U32 R2, RZ, RZ, 0x3f800000 ;  /* 0x3f800000ff027424 */ /* 0x000fe200078e00ff */
[----:B------:R-:W-:Y:S01]  /*6360*/  CS2R R44, SRZ ;  /* 0x00000000002c7805 */ /* 0x000fe2000001ff00 */
[----:B------:R-:W1:Y:S01]  /*6370*/  MUFU.EX2 R50, R50 ;  /* 0x0000003200327308 */ /* 0x000e620000000800 */
[----:B--2---:R-:W-:Y:S01]  /*6380*/  FADD.FTZ R27, R49, R0 ;  /* 0x00000000311b7221 */ /* 0x004fe20000010000 */
[----:B------:R-:W-:Y:S01]  /*6390*/  IMAD.MOV.U32 R0, RZ, RZ, 0x3f800000 ;  /* 0x3f800000ff007424 */ /* 0x000fe200078e00ff */
[----:B0-----:R-:W-:-:S05]  /*63a0*/  CS2R R46, SRZ ;  /* 0x00000000002e7805 */ /* 0x001fca000001ff00 */
[----:B------:R1:W0:Y:S01]  /*63b0*/  MUFU.EX2 R21, R14 ;  /* 0x0000000e00157308 */ /* 0x0002220000000800 */
[C---:B---3--:R-:W-:Y:S01]  /*63c0*/  FADD.FTZ R27, R192.reuse, R27 ;  /* 0x0000001bc01b7221 */ /* 0x048fe20000010000 */
[----:B------:R-:W-:Y:S02]  /*63d0*/  F2FP.BF16.F32.PACK_AB R192, R192, R49 ;  /* 0x00000031c0c0723e */ /* 0x000fe400000010ff */
[----:B------:R-:W-:Y:S01]  /*63e0*/  CS2R R48, SRZ ;  /* 0x0000000000307805 */ /* 0x000fe2000001ff00 */
[----:B-1----:R-:W-:Y:S01]  /*63f0*/  FADD.FTZ R14, R50, R27 ;  /* 0x0000001b320e7221 */ /* 0x002fe20000010000 */
[----:B------:R-:W-:Y:S02]  /*6400*/  CS2R R26, SRZ ;  /* 0x00000000001a7805 */ /* 0x000fe4000001ff00 */
[C---:B0-----:R-:W-:Y:S01]  /*6410*/  F2FP.BF16.F32.PACK_AB R194, R21.reuse, R50 ;  /* 0x0000003215c2723e */ /* 0x041fe200000010ff */
[----:B------:R-:W-:Y:S01]  /*6420*/  FADD.FTZ R14, R21, R14 ;  /* 0x0000000e150e7221 */ /* 0x000fe20000010000 */
[----:B------:R-:W-:Y:S01]  /*6430*/  CS2R R50, SRZ ;  /* 0x0000000000327805 */ /* 0x000fe2000001ff00 */
[----:B------:R-:W-:Y:S06]  /*6440*/  @!P3 BRA `(.L_x_2358) ;  /* 0x000000400090b947 */ /* 0x000fec0003800000 */
[----:B------:R-:W-:Y:S01]  /*6450*/  R2UR UR4, R236 ;  /* 0x00000000ec0472ca */ /* 0x000fe200000e0000 */
[----:B------:R-:W-:Y:S01]  /*6460*/  IMAD.MOV.U32 R21, RZ, RZ, R4 ;  /* 0x000000ffff157224 */ /* 0x000fe200078e0004 */
[----:B------:R-:W-:Y:S01]  /*6470*/  UMOV UR61, UR60 ;  /* 0x0000003c003d7c82 */ /* 0x000fe20008000000 */
[----:B------:R-:W-:Y:S02]  /*6480*/  IMAD.MOV.U32 R235, RZ, RZ, R3 ;  /* 0x000000ffffeb7224 */ /* 0x000fe400078e0003 */
[----:B------:R-:W-:Y:S02]  /*6490*/  IMAD.MOV.U32 R2, RZ, RZ, 0x3f800000 ;  /* 0x3f800000ff027424 */ /* 0x000fe400078e00ff */
[----:B------:R-:W-:-:S06]  /*64a0*/  IMAD.MOV.U32 R151, RZ, RZ, RZ ;  /* 0x000000ffff977224 */ /* 0x000fcc00078e00ff */
[----:B------:R-:W-:Y:S01]  /*64b0*/  IMAD.U32 R236, RZ, RZ, UR4 ;  /* 0x00000004ffec7e24 */ /* 0x000fe2000f8e00ff */
[----:B------:R-:W-:-:S13]  /*64c0*/  R2UR UR4, R16 ;  /* 0x00000000100472ca */ /* 0x000fda00000e0000 */
[----:B------:R-:W-:-:S07]  /*64d0*/  IMAD.U32 R237, RZ, RZ, UR4 ;  /* 0x00000004ffed7e24 */ /* 0x000fce000f8e00ff */
.L_x_2367:
        /* <DEDUP_REMOVED lines=9> */
.L_x_2359:
[----:B------:R-:W-:Y:S02]  /*6570*/  R2UR UR4, R17 ;  /* 0x00000000110472ca */ /* 0x000fe400000e0000 */
[----:B------:R-:W-:-:S11]  /*6580*/  R2UR UR5, R16 ;  /* 0x00000000100572ca */ /* 0x000fd600000e0000 */
[----:B------:R-:W-:Y:S02]  /*6590*/  ULEA UR4, UR60, UR4, 0x3 ;  /* 0x000000043c047291 */ /* 0x000fe4000f8e183f */
[----:B------:R-:W-:-:S04]  /*65a0*/  IMAD.U32 R4, RZ, RZ, UR5 ;  /* 0x00000005ff047e24 */ /* 0x000fc8000f8e00ff */
[----:B------:R-:W-:Y:S01]  /*65b0*/  IMAD.U32 R3, RZ, RZ, UR4 ;  /* 0x00000004ff037e24 */ /* 0x000fe2000f8e00ff */
[----:B------:R-:W-:-:S04]  /*65c0*/  SHF.L.U32 R4, R4, 0x1f, RZ ;  /* 0x0000001f04047819 */ /* 0x000fc800000006ff */
[----:B------:R0:W1:Y:S01]  /*65d0*/  SYNCS.PHASECHK.TRANS64.TRYWAIT P3, [UR4+0x38830], R4 ;  /* 0x03883004ff0075a7 */ /* 0x0000620008060144 */
[----:B------:R-:W-:Y:S05]  /*65e0*/  @!P0 BRA `(.L_x_2360) ;  /* 0x0000000000048947 */ /* 0x000fea0003800000 */
[----:B------:R-:W-:Y:S01]  /*65f0*/  BPT.TRAP 0x1 ;  /* 0x000000040000795c */ /* 0x000fe20000300000 */
.L_x_2360:
[----:B-1----:R-:W-:Y:S05]  /*6600*/  @P3 BRA `(.L_x_2361) ;  /* 0x00000000000c3947 */ /* 0x002fea0003800000 */
[----:B------:R-:W-:-:S13]  /*6610*/  R2UR UR4, R3 ;  /* 0x00000000030472ca */ /* 0x000fda00000e0000 */
[----:B------:R-:W1:Y:S02]  /*6620*/  SYNCS.PHASECHK.TRANS64.TRYWAIT P3, [UR4+0x38830], R4 ;  /* 0x03883004ff0075a7 */ /* 0x000e640008060144 */
[----:B-1----:R-:W-:Y:S05]  /*6630*/  @!P3 BRA `(.L_x_2362) ;  /* 0x0000015c002cb947 */ /* 0x002fea0003800000 */
.L_x_2361:
[----:B------:R-:W-:Y:S01]  /*6640*/  R2UR UR4, R15 ;  /* 0x000000000f0472ca */ /* 0x000fe200000e0000 */
[----:B------:R-:W-:Y:S01]  /*6650*/  WARPGROUP.ARRIVE ;  /* 0x00000000000079c5 */ /* 0x000fe20000000000 */
        /* <DEDUP_REMOVED lines=11> */
[----:B------:R-:W-:Y:S01]  /*6710*/  UIMAD UR4, UR60, 0xa00, UR4 ;  /* 0x00000a003c0478a4 */ /* 0x000fe2000f8e0204 */
[-C--:B------:R-:W-:Y:S01]  /*6720*/  FMUL.FTZ R24, R24, R0.reuse ;  /* 0x0000000018187220 */ /* 0x080fe20000410000 */
[----:B------:R-:W-:Y:S01]  /*6730*/  UMOV UR56, UR14 ;  /* 0x0000000e00387c82 */ /* 0x000fe20008000000 */
[----:B------:R-:W-:Y:S01]  /*6740*/  UMOV UR35, 0x40000040 ;  /* 0x4000004000237882 */ /* 0x000fe20000000000 */
[----:B------:R-:W-:Y:S01]  /*6750*/  UMOV UR57, UR15 ;  /* 0x0000000f00397c82 */ /* 0x000fe20008000000 */
[----:B------:R-:W-:Y:S01]  /*6760*/  UIADD3 UR18, UR4, 0x282, URZ ;  /* 0x0000028204127890 */ /* 0x000fe2000fffe03f */
[-C--:B------:R-:W-:Y:S01]  /*6770*/  FMUL.FTZ R25, R25, R0.reuse ;  /* 0x0000000019197220 */ /* 0x080fe20000410000 */
[----:B------:R-:W-:Y:S01]  /*6780*/  UMOV UR58, UR4 ;  /* 0x00000004003a7c82 */ /* 0x000fe20008000000 */
[----:B------:R-:W-:Y:S01]  /*6790*/  UIADD3 UR22, UR4, 0x284, URZ ;  /* 0x0000028404167890 */ /* 0x000fe2000fffe03f */
[----:B------:R-:W-:Y:S01]  /*67a0*/  HGMMA.64x16x16.F32.BF16 R184, gdesc[UR56], RZ, !UPT, gsb0 ;  /* 0x0020000038b879f0 */ /* 0x000fe2000c0018ff */
[----:B------:R-:W-:Y:S01]  /*67b0*/  UIADD3 UR58, UR4, 0x80, URZ ;  /* 0x00000080043a7890 */ /* 0x000fe2000fffe03f */
[-C--:B------:R-:W-:Y:S01]  /*67c0*/  FMUL.FTZ R28, R28, R0.reuse ;  /* 0x000000001c1c7220 */ /* 0x080fe20000410000 */
[----:B------:R-:W-:Y:S01]  /*67d0*/  UMOV UR59, 0x40000040 ;  /* 0x40000040003b7882 */ /* 0x000fe20000000000 */
[----:B------:R-:W-:Y:S01]  /*67e0*/  UMOV UR56, UR14 ;  /* 0x0000000e00387c82 */ /* 0x000fe20008000000 */
[----:B------:R-:W-:Y:S01]  /*67f0*/  UMOV UR57, UR15 ;  /* 0x0000000f00397c82 */ /* 0x000fe20008000000 */
        /* <DEDUP_REMOVED lines=54> */
[----:B------:R-:W-:Y:S01]  /*6b60*/  UIADD3 UR58, UR4, 0x100, URZ ;  /* 0x00000100043a7890 */ /* 0x000fe2000fffe03f */
[-C--:B------:R-:W-:Y:S01]  /*6b70*/  FMUL.FTZ R105, R105, R0.reuse ;  /* 0x0000000069697220 */ /* 0x080fe20000410000 */
[----:B------:R-:W-:Y:S01]  /*6b80*/  UMOV UR59, 0x40000040 ;  /* 0x40000040003b7882 */ /* 0x000fe20000000000 */
[----:B------:R-:W-:Y:S01]  /*6b90*/  UMOV UR56, UR14 ;  /* 0x0000000e00387c82 */ /* 0x000fe20008000000 */
[----:B------:R-:W-:Y:S01]  /*6ba0*/  UMOV UR57, UR15 ;  /* 0x0000000f00397c82 */ /* 0x000fe20008000000 */
        /* <DEDUP_REMOVED lines=97> */
[----:B------:R-:W-:Y:S01]  /*71c0*/  UMOV UR59, 0x40000040 ;  /* 0x40000040003b7882 */ /* 0x000fe20000000000 */
[----:B------:R-:W-:Y:S01]  /*71d0*/  UMOV UR56, UR14 ;  /* 0x0000000e00387c82 */ /* 0x000fe20008000000 */
[----:B------:R-:W-:Y:S01]  /*71e0*/  UMOV UR57, UR15 ;  /* 0x0000000f00397c82 */ /* 0x000fe20008000000 */
[----:B------:R-:W-:Y:S01]  /*71f0*/  UIADD3 UR14, UR4, 0x280, URZ ;  /* 0x00000280040e7890 */ /* 0x000fe2000fffe03f */
[----:B------:R-:W-:Y:S01]  /*7200*/  UMOV UR15, 0x40000040 ;  /* 0x40000040000f7882 */ /* 0x000fe20000000000 */
[----:B------:R-:W-:Y:S02]  /*7210*/  WARPGROUP.DEPBAR.LE gsb0, 0x0 ;  /* 0x00008000000079c5 */ /* 0x000fe40000010000 */
[----:B-1----:R-:W-:-:S06]  /*7220*/  WARPGROUP.ARRIVE ;  /* 0x00000000000079c5 */ /* 0x002fcc0000000000 */
[----:B------:R-:W-:Y:S01]  /*7230*/  HGMMA.64x16x16.F32.BF16 R152, gdesc[UR56], RZ, !UPT, gsb0 ;  /* 0x00200000389879f0 */ /* 0x000fe2000c0018ff */
[----:B------:R-:W-:Y:S01]  /*7240*/  UIADD3 UR58, UR4, 0x2, URZ ;  /* 0x00000002043a7890 */ /* 0x000fe2000fffe03f */
[----:B------:R-:W-:Y:S01]  /*7250*/  UMOV UR59, 0x40000040 ;  /* 0x40000040003b7882 */ /* 0x000fe20000000000 */
[----:B------:R-:W-:Y:S01]  /*7260*/  UMOV UR56, UR10 ;  /* 0x0000000a00387c82 */ /* 0x000fe20008000000 */
[----:B------:R-:W-:Y:S01]  /*7270*/  UMOV UR57, UR11 ;  /* 0x0000000b00397c82 */ /* 0x000fe20008000000 */
[----:B------:R-:W-:Y:S02]  /*7280*/  WARPGROUP.DEPBAR.LE gsb0, 0x0 ;  /* 0x00008000000079c5 */ /* 0x000fe40000010000 */
[----:B------:R-:W-:-:S06]  /*7290*/  WARPGROUP.ARRIVE ;  /* 0x00000000000079c5 */ /* 0x000fcc0000000000 */
[----:B------:R-:W-:Y:S01]  /*72a0*/  HGMMA.64x16x16.F32.BF16 R184, gdesc[UR56], R184, gsb0 ;  /* 0x0020000038b879f0 */ /* 0x000fe200080018b8 */
        /* <DEDUP_REMOVED lines=25> */
[----:B------:R-:W-:Y:S01]  /*7440*/  UIADD3 UR10, UR4, 0x6, URZ ;  /* 0x00000006040a7890 */ /* 0x000fe2000fffe03f */
[----:B------:R-:W-:Y:S01]  /*7450*/  UMOV UR11, 0x40000040 ;  /* 0x40000040000b7882 */ /* 0x000fe20000000000 */
        /* <DEDUP_REMOVED lines=66> */
[----:B------:R-:W-:-:S11]  /*7880*/  R2UR UR11, R7 ;  /* 0x00000000070b72ca */ /* 0x000fd600000e0000 */
[----:B------:R-:W-:Y:S02]  /*7890*/  UMOV UR56, UR10 ;  /* 0x0000000a00387c82 */ /* 0x000fe40008000000 */
[----:B------:R-:W-:Y:S01]  /*78a0*/  UMOV UR57, UR11 ;  /* 0x0000000b00397c82 */ /* 0x000fe20008000000 */
[----:B------:R-:W-:Y:S01]  /*78b0*/  UMOV UR5, UR11 ;  /* 0x0000000b00057c82 */ /* 0x000fe20008000000 */
        /* <DEDUP_REMOVED lines=274> */
[----:B------:R-:W-:Y:S01]  /*89e0*/  UMOV UR4, UR10 ;  /* 0x0000000a00047c82 */ /* 0x000fe20008000000 */
[----:B------:R-:W-:Y:S02]  /*89f0*/  WARPGROUP.DEPBAR.LE gsb0, 0x0 ;  /* 0x00008000000079c5 */ /* 0x000fe40000010000 */
[----:B------:R-:W-:-:S06]  /*8a00*/  WARPGROUP.ARRIVE ;  /* 0x00000000000079c5 */ /* 0x000fcc0000000000 */
[----:B------:R-:W-:Y:S03]  /*8a10*/  HGMMA.64x16x16.F32.BF16 R160, gdesc[UR56], R160, gsb0 ;  /* 0x0020000038a079f0 */ /* 0x000fe600080018a0 */
[----:B------:R-:W-:Y:S02]  /*8a20*/  WARPGROUP.DEPBAR.LE gsb0, 0x0 ;  /* 0x00008000000079c5 */ /* 0x000fe40000010000 */
[----:B------:R-:W-:-:S06]  /*8a30*/  WARPGROUP.ARRIVE ;  /* 0x00000000000079c5 */ /* 0x000fcc0000000000 */
[----:B------:R-:W-:Y:S03]  /*8a40*/  HGMMA.64x16x16.F32.BF16 R152, gdesc[UR4], R152, gsb0 ;  /* 0x00200000049879f0 */ /* 0x000fe60008001898 */
[----:B------:R-:W-:Y:S02]  /*8a50*/  WARPGROUP.DEPBAR.LE gsb0, 0x0 ;  /* 0x00008000000079c5 */ /* 0x000fe40000010000 */
[----:B------:R-:W-:Y:S05]  /*8a60*/  @!P0 BRA `(.L_x_2363) ;  /* 0x0000000000048947 */ /* 0x000fea0003800000 */
[----:B------:R-:W-:Y:S01]  /*8a70*/  BPT.TRAP 0x1 ;  /* 0x000000040000795c */ /* 0x000fe20000300000 */
.L_x_2363:
[----:B------:R-:W-:Y:S02]  /*8a80*/  R2UR UR4, R17 ;  /* 0x00000000110472ca */ /* 0x000fe400000e0000 */
[----:B------:R-:W-:-:S11]  /*8a90*/  R2UR UR5, R237 ;  /* 0x00000000ed0572ca */ /* 0x000fd600000e0000 */
[----:B------:R-:W-:Y:S02]  /*8aa0*/  ULEA UR4, UR61, UR4, 0x3 ;  /* 0x000000043d047291 */ /* 0x000fe4000f8e183f */
[----:B------:R-:W-:-:S05]  /*8ab0*/  IMAD.U32 R0, RZ, RZ, UR5 ;  /* 0x00000005ff007e24 */ /* 0x000fca000f8e00ff */
[----:B------:R-:W-:-:S04]  /*8ac0*/  SHF.L.U32 R0, R0, 0x1f, RZ ;  /* 0x0000001f00007819 */ /* 0x000fc800000006ff */
[----:B------:R1:W2:Y:S01]  /*8ad0*/  SYNCS.PHASECHK.TRANS64.TRYWAIT P3, [UR4+0x38850], R0 ;  /* 0x03885000ff0075a7 */ /* 0x0002a20008060144 */
[----:B------:R-:W-:Y:S05]  /*8ae0*/  @!P0 BRA `(.L_x_2364) ;  /* 0x0000000000048947 */ /* 0x000fea0003800000 */
[----:B------:R-:W-:Y:S01]  /*8af0*/  BPT.TRAP 0x1 ;  /* 0x000000040000795c */ /* 0x000fe20000300000 */
.L_x_2364:
[----:B--2---:R-:W-:Y:S05]  /*8b00*/  @P3 BRA `(.L_x_2365) ;  /* 0x0000000000083947 */ /* 0x004fea0003800000 */
[----:B------:R-:W2:Y:S02]  /*8b10*/  SYNCS.PHASECHK.TRANS64.TRYWAIT P3, [UR4+0x38850], R0 ;  /* 0x03885000ff0075a7 */ /* 0x000ea40008060144 */
[----:B--2---:R-:W-:Y:S05]  /*8b20*/  @!P3 BRA `(.L_x_2366) ;  /* 0x00000138000cb947 */ /* 0x004fea0003800000 */
.L_x_2365:
[----:B------:R-:W-:Y:S01]  /*8b30*/  R2UR UR5, R17 ;  /* 0x00000000110572ca */ /* 0x000fe200000e0000 */
[----:B------:R-:W-:Y:S01]  /*8b40*/  WARPGROUP.ARRIVE ;  /* 0x00000000000079c5 */ /* 0x000fe20000000000 */
[----:B------:R-:W-:Y:S01]  /*8b50*/  UMOV UR7, 0x40000040 ;  /* 0x4000004000077882 */ /* 0x000fe20000000000 */
[----:B------:R-:W-:Y:S02]  /*8b60*/  R2UR UR15, R212 ;  /* 0x00000000d40f72ca */ /* 0x000fe400000e0000 */
[----:B------:R-:W-:Y:S02]  /*8b70*/  R2UR UR10, R236 ;  /* 0x00000000ec0a72ca */ /* 0x000fe400000e0000 */
[----:B------:R-:W-:Y:S02]  /*8b80*/  R2UR UR14, R18 ;  /* 0x00000000120e72ca */ /* 0x000fe400000e0000 */
[----:B------:R-:W-:-:S04]  /*8b90*/  R2UR UR11, R22 ;  /* 0x00000000160b72ca */ /* 0x000fc800000e0000 */
[----:B------:R-:W-:-:S04]  /*8ba0*/  UIADD3 UR5, UR5, 0x400, URZ ;  /* 0x0000040005057890 */ /* 0x000fc8000fffe03f */
[----:B------:R-:W-:-:S04]  /*8bb0*/  USHF.R.U32.HI UR5, URZ, 0x4, UR5 ;  /* 0x000000043f057899 */ /* 0x000fc80008011605 */
[----:B------:R-:W-:-:S04]  /*8bc0*/  ULOP3.LUT UR5, UR5, 0x3fff, URZ, 0xc0, !UPT ;  /* 0x00003fff05057892 */ /* 0x000fc8000f8ec03f */
[----:B------:R-:W-:-:S04]  /*8bd0*/  ULOP3.LUT UR5, UR5, 0x2800000, URZ, 0xfc, !UPT ;  /* 0x0280000005057892 */ /* 0x000fc8000f8efc3f */
[----:B------:R-:W-:-:S03]  /*8be0*/  UIMAD UR5, UR61, 0xa00, UR5 ;  /* 0x00000a003d0578a4 */ /* 0x000fc6000f8e0205 */
[----:B------:R-:W-:-:S04]  /*8bf0*/  UMOV UR61, UR60 ;  /* 0x0000003c003d7c82 */ /* 0x000fc80008000000 */
        /* <DEDUP_REMOVED lines=26> */
[----:B------:R-:W-:Y:S01]  /*8da0*/  HGMMA.64x256x16.F32.BF16 R24, R192, gdesc[UR4].tnspB, R24, gsb0 ;  /* 0x43e00004c0187df0 */ /* 0x000fe20008001818 */
[----:B------:R-:W-:Y:S01]  /*8db0*/  ULDC UR6, c[0x0][0x9d8] ;  /* 0x0002760000067ab9 */ /* 0x000fe20000000800 */
[----:B------:R-:W-:Y:S01]  /*8dc0*/  R2UR UR7, R3 ;  /* 0x00000000030772ca */ /* 0x000fe200000e0000 */
[----:B-12---:R-:W-:Y:S01]  /*8dd0*/  FMUL.FTZ R0, R184, UR6 ;  /* 0x00000006b8007c20 */ /* 0x006fe20008410000 */
[----:B------:R-:W-:Y:S01]  /*8de0*/  FMUL.FTZ R184, R189, UR6 ;  /* 0x00000006bdb87c20 */ /* 0x000fe20008410000 */
[----:B------:R-:W-:Y:S01]  /*8df0*/  FMUL.FTZ R2, R185, UR6 ;  /* 0x00000006b9027c20 */ /* 0x000fe20008410000 */
[----:B------:R-:W-:Y:S01]  /*8e00*/  FMUL.FTZ R189, R190, UR6 ;  /* 0x00000006bebd7c20 */ /* 0x000fe20008410000 */
[----:B------:R-:W-:Y:S01]  /*8e10*/  FMUL.FTZ R185, R187, UR6 ;  /* 0x00000006bbb97c20 */ /* 0x000fe20008410000 */
[----:B------:R-:W-:Y:S01]  /*8e20*/  FMUL.FTZ R190, R191, UR6 ;  /* 0x00000006bfbe7c20 */ /* 0x000fe20008410000 */
[----:B------:R-:W-:Y:S01]  /*8e30*/  FMUL.FTZ R191, R178, UR6 ;  /* 0x00000006b2bf7c20 */ /* 0x000fe20008410000 */
[----:B------:R-:W-:-:S02]  /*8e40*/  VIADD R187, R213, UR15 ;  /* 0x0000000fd5bb7c36 */ /* 0x000fc40008000000 */
[----:B------:R-:W-:Y:S01]  /*8e50*/  FMUL.FTZ R178, R179, UR6 ;  /* 0x00000006b3b27c20 */ /* 0x000fe20008410000 */
[----:B------:R-:W-:Y:S01]  /*8e60*/  FMUL.FTZ R179, R182, UR6 ;  /* 0x00000006b6b37c20 */ /* 0x000fe20008410000 */
[----:B------:R-:W-:Y:S01]  /*8e70*/  FMUL.FTZ R182, R171, UR6 ;  /* 0x00000006abb67c20 */ /* 0x000fe20008410000 */
[----:B------:R-:W-:Y:S01]  /*8e80*/  @P2 IMAD.HI.U32 R171, R187, UR5, RZ ;  /* 0x00000005bbab2c27 */ /* 0x000fe2000f8e00ff */
[----:B------:R-:W-:-:S03]  /*8e90*/  @UP0 ULDC UR5, c[0x0][0x450] ;  /* 0x0001140000050ab9 */ /* 0x000fc60000000800 */
[----:B0-----:R-:W-:Y:S01]  /*8ea0*/  FMUL.FTZ R4, R188, UR6 ;  /* 0x00000006bc047c20 */ /* 0x001fe20008410000 */
[----:B------:R-:W-:Y:S01]  /*8eb0*/  FMUL.FTZ R186, R186, UR6 ;  /* 0x00000006baba7c20 */ /* 0x000fe20008410000 */
[----:B------:R-:W-:Y:S01]  /*8ec0*/  MUFU.TANH R185, R185 ;  /* 0x000000b900b97308 */ /* 0x000fe20000002400 */
[----:B------:R-:W-:Y:S01]  /*8ed0*/  @P2 SHF.R.U32.HI R187, RZ, UR5, R171 ;  /* 0x00000005ffbb2c19 */ /* 0x000fe200080116ab */
[----:B------:R-:W-:Y:S01]  /*8ee0*/  UIMAD UR5, UR10, -0x50, URZ ;  /* 0xffffffb00a0578a4 */ /* 0x000fe2000f8e023f */
[----:B------:R-:W-:Y:S01]  /*8ef0*/  FMUL.FTZ R171, R162, UR6 ;  /* 0x00000006a2ab7c20 */ /* 0x000fe20008410000 */
[----:B------:R-:W-:Y:S02]  /*8f00*/  IMAD.U32 R162, RZ, RZ, UR14 ;  /* 0x0000000effa27e24 */ /* 0x000fe4000f8e00ff */
[----:B------:R-:W-:Y:S01]  /*8f10*/  FMUL.FTZ R167, R167, UR6 ;  /* 0x00000006a7a77c20 */ /* 0x000fe20008410000 */
[----:B------:R-:W-:Y:S01]  /*8f20*/  FMUL.FTZ R197, R177, UR6 ;  /* 0x00000006b1c57c20 */ /* 0x000fe20008410000 */
[----:B------:R-:W-:Y:S01]  /*8f30*/  FMUL.FTZ R170, R170, UR6 ;  /* 0x00000006aaaa7c20 */ /* 0x000fe20008410000 */
[----:B------:R-:W-:Y:S01]  /*8f40*/  IMAD.U32 R188, RZ, RZ, UR5 ;  /* 0x00000005ffbc7e24 */ /* 0x000fe2000f8e00ff */
[----:B------:R-:W0:Y:S01]  /*8f50*/  MUFU.TANH R186, R186 ;  /* 0x000000ba00ba7308 */ /* 0x000e220000002400 */
[----:B------:R-:W-:Y:S01]  /*8f60*/  FMUL.FTZ R163, R163, UR6 ;  /* 0x00000006a3a37c20 */ /* 0x000fe20008410000 */
[----:B------:R-:W-:Y:S01]  /*8f70*/  FMUL.FTZ R196, R166, UR6 ;  /* 0x00000006a6c47c20 */ /* 0x000fe20008410000 */
[----:B------:R-:W-:Y:S01]  /*8f80*/  FMUL.FTZ R180, R180, UR6 ;  /* 0x00000006b4b47c20 */ /* 0x000fe20008410000 */
[----:B------:R-:W-:Y:S01]  /*8f90*/  IADD3 R188, -R19, 0x1, R188 ;  /* 0x0000000113bc7810 */ /* 0x000fe20007ffe1bc */
[----:B------:R-:W-:Y:S01]  /*8fa0*/  FMUL.FTZ R158, R158, UR6 ;  /* 0x000000069e9e7c20 */ /* 0x000fe20008410000 */
[----:B------:R-:W-:Y:S01]  /*8fb0*/  FMUL.FTZ R159, R159, UR6 ;  /* 0x000000069f9f7c20 */ /* 0x000fe20008410000 */
[----:B------:R-:W-:Y:S01]  /*8fc0*/  FMUL.FTZ R172, R172, UR6 ;  /* 0x00000006acac7c20 */ /* 0x000fe20008410000 */
[----:B------:R-:W1:Y:S01]  /*8fd0*/  MUFU.TANH R189, R189 ;  /* 0x000000bd00bd7308 */ /* 0x000e620000002400 */
[----:B------:R-:W-:Y:S01]  /*8fe0*/  IADD3 R188, -R162, UR11, R188 ;  /* 0x0000000ba2bc7c10 */ /* 0x000fe2000fffe1bc */
[----:B------:R-:W-:Y:S01]  /*8ff0*/  FMUL.FTZ R176, R176, UR6 ;  /* 0x00000006b0b07c20 */ /* 0x000fe20008410000 */
[----:B------:R-:W-:Y:S01]  /*9000*/  FMUL.FTZ R169, R169, UR6 ;  /* 0x00000006a9a97c20 */ /* 0x000fe20008410000 */
[----:B------:R-:W-:Y:S01]  /*9010*/  FMUL.FTZ R152, R152, UR6 ;  /* 0x0000000698987c20 */ /* 0x000fe20008410000 */
[----:B------:R-:W-:Y:S01]  /*9020*/  FMUL.FTZ R156, R156, UR6 ;  /* 0x000000069c9c7c20 */ /* 0x000fe20008410000 */
[----:B------:R-:W-:-:S02]  /*9030*/  ULDC UR5, c[0x0][0x988] ;  /* 0x0002620000057ab9 */ /* 0x000fc40000000800 */
[----:B------:R-:W2:Y:S08]  /*9040*/  MUFU.TANH R190, R190 ;  /* 0x000000be00be7308 */ /* 0x000eb00000002400 */
[----:B------:R-:W3:Y:S08]  /*9050*/  MUFU.TANH R191, R191 ;  /* 0x000000bf00bf7308 */ /* 0x000ef00000002400 */
[----:B------:R-:W4:Y:S08]  /*9060*/  MUFU.TANH R178, R178 ;  /* 0x000000b200b27308 */ /* 0x000f300000002400 */
[----:B------:R2:W-:Y:S08]  /*9070*/  MUFU.TANH R177, R167 ;  /* 0x000000a700b17308 */ /* 0x0005f00000002400 */
[----:B------:R-:W5:Y:S08]  /*9080*/  MUFU.TANH R179, R179 ;  /* 0x000000b300b37308 */ /* 0x000f700000002400 */
        /* <DEDUP_REMOVED lines=15> */
[----:B------:R-:W0:Y:S01]  /*9180*/  SHFL.IDX PT, R193, R187, 0x1, 0x1c1f ;  /* 0x003c1f00bbc17f89 */ /* 0x000e2200000e0000 */
[----:B------:R-:W-:Y:S01]  /*9190*/  FMUL.FTZ R192, R175, UR6 ;  /* 0x00000006afc07c20 */ /* 0x000fe20008410000 */
[----:B------:R-:W-:Y:S01]  /*91a0*/  FMUL.FTZ R195, R183, UR6 ;  /* 0x00000006b7c37c20 */ /* 0x000fe20008410000 */
[----:B------:R-:W-:-:S04]  /*91b0*/  FMUL.FTZ R194, R174, UR6 ;  /* 0x00000006aec27c20 */ /* 0x000fc80008410000 */
[----:B------:R-:W-:Y:S08]  /*91c0*/  MUFU.TANH R192, R192 ;  /* 0x000000c000c07308 */ /* 0x000ff00000002400 */
[----:B------:R-:W5:Y:S08]  /*91d0*/  MUFU.TANH R195, R195 ;  /* 0x000000c300c37308 */ /* 0x000f700000002400 */
[----:B------:R-:W5:Y:S01]  /*91e0*/  MUFU.TANH R194, R194 ;  /* 0x000000c200c27308 */ /* 0x000f620000002400 */
[----:B0-----:R-:W-:-:S05]  /*91f0*/  IMAD.IADD R193, R188, 0x1, R193 ;  /* 0x00000001bcc17824 */ /* 0x001fca00078e02c1 */
[C---:B------:R-:W-:Y:S02]  /*9200*/  ISETP.GT.AND P3, PT, R193.reuse, RZ, PT ;  /* 0x000000ffc100720c */ /* 0x040fe40003f64270 */
[C---:B------:R-:W-:Y:S02]  /*9210*/  ISETP.GT.AND P4, PT, R193.reuse, 0x1, PT ;  /* 0x00000001c100780c */ /* 0x040fe40003f84270 */
[----:B------:R-:W-:Y:S02]  /*9220*/  ISETP.GT.AND P5, PT, R193, 0x8, PT ;  /* 0x00000008c100780c */ /* 0x000fe40003fa4270 */
[----:B------:R-:W-:Y:S02]  /*9230*/  FSEL R186, R186, -INF , P3 ;  /* 0xff800000baba7808 */ /* 0x000fe40001800000 */
[----:B------:R-:W-:Y:S02]  /*9240*/  FSEL R175, R185, -INF , P4 ;  /* 0xff800000b9af7808 */ /* 0x000fe40002000000 */
[----:B------:R-:W-:-:S02]  /*9250*/  ISETP.GT.AND P6, PT, R193, 0x9, PT ;  /* 0x00000009c100780c */ /* 0x000fc40003fc4270 */
[----:B-1----:R-:W-:Y:S02]  /*9260*/  FSEL R185, R189, -INF , P5 ;  /* 0xff800000bdb97808 */ /* 0x002fe40002800000 */
[----:B------:R-:W-:Y:S02]  /*9270*/  FMNMX.FTZ R189, R186, R21, !PT ;  /* 0x00000015babd7209 */ /* 0x000fe40007810000 */
[----:B--2---:R-:W-:Y:S02]  /*9280*/  FSEL R167, R190, -INF , P6 ;  /* 0xff800000bea77808 */ /* 0x004fe40003000000 */
[----:B------:R-:W-:Y:S02]  /*9290*/  FMNMX.FTZ R190, R175, R189, !PT ;  /* 0x000000bdafbe7209 */ /* 0x000fe40007810000 */
[----:B------:R-:W-:Y:S01]  /*92a0*/  ISETP.GT.AND P3, PT, R193, 0x10, PT ;  /* 0x00000010c100780c */ /* 0x000fe20003f64270 */
[----:B------:R0:W-:Y:S01]  /*92b0*/  MUFU.TANH R189, R180 ;  /* 0x000000b400bd7308 */ /* 0x0001e20000002400 */
[----:B------:R-:W-:-:S02]  /*92c0*/  FMNMX.FTZ R190, R185, R190, !PT ;  /* 0x000000beb9be7209 */ /* 0x000fc40007810000 */
[----:B------:R-:W-:Y:S02]  /*92d0*/  ISETP.GT.AND P4, PT, R193, 0x11, PT ;  /* 0x00000011c100780c */ /* 0x000fe40003f84270 */
[----:B---3--:R-:W-:Y:S01]  /*92e0*/  FSEL R3, R191, -INF , P3 ;  /* 0xff800000bf037808 */ /* 0x008fe20001800000 */
[----:B------:R-:W-:Y:S01]  /*92f0*/  FMUL.FTZ R191, R154, UR6 ;  /* 0x000000069abf7c20 */ /* 0x000fe20008410000 */
[----:B------:R-:W-:Y:S02]  /*9300*/  FMNMX.FTZ R190, R167, R190, !PT ;  /* 0x000000bea7be7209 */ /* 0x000fe40007810000 */
[----:B------:R-:W-:Y:S01]  /*9310*/  ISETP.GT.AND P5, PT, R193, 0x18, PT ;  /* 0x00000018c100780c */ /* 0x000fe20003fa4270 */
[----:B0-----:R-:W-:Y:S01]  /*9320*/  FMUL.FTZ R180, R181, UR6 ;  /* 0x00000006b5b47c20 */ /* 0x001fe20008410000 */
[----:B----4-:R-:W-:Y:S01]  /*9330*/  FSEL R174, R178, -INF , P4 ;  /* 0xff800000b2ae7808 */ /* 0x010fe20002000000 */
[----:B------:R-:W-:Y:S01]  /*9340*/  FMUL.FTZ R181, R168, UR6 ;  /* 0x00000006a8b57c20 */ /* 0x000fe20008410000 */
[----:B------:R-:W-:Y:S01]  /*9350*/  FMNMX.FTZ R190, R3, R190, !PT ;  /* 0x000000be03be7209 */ /* 0x000fe20007810000 */
[----:B------:R-:W-:Y:S01]  /*9360*/  FMUL.FTZ R168, R155, UR6 ;  /* 0x000000069ba87c20 */ /* 0x000fe20008410000 */
[----:B------:R-:W-:Y:S01]  /*9370*/  ISETP.GT.AND P6, PT, R193, 0x19, PT ;  /* 0x00000019c100780c */ /* 0x000fe20003fc4270 */
[----:B------:R-:W0:Y:S01]  /*9380*/  MUFU.TANH R191, R191 ;  /* 0x000000bf00bf7308 */ /* 0x000e220000002400 */
[----:B-----5:R-:W-:-:S02]  /*9390*/  FSEL R183, R179, -INF , P5 ;  /* 0xff800000b3b77808 */ /* 0x020fc40002800000 */
[----:B------:R-:W-:Y:S02]  /*93a0*/  FMNMX.FTZ R190, R174, R190, !PT ;  /* 0x000000beaebe7209 */ /* 0x000fe40007810000 */
[----:B------:R-:W-:Y:S02]  /*93b0*/  ISETP.GT.AND P3, PT, R193, 0x20, PT ;  /* 0x00000020c100780c */ /* 0x000fe40003f64270 */
[----:B------:R-:W-:Y:S01]  /*93c0*/  FSEL R179, R195, -INF , P6 ;  /* 0xff800000c3b37808 */ /* 0x000fe20003000000 */
[----:B------:R-:W1:Y:S01]  /*93d0*/  MUFU.TANH R168, R168 ;  /* 0x000000a800a87308 */ /* 0x000e620000002400 */
[----:B------:R-:W-:Y:S02]  /*93e0*/  FMNMX.FTZ R190, R183, R190, !PT ;  /* 0x000000beb7be7209 */ /* 0x000fe40007810000 */
[----:B------:R-:W-:Y:S02]  /*93f0*/  ISETP.GT.AND P4, PT, R193, 0x21, PT ;  /* 0x00000021c100780c */ /* 0x000fe40003f84270 */
[----:B------:R-:W-:-:S02]  /*9400*/  FSEL R162, R170, -INF , P3 ;  /* 0xff800000aaa27808 */ /* 0x000fc40001800000 */
[----:B------:R-:W-:Y:S01]  /*9410*/  FMNMX.FTZ R190, R179, R190, !PT ;  /* 0x000000beb3be7209 */ /* 0x000fe20007810000 */
[----:B------:R-:W-:Y:S01]  /*9420*/  MUFU.TANH R180, R180 ;  /* 0x000000b400b47308 */ /* 0x000fe20000002400 */
[C---:B------:R-:W-:Y:S02]  /*9430*/  ISETP.GT.AND P5, PT, R193.reuse, 0x28, PT ;  /* 0x00000028c100780c */ /* 0x040fe40003fa4270 */
[----:B------:R-:W-:Y:S02]  /*9440*/  FSEL R182, R182, -INF , P4 ;  /* 0xff800000b6b67808 */ /* 0x000fe40002000000 */
[----:B------:R-:W-:Y:S02]  /*9450*/  FMNMX.FTZ R190, R162, R190, !PT ;  /* 0x000000bea2be7209 */ /* 0x000fe40007810000 */
[----:B------:R-:W-:Y:S01]  /*9460*/  ISETP.GT.AND P6, PT, R193, 0x29, PT ;  /* 0x00000029c100780c */ /* 0x000fe20003fc4270 */
[----:B------:R-:W-:Y:S01]  /*9470*/  MUFU.TANH R181, R181 ;  /* 0x000000b500b57308 */ /* 0x000fe20000002400 */
[----:B------:R-:W-:Y:S01]  /*9480*/  FSEL R170, R194, -INF , P5 ;  /* 0xff800000c2aa7808 */ /* 0x000fe20002800000 */
[----:B------:R-:W-:Y:S01]  /*9490*/  FMUL.FTZ R194, R164, UR6 ;  /* 0x00000006a4c27c20 */ /* 0x000fe20008410000 */
[----:B------:R-:W-:-:S02]  /*94a0*/  FMNMX.FTZ R190, R182, R190, !PT ;  /* 0x000000beb6be7209 */ /* 0x000fc40007810000 */
[----:B------:R-:W-:Y:S02]  /*94b0*/  ISETP.GT.AND P3, PT, R193, 0x30, PT ;  /* 0x00000030c100780c */ /* 0x000fe40003f64270 */
[----:B------:R-:W-:Y:S01]  /*94c0*/  FSEL R166, R192, -INF , P6 ;  /* 0xff800000c0a67808 */ /* 0x000fe20003000000 */
[----:B------:R-:W-:Y:S01]  /*94d0*/  FMUL.FTZ R192, R173, UR6 ;  /* 0x00000006adc07c20 */ /* 0x000fe20008410000 */
[----:B------:R-:W-:Y:S01]  /*94e0*/  FMNMX.FTZ R190, R170, R190, !PT ;  /* 0x000000beaabe7209 */ /* 0x000fe20007810000 */
[----:B------:R-:W-:Y:S01]  /*94f0*/  MUFU.TANH R194, R194 ;  /* 0x000000c200c27308 */ /* 0x000fe20000002400 */
[----:B------:R-:W-:Y:S02]  /*9500*/  ISETP.GT.AND P4, PT, R193, 0x31, PT ;  /* 0x00000031c100780c */ /* 0x000fe40003f84270 */
[----:B------:R-:W-:Y:S02]  /*9510*/  FSEL R171, R171, -INF , P3 ;  /* 0xff800000abab7808 */ /* 0x000fe40001800000 */
[----:B------:R-:W-:-:S02]  /*9520*/  FMNMX.FTZ R154, R166, R190, !PT ;  /* 0x000000bea69a7209 */ /* 0x000fc40007810000 */
[----:B------:R-:W-:Y:S01]  /*9530*/  ISETP.GT.AND P5, PT, R193, 0x38, PT ;  /* 0x00000038c100780c */ /* 0x000fe20003fa4270 */
[----:B------:R2:W3:Y:S01]  /*9540*/  MUFU.TANH R190, R158 ;  /* 0x0000009e00be7308 */ /* 0x0004e20000002400 */
[----:B------:R-:W-:Y:S02]  /*9550*/  FSEL R178, R163, -INF , P4 ;  /* 0xff800000a3b27808 */ /* 0x000fe40002000000 */
[----:B------:R-:W-:Y:S02]  /*9560*/  FMNMX.FTZ R154, R171, R154, !PT ;  /* 0x0000009aab9a7209 */ /* 0x000fe40007810000 */
[----:B------:R-:W-:Y:S02]  /*9570*/  ISETP.GT.AND P6, PT, R193, 0x39, PT ;  /* 0x00000039c100780c */ /* 0x000fe40003fc4270 */
[----:B------:R-:W-:Y:S01]  /*9580*/  FSEL R163, R196, -INF , P5 ;  /* 0xff800000c4a37808 */ /* 0x000fe20002800000 */
[----:B------:R-:W-:Y:S01]  /*9590*/  FMUL.FTZ R196, R165, UR6 ;  /* 0x00000006a5c47c20 */ /* 0x000fe20008410000 */
[----:B--2---:R-:W-:Y:S01]  /*95a0*/  FMNMX.FTZ R158, R178, R154, !PT ;  /* 0x0000009ab29e7209 */ /* 0x004fe20007810000 */
[----:B------:R-:W-:Y:S01]  /*95b0*/  MUFU.TANH R192, R192 ;  /* 0x000000c000c07308 */ /* 0x000fe20000002400 */
[----:B------:R-:W-:-:S02]  /*95c0*/  ISETP.GT.AND P3, PT, R193, 0x40, PT ;  /* 0x00000040c100780c */ /* 0x000fc40003f64270 */
[----:B------:R-:W-:Y:S02]  /*95d0*/  FSEL R177, R177, -INF , P6 ;  /* 0xff800000b1b17808 */ /* 0x000fe40003000000 */
[----:B------:R-:W-:Y:S02]  /*95e0*/  FMNMX.FTZ R158, R163, R158, !PT ;  /* 0x0000009ea39e7209 */ /* 0x000fe40007810000 */
[----:B------:R-:W-:Y:S01]  /*95f0*/  ISETP.GT.AND P4, PT, R193, 0x41, PT ;  /* 0x00000041c100780c */ /* 0x000fe20003f84270 */
[----:B------:R2:W4:Y:S01]  /*9600*/  MUFU.TANH R154, R159 ;  /* 0x0000009f009a7308 */ /* 0x0005220000002400 */
[----:B0-----:R-:W-:Y:S01]  /*9610*/  FSEL R155, R191, -INF , P3 ;  /* 0xff800000bf9b7808 */ /* 0x001fe20001800000 */
[----:B------:R-:W-:Y:S01]  /*9620*/  FMUL.FTZ R191, R160, UR6 ;  /* 0x00000006a0bf7c20 */ /* 0x000fe20008410000 */
[C---:B------:R-:W-:Y:S02]  /*9630*/  ISETP.GT.AND P5, PT, R193.reuse, 0x48, PT ;  /* 0x00000048c100780c */ /* 0x040fe40003fa4270 */
[----:B------:R-:W-:Y:S01]  /*9640*/  ISETP.GT.AND P6, PT, R193, 0x49, PT ;  /* 0x00000049c100780c */ /* 0x000fe20003fc4270 */
[----:B------:R-:W-:-:S02]  /*9650*/  FMUL.FTZ R193, R161, UR6 ;  /* 0x00000006a1c17c20 */ /* 0x000fc40008410000 */
[----:B------:R-:W-:Y:S01]  /*9660*/  MUFU.TANH R191, R191 ;  /* 0x000000bf00bf7308 */ /* 0x000fe20000002400 */
[----:B--2---:R-:W-:Y:S02]  /*9670*/  FMNMX.FTZ R159, R177, R158, !PT ;  /* 0x0000009eb19f7209 */ /* 0x004fe40007810000 */
[----:B-1----:R-:W-:Y:S02]  /*9680*/  FSEL R158, R168, -INF , P4 ;  /* 0xff800000a89e7808 */ /* 0x002fe40002000000 */
[----:B------:R-:W-:Y:S02]  /*9690*/  FMNMX.FTZ R168, R155, R159, !PT ;  /* 0x0000009f9ba87209 */ /* 0x000fe40007810000 */
[----:B---3--:R-:W-:Y:S01]  /*96a0*/  FSEL R159, R190, -INF , P5 ;  /* 0xff800000be9f7808 */ /* 0x008fe20002800000 */
[----:B------:R-:W-:Y:S01]  /*96b0*/  MUFU.TANH R193, R193 ;  /* 0x000000c100c17308 */ /* 0x000fe20000002400 */
[----:B------:R-:W-:Y:S02]  /*96c0*/  FMNMX.FTZ R190, R158, R168, !PT ;  /* 0x000000a89ebe7209 */ /* 0x000fe40007810000 */
[----:B----4-:R-:W-:-:S02]  /*96d0*/  FSEL R154, R154, -INF , P6 ;  /* 0xff8000009a9a7808 */ /* 0x010fc40003000000 */
[----:B------:R-:W-:-:S03]  /*96e0*/  FMNMX.FTZ R190, R159, R190, !PT ;  /* 0x000000be9fbe7209 */ /* 0x000fc60007810000 */
[----:B------:R0:W1:Y:S01]  /*96f0*/  MUFU.TANH R168, R172 ;  /* 0x000000ac00a87308 */ /* 0x0000620000002400 */
[----:B------:R-:W-:Y:S02]  /*9700*/  FMNMX.FTZ R195, R154, R190, !PT ;  /* 0x000000be9ac37209 */ /* 0x000fe40007810000 */
[----:B------:R-:W2:Y:S05]  /*9710*/  SHFL.IDX PT, R190, R187, RZ, 0x1c1f ;  /* 0x001c1fffbbbe7589 */ /* 0x000eaa00000e0000 */
[----:B------:R-:W3:Y:S01]  /*9720*/  MUFU.TANH R196, R196 ;  /* 0x000000c400c47308 */ /* 0x000ee20000002400 */
[----:B0-----:R-:W0:Y:S01]  /*9730*/  SHFL.BFLY PT, R172, R195, 0x2, 0x1f ;  /* 0x0c401f00c3ac7f89 */ /* 0x001e2200000e0000 */
[----:B--2---:R-:W-:-:S05]  /*9740*/  IMAD.IADD R190, R188, 0x1, R190 ;  /* 0x00000001bcbe7824 */ /* 0x004fca00078e02be */
[C---:B------:R-:W-:Y:S02]  /*9750*/  ISETP.GT.AND P6, PT, R190.reuse, RZ, PT ;  /* 0x000000ffbe00720c */ /* 0x040fe40003fc4270 */
[C---:B------:R-:W-:Y:S02]  /*9760*/  ISETP.GT.AND P3, PT, R190.reuse, 0x1, PT ;  /* 0x00000001be00780c */ /* 0x040fe40003f64270 */
[C---:B------:R-:W-:Y:S02]  /*9770*/  ISETP.GT.AND P4, PT, R190.reuse, 0x8, PT ;  /* 0x00000008be00780c */ /* 0x040fe40003f84270 */
[----:B------:R-:W-:Y:S02]  /*9780*/  ISETP.GT.AND P5, PT, R190, 0x9, PT ;  /* 0x00000009be00780c */ /* 0x000fe40003fa4270 */
[----:B------:R-:W-:Y:S02]  /*9790*/  FSEL R0, R0, -INF , P6 ;  /* 0xff80000000007808 */ /* 0x000fe40003000000 */
[----:B------:R-:W-:-:S02]  /*97a0*/  FSEL R2, R2, -INF , P3 ;  /* 0xff80000002027808 */ /* 0x000fc40001800000 */
[----:B------:R-:W-:Y:S02]  /*97b0*/  FSEL R161, R4, -INF , P4 ;  /* 0xff80000004a17808 */ /* 0x000fe40002000000 */
[----:B------:R-:W-:Y:S02]  /*97c0*/  FSEL R184, R184, -INF , P5 ;  /* 0xff800000b8b87808 */ /* 0x000fe40002800000 */
[C---:B------:R-:W-:Y:S02]  /*97d0*/  ISETP.GT.AND P6, PT, R190.reuse, 0x10, PT ;  /* 0x00000010be00780c */ /* 0x040fe40003fc4270 */
[C---:B------:R-:W-:Y:S02]  /*97e0*/  ISETP.GT.AND P3, PT, R190.reuse, 0x11, PT ;  /* 0x00000011be00780c */ /* 0x040fe40003f64270 */
[C---:B------:R-:W-:Y:S02]  /*97f0*/  ISETP.GT.AND P4, PT, R190.reuse, 0x18, PT ;  /* 0x00000018be00780c */ /* 0x040fe40003f84270 */
[----:B------:R-:W-:-:S02]  /*9800*/  ISETP.GT.AND P5, PT, R190, 0x19, PT ;  /* 0x00000019be00780c */ /* 0x000fc40003fa4270 */
[----:B------:R-:W-:Y:S02]  /*9810*/  FSEL R176, R176, -INF , P6 ;  /* 0xff800000b0b07808 */ /* 0x000fe40003000000 */
[----:B------:R-:W-:Y:S02]  /*9820*/  FSEL R188, R197, -INF , P3 ;  /* 0xff800000c5bc7808 */ /* 0x000fe40001800000 */
[----:B------:R-:W-:Y:S01]  /*9830*/  FSEL R173, R189, -INF , P4 ;  /* 0xff800000bdad7808 */ /* 0x000fe20002000000 */
[----:B------:R-:W-:Y:S01]  /*9840*/  FMUL.FTZ R189, R153, UR6 ;  /* 0x0000000699bd7c20 */ /* 0x000fe20008410000 */
[----:B------:R-:W-:Y:S02]  /*9850*/  FSEL R187, R180, -INF , P5 ;  /* 0xff800000b4bb7808 */ /* 0x000fe40002800000 */
[C---:B------:R-:W-:Y:S02]  /*9860*/  ISETP.GT.AND P6, PT, R190.reuse, 0x20, PT ;  /* 0x00000020be00780c */ /* 0x040fe40003fc4270 */
[C---:B------:R-:W-:Y:S01]  /*9870*/  ISETP.GT.AND P3, PT, R190.reuse, 0x21, PT ;  /* 0x00000021be00780c */ /* 0x040fe20003f64270 */
[----:B------:R-:W2:Y:S01]  /*9880*/  MUFU.TANH R189, R189 ;  /* 0x000000bd00bd7308 */ /* 0x000ea20000002400 */
[----:B------:R-:W-:-:S02]  /*9890*/  ISETP.GT.AND P4, PT, R190, 0x28, PT ;  /* 0x00000028be00780c */ /* 0x000fc40003f84270 */
[----:B------:R-:W-:Y:S02]  /*98a0*/  ISETP.GT.AND P5, PT, R190, 0x29, PT ;  /* 0x00000029be00780c */ /* 0x000fe40003fa4270 */
[----:B0-----:R-:W-:Y:S02]  /*98b0*/  FMNMX.FTZ R195, R195, R172, !PT ;  /* 0x000000acc3c37209 */ /* 0x001fe40007810000 */
[----:B------:R-:W-:Y:S02]  /*98c0*/  FSEL R181, R181, -INF , P6 ;  /* 0xff800000b5b57808 */ /* 0x000fe40003000000 */
[----:B------:R-:W-:Y:S01]  /*98d0*/  FSEL R172, R169, -INF , P3 ;  /* 0xff800000a9ac7808 */ /* 0x000fe20001800000 */
[----:B------:R-:W0:Y:S01]  /*98e0*/  SHFL.BFLY PT, R4, R195, 0x1, 0x1f ;  /* 0x0c201f00c3047f89 */ /* 0x000e2200000e0000 */
[----:B-1----:R-:W-:Y:S02]  /*98f0*/  FSEL R180, R168, -INF , P4 ;  /* 0xff800000a8b47808 */ /* 0x002fe40002000000 */
[----:B------:R-:W-:-:S02]  /*9900*/  FSEL R160, R192, -INF , P5 ;  /* 0xff800000c0a07808 */ /* 0x000fc40002800000 */
[C---:B------:R-:W-:Y:S02]  /*9910*/  ISETP.GT.AND P6, PT, R190.reuse, 0x30, PT ;  /* 0x00000030be00780c */ /* 0x040fe40003fc4270 */
[C---:B------:R-:W-:Y:S02]  /*9920*/  ISETP.GT.AND P3, PT, R190.reuse, 0x31, PT ;  /* 0x00000031be00780c */ /* 0x040fe40003f64270 */
[C---:B------:R-:W-:Y:S02]  /*9930*/  ISETP.GT.AND P4, PT, R190.reuse, 0x38, PT ;  /* 0x00000038be00780c */ /* 0x040fe40003f84270 */
[----:B------:R-:W-:Y:S02]  /*9940*/  ISETP.GT.AND P5, PT, R190, 0x39, PT ;  /* 0x00000039be00780c */ /* 0x000fe40003fa4270 */
[----:B------:R-:W-:Y:S02]  /*9950*/  FSEL R164, R191, -INF , P6 ;  /* 0xff800000bfa47808 */ /* 0x000fe40003000000 */
[----:B------:R-:W-:-:S02]  /*9960*/  FSEL R165, R193, -INF , P3 ;  /* 0xff800000c1a57808 */ /* 0x000fc40001800000 */
[----:B------:R-:W-:Y:S02]  /*9970*/  FSEL R169, R194, -INF , P4 ;  /* 0xff800000c2a97808 */ /* 0x000fe40002000000 */
[----:B---3--:R-:W-:Y:S02]  /*9980*/  FSEL R168, R196, -INF , P5 ;  /* 0xff800000c4a87808 */ /* 0x008fe40002800000 */
[C---:B------:R-:W-:Y:S02]  /*9990*/  ISETP.GT.AND P6, PT, R190.reuse, 0x40, PT ;  /* 0x00000040be00780c */ /* 0x040fe40003fc4270 */
[C---:B------:R-:W-:Y:S02]  /*99a0*/  ISETP.GT.AND P3, PT, R190.reuse, 0x41, PT ;  /* 0x00000041be00780c */ /* 0x040fe40003f64270 */
[C---:B------:R-:W-:Y:S02]  /*99b0*/  ISETP.GT.AND P4, PT, R190.reuse, 0x48, PT ;  /* 0x00000048be00780c */ /* 0x040fe40003f84270 */
[----:B------:R-:W-:-:S02]  /*99c0*/  ISETP.GT.AND P5, PT, R190, 0x49, PT ;  /* 0x00000049be00780c */ /* 0x000fc40003fa4270 */
[----:B------:R-:W-:Y:S02]  /*99d0*/  FMNMX.FTZ R190, R0, R235, !PT ;  /* 0x000000eb00be7209 */ /* 0x000fe40007810000 */
[----:B0-----:R-:W-:Y:S02]  /*99e0*/  FMNMX.FTZ R4, R195, R4, !PT ;  /* 0x00000004c3047209 */ /* 0x001fe40007810000 */
[----:B------:R-:W-:Y:S02]  /*99f0*/  FMNMX.FTZ R190, R2, R190, !PT ;  /* 0x000000be02be7209 */ /* 0x000fe40007810000 */
[----:B------:R-:W-:Y:S02]  /*9a00*/  FSEL R152, R152, -INF , P6 ;  /* 0xff80000098987808 */ /* 0x000fe40003000000 */
[----:B------:R-:W-:Y:S01]  /*9a10*/  FMNMX.FTZ R153, R161, R190, !PT ;  /* 0x000000bea1997209 */ /* 0x000fe20007810000 */
[----:B------:R-:W-:Y:S01]  /*9a20*/  FMUL.FTZ R190, R157, UR6 ;  /* 0x000000069dbe7c20 */ /* 0x000fe20008410000 */
[----:B------:R-:W-:-:S02]  /*9a30*/  FSETP.NEU.FTZ.AND P6, PT, R4, -INF , PT ;  /* 0xff8000000400780b */ /* 0x000fc40003fdd000 */
[----:B------:R-:W-:Y:S02]  /*9a40*/  FMNMX.FTZ R153, R184, R153, !PT ;  /* 0x00000099b8997209 */ /* 0x000fe40007810000 */
[----:B------:R-:W-:Y:S01]  /*9a50*/  R2UR UR6, R20 ;  /* 0x00000000140672ca */ /* 0x000fe200000e0000 */
[----:B------:R-:W0:Y:S01]  /*9a60*/  MUFU.TANH R190, R190 ;  /* 0x000000be00be7308 */ /* 0x000e220000002400 */
[----:B------:R-:W-:Y:S01]  /*9a70*/  FMNMX.FTZ R191, R176, R153, !PT ;  /* 0x00000099b0bf7209 */ /* 0x000fe20007810000 */
[----:B------:R-:W-:-:S03]  /*9a80*/  FMUL.FTZ R153, R4, UR5 ;  /* 0x0000000504997c20 */ /* 0x000fc60008410000 */
[----:B------:R-:W-:Y:S02]  /*9a90*/  FMNMX.FTZ R191, R188, R191, !PT ;  /* 0x000000bfbcbf7209 */ /* 0x000fe40007810000 */
[----:B------:R-:W-:Y:S02]  /*9aa0*/  FSEL R153, R153, RZ, P6 ;  /* 0x000000ff99997208 */ /* 0x000fe40003000000 */
[----:B------:R-:W-:-:S03]  /*9ab0*/  FMNMX.FTZ R157, R173, R191, !PT ;  /* 0x000000bfad9d7209 */ /* 0x000fc60007810000 */
[--C-:B------:R-:W-:Y:S01]  /*9ac0*/  FFMA.FTZ R209, R186, UR5, -R153.reuse ;  /* 0x00000005bad17c23 */ /* 0x100fe20008010899 */
[----:B------:R-:W-:Y:S01]  /*9ad0*/  FMNMX.FTZ R157, R187, R157, !PT ;  /* 0x0000009dbb9d7209 */ /* 0x000fe20007810000 */
[--C-:B------:R-:W-:Y:S01]  /*9ae0*/  FFMA.FTZ R205, R3, UR5, -R153.reuse ;  /* 0x0000000503cd7c23 */ /* 0x100fe20008010899 */
[----:B--2---:R-:W-:Y:S01]  /*9af0*/  FSEL R186, R189, -INF , P3 ;  /* 0xff800000bdba7808 */ /* 0x004fe20001800000 */
[--C-:B------:R-:W-:Y:S01]  /*9b00*/  FFMA.FTZ R211, R185, UR5, -R153.reuse ;  /* 0x00000005b9d37c23 */ /* 0x100fe20008010899 */
[----:B------:R-:W-:Y:S01]  /*9b10*/  FMNMX.FTZ R157, R181, R157, !PT ;  /* 0x0000009db59d7209 */ /* 0x000fe20007810000 */
[--C-:B------:R-:W-:Y:S01]  /*9b20*/  FFMA.FTZ R185, R167, UR5, -R153.reuse ;  /* 0x00000005a7b97c23 */ /* 0x100fe20008010899 */
[----:B------:R-:W-:Y:S01]  /*9b30*/  FSEL R189, R156, -INF , P4 ;  /* 0xff8000009cbd7808 */ /* 0x000fe20002000000 */
[--C-:B------:R-:W-:Y:S01]  /*9b40*/  FFMA.FTZ R203, R170, UR5, -R153.reuse ;  /* 0x00000005aacb7c23 */ /* 0x100fe20008010899 */
[----:B------:R-:W-:Y:S01]  /*9b50*/  FMNMX.FTZ R157, R172, R157, !PT ;  /* 0x0000009dac9d7209 */ /* 0x000fe20007810000 */
[--C-:B------:R-:W-:Y:S01]  /*9b60*/  FFMA.FTZ R193, R155, UR5, -R153.reuse ;  /* 0x000000059bc17c23 */ /* 0x100fe20008010899 */
[----:B0-----:R-:W-:Y:S01]  /*9b70*/  FSEL R190, R190, -INF , P5 ;  /* 0xff800000bebe7808 */ /* 0x001fe20002800000 */
[--C-:B------:R-:W-:Y:S01]  /*9b80*/  FFMA.FTZ R155, R158, UR5, -R153.reuse ;  /* 0x000000059e9b7c23 */ /* 0x100fe20008010899 */
[----:B------:R-:W-:Y:S01]  /*9b90*/  FMNMX.FTZ R157, R180, R157, !PT ;  /* 0x0000009db49d7209 */ /* 0x000fe20007810000 */
[--C-:B------:R-:W-:Y:S01]  /*9ba0*/  FFMA.FTZ R195, R159, UR5, -R153.reuse ;  /* 0x000000059fc37c23 */ /* 0x100fe20008010899 */
[--C-:B------:R-:W-:Y:S01]  /*9bb0*/  FFMA.FTZ R175, R175, UR5, -R153.reuse ;  /* 0x00000005afaf7c23 */ /* 0x100fe20008010899 */
[----:B------:R-:W-:Y:S01]  /*9bc0*/  MUFU.EX2 R209, R209 ;  /* 0x000000d100d17308 */ /* 0x000fe20000000800 */
[----:B------:R-:W-:Y:S01]  /*9bd0*/  FMNMX.FTZ R157, R160, R157, !PT ;  /* 0x0000009da09d7209 */ /* 0x000fe20007810000 */
[--C-:B------:R-:W-:Y:S01]  /*9be0*/  FFMA.FTZ R197, R171, UR5, -R153.reuse ;  /* 0x00000005abc57c23 */ /* 0x100fe20008010899 */
[--C-:B------:R-:W-:Y:S01]  /*9bf0*/  FFMA.FTZ R156, R174, UR5, -R153.reuse ;  /* 0x00000005ae9c7c23 */ /* 0x100fe20008010899 */
        /* <DEDUP_REMOVED lines=8> */
[----:B------:R-:W-:Y:S01]  /*9c80*/  FFMA.FTZ R163, R177, UR5, -R153 ;  /* 0x00000005b1a37c23 */ /* 0x000fe20008010899 */
[----:B------:R-:W-:Y:S01]  /*9c90*/  FMNMX.FTZ R157, R169, R157, !PT ;  /* 0x0000009da99d7209 */ /* 0x000fe20007810000 */
[----:B------:R-:W-:Y:S01]  /*9ca0*/  UISETP.GT.AND UP1, UPT, UR10, UR6, UPT ;  /* 0x000000060a00728c */ /* 0x000fe2000bf24270 */
[----:B------:R-:W-:Y:S01]  /*9cb0*/  R2UR UR6, R16 ;  /* 0x00000000100672ca */ /* 0x000fe200000e0000 */
[----:B------:R-:W-:Y:S01]  /*9cc0*/  MUFU.EX2 R211, R211 ;  /* 0x000000d300d37308 */ /* 0x000fe20000000800 */
[----:B------:R-:W-:-:S04]  /*9cd0*/  FMNMX.FTZ R157, R168, R157, !PT ;  /* 0x0000009da89d7209 */ /* 0x000fc80007810000 */
[----:B------:R-:W-:-:S03]  /*9ce0*/  FMNMX.FTZ R157, R152, R157, !PT ;  /* 0x0000009d989d7209 */ /* 0x000fc60007810000 */
[----:B------:R-:W-:Y:S01]  /*9cf0*/  MUFU.EX2 R185, R185 ;  /* 0x000000b900b97308 */ /* 0x000fe20000000800 */
[----:B------:R-:W-:-:S03]  /*9d00*/  FMNMX.FTZ R157, R186, R157, !PT ;  /* 0x0000009dba9d7209 */ /* 0x000fc60007810000 */
[----:B------:R-:W-:Y:S01]  /*9d10*/  IMAD.U32 R237, RZ, RZ, UR6 ;  /* 0x00000006ffed7e24 */ /* 0x000fe2000f8e00ff */
[----:B------:R-:W-:Y:S01]  /*9d20*/  FMNMX.FTZ R3, R189, R157, !PT ;  /* 0x0000009dbd037209 */ /* 0x000fe20007810000 */
[----:B------:R-:W-:Y:S02]  /*9d30*/  FFMA.FTZ R157, R179, UR5, -R153 ;  /* 0x00000005b39d7c23 */ /* 0x000fe40008010899 */
[----:B------:R-:W-:Y:S01]  /*9d40*/  MUFU.EX2 R205, R205 ;  /* 0x000000cd00cd7308 */ /* 0x000fe20000000800 */
[----:B------:R-:W-:-:S05]  /*9d50*/  FMNMX.FTZ R3, R190, R3, !PT ;  /* 0x00000003be037209 */ /* 0x000fca0007810000 */
[----:B------:R-:W0:Y:S02]  /*9d60*/  SHFL.BFLY PT, R167, R3, 0x2, 0x1f ;  /* 0x0c401f0003a77f89 */ /* 0x000e2400000e0000 */
[----:B------:R-:W-:Y:S08]  /*9d70*/  MUFU.EX2 R156, R156 ;  /* 0x0000009c009c7308 */ /* 0x000ff00000000800 */
[----:B------:R-:W-:Y:S08]  /*9d80*/  MUFU.EX2 R207, R207 ;  /* 0x000000cf00cf7308 */ /* 0x000ff00000000800 */
[----:B------:R-:W-:Y:S01]  /*9d90*/  MUFU.EX2 R157, R157 ;  /* 0x0000009d009d7308 */ /* 0x000fe20000000800 */
[----:B0-----:R-:W-:Y:S01]  /*9da0*/  FMNMX.FTZ R3, R3, R167, !PT ;  /* 0x000000a703037209 */ /* 0x001fe20007810000 */
[--C-:B------:R-:W-:Y:S01]  /*9db0*/  FFMA.FTZ R167, R178, UR5, -R153.reuse ;  /* 0x00000005b2a77c23 */ /* 0x100fe20008010899 */
[----:B------:R-:W-:-:S05]  /*9dc0*/  FFMA.FTZ R153, R154, UR5, -R153 ;  /* 0x000000059a997c23 */ /* 0x000fca0008010899 */
[----:B------:R-:W-:Y:S01]  /*9dd0*/  MUFU.EX2 R201, R201 ;  /* 0x000000c900c97308 */ /* 0x000fe20000000800 */
[----:B------:R-:W0:Y:S07]  /*9de0*/  SHFL.BFLY PT, R170, R3, 0x1, 0x1f ;  /* 0x0c201f0003aa7f89 */ /* 0x000e2e00000e0000 */
        /* <DEDUP_REMOVED lines=8> */
[----:B------:R-:W-:Y:S01]  /*9e70*/  MUFU.EX2 R167, R167 ;  /* 0x000000a700a77308 */ /* 0x000fe20000000800 */
[--C-:B------:R-:W-:Y:S01]  /*9e80*/  FFMA.FTZ R208, R0, UR5, -R158.reuse ;  /* 0x0000000500d07c23 */ /* 0x100fe2000801089e */
[----:B------:R-:W-:Y:S02]  /*9e90*/  IMAD.U32 R0, RZ, RZ, UR7 ;  /* 0x00000007ff007e24 */ /* 0x000fe4000f8e00ff */
[--C-:B------:R-:W-:Y:S01]  /*9ea0*/  FFMA.FTZ R159, R2, UR5, -R158.reuse ;  /* 0x00000005029f7c23 */ /* 0x100fe2000801089e */
[----:B------:R-:W-:Y:S01]  /*9eb0*/  FSEL R2, R4, RZ, P6 ;  /* 0x000000ff04027208 */ /* 0x000fe20003000000 */
[--C-:B------:R-:W-:Y:S01]  /*9ec0*/  FFMA.FTZ R210, R161, UR5, -R158.reuse ;  /* 0x00000005a1d27c23 */ /* 0x100fe2000801089e */
[----:B------:R-:W-:Y:S02]  /*9ed0*/  @!P1 VIADD R0, R0, 0x38840 ;  /* 0x0003884000009836 */ /* 0x000fe40000000000 */
[--C-:B------:R-:W-:Y:S01]  /*9ee0*/  FFMA.FTZ R161, R184, UR5, -R158.reuse ;  /* 0x00000005b8a17c23 */ /* 0x100fe2000801089e */
[----:B------:R-:W-:Y:S01]  /*9ef0*/  MUFU.EX2 R208, R208 ;  /* 0x000000d000d07308 */ /* 0x000fe20000000800 */
[----:B------:R-:W-:Y:S01]  /*9f00*/  FADD.FTZ R2, -R2, R21 ;  /* 0x0000001502027221 */ /* 0x000fe20000010100 */
[----:B------:R-:W-:Y:S01]  /*9f10*/  FFMA.FTZ R204, R176, UR5, -R158 ;  /* 0x00000005b0cc7c23 */ /* 0x000fe2000801089e */
[----:B------:R-:W-:Y:S01]  /*9f20*/  @!P1 PRMT R0, RZ, 0x654, R0 ;  /* 0x00000654ff009816 */ /* 0x000fe20000000000 */
[--C-:B------:R-:W-:Y:S01]  /*9f30*/  FFMA.FTZ R171, R188, UR5, -R158.reuse ;  /* 0x00000005bcab7c23 */ /* 0x100fe2000801089e */
[----:B------:R-:W-:Y:S01]  /*9f40*/  FMUL.FTZ R2, R2, UR5 ;  /* 0x0000000502027c20 */ /* 0x000fe20008410000 */
[--C-:B------:R-:W-:Y:S01]  /*9f50*/  FFMA.FTZ R192, R152, UR5, -R158.reuse ;  /* 0x0000000598c07c23 */ /* 0x100fe2000801089e */
[----:B------:R0:W-:Y:S01]  /*9f60*/  @!P1 SYNCS.ARRIVE.TRANS64.RED.A1T0 RZ, [R0+URZ], RZ ;  /* 0x000000ff00ff99a7 */ /* 0x0001e2000810043f */
[----:B------:R-:W-:Y:S01]  /*9f70*/  MUFU.EX2 R159, R159 ;  /* 0x0000009f009f7308 */ /* 0x000fe20000000800 */
[--C-:B------:R-:W-:Y:S01]  /*9f80*/  FFMA.FTZ R206, R173, UR5, -R158.reuse ;  /* 0x00000005adce7c23 */ /* 0x100fe2000801089e */
[----:B------:R-:W-:Y:S01]  /*9f90*/  FFMA.FTZ R170, R187, UR5, -R158 ;  /* 0x00000005bbaa7c23 */ /* 0x000fe2000801089e */
[----:B------:R-:W-:-:S02]  /*9fa0*/  IMAD.U32 R21, RZ, RZ, UR4 ;  /* 0x00000004ff157e24 */ /* 0x000fc4000f8e00ff */
[--C-:B------:R-:W-:Y:S01]  /*9fb0*/  FFMA.FTZ R200, R181, UR5, -R158.reuse ;  /* 0x00000005b5c87c23 */ /* 0x100fe2000801089e */
[--C-:B------:R-:W-:Y:S01]  /*9fc0*/  FFMA.FTZ R172, R172, UR5, -R158.reuse ;  /* 0x00000005acac7c23 */ /* 0x100fe2000801089e */
[--C-:B------:R-:W-:Y:S01]  /*9fd0*/  FFMA.FTZ R202, R180, UR5, -R158.reuse ;  /* 0x00000005b4ca7c23 */ /* 0x100fe2000801089e */
[----:B0-----:R-:W-:Y:S01]  /*9fe0*/  FSEL R0, R3, RZ, P3 ;  /* 0x000000ff03007208 */ /* 0x001fe20001800000 */
[----:B------:R-:W0:Y:S01]  /*9ff0*/  MUFU.EX2 R2, R2 ;  /* 0x0000000200027308 */ /* 0x000e220000000800 */
[----:B------:R-:W-:Y:S02]  /*a000*/  @!P1 VIADD R21, R21, 0x38860 ;  /* 0x0003886015159836 */ /* 0x000fe40000000000 */
[--C-:B------:R-:W-:Y:S01]  /*a010*/  FFMA.FTZ R196, R164, UR5, -R158.reuse ;  /* 0x00000005a4c47c23 */ /* 0x100fe2000801089e */
[--C-:B------:R-:W-:Y:S01]  /*a020*/  FFMA.FTZ R165, R165, UR5, -R158.reuse ;  /* 0x00000005a5a57c23 */ /* 0x100fe2000801089e */
[----:B------:R-:W-:Y:S01]  /*a030*/  FADD.FTZ R0, -R0, R235 ;  /* 0x000000eb00007221 */ /* 0x000fe20000010100 */
[--C-:B------:R-:W-:Y:S01]  /*a040*/  FFMA.FTZ R198, R169, UR5, -R158.reuse ;  /* 0x00000005a9c67c23 */ /* 0x100fe2000801089e */
[----:B------:R-:W-:Y:S01]  /*a050*/  @!P1 PRMT R21, RZ, 0x654, R21 ;  /* 0x00000654ff159816 */ /* 0x000fe20000000015 */
[--C-:B------:R-:W-:Y:S01]  /*a060*/  FFMA.FTZ R168, R168, UR5, -R158.reuse ;  /* 0x00000005a8a87c23 */ /* 0x100fe2000801089e */
[----:B------:R-:W-:Y:S01]  /*a070*/  FMUL.FTZ R0, R0, UR5 ;  /* 0x0000000500007c20 */ /* 0x000fe20008410000 */
[----:B------:R-:W-:Y:S01]  /*a080*/  MUFU.EX2 R210, R210 ;  /* 0x000000d200d27308 */ /* 0x000fe20000000800 */
[----:B------:R1:W-:Y:S01]  /*a090*/  @!P1 SYNCS.ARRIVE.TRANS64.RED.A1T0 RZ, [R21+URZ], RZ ;  /* 0x000000ff15ff99a7 */ /* 0x0003e2000810043f */
[--C-:B------:R-:W-:Y:S01]  /*a0a0*/  FFMA.FTZ R186, R186, UR5, -R158.reuse ;  /* 0x00000005baba7c23 */ /* 0x100fe2000801089e */
[----:B------:R-:W-:Y:S01]  /*a0b0*/  FFMA.FTZ R189, R189, UR5, -R158 ;  /* 0x00000005bdbd7c23 */ /* 0x000fe2000801089e */
[----:B------:R-:W-:Y:S01]  /*a0c0*/  PLOP3.LUT P3, PT, PT, PT, UP1, 0x80, 0x0 ;  /* 0x000000000000781c */ /* 0x000fe20003f6f018 */
[----:B------:R-:W-:Y:S01]  /*a0d0*/  UIADD3 UR4, UR10, -0x1, URZ ;  /* 0xffffffff0a047890 */ /* 0x000fe2000fffe03f */
[----:B------:R-:W-:-:S02]  /*a0e0*/  IMAD.MOV.U32 R235, RZ, RZ, R3 ;  /* 0x000000ffffeb7224 */ /* 0x000fc400078e0003 */
[----:B------:R-:W2:Y:S01]  /*a0f0*/  MUFU.EX2 R0, R0 ;  /* 0x0000000000007308 */ /* 0x000ea20000000800 */
[----:B0-----:R-:W-:Y:S01]  /*a100*/  FFMA.FTZ R5, R2, R5, R209 ;  /* 0x0000000502057223 */ /* 0x001fe200000100d1 */
[--C-:B-1----:R-:W-:Y:S01]  /*a110*/  FFMA.FTZ R21, R160, UR5, -R158.reuse ;  /* 0x00000005a0157c23 */ /* 0x102fe2000801089e */
[----:B------:R-:W-:Y:S01]  /*a120*/  FFMA.FTZ R158, R190, UR5, -R158 ;  /* 0x00000005be9e7c23 */ /* 0x000fe2000801089e */
[----:B------:R-:W-:Y:S02]  /*a130*/  IMAD.U32 R236, RZ, RZ, UR4 ;  /* 0x00000004ffec7e24 */ /* 0x000fe4000f8e00ff */
[C---:B------:R-:W-:Y:S01]  /*a140*/  FADD.FTZ R5, R175.reuse, R5 ;  /* 0x00000005af057221 */ /* 0x040fe20000010000 */
[----:B------:R-:W-:Y:S01]  /*a150*/  F2FP.BF16.F32.PACK_AB R209, R175, R209 ;  /* 0x000000d1afd1723e */ /* 0x000fe200000010ff */
[----:B------:R-:W0:Y:S02]  /*a160*/  MUFU.EX2 R161, R161 ;  /* 0x000000a100a17308 */ /* 0x000e240000000800 */
[----:B------:R-:W-:Y:S01]  /*a170*/  FADD.FTZ R5, R211, R5 ;  /* 0x00000005d3057221 */ /* 0x000fe20000010000 */
[----:B------:R-:W-:-:S03]  /*a180*/  F2FP.BF16.F32.PACK_AB R211, R185, R211 ;  /* 0x000000d3b9d3723e */ /* 0x000fc600000010ff */
[----:B------:R-:W-:Y:S02]  /*a190*/  FADD.FTZ R5, R185, R5 ;  /* 0x00000005b9057221 */ /* 0x000fe40000010000 */
[----:B------:R-:W1:Y:S01]  /*a1a0*/  MUFU.EX2 R204, R204 ;  /* 0x000000cc00cc7308 */ /* 0x000e620000000800 */
[----:B--2---:R-:W-:Y:S01]  /*a1b0*/  FFMA.FTZ R152, R0, R14, R208 ;  /* 0x0000000e00987223 */ /* 0x004fe200000100d0 */
[----:B------:R-:W-:-:S03]  /*a1c0*/  F2FP.BF16.F32.PACK_AB R208, R159, R208 ;  /* 0x000000d09fd0723e */ /* 0x000fc600000010ff */
[----:B------:R-:W-:-:S03]  /*a1d0*/  FADD.FTZ R152, R159, R152 ;  /* 0x000000989f987221 */ /* 0x000fc60000010000 */
[----:B------:R-:W2:Y:S01]  /*a1e0*/  MUFU.EX2 R171, R171 ;  /* 0x000000ab00ab7308 */ /* 0x000ea20000000800 */
[----:B------:R-:W-:Y:S01]  /*a1f0*/  FADD.FTZ R152, R210, R152 ;  /* 0x00000098d2987221 */ /* 0x000fe20000010000 */
[----:B0-----:R-:W-:-:S03]  /*a200*/  F2FP.BF16.F32.PACK_AB R210, R161, R210 ;  /* 0x000000d2a1d2723e */ /* 0x001fc600000010ff */
[----:B------:R-:W-:-:S03]  /*a210*/  FADD.FTZ R152, R161, R152 ;  /* 0x00000098a1987221 */ /* 0x000fc60000010000 */
        /* <DEDUP_REMOVED lines=17> */
[C---:B-1----:R-:W-:Y:S01]  /*a330*/  FADD.FTZ R154, R170.reuse, R154 ;  /* 0x0000009aaa9a7221 */ /* 0x042fe20000010000 */
[----:B------:R-:W-:Y:S01]  /*a340*/  FADD.FTZ R152, R203, R152 ;  /* 0x00000098cb987221 */ /* 0x000fe20000010000 */
[----:B------:R-:W-:Y:S02]  /*a350*/  F2FP.BF16.F32.PACK_AB R206, R170, R206 ;  /* 0x000000ceaace723e */ /* 0x000fe400000010ff */
[C---:B------:R-:W-:Y:S01]  /*a360*/  F2FP.BF16.F32.PACK_AB R203, R166.reuse, R203 ;  /* 0x000000cba6cb723e */ /* 0x040fe200000010ff */
[----:B------:R-:W-:Y:S02]  /*a370*/  FADD.FTZ R152, R166, R152 ;  /* 0x00000098a6987221 */ /* 0x000fe40000010000 */
[----:B------:R-:W1:Y:S01]  /*a380*/  MUFU.EX2 R202, R202 ;  /* 0x000000ca00ca7308 */ /* 0x000e620000000800 */
[----:B--2---:R-:W-:Y:S01]  /*a390*/  FADD.FTZ R154, R200, R154 ;  /* 0x0000009ac89a7221 */ /* 0x004fe20000010000 */
[----:B------:R-:W-:Y:S01]  /*a3a0*/  FADD.FTZ R152, R197, R152 ;  /* 0x00000098c5987221 */ /* 0x000fe20000010000 */
[----:B------:R-:W-:-:S03]  /*a3b0*/  F2FP.BF16.F32.PACK_AB R197, R167, R197 ;  /* 0x000000c5a7c5723e */ /* 0x000fc600000010ff */
[----:B------:R-:W-:Y:S02]  /*a3c0*/  FADD.FTZ R152, R167, R152 ;  /* 0x00000098a7987221 */ /* 0x000fe40000010000 */
[----:B------:R-:W2:Y:S01]  /*a3d0*/  MUFU.EX2 R21, R21 ;  /* 0x0000001500157308 */ /* 0x000ea20000000800 */
[C---:B0-----:R-:W-:Y:S01]  /*a3e0*/  FADD.FTZ R154, R172.reuse, R154 ;  /* 0x0000009aac9a7221 */ /* 0x041fe20000010000 */
[----:B------:R-:W-:-:S06]  /*a3f0*/  F2FP.BF16.F32.PACK_AB R200, R172, R200 ;  /* 0x000000c8acc8723e */ /* 0x000fcc00000010ff */
[----:B------:R-:W0:Y:S01]  /*a400*/  MUFU.EX2 R196, R196 ;  /* 0x000000c400c47308 */ /* 0x000e220000000800 */
[----:B-1----:R-:W-:-:S07]  /*a410*/  FADD.FTZ R154, R202, R154 ;  /* 0x0000009aca9a7221 */ /* 0x002fce0000010000 */
[----:B------:R-:W1:Y:S01]  /*a420*/  MUFU.EX2 R14, R165 ;  /* 0x000000a5000e7308 */ /* 0x000e620000000800 */
[C---:B--2---:R-:W-:Y:S01]  /*a430*/  FADD.FTZ R154, R21.reuse, R154 ;  /* 0x0000009a159a7221 */ /* 0x044fe20000010000 */
[----:B------:R-:W-:Y:S01]  /*a440*/  F2FP.BF16.F32.PACK_AB R202, R21, R202 ;  /* 0x000000ca15ca723e */ /* 0x000fe200000010ff */
[----:B------:R-:W-:-:S05]  /*a450*/  IMAD.MOV.U32 R21, RZ, RZ, R4 ;  /* 0x000000ffff157224 */ /* 0x000fca00078e0004 */
        /* <DEDUP_REMOVED lines=28> */
[----:B--2---:R-:W-:-:S04]  /*a620*/  FADD.FTZ R154, R189, R154 ;  /* 0x0000009abd9a7221 */ /* 0x004fc80000010000 */
[C---:B0-----:R-:W-:Y:S01]  /*a630*/  FADD.FTZ R14, R158.reuse, R154 ;  /* 0x0000009a9e0e7221 */ /* 0x041fe20000010000 */
[----:B------:R-:W-:Y:S01]  /*a640*/  F2FP.BF16.F32.PACK_AB R194, R158, R189 ;  /* 0x000000bd9ec2723e */ /* 0x000fe200000010ff */
[C---:B-1----:R-:W-:Y:S01]  /*a650*/  FADD.FTZ R5, R153.reuse, R152 ;  /* 0x0000009899057221 */ /* 0x042fe20000010000 */
[----:B------:R-:W-:Y:S01]  /*a660*/  F2FP.BF16.F32.PACK_AB R195, R153, R195 ;  /* 0x000000c399c3723e */ /* 0x000fe200000010ff */
[----:B------:R-:W-:Y:S06]  /*a670*/  @P3 BRA `(.L_x_2367) ;  /* 0xffffffbc00983947 */ /* 0x000fec000383ffff */
[----:B------:R-:W-:-:S07]  /*a680*/  IMAD.U32 R236, RZ, RZ, UR4 ;  /* 0x00000004ffec7e24 */ /* 0x000fce000f8e00ff */
.L_x_2358:
[----:B------:R-:W-:Y:S02]  /*a690*/  R2UR UR6, R23 ;  /* 0x00000000170672ca */ /* 0x000fe400000e0000 */
[----:B------:R-:W-:-:S13]  /*a6a0*/  R2UR UR4, R236 ;  /* 0x00000000ec0472ca */ /* 0x000fda00000e0000 */
[----:B------:R-:W-:-:S06]  /*a6b0*/  UISETP.GE.AND UP0, UPT, UR4, UR6, UPT ;  /* 0x000000060400728c */ /* 0x000fcc000bf06270 */
[----:B------:R-:W-:-:S13]  /*a6c0*/  PLOP3.LUT P2, PT, PT, PT, UP0, 0x80, 0x0 ;  /* 0x000000000000781c */ /* 0x000fda0003f4f008 */
[----:B------:R-:W-:Y:S05]  /*a6d0*/  @!P2 BRA `(.L_x_2368) ;  /* 0x0000003800dca947 */ /* 0x000fea0003800000 */
[----:B------:R-:W-:Y:S01]  /*a6e0*/  R2UR UR4, R16 ;  /* 0x00000000100472ca */ /* 0x000fe200000e0000 */
[----:B------:R-:W-:Y:S01]  /*a6f0*/  IMAD.MOV.U32 R18, RZ, RZ, R4 ;  /* 0x000000ffff127224 */ /* 0x000fe200078e0004 */
[----:B------:R-:W-:Y:S01]  /*a700*/  ULDC UR61, c[0x0][0x9d8] ;  /* 0x00027600003d7ab9 */ /* 0x000fe20000000800 */
[----:B------:R-:W-:Y:S02]  /*a710*/  IMAD.MOV.U32 R20, RZ, RZ, R3 ;  /* 0x000000ffff147224 */ /* 0x000fe400078e0003 */
[----:B------:R-:W-:-:S08]  /*a720*/  IMAD.U32 R21, RZ, RZ, UR60 ;  /* 0x0000003cff157e24 */ /* 0x000fd0000f8e00ff */
[----:B------:R-:W-:-:S07]  /*a730*/  IMAD.U32 R22, RZ, RZ, UR4 ;  /* 0x00000004ff167e24 */ /* 0x000fce000f8e00ff */
.L_x_2377:
[----:B------:R-:W-:Y:S02]  /*a740*/  R2UR UR4, R21 ;  /* 0x00000000150472ca */ /* 0x000fe400000e0000 */
[----:B------:R-:W-:-:S11]  /*a750*/  R2UR UR5, R22 ;  /* 0x00000000160572ca */ /* 0x000fd600000e0000 */
        /* <DEDUP_REMOVED lines=8> */
.L_x_2369:
        /* <DEDUP_REMOVED lines=8> */
.L_x_2370:
[----:B-1----:R-:W-:Y:S05]  /*a860*/  @P2 BRA `(.L_x_2371) ;  /* 0x0000000000082947 */ /* 0x002fea0003800000 */
[----:B------:R-:W1:Y:S02]  /*a870*/  SYNCS.PHASECHK.TRANS64.TRYWAIT P2, [UR4+0x38830], R3 ;  /* 0x03883003ff0075a7 */ /* 0x000e640008040144 */
[----:B-1----:R-:W-:Y:S05]  /*a880*/  @!P2 BRA `(.L_x_2372) ;  /* 0x0000011800cca947 */ /* 0x002fea0003800000 */
.L_x_2371:
        /* <DEDUP_REMOVED lines=84> */
[----:B------:R-:W-:Y:S01]  /*add0*/  UMOV UR56, UR14 ;  /* 0x0000000e00387c82 */ /* 0x000fe20008000000 */
[----:B------:R-:W-:Y:S01]  /*ade0*/  UMOV UR57, UR15 ;  /* 0x0000000f00397c82 */ /* 0x000fe20008000000 */
        /* <DEDUP_REMOVED lines=494> */
.L_x_2373:
[----:B------:R-:W-:Y:S02]  /*ccd0*/  R2UR UR6, R17 ;  /* 0x00000000110672ca */ /* 0x000fe400000e0000 */
        /* <DEDUP_REMOVED lines=8> */
.L_x_2374:
[----:B---3--:R-:W-:Y:S05]  /*cd60*/  @P2 BRA `(.L_x_2375) ;  /* 0x0000000000082947 */ /* 0x008fea0003800000 */
[----:B------:R-:W3:Y:S02]  /*cd70*/  SYNCS.PHASECHK.TRANS64.TRYWAIT P2, [UR4+0x38850], R0 ;  /* 0x03885000ff0075a7 */ /* 0x000ee40008040144 */
[----:B---3--:R-:W-:Y:S05]  /*cd80*/  @!P2 BRA `(.L_x_2376) ;  /* 0x000000f400a4a947 */ /* 0x008fea0003800000 */
.L_x_2375:
[----:B------:R-:W-:Y:S01]  /*cd90*/  R2UR UR10, R17 ;  /* 0x00000000110a72ca */ /* 0x000fe200000e0000 */
[----:B------:R-:W-:Y:S01]  /*cda0*/  WARPGROUP.ARRIVE ;  /* 0x00000000000079c5 */ /* 0x000fe20000000000 */
[----:B------:R-:W-:Y:S01]  /*cdb0*/  R2UR UR6, R21 ;  /* 0x00000000150672ca */ /* 0x000fe200000e0000 */
[----:B------:R-:W-:Y:S01]  /*cdc0*/  UMOV UR7, 0x40000040 ;  /* 0x4000004000077882 */ /* 0x000fe20000000000 */
[----:B---3--:R-:W-:Y:S01]  /*cdd0*/  FMUL.FTZ R2, R184, UR61 ;  /* 0x0000003db8027c20 */ /* 0x008fe20008410000 */
[----:B-1----:R-:W-:Y:S01]  /*cde0*/  FMUL.FTZ R4, R185, UR61 ;  /* 0x0000003db9047c20 */ /* 0x002fe20008410000 */
[----:B------:R-:W-:Y:S01]  /*cdf0*/  FMUL.FTZ R185, R188, UR61 ;  /* 0x0000003dbcb97c20 */ /* 0x000fe20008410000 */
[----:B------:R-:W-:Y:S01]  /*ce00*/  FMUL.FTZ R21, R186, UR61 ;  /* 0x0000003dba157c20 */ /* 0x000fe20008410000 */
[----:B------:R-:W-:Y:S01]  /*ce10*/  FMUL.FTZ R186, R189, UR61 ;  /* 0x0000003dbdba7c20 */ /* 0x000fe20008410000 */
[----:B------:R-:W-:Y:S01]  /*ce20*/  FMUL.FTZ R188, R176, UR61 ;  /* 0x0000003db0bc7c20 */ /* 0x000fe20008410000 */
[----:B------:R-:W2:Y:S01]  /*ce30*/  MUFU.TANH R2, R2 ;  /* 0x0000000200027308 */ /* 0x000ea20000002400 */
        /* <DEDUP_REMOVED lines=15> */
[----:B------:R-:W3:Y:S01]  /*cf30*/  MUFU.TANH R185, R185 ;  /* 0x000000b900b97308 */ /* 0x000ee20000002400 */
[----:B--2---:R-:W-:Y:S01]  /*cf40*/  FMNMX.FTZ R0, R2, R20, !PT ;  /* 0x0000001402007209 */ /* 0x004fe20007810000 */
[----:B------:R-:W-:Y:S01]  /*cf50*/  FMUL.FTZ R165, R165, UR61 ;  /* 0x0000003da5a57c20 */ /* 0x000fe20008410000 */
[----:B------:R-:W-:Y:S01]  /*cf60*/  UIMAD UR5, UR6, 0xa00, UR5 ;  /* 0x00000a00060578a4 */ /* 0x000fe2000f8e0205 */
[----:B------:R-:W-:Y:S01]  /*cf70*/  FMUL.FTZ R152, R152, UR61 ;  /* 0x0000003d98987c20 */ /* 0x000fe20008410000 */
[----:B------:R-:W-:Y:S01]  /*cf80*/  FMUL.FTZ R176, R178, UR61 ;  /* 0x0000003db2b07c20 */ /* 0x000fe20008410000 */
[----:B------:R-:W-:Y:S01]  /*cf90*/  FMUL.FTZ R178, R179, UR61 ;  /* 0x0000003db3b27c20 */ /* 0x000fe20008410000 */
[----:B------:R-:W-:Y:S01]  /*cfa0*/  FMUL.FTZ R179, R182, UR61 ;  /* 0x0000003db6b37c20 */ /* 0x000fe20008410000 */
[----:B------:R-:W2:Y:S01]  /*cfb0*/  MUFU.TANH R186, R186 ;  /* 0x000000ba00ba7308 */ /* 0x000ea20000002400 */
        /* <DEDUP_REMOVED lines=8> */
[----:B---3--:R-:W-:Y:S01]  /*d040*/  FMNMX.FTZ R0, R185, R0, !PT ;  /* 0x00000000b9007209 */ /* 0x008fe20007810000 */
[----:B------:R-:W-:Y:S01]  /*d050*/  FMUL.FTZ R157, R157, UR61 ;  /* 0x0000003d9d9d7c20 */ /* 0x000fe20008410000 */
[----:B------:R-:W-:Y:S01]  /*d060*/  FMUL.FTZ R22, R187, UR61 ;  /* 0x0000003dbb167c20 */ /* 0x000fe20008410000 */
[----:B------:R-:W-:Y:S01]  /*d070*/  FMUL.FTZ R184, R190, UR61 ;  /* 0x0000003dbeb87c20 */ /* 0x000fe20008410000 */
[----:B------:R-:W-:Y:S01]  /*d080*/  FMUL.FTZ R187, R191, UR61 ;  /* 0x0000003dbfbb7c20 */ /* 0x000fe20008410000 */
[----:B------:R-:W-:Y:S01]  /*d090*/  FMUL.FTZ R156, R183, UR61 ;  /* 0x0000003db79c7c20 */ /* 0x000fe20008410000 */
[----:B------:R-:W-:Y:S01]  /*d0a0*/  FMUL.FTZ R170, R170, UR61 ;  /* 0x0000003daaaa7c20 */ /* 0x000fe20008410000 */
[----:B------:R-:W3:Y:S01]  /*d0b0*/  MUFU.TANH R177, R177 ;  /* 0x000000b100b17308 */ /* 0x000ee20000002400 */
[----:B--2---:R-:W-:Y:S01]  /*d0c0*/  FMNMX.FTZ R0, R186, R0, !PT ;  /* 0x00000000ba007209 */ /* 0x004fe20007810000 */
[----:B------:R-:W-:Y:S01]  /*d0d0*/  ULDC UR11, c[0x0][0x988] ;  /* 0x00026200000b7ab9 */ /* 0x000fe20000000800 */
[----:B------:R-:W-:Y:S01]  /*d0e0*/  FMUL.FTZ R171, R171, UR61 ;  /* 0x0000003dabab7c20 */ /* 0x000fe20008410000 */
[----:B------:R-:W-:Y:S01]  /*d0f0*/  FMUL.FTZ R174, R174, UR61 ;  /* 0x0000003daeae7c20 */ /* 0x000fe20008410000 */
[----:B------:R-:W-:Y:S01]  /*d100*/  FMUL.FTZ R175, R175, UR61 ;  /* 0x0000003dafaf7c20 */ /* 0x000fe20008410000 */
[----:B------:R-:W-:Y:S01]  /*d110*/  FMUL.FTZ R162, R162, UR61 ;  /* 0x0000003da2a27c20 */ /* 0x000fe20008410000 */
[----:B------:R-:W-:Y:S01]  /*d120*/  FMUL.FTZ R163, R163, UR61 ;  /* 0x0000003da3a37c20 */ /* 0x000fe20008410000 */
[----:B------:R-:W2:Y:S01]  /*d130*/  MUFU.TANH R180, R180 ;  /* 0x000000b400b47308 */ /* 0x000ea20000002400 */
[----:B-1----:R-:W-:Y:S01]  /*d140*/  FMNMX.FTZ R0, R188, R0, !PT ;  /* 0x00000000bc007209 */ /* 0x002fe20007810000 */
[----:B------:R-:W-:Y:S01]  /*d150*/  FMUL.FTZ R166, R166, UR61 ;  /* 0x0000003da6a67c20 */ /* 0x000fe20008410000 */
[----:B------:R-:W-:Y:S01]  /*d160*/  FMUL.FTZ R167, R167, UR61 ;  /* 0x0000003da7a77c20 */ /* 0x000fe20008410000 */
[----:B------:R-:W-:Y:S01]  /*d170*/  FMUL.FTZ R154, R154, UR61 ;  /* 0x0000003d9a9a7c20 */ /* 0x000fe20008410000 */
[----:B------:R-:W-:Y:S01]  /*d180*/  FMUL.FTZ R155, R155, UR61 ;  /* 0x0000003d9b9b7c20 */ /* 0x000fe20008410000 */
[----:B------:R-:W-:Y:S01]  /*d190*/  FMUL.FTZ R158, R158, UR61 ;  /* 0x0000003d9e9e7c20 */ /* 0x000fe20008410000 */
[----:B------:R-:W-:Y:S01]  /*d1a0*/  FMUL.FTZ R159, R159, UR61 ;  /* 0x0000003d9f9f7c20 */ /* 0x000fe20008410000 */
[----:B------:R-:W1:Y:S01]  /*d1b0*/  MUFU.TANH R181, R181 ;  /* 0x000000b500b57308 */ /* 0x000e620000002400 */
[----:B---3--:R-:W-:-:S07]  /*d1c0*/  FMNMX.FTZ R0, R177, R0, !PT ;  /* 0x00000000b1007209 */ /* 0x008fce0007810000 */
[----:B------:R-:W3:Y:S01]  /*d1d0*/  MUFU.TANH R168, R168 ;  /* 0x000000a800a87308 */ /* 0x000ee20000002400 */
[----:B--2---:R-:W-:-:S07]  /*d1e0*/  FMNMX.FTZ R0, R180, R0, !PT ;  /* 0x00000000b4007209 */ /* 0x004fce0007810000 */
[----:B------:R-:W2:Y:S01]  /*d1f0*/  MUFU.TANH R169, R169 ;  /* 0x000000a900a97308 */ /* 0x000ea20000002400 */
[----:B-1----:R-:W-:-:S07]  /*d200*/  FMNMX.FTZ R0, R181, R0, !PT ;  /* 0x00000000b5007209 */ /* 0x002fce0007810000 */
        /* <DEDUP_REMOVED lines=18> */
[----:B------:R-:W0:Y:S01]  /*d330*/  MUFU.TANH R157, R157 ;  /* 0x0000009d009d7308 */ /* 0x000e220000002400 */
[----:B---3--:R-:W-:-:S07]  /*d340*/  FMNMX.FTZ R0, R182, R0, !PT ;  /* 0x00000000b6007209 */ /* 0x008fce0007810000 */
[----:B------:R-:W1:Y:S01]  /*d350*/  MUFU.TANH R21, R21 ;  /* 0x0000001500157308 */ /* 0x000e620000002400 */
[----:B--2---:R-:W-:-:S07]  /*d360*/  FMNMX.FTZ R0, R153, R0, !PT ;  /* 0x0000000099007209 */ /* 0x004fce0007810000 */
[----:B------:R-:W2:Y:S01]  /*d370*/  MUFU.TANH R22, R22 ;  /* 0x0000001600167308 */ /* 0x000ea20000002400 */
[----:B0-----:R-:W-:-:S05]  /*d380*/  FMNMX.FTZ R3, R157, R0, !PT ;  /* 0x000000009d037209 */ /* 0x001fca0007810000 */
[----:B------:R-:W0:Y:S02]  /*d390*/  SHFL.BFLY PT, R0, R3, 0x2, 0x1f ;  /* 0x0c401f0003007f89 */ /* 0x000e2400000e0000 */
[----:B------:R-:W3:Y:S08]  /*d3a0*/  MUFU.TANH R184, R184 ;  /* 0x000000b800b87308 */ /* 0x000ef00000002400 */
[----:B------:R-:W4:Y:S08]  /*d3b0*/  MUFU.TANH R187, R187 ;  /* 0x000000bb00bb7308 */ /* 0x000f300000002400 */
[----:B------:R-:W5:Y:S01]  /*d3c0*/  MUFU.TANH R176, R176 ;  /* 0x000000b000b07308 */ /* 0x000f620000002400 */
[----:B0-----:R-:W-:-:S07]  /*d3d0*/  FMNMX.FTZ R3, R3, R0, !PT ;  /* 0x0000000003037209 */ /* 0x001fce0007810000 */
[----:B------:R-:W0:Y:S01]  /*d3e0*/  MUFU.TANH R178, R178 ;  /* 0x000000b200b27308 */ /* 0x000e220000002400 */
[----:B------:R-:W1:Y:S07]  /*d3f0*/  SHFL.BFLY PT, R0, R3, 0x1, 0x1f ;  /* 0x0c201f0003007f89 */ /* 0x000e6e00000e0000 */
[----:B------:R-:W0:Y:S08]  /*d400*/  MUFU.TANH R179, R179 ;  /* 0x000000b300b37308 */ /* 0x000e300000002400 */
[----:B------:R-:W0:Y:S08]  /*d410*/  MUFU.TANH R156, R156 ;  /* 0x0000009c009c7308 */ /* 0x000e300000002400 */
[----:B------:R-:W0:Y:S01]  /*d420*/  MUFU.TANH R170, R170 ;  /* 0x000000aa00aa7308 */ /* 0x000e220000002400 */
[----:B-1----:R-:W-:-:S02]  /*d430*/  FMNMX.FTZ R3, R3, R0, !PT ;  /* 0x0000000003037209 */ /* 0x002fc40007810000 */
[----:B------:R-:W-:-:S03]  /*d440*/  FMNMX.FTZ R0, R21, R18, !PT ;  /* 0x0000001215007209 */ /* 0x000fc60007810000 */
[----:B------:R-:W-:Y:S01]  /*d450*/  FADD.FTZ R20, -R3, R20 ;  /* 0x0000001403147221 */ /* 0x000fe20000010100 */
[----:B--2---:R-:W-:Y:S01]  /*d460*/  FMNMX.FTZ R0, R22, R0, !PT ;  /* 0x0000000016007209 */ /* 0x004fe20007810000 */
[----:B------:R-:W1:Y:S03]  /*d470*/  MUFU.TANH R171, R171 ;  /* 0x000000ab00ab7308 */ /* 0x000e660000002400 */
[----:B---3--:R-:W-:-:S04]  /*d480*/  FMNMX.FTZ R0, R184, R0, !PT ;  /* 0x00000000b8007209 */ /* 0x008fc80007810000 */
[----:B----4-:R-:W-:Y:S01]  /*d490*/  FMNMX.FTZ R183, R187, R0, !PT ;  /* 0x00000000bbb77209 */ /* 0x010fe20007810000 */
[----:B------:R-:W2:Y:S03]  /*d4a0*/  MUFU.TANH R174, R174 ;  /* 0x000000ae00ae7308 */ /* 0x000ea60000002400 */
[----:B-----5:R-:W-:-:S04]  /*d4b0*/  FMNMX.FTZ R183, R176, R183, !PT ;  /* 0x000000b7b0b77209 */ /* 0x020fc80007810000 */
[----:B0-----:R-:W-:Y:S01]  /*d4c0*/  FMNMX.FTZ R183, R178, R183, !PT ;  /* 0x000000b7b2b77209 */ /* 0x001fe20007810000 */
[----:B------:R-:W0:Y:S08]  /*d4d0*/  MUFU.TANH R175, R175 ;  /* 0x000000af00af7308 */ /* 0x000e300000002400 */
[----:B------:R-:W3:Y:S08]  /*d4e0*/  MUFU.TANH R162, R162 ;  /* 0x000000a200a27308 */ /* 0x000ef00000002400 */
[----:B------:R-:W4:Y:S08]  /*d4f0*/  MUFU.TANH R163, R163 ;  /* 0x000000a300a37308 */ /* 0x000f300000002400 */
[----:B------:R-:W5:Y:S08]  /*d500*/  MUFU.TANH R166, R166 ;  /* 0x000000a600a67308 */ /* 0x000f700000002400 */
[----:B------:R-:W-:Y:S08]  /*d510*/  MUFU.TANH R167, R167 ;  /* 0x000000a700a77308 */ /* 0x000ff00000002400 */
[----:B------:R-:W-:Y:S01]  /*d520*/  MUFU.TANH R154, R154 ;  /* 0x0000009a009a7308 */ /* 0x000fe20000002400 */
[----:B------:R-:W-:-:S02]  /*d530*/  WARPGROUP.DEPBAR.LE gsb0, 0x0 ;  /* 0x00008000000079c5 */ /* 0x000fc40000010000 */
[----:B------:R-:W-:-:S05]  /*d540*/  WARPGROUP.ARRIVE ;  /* 0x00000000000079c5 */ /* 0x000fca0000000000 */
[----:B------:R-:W-:Y:S01]  /*d550*/  MUFU.TANH R155, R155 ;  /* 0x0000009b009b7308 */ /* 0x000fe20000002400 */
[----:B------:R-:W-:Y:S01]  /*d560*/  HGMMA.64x256x16.F32.BF16 R24, R204, gdesc[UR4].tnspB, R24, gsb0 ;  /* 0x43e00004cc187df0 */ /* 0x000fe20008001818 */
[----:B------:R-:W-:Y:S01]  /*d570*/  UIADD3 UR6, UR5, 0x100, URZ ;  /* 0x0000010005067890 */ /* 0x000fe2000fffe03f */
[----:B------:R-:W-:-:S05]  /*d580*/  UMOV UR7, 0x40000040 ;  /* 0x4000004000077882 */ /* 0x000fca0000000000 */
[----:B------:R-:W-:Y:S08]  /*d590*/  MUFU.TANH R158, R158 ;  /* 0x0000009e009e7308 */ /* 0x000ff00000002400 */
[----:B------:R-:W-:Y:S01]  /*d5a0*/  MUFU.TANH R159, R159 ;  /* 0x0000009f009f7308 */ /* 0x000fe20000002400 */
        /* <DEDUP_REMOVED lines=11> */
[----:B------:R-:W-:Y:S02]  /*d660*/  UMOV UR5, UR11 ;  /* 0x0000000b00057c82 */ /* 0x000fe40008000000 */
[----:B------:R-:W-:-:S04]  /*d670*/  FMUL.FTZ R20, R20, UR5 ;  /* 0x0000000514147c20 */ /* 0x000fc80008410000 */
[----:B------:R1:W-:Y:S02]  /*d680*/  MUFU.EX2 R0, R20 ;  /* 0x0000001400007308 */ /* 0x0003e40000000800 */
[----:B-1----:R-:W-:-:S04]  /*d690*/  FMUL.FTZ R20, R3, UR5 ;  /* 0x0000000503147c20 */ /* 0x002fc80008410000 */
        /* <DEDUP_REMOVED lines=16> */
[----:B------:R-:W-:Y:S01]  /*d7a0*/  FFMA.FTZ R169, R173, UR5, -R20 ;  /* 0x00000005ada97c23 */ /* 0x000fe20008010814 */
[----:B--2---:R-:W-:Y:S01]  /*d7b0*/  FMNMX.FTZ R2, R174, R2, !PT ;  /* 0x00000002ae027209 */ /* 0x004fe20007810000 */
[----:B------:R-:W1:Y:S03]  /*d7c0*/  MUFU.EX2 R208, R208 ;  /* 0x000000d000d07308 */ /* 0x000e660000000800 */
[----:B0-----:R-:W-:-:S04]  /*d7d0*/  FMNMX.FTZ R2, R175, R2, !PT ;  /* 0x00000002af027209 */ /* 0x001fc80007810000 */
[----:B---3--:R-:W-:Y:S01]  /*d7e0*/  FMNMX.FTZ R2, R162, R2, !PT ;  /* 0x00000002a2027209 */ /* 0x008fe20007810000 */
[----:B------:R-:W-:Y:S03]  /*d7f0*/  MUFU.EX2 R210, R210 ;  /* 0x000000d200d27308 */ /* 0x000fe60000000800 */
[----:B----4-:R-:W-:-:S04]  /*d800*/  FMNMX.FTZ R2, R163, R2, !PT ;  /* 0x00000002a3027209 */ /* 0x010fc80007810000 */
[----:B-----5:R-:W-:Y:S01]  /*d810*/  FMNMX.FTZ R2, R166, R2, !PT ;  /* 0x00000002a6027209 */ /* 0x020fe20007810000 */
[----:B------:R-:W-:Y:S01]  /*d820*/  MUFU.EX2 R185, R185 ;  /* 0x000000b900b97308 */ /* 0x000fe20000000800 */
[----:B-1----:R-:W-:Y:S01]  /*d830*/  FFMA.FTZ R14, R0, R14, R208 ;  /* 0x0000000e000e7223 */ /* 0x002fe200000100d0 */
[----:B------:R-:W-:Y:S02]  /*d840*/  F2FP.BF16.F32.PACK_AB R208, R183, R208 ;  /* 0x000000d0b7d0723e */ /* 0x000fe400000010ff */
[----:B------:R-:W-:Y:S01]  /*d850*/  FMNMX.FTZ R2, R167, R2, !PT ;  /* 0x00000002a7027209 */ /* 0x000fe20007810000 */
[----:B------:R-:W-:-:S03]  /*d860*/  FADD.FTZ R14, R183, R14 ;  /* 0x0000000eb70e7221 */ /* 0x000fc60000010000 */
[----:B------:R-:W-:Y:S01]  /*d870*/  FMNMX.FTZ R2, R154, R2, !PT ;  /* 0x000000029a027209 */ /* 0x000fe20007810000 */
[----:B------:R-:W-:Y:S03]  /*d880*/  MUFU.EX2 R204, R204 ;  /* 0x000000cc00cc7308 */ /* 0x000fe60000000800 */
[----:B------:R-:W-:-:S04]  /*d890*/  FMNMX.FTZ R2, R155, R2, !PT ;  /* 0x000000029b027209 */ /* 0x000fc80007810000 */
[----:B------:R-:W-:Y:S01]  /*d8a0*/  FMNMX.FTZ R2, R158, R2, !PT ;  /* 0x000000029e027209 */ /* 0x000fe20007810000 */
[----:B------:R-:W-:Y:S03]  /*d8b0*/  MUFU.EX2 R177, R177 ;  /* 0x000000b100b17308 */ /* 0x000fe60000000800 */
[----:B------:R-:W-:-:S05]  /*d8c0*/  FMNMX.FTZ R2, R159, R2, !PT ;  /* 0x000000029f027209 */ /* 0x000fca0007810000 */
[----:B------:R-:W0:Y:S01]  /*d8d0*/  SHFL.BFLY PT, R4, R2, 0x2, 0x1f ;  /* 0x0c401f0002047f89 */ /* 0x000e2200000e0000 */
[----:B------:R-:W-:Y:S08]  /*d8e0*/  MUFU.EX2 R206, R206 ;  /* 0x000000ce00ce7308 */ /* 0x000ff00000000800 */
[----:B------:R-:W-:Y:S08]  /*d8f0*/  MUFU.EX2 R180, R180 ;  /* 0x000000b400b47308 */ /* 0x000ff00000000800 */
[----:B------:R-:W-:Y:S01]  /*d900*/  MUFU.EX2 R200, R200 ;  /* 0x000000c800c87308 */ /* 0x000fe20000000800 */
[----:B0-----:R-:W-:-:S07]  /*d910*/  FMNMX.FTZ R2, R2, R4, !PT ;  /* 0x0000000402027209 */ /* 0x001fce0007810000 */
[----:B------:R-:W-:Y:S01]  /*d920*/  MUFU.EX2 R168, R168 ;  /* 0x000000a800a87308 */ /* 0x000fe20000000800 */
[----:B------:R-:W0:Y:S07]  /*d930*/  SHFL.BFLY PT, R4, R2, 0x1, 0x1f ;  /* 0x0c201f0002047f89 */ /* 0x000e2e00000e0000 */
[----:B------:R-:W-:Y:S08]  /*d940*/  MUFU.EX2 R202, R202 ;  /* 0x000000ca00ca7308 */ /* 0x000ff00000000800 */
[----:B------:R-:W-:Y:S01]  /*d950*/  MUFU.EX2 R169, R169 ;  /* 0x000000a900a97308 */ /* 0x000fe20000000800 */
[----:B0-----:R-:W-:-:S05]  /*d960*/  FMNMX.FTZ R4, R2, R4, !PT ;  /* 0x0000000402047209 */ /* 0x001fca0007810000 */
[----:B------:R-:W-:-:S04]  /*d970*/  FADD.FTZ R2, -R4, R18 ;  /* 0x0000001204027221 */ /* 0x000fc80000010100 */
[----:B------:R-:W-:-:S06]  /*d980*/  FMUL.FTZ R2, R2, UR5 ;  /* 0x0000000502027c20 */ /* 0x000fcc0008410000 */
[----:B------:R-:W-:Y:S01]  /*d990*/  MUFU.EX2 R2, R2 ;  /* 0x0000000200027308 */ /* 0x000fe20000000800 */
[----:B------:R-:W-:Y:S02]  /*d9a0*/  WARPGROUP.DEPBAR.LE gsb0, 0x0 ;  /* 0x00008000000079c5 */ /* 0x000fe40000010000 */
[----:B------:R-:W-:Y:S01]  /*d9b0*/  WARPGROUP.ARRIVE ;  /* 0x00000000000079c5 */ /* 0x000fe20000000000 */
[--C-:B------:R-:W-:Y:S01]  /*d9c0*/  FFMA.FTZ R196, R160, UR5, -R20.reuse ;  /* 0x00000005a0c47c23 */ /* 0x100fe20008010814 */
[--C-:B------:R-:W-:Y:S01]  /*d9d0*/  FFMA.FTZ R160, R161, UR5, -R20.reuse ;  /* 0x00000005a1a07c23 */ /* 0x100fe20008010814 */
[--C-:B------:R-:W-:Y:S01]  /*d9e0*/  FFMA.FTZ R198, R164, UR5, -R20.reuse ;  /* 0x00000005a4c67c23 */ /* 0x100fe20008010814 */
[----:B------:R-:W-:Y:S02]  /*d9f0*/  FFMA.FTZ R161, R165, UR5, -R20 ;  /* 0x00000005a5a17c23 */ /* 0x000fe40008010814 */
[----:B------:R-:W-:Y:S01]  /*da00*/  HGMMA.64x256x16.F32.BF16 R24, R192, gdesc[UR4].tnspB, R24, gsb0 ;  /* 0x43e00004c0187df0 */ /* 0x000fe20008001818 */
[----:B------:R-:W-:Y:S01]  /*da10*/  MUFU.EX2 R196, R196 ;  /* 0x000000c400c47308 */ /* 0x000fe20000000800 */
[----:B------:R-:W-:-:S02]  /*da20*/  R2UR UR7, R23 ;  /* 0x00000000170772ca */ /* 0x000fc400000e0000 */
[----:B------:R-:W-:-:S05]  /*da30*/  R2UR UR6, R236 ;  /* 0x00000000ec0672ca */ /* 0x000fca00000e0000 */
[----:B------:R-:W-:Y:S08]  /*da40*/  MUFU.EX2 R160, R160 ;  /* 0x000000a000a07308 */ /* 0x000ff00000000800 */
[----:B------:R-:W-:Y:S01]  /*da50*/  MUFU.EX2 R198, R198 ;  /* 0x000000c600c67308 */ /* 0x000fe20000000800 */
[----:B------:R-:W-:-:S06]  /*da60*/  UISETP.GT.AND UP0, UPT, UR6, UR7, UPT ;  /* 0x000000070600728c */ /* 0x000fcc000bf04270 */
[----:B------:R-:W-:Y:S01]  /*da70*/  PLOP3.LUT P2, PT, PT, PT, UP0, 0x80, 0x0 ;  /* 0x000000000000781c */ /* 0x000fe20003f4f008 */
[----:B------:R-:W-:Y:S01]  /*da80*/  MUFU.EX2 R161, R161 ;  /* 0x000000a100a17308 */ /* 0x000fe20000000800 */
[----:B------:R-:W-:Y:S02]  /*da90*/  WARPGROUP.DEPBAR.LE gsb0, 0x0 ;  /* 0x00008000000079c5 */ /* 0x000fe40000010000 */
[--C-:B------:R-:W-:Y:S01]  /*daa0*/  FFMA.FTZ R192, R152, UR5, -R20.reuse ;  /* 0x0000000598c07c23 */ /* 0x100fe20008010814 */
[--C-:B------:R-:W-:Y:S01]  /*dab0*/  FFMA.FTZ R152, R182, UR5, -R20.reuse ;  /* 0x00000005b6987c23 */ /* 0x100fe20008010814 */
[--C-:B------:R-:W-:Y:S01]  /*dac0*/  FFMA.FTZ R194, R153, UR5, -R20.reuse ;  /* 0x0000000599c27c23 */ /* 0x100fe20008010814 */
[----:B------:R-:W-:Y:S01]  /*dad0*/  FFMA.FTZ R20, R157, UR5, -R20 ;  /* 0x000000059d147c23 */ /* 0x000fe20008010814 */
[----:B------:R-:W-:Y:S02]  /*dae0*/  IMAD.U32 R157, RZ, RZ, UR60 ;  /* 0x0000003cff9d7e24 */ /* 0x000fe4000f8e00ff */
[----:B------:R-:W-:Y:S03]  /*daf0*/  MUFU.EX2 R192, R192 ;  /* 0x000000c000c07308 */ /* 0x000fe60000000800 */
[----:B------:R-:W-:-:S05]  /*db00*/  @!P1 LEA R157, R157, UR10, 0x3 ;  /* 0x0000000a9d9d9c11 */ /* 0x000fca000f8e18ff */
[----:B------:R0:W-:Y:S01]  /*db10*/  MUFU.EX2 R18, R20 ;  /* 0x0000001400127308 */ /* 0x0001e20000000800 */
[----:B------:R-:W-:-:S05]  /*db20*/  @!P1 VIADD R157, R157, 0x38840 ;  /* 0x000388409d9d9836 */ /* 0x000fca0000000000 */
[----:B------:R-:W-:Y:S02]  /*db30*/  @!P1 PRMT R157, RZ, 0x654, R157 ;  /* 0x00000654ff9d9816 */ /* 0x000fe4000000009d */
[----:B------:R-:W-:Y:S01]  /*db40*/  MUFU.EX2 R152, R152 ;  /* 0x0000009800987308 */ /* 0x000fe20000000800 */
[----:B0-----:R-:W-:Y:S01]  /*db50*/  FMUL.FTZ R20, R4, UR5 ;  /* 0x0000000504147c20 */ /* 0x001fe20008410000 */
[----:B------:R0:W-:Y:S03]  /*db60*/  @!P1 SYNCS.ARRIVE.TRANS64.RED.A1T0 RZ, [R157+URZ], RZ ;  /* 0x000000ff9dff99a7 */ /* 0x0001e6000810043f */
        /* <DEDUP_REMOVED lines=23> */
[----:B-1----:R-:W-:Y:S01]  /*dce0*/  FFMA.FTZ R5, R2, R5, R209 ;  /* 0x0000000502057223 */ /* 0x002fe200000100d1 */
[----:B------:R-:W-:Y:S01]  /*dcf0*/  FADD.FTZ R159, R210, R14 ;  /* 0x0000000ed29f7221 */ /* 0x000fe20000010000 */
[----:B0-----:R-:W-:Y:S01]  /*dd00*/  IMAD.U32 R157, RZ, RZ, UR4 ;  /* 0x00000004ff9d7e24 */ /* 0x001fe2000f8e00ff */
[----:B------:R-:W-:Y:S01]  /*dd10*/  UIADD3 UR4, UR6, -0x1, URZ ;  /* 0xffffffff06047890 */ /* 0x000fe2000fffe03f */
[----:B------:R-:W-:Y:S01]  /*dd20*/  R2UR UR6, R16 ;  /* 0x00000000100672ca */ /* 0x000fe200000e0000 */
[----:B------:R-:W-:Y:S01]  /*dd30*/  FADD.FTZ R159, R185, R159 ;  /* 0x0000009fb99f7221 */ /* 0x000fe20000010000 */
[----:B------:R-:W-:Y:S01]  /*dd40*/  @!P1 VIADD R157, R157, 0x38860 ;  /* 0x000388609d9d9836 */ /* 0x000fe20000000000 */
[----:B------:R-:W0:Y:S01]  /*dd50*/  MUFU.EX2 R22, R22 ;  /* 0x0000001600167308 */ /* 0x000e220000000800 */
[----:B--2---:R-:W-:Y:S01]  /*dd60*/  FADD.FTZ R5, R21, R5 ;  /* 0x0000000515057221 */ /* 0x004fe20000010000 */
[----:B------:R-:W-:Y:S01]  /*dd70*/  FADD.FTZ R159, R204, R159 ;  /* 0x0000009fcc9f7221 */ /* 0x000fe20000010000 */
[----:B------:R-:W-:Y:S01]  /*dd80*/  IMAD.U32 R236, RZ, RZ, UR4 ;  /* 0x00000004ffec7e24 */ /* 0x000fe2000f8e00ff */
[----:B------:R-:W-:-:S02]  /*dd90*/  @!P1 PRMT R164, RZ, 0x654, R157 ;  /* 0x00000654ffa49816 */ /* 0x000fc4000000009d */
[----:B------:R-:W-:Y:S01]  /*dda0*/  FADD.FTZ R159, R177, R159 ;  /* 0x0000009fb19f7221 */ /* 0x000fe20000010000 */
[----:B------:R-:W-:Y:S01]  /*ddb0*/  F2FP.BF16.F32.PACK_AB R209, R21, R209 ;  /* 0x000000d115d1723e */ /* 0x000fe200000010ff */
[----:B------:R-:W1:Y:S01]  /*ddc0*/  MUFU.EX2 R205, R205 ;  /* 0x000000cd00cd7308 */ /* 0x000e620000000800 */
[----:B---3--:R-:W-:Y:S01]  /*ddd0*/  FADD.FTZ R14, R211, R5 ;  /* 0x00000005d30e7221 */ /* 0x008fe20000010000 */
[----:B------:R-:W-:Y:S01]  /*dde0*/  FADD.FTZ R159, R206, R159 ;  /* 0x0000009fce9f7221 */ /* 0x000fe20000010000 */
[----:B------:R2:W-:Y:S01]  /*ddf0*/  @!P1 SYNCS.ARRIVE.TRANS64.RED.A1T0 RZ, [R164+URZ], RZ ;  /* 0x000000ffa4ff99a7 */ /* 0x0005e2000810043f */
[----:B------:R-:W-:Y:S01]  /*de00*/  F2FP.BF16.F32.PACK_AB R210, R185, R210 ;  /* 0x000000d2b9d2723e */ /* 0x000fe200000010ff */
[----:B------:R-:W-:Y:S02]  /*de10*/  IMAD.U32 R21, RZ, RZ, UR60 ;  /* 0x0000003cff157e24 */ /* 0x000fe4000f8e00ff */
[----:B------:R-:W-:Y:S01]  /*de20*/  FADD.FTZ R159, R180, R159 ;  /* 0x0000009fb49f7221 */ /* 0x000fe20000010000 */
[----:B------:R-:W-:Y:S01]  /*de30*/  F2FP.BF16.F32.PACK_AB R204, R177, R204 ;  /* 0x000000ccb1cc723e */ /* 0x000fe200000010ff */
[----:B------:R-:W3:Y:S01]  /*de40*/  MUFU.EX2 R153, R153 ;  /* 0x0000009900997308 */ /* 0x000ee20000000800 */
[----:B0-----:R-:W-:Y:S01]  /*de50*/  FADD.FTZ R14, R22, R14 ;  /* 0x0000000e160e7221 */ /* 0x001fe20000010000 */
[----:B------:R-:W-:Y:S01]  /*de60*/  FADD.FTZ R159, R200, R159 ;  /* 0x0000009fc89f7221 */ /* 0x000fe20000010000 */
[----:B------:R-:W-:Y:S01]  /*de70*/  F2FP.BF16.F32.PACK_AB R211, R22, R211 ;  /* 0x000000d316d3723e */ /* 0x000fe200000010ff */
[----:B------:R-:W-:Y:S01]  /*de80*/  IMAD.U32 R22, RZ, RZ, UR6 ;  /* 0x00000006ff167e24 */ /* 0x000fe2000f8e00ff */
[----:B------:R-:W-:Y:S01]  /*de90*/  F2FP.BF16.F32.PACK_AB R206, R180, R206 ;  /* 0x000000ceb4ce723e */ /* 0x000fe200000010ff */
[C---:B------:R-:W-:Y:S01]  /*dea0*/  FADD.FTZ R159, R168.reuse, R159 ;  /* 0x0000009fa89f7221 */ /* 0x040fe20000010000 */
[----:B------:R-:W-:Y:S01]  /*deb0*/  F2FP.BF16.F32.PACK_AB R200, R168, R200 ;  /* 0x000000c8a8c8723e */ /* 0x000fe200000010ff */
[----:B------:R-:W0:Y:S01]  /*dec0*/  MUFU.EX2 R207, R207 ;  /* 0x000000cf00cf7308 */ /* 0x000e220000000800 */
[----:B-1----:R-:W-:Y:S01]  /*ded0*/  FADD.FTZ R14, R205, R14 ;  /* 0x0000000ecd0e7221 */ /* 0x002fe20000010000 */
[----:B------:R-:W-:Y:S01]  /*dee0*/  FADD.FTZ R159, R202, R159 ;  /* 0x0000009fca9f7221 */ /* 0x000fe20000010000 */
[----:B------:R-:W-:-:S03]  /*def0*/  F2FP.BF16.F32.PACK_AB R202, R169, R202 ;  /* 0x000000caa9ca723e */ /* 0x000fc600000010ff */
[----:B------:R-:W-:Y:S02]  /*df00*/  FADD.FTZ R159, R169, R159 ;  /* 0x0000009fa99f7221 */ /* 0x000fe40000010000 */
[----:B------:R-:W1:Y:S01]  /*df10*/  MUFU.EX2 R156, R156 ;  /* 0x0000009c009c7308 */ /* 0x000e620000000800 */
[C---:B---3--:R-:W-:Y:S01]  /*df20*/  FADD.FTZ R14, R153.reuse, R14 ;  /* 0x0000000e990e7221 */ /* 0x048fe20000010000 */
[----:B------:R-:W-:Y:S01]  /*df30*/  FADD.FTZ R159, R196, R159 ;  /* 0x0000009fc49f7221 */ /* 0x000fe20000010000 */
[----:B------:R-:W-:Y:S02]  /*df40*/  F2FP.BF16.F32.PACK_AB R205, R153, R205 ;  /* 0x000000cd99cd723e */ /* 0x000fe400000010ff */
[C---:B------:R-:W-:Y:S01]  /*df50*/  F2FP.BF16.F32.PACK_AB R196, R160.reuse, R196 ;  /* 0x000000c4a0c4723e */ /* 0x040fe200000010ff */
[----:B------:R-:W-:Y:S02]  /*df60*/  FADD.FTZ R159, R160, R159 ;  /* 0x0000009fa09f7221 */ /* 0x000fe40000010000 */
[----:B------:R-:W3:Y:S01]  /*df70*/  MUFU.EX2 R201, R201 ;  /* 0x000000c900c97308 */ /* 0x000ee20000000800 */
        /* <DEDUP_REMOVED lines=11> */
[----:B---3--:R-:W-:-:S07]  /*e030*/  FADD.FTZ R14, R201, R14 ;  /* 0x0000000ec90e7221 */ /* 0x008fce0000010000 */
[----:B------:R-:W3:Y:S01]  /*e040*/  MUFU.EX2 R154, R175 ;  /* 0x000000af009a7308 */ /* 0x000ee20000000800 */
[C---:B0-----:R-:W-:Y:S01]  /*e050*/  FADD.FTZ R14, R157.reuse, R14 ;  /* 0x0000000e9d0e7221 */ /* 0x041fe20000010000 */
[----:B------:R-:W-:-:S06]  /*e060*/  F2FP.BF16.F32.PACK_AB R201, R157, R201 ;  /* 0x000000c99dc9723e */ /* 0x000fcc00000010ff */
[----:B------:R-:W0:Y:S01]  /*e070*/  MUFU.EX2 R197, R197 ;  /* 0x000000c500c57308 */ /* 0x000e220000000800 */
[----:B-1----:R-:W-:-:S07]  /*e080*/  FADD.FTZ R14, R203, R14 ;  /* 0x0000000ecb0e7221 */ /* 0x002fce0000010000 */
[----:B------:R-:W1:Y:S01]  /*e090*/  MUFU.EX2 R5, R163 ;  /* 0x000000a300057308 */ /* 0x000e620000000800 */
[C---:B---3--:R-:W-:Y:S01]  /*e0a0*/  FADD.FTZ R14, R154.reuse, R14 ;  /* 0x0000000e9a0e7221 */ /* 0x048fe20000010000 */
[----:B------:R-:W-:-:S06]  /*e0b0*/  F2FP.BF16.F32.PACK_AB R203, R154, R203 ;  /* 0x000000cb9acb723e */ /* 0x000fcc00000010ff */
        /* <DEDUP_REMOVED lines=16> */
[----:B0-----:R-:W-:Y:S01]  /*e1c0*/  FADD.FTZ R159, R194, R159 ;  /* 0x0000009fc29f7221 */ /* 0x001fe20000010000 */
[----:B------:R-:W-:Y:S01]  /*e1d0*/  F2FP.BF16.F32.PACK_AB R194, R18, R194 ;  /* 0x000000c212c2723e */ /* 0x000fe200000010ff */
[----:B-1----:R-:W-:Y:S02]  /*e1e0*/  FADD.FTZ R5, R158, R14 ;  /* 0x0000000e9e057221 */ /* 0x002fe40000010000 */
[----:B------:R-:W-:Y:S01]  /*e1f0*/  FADD.FTZ R14, R18, R159 ;  /* 0x0000009f120e7221 */ /* 0x000fe20000010000 */
[----:B------:R-:W-:Y:S02]  /*e200*/  IMAD.MOV.U32 R18, RZ, RZ, R4 ;  /* 0x000000ffff127224 */ /* 0x000fe400078e0004 */
[C---:B---3--:R-:W-:Y:S01]  /*e210*/  FADD.FTZ R5, R20.reuse, R5 ;  /* 0x0000000514057221 */ /* 0x048fe20000010000 */
[----:B------:R-:W-:Y:S01]  /*e220*/  F2FP.BF16.F32.PACK_AB R195, R20, R158 ;  /* 0x0000009e14c3723e */ /* 0x000fe200000010ff */
[----:B------:R-:W-:Y:S01]  /*e230*/  IMAD.MOV.U32 R20, RZ, RZ, R3 ;  /* 0x000000ffff147224 */ /* 0x000fe200078e0003 */
[----:B--2---:R-:W-:Y:S06]  /*e240*/  @P2 BRA `(.L_x_2377) ;  /* 0xffffffc4003c2947 */ /* 0x004fec000383ffff */
.L_x_2368:
        /* <DEDUP_REMOVED lines=131> */
.L_x_2378:
        /* <DEDUP_REMOVED lines=8> */
.L_x_2379:
[----:B-1----:R-:W-:Y:S05]  /*eb00*/  @P2 BRA `(.L_x_2380) ;  /* 0x0000000000082947 */ /* 0x002fea0003800000 */
[----:B------:R-:W1:Y:S02]  /*eb10*/  SYNCS.PHASECHK.TRANS64.TRYWAIT P0, [UR8+0x38850], R0 ;  /* 0x03885000ff0075a7 */ /* 0x000e640008000148 */
[----:B-1----:R-:W-:Y:S05]  /*eb20*/  @!P0 BRA `(.L_x_2381) ;  /* 0x000000d800548947 */ /* 0x002fea0003800000 */
.L_x_2380:
[----:B------:R-:W-:Y:S01]  /*eb30*/  R2UR UR4, R17 ;  /* 0x00000000110472ca */ /* 0x000fe200000e0000 */
[----:B------:R-:W2:Y:S01]  /*eb40*/  LDL.LU R2, [R1+0x30] ;  /* 0x0000300001027983 */ /* 0x000ea20000300800 */
[----:B------:R-:W-:Y:S01]  /*eb50*/  WARPGROUP.ARRIVE ;  /* 0x00000000000079c5 */ /* 0x000fe20000000000 */
[----:B------:R-:W-:Y:S01]  /*eb60*/  UMOV UR7, 0x40000040 ;  /* 0x4000004000077882 */ /* 0x000fe20000000000 */
[----:B------:R-:W-:Y:S01]  /*eb70*/  IMAD.U32 R8, RZ, RZ, UR5 ;  /* 0x00000005ff087e24 */ /* 0x000fe2000f8e00ff */
[----:B-1----:R-:W1:Y:S01]  /*eb80*/  SHFL.BFLY PT, R7, R14, 0x2, 0x1f ;  /* 0x0c401f000e077f89 */ /* 0x002e6200000e0000 */
[----:B------:R-:W-:Y:S02]  /*eb90*/  IMAD.U32 R11, RZ, RZ, UR8 ;  /* 0x00000008ff0b7e24 */ /* 0x000fe4000f8e00ff */
[----:B------:R-:W-:Y:S01]  /*eba0*/  IMAD.MOV.U32 R6, RZ, RZ, RZ ;  /* 0x000000ffff067224 */ /* 0x000fe200078e00ff */
[----:B0-----:R-:W0:Y:S01]  /*ebb0*/  SHFL.BFLY PT, R0, R5, 0x2, 0x1f ;  /* 0x0c401f0005007f89 */ /* 0x001e2200000e0000 */
[----:B------:R-:W-:-:S03]  /*ebc0*/  @!P1 VIADD R11, R11, 0x38860 ;  /* 0x000388600b0b9836 */ /* 0x000fc60000000000 */
[----:B------:R-:W-:Y:S02]  /*ebd0*/  UIADD3 UR4, UR4, 0x400, URZ ;  /* 0x0000040004047890 */ /* 0x000fe4000fffe03f */
[----:B------:R-:W-:Y:S02]  /*ebe0*/  @!P1 PRMT R11, RZ, 0x654, R11 ;  /* 0x00000654ff0b9816 */ /* 0x000fe4000000000b */
[----:B------:R-:W-:-:S04]  /*ebf0*/  USHF.R.U32.HI UR4, URZ, 0x4, UR4 ;  /* 0x000000043f047899 */ /* 0x000fc80008011604 */
[----:B------:R-:W-:-:S04]  /*ec00*/  ULOP3.LUT UR4, UR4, 0x3fff, URZ, 0xc0, !UPT ;  /* 0x00003fff04047892 */ /* 0x000fc8000f8ec03f */
[----:B------:R-:W-:-:S04]  /*ec10*/  ULOP3.LUT UR4, UR4, 0x2800000, URZ, 0xfc, !UPT ;  /* 0x0280000004047892 */ /* 0x000fc8000f8efc3f */
[----:B------:R-:W-:Y:S01]  /*ec20*/  UIMAD UR4, UR60, 0xa00, UR4 ;  /* 0x00000a003c0478a4 */ /* 0x000fe2000f8e0204 */
[----:B-1----:R-:W-:Y:S01]  /*ec30*/  FADD.FTZ R7, R7, R14 ;  /* 0x0000000e07077221 */ /* 0x002fe20000010000 */
[----:B------:R-:W-:-:S04]  /*ec40*/  UIADD3 UR60, UR60, 0x1, URZ ;  /* 0x000000013c3c7890 */ /* 0x000fc8000fffe03f */
[----:B------:R-:W-:Y:S01]  /*ec50*/  UISETP.NE.AND UP0, UPT, UR60, 0x2, UPT ;  /* 0x000000023c00788c */ /* 0x000fe2000bf05270 */
[----:B------:R-:W-:Y:S02]  /*ec60*/  UMOV UR6, UR4 ;  /* 0x0000000400067c82 */ /* 0x000fe40008000000 */
[----:B------:R-:W-:Y:S01]  /*ec70*/  HGMMA.64x256x16.F32.BF16 R24, R208, gdesc[UR4].tnspB, R24, gsb0 ;  /* 0x43e00004d0187df0 */ /* 0x000fe20008001818 */
[----:B------:R-:W-:Y:S01]  /*ec80*/  UIADD3 UR6, UR4, 0x80, URZ ;  /* 0x0000008004067890 */ /* 0x000fe2000fffe03f */
[----:B------:R-:W-:Y:S01]  /*ec90*/  UMOV UR7, 0x40000040 ;  /* 0x4000004000077882 */ /* 0x000fe20000000000 */
[----:B------:R-:W-:Y:S01]  /*eca0*/  USEL UR60, UR60, URZ, UP0 ;  /* 0x0000003f3c3c7287 */ /* 0x000fe20008000000 */
[----:B--2---:R-:W-:Y:S01]  /*ecb0*/  R2UR UR9, R2 ;  /* 0x00000000020972ca */ /* 0x004fe200000e0000 */
[----:B0-----:R-:W-:Y:S01]  /*ecc0*/  FADD.FTZ R2, R0, R5 ;  /* 0x0000000500027221 */ /* 0x001fe20000010000 */
[----:B------:R-:W-:Y:S01]  /*ecd0*/  IMAD.MOV.U32 R5, RZ, RZ, RZ ;  /* 0x000000ffff057224 */ /* 0x000fe200078e00ff */
[----:B------:R-:W0:Y:S04]  /*ece0*/  SHFL.BFLY PT, R0, R7, 0x1, 0x1f ;  /* 0x0c201f0007007f89 */ /* 0x000e2800000e0000 */
[----:B------:R-:W1:Y:S01]  /*ecf0*/  SHFL.BFLY PT, R9, R2, 0x1, 0x1f ;  /* 0x0c201f0002097f89 */ /* 0x000e6200000e0000 */
[----:B------:R-:W-:-:S02]  /*ed00*/  WARPGROUP.DEPBAR.LE gsb0, 0x0 ;  /* 0x00008000000079c5 */ /* 0x000fc40000010000 */
[----:B------:R-:W-:-:S03]  /*ed10*/  WARPGROUP.ARRIVE ;  /* 0x00000000000079c5 */ /* 0x000fc60000000000 */
[----:B------:R-:W-:-:S11]  /*ed20*/  UIADD3 UR9, UR9, 0x1, URZ ;  /* 0x0000000109097890 */ /* 0x000fd6000fffe03f */
[----:B------:R-:W-:Y:S01]  /*ed30*/  HGMMA.64x256x16.F32.BF16 R24, R204, gdesc[UR4].tnspB, R24, gsb0 ;  /* 0x43e00004cc187df0 */ /* 0x000fe20008001818 */
[----:B------:R-:W-:Y:S01]  /*ed40*/  UIADD3 UR6, UR4, 0x100, URZ ;  /* 0x0000010004067890 */ /* 0x000fe2000fffe03f */
[----:B------:R-:W-:Y:S01]  /*ed50*/  UMOV UR7, 0x40000040 ;  /* 0x4000004000077882 */ /* 0x000fe20000000000 */
[----:B0-----:R-:W-:Y:S01]  /*ed60*/  FADD.FTZ R12, R7, R0 ;  /* 0x00000000070c7221 */ /* 0x001fe20000010000 */
[----:B------:R-:W-:Y:S01]  /*ed70*/  IMAD.U32 R7, RZ, RZ, UR5 ;  /* 0x00000005ff077e24 */ /* 0x000fe2000f8e00ff */
[----:B------:R-:W-:Y:S01]  /*ed80*/  R2UR UR5, R16 ;  /* 0x00000000100572ca */ /* 0x000fe200000e0000 */
[----:B------:R-:W-:Y:S02]  /*ed90*/  IMAD.MOV.U32 R0, RZ, RZ, -0x800000 ;  /* 0xff800000ff007424 */ /* 0x000fe400078e00ff */
[----:B-1----:R-:W-:Y:S01]  /*eda0*/  FADD.FTZ R13, R2, R9 ;  /* 0x00000009020d7221 */ /* 0x002fe20000010000 */
[----:B------:R-:W-:Y:S01]  /*edb0*/  FSETP.NE.FTZ.AND P0, PT, R12, RZ, PT ;  /* 0x000000ff0c00720b */ /* 0x000fe20003f15000 */
[----:B------:R-:W-:-:S03]  /*edc0*/  IMAD.MOV.U32 R2, RZ, RZ, -0x800000 ;  /* 0xff800000ff027424 */ /* 0x000fc600078e00ff */
[----:B------:R-:W-:-:S09]  /*edd0*/  FSETP.NE.FTZ.AND P2, PT, R13, RZ, PT ;  /* 0x000000ff0d00720b */ /* 0x000fd20003f55000 */
[----:B------:R-:W0:Y:S01]  /*ede0*/  @P0 MUFU.LG2 R9, R12 ;  /* 0x0000000c00090308 */ /* 0x000e220000000c00 */
[----:B------:R-:W-:-:S07]  /*edf0*/  @P0 FMUL.FTZ R8, R8, 0.69314718246459960938 ;  /* 0x3f31721808080820 */ /* 0x000fce0000410000 */
[----:B------:R-:W1:Y:S08]  /*ee00*/  @P2 MUFU.LG2 R10, R13 ;  /* 0x0000000d000a2308 */ /* 0x000e700000000c00 */
[----:B------:R2:W3:Y:S01]  /*ee10*/  @P0 MUFU.RCP R6, R12 ;  /* 0x0000000c00060308 */ /* 0x0004e20000001000 */
[----:B0-----:R-:W-:-:S04]  /*ee20*/  @P0 FMUL.FTZ R9, R9, 0.69314718246459960938 ;  /* 0x3f31721809090820 */ /* 0x001fc80000410000 */
[----:B------:R-:W-:Y:S01]  /*ee30*/  @P0 FFMA.FTZ R2, R8, R3, R9 ;  /* 0x0000000308020223 */ /* 0x000fe20000010009 */
[----:B------:R-:W-:Y:S01]  /*ee40*/  IMAD.U32 R3, RZ, RZ, UR9 ;  /* 0x00000009ff037e24 */ /* 0x000fe2000f8e00ff */
[----:B------:R-:W-:Y:S01]  /*ee50*/  PLOP3.LUT P0, PT, PT, PT, PT, 0x8, 0x0 ;  /* 0x000000000000781c */ /* 0x000fe20003f0e170 */
[----:B------:R-:W0:Y:S01]  /*ee60*/  @P2 MUFU.RCP R5, R13 ;  /* 0x0000000d00052308 */ /* 0x000e220000001000 */
[----:B--2---:R-:W-:Y:S01]  /*ee70*/  @P2 FMUL.FTZ R12, R7, 0.69314718246459960938 ;  /* 0x3f317218070c2820 */ /* 0x004fe20000410000 */
[----:B-1----:R-:W-:Y:S01]  /*ee80*/  @P2 FMUL.FTZ R7, R10, 0.69314718246459960938 ;  /* 0x3f3172180a072820 */ /* 0x002fe20000410000 */
[----:B------:R1:W-:Y:S03]  /*ee90*/  STL [R1+0x30], R3 ;  /* 0x0000300301007387 */ /* 0x0003e60000100800 */
[----:B------:R-:W-:Y:S01]  /*eea0*/  @P2 FFMA.FTZ R0, R12, R4, R7 ;  /* 0x000000040c002223 */ /* 0x000fe20000010007 */
[----:B------:R-:W-:-:S02]  /*eeb0*/  WARPGROUP.DEPBAR.LE gsb0, 0x0 ;  /* 0x00008000000079c5 */ /* 0x000fc40000010000 */
[----:B------:R-:W-:-:S06]  /*eec0*/  WARPGROUP.ARRIVE ;  /* 0x00000000000079c5 */ /* 0x000fcc0000000000 */
        /* <DEDUP_REMOVED lines=10> */
[----:B------:R-:W-:-:S04]  /*ef70*/  USEL UR4, URZ, 0x1, UP0 ;  /* 0x000000013f047887 */ /* 0x000fc80008000000 */
[----:B------:R-:W-:-:S06]  /*ef80*/  ULOP3.LUT UR5, UR5, UR4, URZ, 0x3c, !UPT ;  /* 0x0000000405057292 */ /* 0x000fcc000f8e3c3f */
[----:B------:R-:W-:Y:S01]  /*ef90*/  IMAD.U32 R16, RZ, RZ, UR5 ;  /* 0x00000005ff107e24 */ /* 0x000fe2000f8e00ff */
[----:B------:R-:W-:Y:S02]  /*efa0*/  WARPGROUP.DEPBAR.LE gsb0, 0x0 ;  /* 0x00008000000079c5 */ /* 0x000fe40000010000 */
[----:B------:R-:W-:-:S12]  /*efb0*/  WARPGROUP.ARRIVE ;  /* 0x00000000000079c5 */ /* 0x000fd80000000000 */
[----:B------:R-:W-:Y:S03]  /*efc0*/  HGMMA.64x256x16.F32.BF16 R24, R192, gdesc[UR4].tnspB, R24, gsb0 ;  /* 0x43e00004c0187df0 */ /* 0x000fe60008001818 */
[----:B------:R-:W-:Y:S02]  /*efd0*/  WARPGROUP.DEPBAR.LE gsb0, 0x0 ;  /* 0x00008000000079c5 */ /* 0x000fe40000010000 */
[----:B------:R1:W-:Y:S01]  /*efe0*/  @!P1 SYNCS.ARRIVE.TRANS64.RED.A1T0 RZ, [R11+URZ], RZ ;  /* 0x000000ff0bff99a7 */ /* 0x0003e2000810043f */
[-C--:B---3--:R-:W-:Y:S01]  /*eff0*/  FMUL.FTZ R24, R24, R6.reuse ;  /* 0x0000000618187220 */ /* 0x088fe20000410000 */
        /* <DEDUP_REMOVED lines=127> */
.L_x_2351:
        /* <DEDUP_REMOVED lines=15> */
[----:B------:R-:W3:Y:S01]  /*f8e0*/  LDL R3, [R1+0x64] ;  /* 0x0000640001037983 */ /* 0x000ee20000100800 */
[----:B------:R-:W-:Y:S01]  /*f8f0*/  F2FP.BF16.F32.PACK_AB R7, R31, R30 ;  /* 0x0000001e1f07723e */ /* 0x000fe200000010ff */
[----:B------:R-:W-:Y:S01]  /*f900*/  ULDC.64 UR14, c[0x0][0xc00] ;  /* 0x00030000000e7ab9 */ /* 0x000fe20000000a00 */
[----:B------:R-:W-:Y:S01]  /*f910*/  R2UR UR18, R217 ;  /* 0x00000000d91272ca */ /* 0x000fe200000e0000 */
[----:B------:R-:W-:Y:S01]  /*f920*/  ULDC.64 UR22, c[0x0][0x208] ;  /* 0x0000820000167ab9 */ /* 0x000fe20000000a00 */
[----:B------:R-:W-:Y:S01]  /*f930*/  R2UR UR21, R214 ;  /* 0x00000000d61572ca */ /* 0x000fe200000e0000 */
[----:B------:R-:W-:Y:S01]  /*f940*/  ULDC UR20, c[0x0][0xbe8] ;  /* 0x0002fa0000147ab9 */ /* 0x000fe20000000800 */
[----:B------:R-:W-:-:S02]  /*f950*/  R2UR UR26, R212 ;  /* 0x00000000d41a72ca */ /* 0x000fc400000e0000 */
[----:B------:R-:W-:Y:S02]  /*f960*/  R2UR UR19, R216 ;  /* 0x00000000d81372ca */ /* 0x000fe400000e0000 */
[----:B------:R-:W-:Y:S01]  /*f970*/  R2UR UR24, R218 ;  /* 0x00000000da1872ca */ /* 0x000fe200000e0000 */
[----:B------:R-:W-:Y:S01]  /*f980*/  UMOV UR10, UR8 ;  /* 0x00000008000a7c82 */ /* 0x000fe20008000000 */
[----:B0-----:R-:W-:-:S03]  /*f990*/  UMOV UR11, UR4 ;  /* 0x00000004000b7c82 */ /* 0x001fc60008000000 */
[----:B------:R-:W-:-:S04]  /*f9a0*/  USHF.L.U32 UR4, UR18, 0x2, URZ ;  /* 0x0000000212047899 */ /* 0x000fc8000800063f */
[----:B------:R-:W-:Y:S01]  /*f9b0*/  UIADD3 UR9, UP0, UR4, UR14, URZ ;  /* 0x0000000e04097290 */ /* 0x000fe2000ff1e03f */
[----:B------:R-:W-:Y:S01]  /*f9c0*/  BAR.SYNC.DEFER_BLOCKING 0x1, 0x100 ;  /* 0x0044000000007b1d */ /* 0x000fe20000010000 */
[----:B--2---:R-:W-:Y:S01]  /*f9d0*/  R2UR UR17, R8 ;  /* 0x00000000081172ca */ /* 0x004fe200000e0000 */
[----:B---3--:R-:W-:-:S03]  /*f9e0*/  IMAD.WIDE R162, R3, R162, UR10 ;  /* 0x0000000a03a27e25 */ /* 0x008fc6000f8e02a2 */
[C---:B------:R-:W-:Y:S02]  /*f9f0*/  IADD3 R159, P1, R162.reuse, 0x20, RZ ;  /* 0x00000020a29f7810 */ /* 0x040fe40007f3e0ff */
[C---:B------:R-:W-:Y:S02]  /*fa00*/  IADD3 R155, P3, R162.reuse, 0x4000, RZ ;  /* 0x00004000a29b7810 */ /* 0x040fe40007f7e0ff */
[----:B------:R-:W-:-:S05]  /*fa10*/  IADD3 R157, P4, R162, 0x60, RZ ;  /* 0x00000060a29d7810 */ /* 0x000fca0007f9e0ff */
[----:B------:R-:W-:Y:S01]  /*fa20*/  USHF.L.U64.HI UR16, UR18, 0x2, UR17 ;  /* 0x0000000212107899 */ /* 0x000fe20008010211 */
[----:B------:R-:W-:Y:S02]  /*fa30*/  LOP3.LUT R158, R159, 0x380, RZ, 0xc0, !PT ;  /* 0x000003809f9e7812 */ /* 0x000fe400078ec0ff */
[----:B------:R-:W-:Y:S01]  /*fa40*/  LOP3.LUT R154, R155, 0x380, RZ, 0xc0, !PT ;  /* 0x000003809b9a7812 */ /* 0x000fe200078ec0ff */
[----:B------:R-:W-:Y:S01]  /*fa50*/  UIADD3.X UR12, UR16, UR15, URZ, UP0, !UPT ;  /* 0x0000000f100c7290 */ /* 0x000fe200087fe43f */
[----:B------:R-:W-:Y:S02]  /*fa60*/  IADD3 R161, P0, R162, 0x40, RZ ;  /* 0x00000040a2a17810 */ /* 0x000fe40007f1e0ff */
[----:B------:R-:W-:Y:S02]  /*fa70*/  LOP3.LUT R156, R157, 0x380, RZ, 0xc0, !PT ;  /* 0x000003809d9c7812 */ /* 0x000fe400078ec0ff */
[----:B------:R-:W-:Y:S02]  /*fa80*/  SHF.R.U64 R158, R158, 0x3, RZ ;  /* 0x000000039e9e7819 */ /* 0x000fe400000012ff */
[----:B------:R-:W-:-:S02]  /*fa90*/  SHF.R.U64 R154, R154, 0x3, RZ ;  /* 0x000000039a9a7819 */ /* 0x000fc400000012ff */
[----:B------:R-:W-:Y:S02]  /*faa0*/  LOP3.LUT R5, R162, 0x380, RZ, 0xc0, !PT ;  /* 0x00000380a2057812 */ /* 0x000fe400078ec0ff */
[----:B------:R-:W-:Y:S02]  /*fab0*/  LOP3.LUT R160, R161, 0x380, RZ, 0xc0, !PT ;  /* 0x00000380a1a07812 */ /* 0x000fe400078ec0ff */
[----:B------:R-:W-:Y:S02]  /*fac0*/  SHF.R.U64 R156, R156, 0x3, RZ ;  /* 0x000000039c9c7819 */ /* 0x000fe400000012ff */
[----:B------:R-:W-:Y:S01]  /*fad0*/  LOP3.LUT R158, R158, R159, RZ, 0x3c, !PT ;  /* 0x0000009f9e9e7212 */ /* 0x000fe200078e3cff */
[--C-:B------:R-:W-:Y:S01]  /*fae0*/  IMAD.X R159, RZ, RZ, R163.reuse, P1 ;  /* 0x000000ffff9f7224 */ /* 0x100fe200008e06a3 */
[----:B------:R-:W-:Y:S02]  /*faf0*/  IADD3 R153, P6, R162, 0x4020, RZ ;  /* 0x00004020a2997810 */ /* 0x000fe40007fde0ff */
[----:B------:R-:W-:Y:S01]  /*fb00*/  LOP3.LUT R154, R154, R155, RZ, 0x3c, !PT ;  /* 0x0000009b9a9a7212 */ /* 0x000fe200078e3cff */
[----:B------:R-:W-:Y:S01]  /*fb10*/  IMAD.X R155, RZ, RZ, R163, P3 ;  /* 0x000000ffff9b7224 */ /* 0x000fe200018e06a3 */
[----:B------:R-:W-:-:S02]  /*fb20*/  IADD3 R23, P5, R162, 0x4040, RZ ;  /* 0x00004040a2177810 */ /* 0x000fc40007fbe0ff */
[C---:B------:R-:W-:Y:S02]  /*fb30*/  IADD3 R21, P2, R162.reuse, 0x4060, RZ ;  /* 0x00004060a2157810 */ /* 0x040fe40007f5e0ff */
[C---:B------:R-:W-:Y:S02]  /*fb40*/  IADD3 R15, P1, R162.reuse, 0x8000, RZ ;  /* 0x00008000a20f7810 */ /* 0x040fe40007f3e0ff */
[----:B------:R-:W-:Y:S02]  /*fb50*/  SHF.R.U64 R5, R5, 0x3, RZ ;  /* 0x0000000305057819 */ /* 0x000fe400000012ff */
[----:B------:R-:W-:Y:S02]  /*fb60*/  IADD3 R3, P3, R162, 0x8060, RZ ;  /* 0x00008060a2037810 */ /* 0x000fe40007f7e0ff */
[----:B------:R-:W-:Y:S02]  /*fb70*/  SHF.R.U64 R160, R160, 0x3, RZ ;  /* 0x00000003a0a07819 */ /* 0x000fe400000012ff */
[----:B------:R-:W-:Y:S01]  /*fb80*/  LOP3.LUT R156, R156, R157, RZ, 0x3c, !PT ;  /* 0x0000009d9c9c7212 */ /* 0x000fe200078e3cff */
[----:B------:R-:W-:Y:S01]  /*fb90*/  IMAD.X R157, RZ, RZ, R163, P4 ;  /* 0x000000ffff9d7224 */ /* 0x000fe200020e06a3 */
[----:B------:R-:W-:-:S02]  /*fba0*/  LOP3.LUT R152, R153, 0x380, RZ, 0xc0, !PT ;  /* 0x0000038099987812 */ /* 0x000fc400078ec0ff */
[----:B------:R-:W-:Y:S02]  /*fbb0*/  LOP3.LUT R22, R23, 0x380, RZ, 0xc0, !PT ;  /* 0x0000038017167812 */ /* 0x000fe400078ec0ff */
[----:B------:R-:W-:Y:S02]  /*fbc0*/  LOP3.LUT R20, R21, 0x380, RZ, 0xc0, !PT ;  /* 0x0000038015147812 */ /* 0x000fe400078ec0ff */
[----:B------:R-:W-:Y:S02]  /*fbd0*/  LOP3.LUT R14, R15, 0x380, RZ, 0xc0, !PT ;  /* 0x000003800f0e7812 */ /* 0x000fe400078ec0ff */
[----:B------:R-:W-:Y:S02]  /*fbe0*/  IADD3 R11, P4, R162, 0x8040, RZ ;  /* 0x00008040a20b7810 */ /* 0x000fe40007f9e0ff */
[----:B------:R-:W-:Y:S01]  /*fbf0*/  LOP3.LUT R4, R5, R162, RZ, 0x3c, !PT ;  /* 0x000000a205047212 */ /* 0x000fe200078e3cff */
[----:B------:R-:W-:Y:S01]  /*fc00*/  IMAD.MOV.U32 R5, RZ, RZ, R163 ;  /* 0x000000ffff057224 */ /* 0x000fe200078e00a3 */
[----:B------:R-:W-:-:S02]  /*fc10*/  LOP3.LUT R8, R3, 0x380, RZ, 0xc0, !PT ;  /* 0x0000038003087812 */ /* 0x000fc400078ec0ff */
[----:B------:R-:W-:Y:S01]  /*fc20*/  LOP3.LUT R160, R160, R161, RZ, 0x3c, !PT ;  /* 0x000000a1a0a07212 */ /* 0x000fe200078e3cff */
[----:B------:R-:W-:Y:S01]  /*fc30*/  IMAD.X R161, RZ, RZ, R163, P0 ;  /* 0x000000ffffa17224 */ /* 0x000fe200000e06a3 */
[----:B------:R-:W-:Y:S02]  /*fc40*/  SHF.R.U64 R152, R152, 0x3, RZ ;  /* 0x0000000398987819 */ /* 0x000fe400000012ff */
[----:B------:R-:W-:Y:S02]  /*fc50*/  SHF.R.U64 R22, R22, 0x3, RZ ;  /* 0x0000000316167819 */ /* 0x000fe400000012ff */
[----:B------:R-:W-:Y:S02]  /*fc60*/  SHF.R.U64 R20, R20, 0x3, RZ ;  /* 0x0000000314147819 */ /* 0x000fe400000012ff */
[----:B------:R-:W-:Y:S02]  /*fc70*/  IADD3 R13, P0, R162, 0x8020, RZ ;  /* 0x00008020a20d7810 */ /* 0x000fe40007f1e0ff */
[----:B------:R-:W-:-:S02]  /*fc80*/  SHF.R.U64 R14, R14, 0x3, RZ ;  /* 0x000000030e0e7819 */ /* 0x000fc400000012ff */
[----:B------:R-:W-:Y:S02]  /*fc90*/  LOP3.LUT R10, R11, 0x380, RZ, 0xc0, !PT ;  /* 0x000003800b0a7812 */ /* 0x000fe400078ec0ff */
[----:B------:R-:W-:Y:S02]  /*fca0*/  SHF.R.U64 R8, R8, 0x3, RZ ;  /* 0x0000000308087819 */ /* 0x000fe400000012ff */
[----:B------:R-:W-:Y:S01]  /*fcb0*/  LOP3.LUT R152, R152, R153, RZ, 0x3c, !PT ;  /* 0x0000009998987212 */ /* 0x000fe200078e3cff */
[--C-:B------:R-:W-:Y:S01]  /*fcc0*/  IMAD.X R153, RZ, RZ, R163.reuse, P6 ;  /* 0x000000ffff997224 */ /* 0x100fe200030e06a3 */
[----:B------:R-:W-:Y:S02]  /*fcd0*/  MOV R9, R4 ;  /* 0x0000000400097202 */ /* 0x000fe40000000f00 */
[----:B------:R-:W-:Y:S01]  /*fce0*/  LOP3.LUT R22, R22, R23, RZ, 0x3c, !PT ;  /* 0x0000001716167212 */ /* 0x000fe200078e3cff */
[--C-:B------:R-:W-:Y:S01]  /*fcf0*/  IMAD.X R23, RZ, RZ, R163.reuse, P5 ;  /* 0x000000ffff177224 */ /* 0x100fe200028e06a3 */
[----:B------:R-:W-:Y:S01]  /*fd00*/  LOP3.LUT R20, R20, R21, RZ, 0x3c, !PT ;  /* 0x0000001514147212 */ /* 0x000fe200078e3cff */
[----:B------:R-:W-:Y:S01]  /*fd10*/  IMAD.X R21, RZ, RZ, R163, P2 ;  /* 0x000000ffff157224 */ /* 0x000fe200010e06a3 */
[----:B------:R-:W-:-:S02]  /*fd20*/  LOP3.LUT R12, R13, 0x380, RZ, 0xc0, !PT ;  /* 0x000003800d0c7812 */ /* 0x000fc400078ec0ff */
[----:B------:R-:W-:Y:S01]  /*fd30*/  LOP3.LUT R14, R14, R15, RZ, 0x3c, !PT ;  /* 0x0000000f0e0e7212 */ /* 0x000fe200078e3cff */
[----:B------:R-:W-:Y:S01]  /*fd40*/  IMAD.X R15, RZ, RZ, R163, P1 ;  /* 0x000000ffff0f7224 */ /* 0x000fe200008e06a3 */
[----:B------:R-:W-:Y:S02]  /*fd50*/  SHF.R.U64 R10, R10, 0x3, RZ ;  /* 0x000000030a0a7819 */ /* 0x000fe400000012ff */
[----:B------:R-:W-:Y:S02]  /*fd60*/  F2FP.BF16.F32.PACK_AB R4, R25, R24 ;  /* 0x000000181904723e */ /* 0x000fe400000010ff */
[----:B------:R-:W-:Y:S02]  /*fd70*/  F2FP.BF16.F32.PACK_AB R5, R27, R26 ;  /* 0x0000001a1b05723e */ /* 0x000fe400000010ff */
[----:B------:R-:W-:Y:S02]  /*fd80*/  IADD3 R18, P6, R162, 0xc000, RZ ;  /* 0x0000c000a2127810 */ /* 0x000fe40007fde0ff */
[----:B------:R-:W-:Y:S01]  /*fd90*/  LOP3.LUT R8, R8, R3, RZ, 0x3c, !PT ;  /* 0x0000000308087212 */ /* 0x000fe200078e3cff */
[----:B------:R0:W-:Y:S01]  /*fda0*/  STSM.16.M88.4 [R9], R4 ;  /* 0x0000000409007844 */ /* 0x0001e20000000200 */
[----:B------:R-:W-:-:S02]  /*fdb0*/  IADD3 R165, P5, R162, 0xc020, RZ ;  /* 0x0000c020a2a57810 */ /* 0x000fc40007fbe0ff */
[C---:B------:R-:W-:Y:S02]  /*fdc0*/  IADD3 R167, P2, R162.reuse, 0xc040, RZ ;  /* 0x0000c040a2a77810 */ /* 0x040fe40007f5e0ff */
[----:B------:R-:W-:Y:S02]  /*fdd0*/  IADD3 R3, P1, R162, 0xc060, RZ ;  /* 0x0000c060a2037810 */ /* 0x000fe40007f3e0ff */
[----:B------:R-:W-:Y:S02]  /*fde0*/  SHF.R.U64 R12, R12, 0x3, RZ ;  /* 0x000000030c0c7819 */ /* 0x000fe400000012ff */
[----:B------:R-:W-:Y:S02]  /*fdf0*/  LOP3.LUT R10, R10, R11, RZ, 0x3c, !PT ;  /* 0x0000000b0a0a7212 */ /* 0x000fe400078e3cff */
[----:B------:R-:W-:Y:S02]  /*fe00*/  LOP3.LUT R11, R18, 0x380, RZ, 0xc0, !PT ;  /* 0x00000380120b7812 */ /* 0x000fe400078ec0ff */
[----:B------:R-:W-:-:S02]  /*fe10*/  LOP3.LUT R164, R165, 0x380, RZ, 0xc0, !PT ;  /* 0x00000380a5a47812 */ /* 0x000fc400078ec0ff */
[----:B------:R-:W-:Y:S01]  /*fe20*/  LOP3.LUT R166, R167, 0x380, RZ, 0xc0, !PT ;  /* 0x00000380a7a67812 */ /* 0x000fe200078ec0ff */
[--C-:B0-----:R-:W-:Y:S01]  /*fe30*/  IMAD.X R7, RZ, RZ, R163.reuse, P6 ;  /* 0x000000ffff077224 */ /* 0x101fe200030e06a3 */
[----:B------:R-:W-:Y:S01]  /*fe40*/  LOP3.LUT R4, R3, 0x380, RZ, 0xc0, !PT ;  /* 0x0000038003047812 */ /* 0x000fe200078ec0ff */
[--C-:B------:R-:W-:Y:S01]  /*fe50*/  IMAD.X R5, RZ, RZ, R163.reuse, P1 ;  /* 0x000000ffff057224 */ /* 0x100fe200008e06a3 */
[----:B------:R-:W-:Y:S01]  /*fe60*/  LOP3.LUT R12, R12, R13, RZ, 0x3c, !PT ;  /* 0x0000000d0c0c7212 */ /* 0x000fe200078e3cff */
[--C-:B------:R-:W-:Y:S01]  /*fe70*/  IMAD.X R13, RZ, RZ, R163.reuse, P0 ;  /* 0x000000ffff0d7224 */ /* 0x100fe200000e06a3 */
[----:B------:R-:W-:Y:S01]  /*fe80*/  SHF.R.U64 R11, R11, 0x3, RZ ;  /* 0x000000030b0b7819 */ /* 0x000fe200000012ff */
[----:B------:R-:W-:Y:S01]  /*fe90*/  IMAD.X R9, RZ, RZ, R163, P3 ;  /* 0x000000ffff097224 */ /* 0x000fe200018e06a3 */
[----:B------:R-:W-:Y:S02]  /*fea0*/  SHF.R.U64 R164, R164, 0x3, RZ ;  /* 0x00000003a4a47819 */ /* 0x000fe400000012ff */
[----:B------:R-:W-:-:S02]  /*feb0*/  SHF.R.U64 R166, R166, 0x3, RZ ;  /* 0x00000003a6a67819 */ /* 0x000fc400000012ff */
        /* <DEDUP_REMOVED lines=8> */
[----:B------:R-:W-:-:S02]  /*ff40*/  LOP3.LUT R4, R4, R3, RZ, 0x3c, !PT ;  /* 0x0000000304047212 */ /* 0x000fc400078e3cff */
[----:B------:R-:W-:Y:S02]  /*ff50*/  MOV R168, R158 ;  /* 0x0000009e00a87202 */ /* 0x000fe40000000f00 */
[----:B------:R-:W-:Y:S02]  /*ff60*/  MOV R18, R14 ;  /* 0x0000000e00127202 */ /* 0x000fe40000000f00 */
[----:B------:R-:W-:Y:S02]  /*ff70*/  MOV R160, R12 ;  /* 0x0000000c00a07202 */ /* 0x000fe40000000f00 */
        /* <DEDUP_REMOVED lines=12> */
[----:B------:R-:W-:Y:S02]  /*10040*/  MOV R156, R154 ;  /* 0x0000009a009c7202 */ /* 0x000fe40000000f00 */
[----:B------:R-:W-:Y:S01]  /*10050*/  MOV R157, R152 ;  /* 0x00000098009d7202 */ /* 0x000fe20000000f00 */
[----:B------:R1:W-:Y:S01]  /*10060*/  STSM.16.M88.4 [R169], R20 ;  /* 0x00000014a9007844 */ /* 0x0003e20000000200 */
[----:B------:R-:W-:Y:S02]  /*10070*/  MOV R3, R6 ;  /* 0x0000000600037202 */ /* 0x000fe40000000f00 */
[----:B------:R-:W-:-:S02]  /*10080*/  F2FP.BF16.F32.PACK_AB R152, R49, R48 ;  /* 0x000000303198723e */ /* 0x000fc400000010ff */
[----:B------:R-:W-:Y:S02]  /*10090*/  F2FP.BF16.F32.PACK_AB R153, R51, R50 ;  /* 0x000000323399723e */ /* 0x000fe400000010ff */
[----:B------:R-:W-:Y:S02]  /*100a0*/  F2FP.BF16.F32.PACK_AB R154, R53, R52 ;  /* 0x00000034359a723e */ /* 0x000fe400000010ff */
[----:B------:R-:W-:Y:S02]  /*100b0*/  F2FP.BF16.F32.PACK_AB R155, R55, R54 ;  /* 0x00000036379b723e */ /* 0x000fe400000010ff */
[----:B------:R-:W-:Y:S02]  /*100c0*/  MOV R17, R4 ;  /* 0x0000000400117202 */ /* 0x000fe40000000f00 */
[----:B------:R-:W-:Y:S01]  /*100d0*/  MOV R161, R10 ;  /* 0x0000000a00a17202 */ /* 0x000fe20000000f00 */
[----:B------:R2:W-:Y:S01]  /*100e0*/  STSM.16.M88.4 [R163], R152 ;  /* 0x00000098a3007844 */ /* 0x0005e20000000200 */
[----:B------:R-:W-:-:S02]  /*100f0*/  MOV R162, R8 ;  /* 0x0000000800a27202 */ /* 0x000fc40000000f00 */
[----:B------:R-:W-:Y:S02]  /*10100*/  F2FP.BF16.F32.PACK_AB R4, R57, R56 ;  /* 0x000000383904723e */ /* 0x000fe400000010ff */
[----:B------:R-:W-:Y:S02]  /*10110*/  F2FP.BF16.F32.PACK_AB R5, R59, R58 ;  /* 0x0000003a3b05723e */ /* 0x000fe400000010ff */
[----:B------:R-:W-:Y:S02]  /*10120*/  F2FP.BF16.F32.PACK_AB R6, R61, R60 ;  /* 0x0000003c3d06723e */ /* 0x000fe400000010ff */
[----:B------:R-:W-:Y:S02]  /*10130*/  F2FP.BF16.F32.PACK_AB R7, R63, R62 ;  /* 0x0000003e3f07723e */ /* 0x000fe400000010ff */
[----:B------:R-:W-:Y:S02]  /*10140*/  F2FP.BF16.F32.PACK_AB R8, R65, R64 ;  /* 0x000000404108723e */ /* 0x000fe400000010ff */
[----:B------:R-:W-:Y:S01]  /*10150*/  F2FP.BF16.F32.PACK_AB R9, R67, R66 ;  /* 0x000000424309723e */ /* 0x000fe200000010ff */
[----:B------:R3:W-:Y:S01]  /*10160*/  STSM.16.M88.4 [R156], R4 ;  /* 0x000000049c007844 */ /* 0x0007e20000000200 */
[----:B------:R-:W-:-:S02]  /*10170*/  F2FP.BF16.F32.PACK_AB R10, R69, R68 ;  /* 0x00000044450a723e */ /* 0x000fc400000010ff */
[----:B------:R-:W-:Y:S02]  /*10180*/  F2FP.BF16.F32.PACK_AB R11, R71, R70 ;  /* 0x00000046470b723e */ /* 0x000fe400000010ff */
[----:B0-----:R-:W-:Y:S02]  /*10190*/  F2FP.BF16.F32.PACK_AB R12, R73, R72 ;  /* 0x00000048490c723e */ /* 0x001fe400000010ff */
[----:B------:R-:W-:Y:S01]  /*101a0*/  F2FP.BF16.F32.PACK_AB R13, R75, R74 ;  /* 0x0000004a4b0d723e */ /* 0x000fe200000010ff */
[----:B------:R0:W-:Y:S01]  /*101b0*/  STSM.16.M88.4 [R157], R8 ;  /* 0x000000089d007844 */ /* 0x0001e20000000200 */
[----:B------:R-:W-:Y:S02]  /*101c0*/  F2FP.BF16.F32.PACK_AB R14, R77, R76 ;  /* 0x0000004c4d0e723e */ /* 0x000fe400000010ff */
[----:B------:R-:W-:Y:S02]  /*101d0*/  F2FP.BF16.F32.PACK_AB R15, R79, R78 ;  /* 0x0000004e4f0f723e */ /* 0x000fe400000010ff */
[----:B-1----:R-:W-:-:S02]  /*101e0*/  F2FP.BF16.F32.PACK_AB R20, R81, R80 ;  /* 0x000000505114723e */ /* 0x002fc400000010ff */
[----:B------:R-:W-:Y:S01]  /*101f0*/  F2FP.BF16.F32.PACK_AB R21, R83, R82 ;  /* 0x000000525315723e */ /* 0x000fe200000010ff */
[----:B------:R1:W-:Y:S01]  /*10200*/  STSM.16.M88.4 [R158], R12 ;  /* 0x0000000c9e007844 */ /* 0x0003e20000000200 */
[----:B------:R-:W-:Y:S02]  /*10210*/  F2FP.BF16.F32.PACK_AB R22, R85, R84 ;  /* 0x000000545516723e */ /* 0x000fe400000010ff */
[----:B------:R-:W-:Y:S02]  /*10220*/  F2FP.BF16.F32.PACK_AB R23, R87, R86 ;  /* 0x000000565717723e */ /* 0x000fe400000010ff */
[----:B--2---:R-:W-:Y:S02]  /*10230*/  F2FP.BF16.F32.PACK_AB R152, R89, R88 ;  /* 0x000000585998723e */ /* 0x004fe400000010ff */
[----:B------:R-:W-:Y:S01]  /*10240*/  F2FP.BF16.F32.PACK_AB R153, R91, R90 ;  /* 0x0000005a5b99723e */ /* 0x000fe200000010ff */
[----:B------:R2:W-:Y:S01]  /*10250*/  STSM.16.M88.4 [R159], R20 ;  /* 0x000000149f007844 */ /* 0x0005e20000000200 */
[----:B------:R-:W-:-:S02]  /*10260*/  F2FP.BF16.F32.PACK_AB R154, R93, R92 ;  /* 0x0000005c5d9a723e */ /* 0x000fc400000010ff */
[----:B------:R-:W-:Y:S02]  /*10270*/  F2FP.BF16.F32.PACK_AB R155, R95, R94 ;  /* 0x0000005e5f9b723e */ /* 0x000fe400000010ff */
[----:B---3--:R-:W-:Y:S02]  /*10280*/  F2FP.BF16.F32.PACK_AB R156, R97, R96 ;  /* 0x00000060619c723e */ /* 0x008fe400000010ff */
[----:B0-----:R-:W-:Y:S01]  /*10290*/  F2FP.BF16.F32.PACK_AB R157, R99, R98 ;  /* 0x00000062639d723e */ /* 0x001fe200000010ff */
[----:B------:R0:W-:Y:S01]  /*102a0*/  STSM.16.M88.4 [R18], R152 ;  /* 0x0000009812007844 */ /* 0x0001e20000000200 */
[----:B-1----:R-:W-:Y:S02]  /*102b0*/  F2FP.BF16.F32.PACK_AB R158, R101, R100 ;  /* 0x00000064659e723e */ /* 0x002fe400000010ff */
[----:B------:R-:W-:Y:S02]  /*102c0*/  F2FP.BF16.F32.PACK_AB R4, R105, R104 ;  /* 0x000000686904723e */ /* 0x000fe400000010ff */
[----:B------:R-:W-:-:S02]  /*102d0*/  F2FP.BF16.F32.PACK_AB R5, R107, R106 ;  /* 0x0000006a6b05723e */ /* 0x000fc400000010ff */
[----:B------:R-:W-:Y:S02]  /*102e0*/  F2FP.BF16.F32.PACK_AB R6, R109, R108 ;  /* 0x0000006c6d06723e */ /* 0x000fe400000010ff */
[----:B--2---:R-:W-:Y:S02]  /*102f0*/  F2FP.BF16.F32.PACK_AB R159, R103, R102 ;  /* 0x00000066679f723e */ /* 0x004fe400000010ff */
[----:B------:R-:W-:Y:S02]  /*10300*/  F2FP.BF16.F32.PACK_AB R7, R111, R110 ;  /* 0x0000006e6f07723e */ /* 0x000fe400000010ff */
[----:B------:R-:W-:Y:S01]  /*10310*/  F2FP.BF16.F32.PACK_AB R8, R113, R112 ;  /* 0x000000707108723e */ /* 0x000fe200000010ff */
[----:B------:R-:W-:Y:S01]  /*10320*/  STSM.16.M88.4 [R160], R156 ;  /* 0x0000009ca0007844 */ /* 0x000fe20000000200 */
[----:B------:R-:W-:Y:S01]  /*10330*/  F2FP.BF16.F32.PACK_AB R9, R115, R114 ;  /* 0x000000727309723e */ /* 0x000fe200000010ff */
[----:B0-----:R-:W-:Y:S01]  /*10340*/  IMAD.U32 R152, RZ, RZ, UR9 ;  /* 0x00000009ff987e24 */ /* 0x001fe2000f8e00ff */
[----:B------:R-:W-:Y:S01]  /*10350*/  F2FP.BF16.F32.PACK_AB R10, R117, R116 ;  /* 0x00000074750a723e */ /* 0x000fe200000010ff */
[----:B------:R0:W-:Y:S01]  /*10360*/  STSM.16.M88.4 [R161], R4 ;  /* 0x00000004a1007844 */ /* 0x0001e20000000200 */
[----:B------:R-:W-:Y:S01]  /*10370*/  F2FP.BF16.F32.PACK_AB R11, R119, R118 ;  /* 0x00000076770b723e */ /* 0x000fe200000010ff */
[----:B------:R-:W-:Y:S01]  /*10380*/  IMAD.U32 R153, RZ, RZ, UR12 ;  /* 0x0000000cff997e24 */ /* 0x000fe2000f8e00ff */
[----:B------:R-:W-:Y:S01]  /*10390*/  F2FP.BF16.F32.PACK_AB R12, R121, R120 ;  /* 0x00000078790c723e */ /* 0x000fe200000010ff */
[----:B------:R-:W-:Y:S01]  /*103a0*/  ULDC.64 UR12, c[0x0][0xc08] ;  /* 0x00030200000c7ab9 */ /* 0x000fe20000000a00 */
[----:B------:R-:W-:Y:S01]  /*103b0*/  F2FP.BF16.F32.PACK_AB R13, R123, R122 ;  /* 0x0000007a7b0d723e */ /* 0x000fe200000010ff */
[----:B------:R1:W-:Y:S01]  /*103c0*/  STSM.16.M88.4 [R162], R8 ;  /* 0x00000008a2007844 */ /* 0x0003e20000000200 */
[----:B------:R-:W-:-:S02]  /*103d0*/  F2FP.BF16.F32.PACK_AB R14, R125, R124 ;  /* 0x0000007c7d0e723e */ /* 0x000fc400000010ff */
[----:B------:R-:W-:Y:S02]  /*103e0*/  F2FP.BF16.F32.PACK_AB R15, R127, R126 ;  /* 0x0000007e7f0f723e */ /* 0x000fe400000010ff */
[----:B------:R-:W-:Y:S02]  /*103f0*/  MOV R164, R164 ;  /* 0x000000a400a47202 */ /* 0x000fe40000000f00 */
[----:B------:R-:W-:Y:S01]  /*10400*/  F2FP.BF16.F32.PACK_AB R20, R129, R128 ;  /* 0x000000808114723e */ /* 0x000fe200000010ff */
[----:B------:R-:W-:Y:S01]  /*10410*/  STSM.16.M88.4 [R3], R12 ;  /* 0x0000000c03007844 */ /* 0x000fe20000000200 */
[----:B------:R-:W-:Y:S02]  /*10420*/  F2FP.BF16.F32.PACK_AB R21, R131, R130 ;  /* 0x000000828315723e */ /* 0x000fe400000010ff */
[----:B------:R-:W-:Y:S02]  /*10430*/  F2FP.BF16.F32.PACK_AB R22, R133, R132 ;  /* 0x000000848516723e */ /* 0x000fe400000010ff */
[----:B------:R-:W-:-:S02]  /*10440*/  F2FP.BF16.F32.PACK_AB R23, R135, R134 ;  /* 0x000000868717723e */ /* 0x000fc400000010ff */
[----:B------:R-:W-:Y:S02]  /*10450*/  MOV R166, R166 ;  /* 0x000000a600a67202 */ /* 0x000fe40000000f00 */
[----:B0-----:R-:W-:Y:S01]  /*10460*/  F2FP.BF16.F32.PACK_AB R4, R137, R136 ;  /* 0x000000888904723e */ /* 0x001fe200000010ff */
[----:B------:R-:W-:Y:S01]  /*10470*/  STSM.16.M88.4 [R164], R20 ;  /* 0x00000014a4007844 */ /* 0x000fe20000000200 */
[----:B------:R-:W-:Y:S02]  /*10480*/  F2FP.BF16.F32.PACK_AB R5, R139, R138 ;  /* 0x0000008a8b05723e */ /* 0x000fe400000010ff */
[----:B------:R-:W-:Y:S02]  /*10490*/  F2FP.BF16.F32.PACK_AB R6, R141, R140 ;  /* 0x0000008c8d06723e */ /* 0x000fe400000010ff */
[----:B------:R-:W-:Y:S02]  /*104a0*/  F2FP.BF16.F32.PACK_AB R7, R143, R142 ;  /* 0x0000008e8f07723e */ /* 0x000fe400000010ff */
[----:B-1----:R-:W-:-:S02]  /*104b0*/  F2FP.BF16.F32.PACK_AB R8, R145, R144 ;  /* 0x000000909108723e */ /* 0x002fc400000010ff */
[----:B------:R-:W-:Y:S01]  /*104c0*/  F2FP.BF16.F32.PACK_AB R9, R147, R146 ;  /* 0x000000929309723e */ /* 0x000fe200000010ff */
[----:B------:R0:W-:Y:S01]  /*104d0*/  STSM.16.M88.4 [R166], R4 ;  /* 0x00000004a6007844 */ /* 0x0001e20000000200 */
[----:B------:R-:W-:Y:S02]  /*104e0*/  F2FP.BF16.F32.PACK_AB R10, R149, R148 ;  /* 0x00000094950a723e */ /* 0x000fe400000010ff */
[----:B------:R-:W-:Y:S02]  /*104f0*/  F2FP.BF16.F32.PACK_AB R11, R151, R150 ;  /* 0x00000096970b723e */ /* 0x000fe400000010ff */
[----:B------:R-:W-:-:S03]  /*10500*/  ISETP.NE.U32.AND P0, PT, RZ, UR14, PT ;  /* 0x0000000eff007c0c */ /* 0x000fc6000bf05070 */
[----:B------:R1:W-:Y:S01]  /*10510*/  STSM.16.M88.4 [R17], R8 ;  /* 0x0000000811007844 */ /* 0x0003e20000000200 */
[----:B------:R-:W-:Y:S01]  /*10520*/  BAR.SYNC.DEFER_BLOCKING 0x1, 0x100 ;  /* 0x0044000000007b1d */ /* 0x000fe20000010000 */
[----:B------:R-:W-:Y:S01]  /*10530*/  ISETP.NE.AND.EX P0, PT, RZ, UR15, PT, P0 ;  /* 0x0000000fff007c0c */ /* 0x000fe2000bf05300 */
[----:B------:R-:W-:-:S04]  /*10540*/  UISETP.NE.U32.AND UP0, UPT, UR12, URZ, UPT ;  /* 0x0000003f0c00728c */ /* 0x000fc8000bf05070 */
[----:B------:R-:W-:-:S08]  /*10550*/  UISETP.NE.AND.EX UP0, UPT, UR13, URZ, UPT, UP0 ;  /* 0x0000003f0d00728c */ /* 0x000fd0000bf05300 */
[----:B------:R-:W2:Y:S03]  /*10560*/  @P0 LDG.E R18, desc[UR22][R152.64] ;  /* 0x0000001698120981 */ /* 0x000ea6000c1e1900 */
[----:B------:R-:W-:Y:S01]  /*10570*/  @UP0 UIADD3 UR12, UP1, UR4, UR12, URZ ;  /* 0x0000000c040c0290 */ /* 0x000fe2000ff3e03f */
[----:B------:R-:W-:Y:S02]  /*10580*/  PLOP3.LUT P4, PT, PT, PT, UP0, 0x80, 0x0 ;  /* 0x000000000000781c */ /* 0x000fe40003f8f008 */
[----:B------:R-:W-:Y:S01]  /*10590*/  ULDC UR4, c[0x0][0xad4] ;  /* 0x0002b50000047ab9 */ /* 0x000fe20000000800 */
[----:B------:R-:W-:Y:S02]  /*105a0*/  @UP0 UIADD3.X UR13, UR16, UR13, URZ, UP1, !UPT ;  /* 0x0000000d100d0290 */ /* 0x000fe40008ffe43f */
[----:B0-----:R-:W-:-:S04]  /*105b0*/  IMAD.U32 R4, RZ, RZ, UR12 ;  /* 0x0000000cff047e24 */ /* 0x001fc8000f8e00ff */
[----:B------:R-:W-:-:S05]  /*105c0*/  IMAD.U32 R5, RZ, RZ, UR13 ;  /* 0x0000000dff057e24 */ /* 0x000fca000f8e00ff */
[----:B------:R0:W3:Y:S01]  /*105d0*/  @P4 LDG.E R3, desc[UR22][R4.64] ;  /* 0x0000001604034981 */ /* 0x0000e2000c1e1900 */
[----:B------:R-:W-:Y:S01]  /*105e0*/  UISETP.NE.AND UP0, UPT, UR21, URZ, UPT ;  /* 0x0000003f1500728c */ /* 0x000fe2000bf05270 */
[----:B------:R-:W-:Y:S01]  /*105f0*/  VIADD R14, R213, UR26 ;  /* 0x0000001ad50e7c36 */ /* 0x000fe20008000000 */
        /* <DEDUP_REMOVED lines=10> */
[----:B------:R-:W-:Y:S01]  /*106a0*/  USEL UR9, UR18, URZ, !UP0 ;  /* 0x0000003f12097287 */ /* 0x000fe2000c000000 */
[----:B------:R-:W-:Y:S01]  /*106b0*/  @UP1 ULDC UR25, c[0x0][0xbec] ;  /* 0x0002fb0000191ab9 */ /* 0x000fe20000000800 */
[----:B------:R-:W-:Y:S02]  /*106c0*/  USEL UR22, UR17, URZ, !UP0 ;  /* 0x0000003f11167287 */ /* 0x000fe4000c000000 */
[----:B------:R-:W-:Y:S02]  /*106d0*/  USEL UR21, UR19, URZ, UP2 ;  /* 0x0000003f13157287 */ /* 0x000fe40009000000 */
[----:B------:R-:W-:Y:S01]  /*106e0*/  @P1 IMAD.HI.U32 R4, R14, UR25, RZ ;  /* 0x000000190e041c27 */ /* 0x000fe2000f8e00ff */
[----:B------:R-:W-:-:S03]  /*106f0*/  @UP1 ULDC UR28, c[0x0][0xbf0] ;  /* 0x0002fc00001c1ab9 */ /* 0x000fc60000000800 */
[----:B------:R-:W-:Y:S01]  /*10700*/  ULDC.64 UR16, c[0x0][UR23+0x220] ;  /* 0x0000880017107abb */ /* 0x000fe20008000a00 */
[----:B------:R-:W-:Y:S01]  /*10710*/  ULDC.64 UR14, c[0x0][UR23+0x218] ;  /* 0x00008600170e7abb */ /* 0x000fe20008000a00 */
[----:B------:R-:W-:Y:S01]  /*10720*/  ULDC.64 UR18, c[0x0][UR23+0x228] ;  /* 0x00008a0017127abb */ /* 0x000fe20008000a00 */
[----:B------:R-:W-:Y:S01]  /*10730*/  UIMAD UR17, UR17, UR9, URZ ;  /* 0x00000009111172a4 */ /* 0x000fe2000f8e023f */
[----:B------:R-:W-:Y:S01]  /*10740*/  @P1 SHF.R.U32.HI R5, RZ, UR28, R4 ;  /* 0x0000001cff051c19 */ /* 0x000fe20008011604 */
[----:B------:R-:W-:Y:S02]  /*10750*/  UIMAD.WIDE.U32 UR12, UR14, UR24, URZ ;  /* 0x000000180e0c72a5 */ /* 0x000fe4000f8e003f */
[----:B------:R-:W-:Y:S02]  /*10760*/  UIMAD UR24, UR15, UR24, URZ ;  /* 0x000000180f1872a4 */ /* 0x000fe4000f8e023f */
[----:B------:R-:W-:Y:S01]  /*10770*/  UIMAD.WIDE.U32 UR26, UR18, UR21, URZ ;  /* 0x00000015121a72a5 */ /* 0x000fe2000f8e003f */
[----:B------:R-:W-:Y:S01]  /*10780*/  IMAD.MOV R7, RZ, RZ, -R5 ;  /* 0x000000ffff077224 */ /* 0x000fe200078e0a05 */
[----:B------:R-:W-:-:S02]  /*10790*/  UIMAD.WIDE.U32 UR14, UR16, UR9, URZ ;  /* 0x00000009100e72a5 */ /* 0x000fc4000f8e003f */
[----:B------:R-:W-:Y:S01]  /*107a0*/  UIMAD UR18, UR19, UR21, URZ ;  /* 0x00000015131272a4 */ /* 0x000fe2000f8e023f */
[----:B------:R-:W-:Y:S01]  /*107b0*/  IMAD R7, R7, UR20, R14 ;  /* 0x0000001407077c24 */ /* 0x000fe2000f8e020e */
[----:B------:R-:W-:Y:S01]  /*107c0*/  UIMAD UR17, UR16, UR22, UR17 ;  /* 0x00000016101172a4 */ /* 0x000fe2000f8e0211 */
[----:B------:R-:W-:Y:S01]  /*107d0*/  IMAD.U32 R4, RZ, RZ, UR26 ;  /* 0x0000001aff047e24 */ /* 0x000fe2000f8e00ff */
[----:B------:R-:W-:Y:S02]  /*107e0*/  UIADD3 UR18, UR27, UR18, URZ ;  /* 0x000000121b127290 */ /* 0x000fe4000fffe03f */
[----:B------:R-:W-:Y:S01]  /*107f0*/  UIADD3 UR24, UR13, UR24, URZ ;  /* 0x000000180d187290 */ /* 0x000fe2000fffe03f */
[----:B------:R-:W-:Y:S01]  /*10800*/  SHF.R.S32.HI R6, RZ, 0x1f, R7 ;  /* 0x0000001fff067819 */ /* 0x000fe20000011407 */
[----:B------:R-:W-:Y:S02]  /*10810*/  UIADD3 UR17, UR15, UR17, URZ ;  /* 0x000000110f117290 */ /* 0x000fe4000fffe03f */
[----:B-1----:R-:W-:Y:S01]  /*10820*/  IMAD.U32 R8, RZ, RZ, UR18 ;  /* 0x00000012ff087e24 */ /* 0x002fe2000f8e00ff */
[----:B--2---:R-:W-:-:S13]  /*10830*/  @P0 R2UR UR4, R18 ;  /* 0x00000000120402ca */ /* 0x004fda00000e0000 */
[----:B------:R-:W-:Y:S02]  /*10840*/  UIADD3 UR12, UP0, UP3, UR14, UR12, UR4 ;  /* 0x0000000c0e0c7290 */ /* 0x000fe4000fb1e004 */
[----:B------:R-:W-:-:S04]  /*10850*/  USHF.R.S32.HI UR16, URZ, 0x1f, UR4 ;  /* 0x0000001f3f107899 */ /* 0x000fc80008011404 */
[----:B------:R-:W-:Y:S01]  /*10860*/  UIADD3.X UR14, UR17, UR24, UR16, UP0, UP3 ;  /* 0x00000018110e7290 */ /* 0x000fe200087e6410 */
[----:B------:R-:W-:Y:S01]  /*10870*/  IADD3 R4, P2, P3, R5, UR12, R4 ;  /* 0x0000000c05047c10 */ /* 0x000fe2000fb5e004 */
[----:B------:R-:W-:Y:S01]  /*10880*/  ULDC.64 UR12, c[0x0][UR23+0x210] ;  /* 0x00008400170c7abb */ /* 0x000fe20008000a00 */
[----:B------:R-:W-:Y:S01]  /*10890*/  SHF.R.S32.HI R5, RZ, 0x1f, R5 ;  /* 0x0000001fff057819 */ /* 0x000fe20000011405 */
[----:B------:R-:W-:-:S03]  /*108a0*/  IMAD R9, R7, UR13, RZ ;  /* 0x0000000d07097c24 */ /* 0x000fc6000f8e02ff */
[----:B------:R-:W-:Y:S01]  /*108b0*/  IADD3.X R5, R5, UR14, R8, P2, P3 ;  /* 0x0000000e05057c10 */ /* 0x000fe200097e6408 */
[----:B------:R-:W-:Y:S01]  /*108c0*/  IMAD R9, R6, UR12, R9 ;  /* 0x0000000c06097c24 */ /* 0x000fe2000f8e0209 */
[----:B------:R-:W-:Y:S01]  /*108d0*/  ULDC.64 UR14, c[0x0][0xba8] ;  /* 0x0002ea00000e7ab9 */ /* 0x000fe20000000a00 */
[----:B------:R-:W-:Y:S01]  /*108e0*/  @!UP2 ULDC UR14, c[0x0][0xb50] ;  /* 0x0002d400000eaab9 */ /* 0x000fe20000000800 */
[----:B------:R-:W-:Y:S01]  /*108f0*/  @!UP2 ULDC UR15, c[0x0][0xb54] ;  /* 0x0002d500000faab9 */ /* 0x000fe20000000800 */
[----:B------:R-:W-:Y:S01]  /*10900*/  IMAD.WIDE.U32 R4, R7, UR12, R4 ;  /* 0x0000000c07047c25 */ /* 0x000fe2000f8e0004 */
[----:B------:R-:W-:Y:S01]  /*10910*/  ULDC UR12, c[0x0][0xa88] ;  /* 0x0002a200000c7ab9 */ /* 0x000fe20000000800 */
[----:B---3--:R-:W-:Y:S02]  /*10920*/  @P4 R2UR UR12, R3 ;  /* 0x00000000030c42ca */ /* 0x008fe400000e0000 */
[----:B------:R-:W-:Y:S01]  /*10930*/  IMAD.IADD R5, R5, 0x1, R9 ;  /* 0x0000000105057824 */ /* 0x000fe200078e0209 */
[----:B------:R-:W-:-:S04]  /*10940*/  LEA R8, P2, R4, UR14, 0x2 ;  /* 0x0000000e04087c11 */ /* 0x000fc8000f8410ff */
[----:B------:R-:W-:Y:S01]  /*10950*/  LEA.HI.X R9, R4, UR15, R5, 0x2, P2 ;  /* 0x0000000f04097c11 */ /* 0x000fe200090f1405 */
[----:B------:R-:W-:Y:S08]  /*10960*/  @P4 BRA `(.L_x_2384) ;  /* 0x00000000001c4947 */ /* 0x000ff00003800000 */
[----:B------:R-:W-:Y:S05]  /*10970*/  @!P0 BRA `(.L_x_2384) ;  /* 0x0000000000188947 */ /* 0x000fea0003800000 */
[----:B------:R-:W-:Y:S02]  /*10980*/  ULDC.64 UR12, c[0x0][0x208] ;  /* 0x00008200000c7ab9 */ /* 0x000fe40000000a00 */
[----:B------:R-:W2:Y:S04]  /*10990*/  LDG.E R4, desc[UR12][R152.64] ;  /* 0x0000000c98047981 */ /* 0x000ea8000c1e1900 */
[----:B------:R-:W3:Y:S01]  /*109a0*/  LDG.E R3, desc[UR12][R152.64+0x4] ;  /* 0x0000040c98037981 */ /* 0x000ee2000c1e1900 */
[----:B--2---:R-:W-:Y:S02]  /*109b0*/  R2UR UR13, R4 ;  /* 0x00000000040d72ca */ /* 0x004fe400000e0000 */
[----:B---3--:R-:W-:-:S13]  /*109c0*/  R2UR UR12, R3 ;  /* 0x00000000030c72ca */ /* 0x008fda00000e0000 */
[----:B------:R-:W-:-:S12]  /*109d0*/  UIADD3 UR12, -UR13, UR12, URZ ;  /* 0x0000000c0d0c7290 */ /* 0x000fd8000fffe13f */
.L_x_2384:
[----:B------:R-:W2:Y:S04]  /*109e0*/  LDL R10, [R1+0x60] ;  /* 0x00006000010a7983 */ /* 0x000ea80000100800 */
[----:B------:R-:W3:Y:S01]  /*109f0*/  LDL R3, [R1+0x34] ;  /* 0x0000340001037983 */ /* 0x000ee20000100800 */
[----:B------:R-:W-:Y:S01]  /*10a00*/  R2UR UR13, R212 ;  /* 0x00000000d40d72ca */ /* 0x000fe200000e0000 */
[----:B------:R-:W-:Y:S02]  /*10a10*/  UIMAD UR12, UR12, UR20, URZ ;  /* 0x000000140c0c72a4 */ /* 0x000fe4000f8e023f */
[----:B------:R-:W-:Y:S01]  /*10a20*/  SHFL.IDX PT, R4, R8, RZ, 0x1c1f ;  /* 0x001c1fff08047589 */ /* 0x000fe200000e0000 */
[----:B------:R-:W-:-:S03]  /*10a30*/  ULDC.64 UR14, c[0x0][0x208] ;  /* 0x00008200000e7ab9 */ /* 0x000fc60000000a00 */
[----:B------:R-:W0:Y:S04]  /*10a40*/  SHFL.IDX PT, R5, R9, RZ, 0x1c1f ;  /* 0x001c1fff09057589 */ /* 0x000e2800000e0000 */
[----:B------:R-:W-:Y:S04]  /*10a50*/  SHFL.IDX PT, R6, R8, 0x1, 0x1c1f ;  /* 0x003c1f0008067f89 */ /* 0x000fe800000e0000 */
[----:B------:R-:W1:Y:S01]  /*10a60*/  SHFL.IDX PT, R7, R9, 0x1, 0x1c1f ;  /* 0x003c1f0009077f89 */ /* 0x000e6200000e0000 */
[----:B--2---:R-:W-:Y:S01]  /*10a70*/  VIADD R12, R10, UR13 ;  /* 0x0000000d0a0c7c36 */ /* 0x004fe20008000000 */
        /* <DEDUP_REMOVED lines=163> */
[----:B------:R-:W-:Y:S01]  /*114b0*/  LEA R17, P2, R2, UR10, 0x1 ;  /* 0x0000000a02117c11 */ /* 0x000fe2000f8408ff */
        /* <DEDUP_REMOVED lines=37> */
.L_x_2387:
[----:B------:R-:W-:Y:S05]  /*11710*/  BSYNC B1 ;  /* 0x0000000000017941 */ /* 0x000fea0003800000 */
.L_x_2386:
[----:B0----5:R0:W3:Y:S01]  /*11720*/  SHFL.IDX PT, R25, R18, 0x1, 0x181f ;  /* 0x00381f0012197f89 */ /* 0x0210e200000e0000 */
[----:B------:R-:W-:Y:S03]  /*11730*/  BSSY B1, `(.L_x_2388) ;  /* 0x0000015000017945 */ /* 0x000fe60003800000 */
[----:B------:R0:W4:Y:S01]  /*11740*/  SHFL.IDX PT, R7, R17, 0x1, 0x181f ;  /* 0x00381f0011077f89 */ /* 0x00012200000e0000 */
        /* <DEDUP_REMOVED lines=19> */
.L_x_2389:
[----:B------:R-:W-:Y:S05]  /*11880*/  BSYNC B1 ;  /* 0x0000000000017941 */ /* 0x000fea0003800000 */
.L_x_2388:
        /* <DEDUP_REMOVED lines=22> */
.L_x_2391:
[----:B------:R-:W-:Y:S05]  /*119f0*/  BSYNC B1 ;  /* 0x0000000000017941 */ /* 0x000fea0003800000 */
.L_x_2390:
[----:B0-----:R-:W-:Y:S01]  /*11a00*/  VIADD R2, R78, 0x60 ;  /* 0x000000604e027836 */ /* 0x001fe20000000000 */
[----:B------:R0:W0:Y:S04]  /*11a10*/  SHFL.IDX PT, R9, R18, 0x3, 0x181f ;  /* 0x00781f0012097f89 */ /* 0x00002800000e0000 */
[----:B------:R-:W-:Y:S01]  /*11a20*/  ISETP.GE.AND P0, PT, R2, UR12, PT ;  /* 0x0000000c02007c0c */ /* 0x000fe2000bf06270 */
[----:B---3--:R-:W3:-:S12]  /*11a30*/  SHFL.IDX PT, R17, R17, 0x3, 0x181f ;  /* 0x00781f0011117f89 */ /* 0x008ed800000e0000 */
        /* <DEDUP_REMOVED lines=22> */
.L_x_2385:
        /* <DEDUP_REMOVED lines=17> */
[C---:B------:R-:W-:Y:S01]  /*11cb0*/  VIADD R174, R19.reuse, 0x40 ;  /* 0x0000004013ae7836 */ /* 0x040fe20000000000 */
[----:B------:R-:W-:Y:S01]  /*11cc0*/  UIMAD UR11, UR19, UR15, UR11 ;  /* 0x0000000f130b72a4 */ /* 0x000fe2000f8e020b */
[C---:B------:R-:W-:Y:S01]  /*11cd0*/  VIADD R176, R19.reuse, 0x38 ;  /* 0x0000003813b07836 */ /* 0x040fe20000000000 */
[----:B------:R-:W-:Y:S01]  /*11ce0*/  UIMAD UR4, UR9, UR17, UR4 ;  /* 0x00000011090472a4 */ /* 0x000fe2000f8e0204 */
[C---:B------:R-:W-:Y:S01]  /*11cf0*/  VIADD R178, R19.reuse, 0x30 ;  /* 0x0000003013b27836 */ /* 0x040fe20000000000 */
[----:B------:R-:W-:Y:S01]  /*11d00*/  UIMAD.WIDE.U32 UR10, UR9, UR16, UR10 ;  /* 0x00000010090a72a5 */ /* 0x000fe2000f8e000a */
[C---:B------:R-:W-:Y:S01]  /*11d10*/  VIADD R180, R19.reuse, 0x28 ;  /* 0x0000002813b47836 */ /* 0x040fe20000000000 */
[----:B------:R-:W-:Y:S01]  /*11d20*/  ULDC.64 UR14, c[0x0][0xb48] ;  /* 0x0002d200000e7ab9 */ /* 0x000fe20000000a00 */
[----:B------:R-:W-:Y:S01]  /*11d30*/  @UP1 ULDC UR9, c[0x0][0xbec] ;  /* 0x0002fb0000091ab9 */ /* 0x000fe20000000800 */
[----:B------:R-:W-:Y:S01]  /*11d40*/  UIADD3 UR11, UR11, UR4, URZ ;  /* 0x000000040b0b7290 */ /* 0x000fe2000fffe03f */
[----:B------:R-:W-:Y:S01]  /*11d50*/  @P1 IMAD.HI.U32 R0, R14, UR9, RZ ;  /* 0x000000090e001c27 */ /* 0x000fe2000f8e00ff */
[----:B------:R-:W-:Y:S01]  /*11d60*/  UIADD3 UR8, UR8, 0x38820, URZ ;  /* 0x0003882008087890 */ /* 0x000fe2000fffe03f */
[----:B------:R-:W-:Y:S01]  /*11d70*/  BSSY B1, `(.L_x_2393) ;  /* 0x00000d0000017945 */ /* 0x000fe20003800000 */
[----:B------:R-:W-:Y:S01]  /*11d80*/  @UP1 ULDC UR4, c[0x0][0xbf0] ;  /* 0x0002fc0000041ab9 */ /* 0x000fe20000000800 */
[----:B------:R-:W-:Y:S01]  /*11d90*/  UIMAD.WIDE.U32 UR10, UR18, UR14, UR10 ;  /* 0x0000000e120a72a5 */ /* 0x000fe2000f8e000a */
[----:B------:R-:W-:Y:S01]  /*11da0*/  @P1 SHF.R.U32.HI R5, RZ, UR4, R0 ;  /* 0x00000004ff051c19 */ /* 0x000fe20008011600 */
[----:B------:R-:W-:Y:S01]  /*11db0*/  UPRMT UR8, URZ, 0x654, UR8 ;  /* 0x000006543f087896 */ /* 0x000fe20008000008 */
[----:B------:R-:W-:Y:S01]  /*11dc0*/  VIADD R182, R19, 0x20 ;  /* 0x0000002013b67836 */ /* 0x000fe20000000000 */
        /* <DEDUP_REMOVED lines=37> */
[C---:B------:R-:W-:Y:S01]  /*12020*/  VIADD R167, R19.reuse, 0x58 ;  /* 0x0000005813a77836 */ /* 0x040fe20000000000 */
[----:B------:R-:W-:Y:S01]  /*12030*/  SHF.R.S32.HI R162, RZ, 0x1f, R230 ;  /* 0x0000001fffa27819 */ /* 0x000fe200000114e6 */
[----:B------:R0:W2:Y:S01]  /*12040*/  SHFL.IDX PT, R3, R11, RZ, 0x1c1f ;  /* 0x001c1fff0b037589 */ /* 0x0000a200000e0000 */
        /* <DEDUP_REMOVED lines=23> */
[----:B------:R-:W-:Y:S02]  /*121c0*/  SHF.R.S32.HI R186, RZ, 0x1f, R186 ;  /* 0x0000001fffba7819 */ /* 0x000fe400000114ba */
[----:B------:R-:W-:Y:S01]  /*121d0*/  SHF.R.S32.HI R188, RZ, 0x1f, R188 ;  /* 0x0000001fffbc7819 */ /* 0x000fe200000114bc */
[----:B012---:R-:W-:Y:S06]  /*121e0*/  @P0 BRA `(.L_x_2394) ;  /* 0x0000000800200947 */ /* 0x007fec0003800000 */
[----:B------:R-:W-:Y:S01]  /*121f0*/  ULDC UR4, c[0x0][0xac8] ;  /* 0x0002b20000047ab9 */ /* 0x000fe20000000800 */
[----:B------:R-:W-:Y:S01]  /*12200*/  ULDC.64 UR8, c[0x0][0x208] ;  /* 0x0000820000087ab9 */ /* 0x000fe20000000a00 */
[----:B------:R-:W-:Y:S01]  /*12210*/  ISETP.GE.AND P4, PT, R187, UR4, PT ;  /* 0x00000004bb007c0c */ /* 0x000fe2000bf86270 */
[----:B------:R-:W-:Y:S01]  /*12220*/  VIADD R23, R19, 0xf0 ;  /* 0x000000f013177836 */ /* 0x000fe20000000000 */
[----:B------:R-:W-:Y:S01]  /*12230*/  ISETP.GE.AND P3, PT, R185, UR4, PT ;  /* 0x00000004b9007c0c */ /* 0x000fe2000bf66270 */
[C---:B------:R-:W-:Y:S01]  /*12240*/  VIADD R17, R19.reuse, 0xf8 ;  /* 0x000000f813117836 */ /* 0x040fe20000000000 */
[----:B------:R-:W-:Y:S02]  /*12250*/  ISETP.GE.AND P5, PT, R19, UR4, PT ;  /* 0x0000000413007c0c */ /* 0x000fe4000bfa6270 */
[----:B------:R-:W-:Y:S02]  /*12260*/  ISETP.GE.AND P1, PT, R181, UR4, PT ;  /* 0x00000004b5007c0c */ /* 0x000fe4000bf26270 */
[----:B------:R-:W-:-:S02]  /*12270*/  ISETP.GE.AND P0, PT, R183, UR4, PT ;  /* 0x00000004b7007c0c */ /* 0x000fc4000bf06270 */
[----:B------:R-:W-:-:S03]  /*12280*/  SHF.R.S32.HI R18, RZ, 0x1f, R17 ;  /* 0x0000001fff127819 */ /* 0x000fc60000011411 */
[-C--:B------:R-:W-:Y:S02]  /*12290*/  @!P4 LEA R4, P2, R187, R2.reuse, 0x2 ;  /* 0x00000002bb04c211 */ /* 0x080fe400078410ff */
[----:B------:R-:W-:Y:S02]  /*122a0*/  @!P3 LEA R6, P6, R185, R2, 0x2 ;  /* 0x00000002b906b211 */ /* 0x000fe400078c10ff */
[----:B------:R-:W-:Y:S01]  /*122b0*/  @!P5 IMAD.WIDE R8, R19, 0x4, R2 ;  /* 0x000000041308d825 */ /* 0x000fe200078e0202 */
        /* <DEDUP_REMOVED lines=9> */
[-C--:B-1----:R-:W-:Y:S02]  /*12350*/  @!P1 LEA R6, P5, R181, R2.reuse, 0x2 ;  /* 0x00000002b5069211 */ /* 0x082fe400078a10ff */
        /* <DEDUP_REMOVED lines=21> */
[-C--:B0-----:R-:W-:Y:S02]  /*124b0*/  @!P0 LEA R4, P4, R171, R2.reuse, 0x2 ;  /* 0x00000002ab048211 */ /* 0x081fe400078810ff */
[----:B-1----:R-:W-:Y:S02]  /*124c0*/  @!P1 LEA R6, P5, R169, R2, 0x2 ;  /* 0x00000002a9069211 */ /* 0x002fe400078a10ff */
        /* <DEDUP_REMOVED lines=29> */
[----:B--2---:R-:W-:-:S02]  /*126a0*/  @!P2 LEA R8, P6, R229, R2, 0x2 ;  /* 0x00000002e508a211 */ /* 0x004fc400078c10ff */
[-C--:B------:R-:W-:Y:S01]  /*126b0*/  @!P4 LEA R14, P0, R227, R2.reuse, 0x2 ;  /* 0x00000002e30ec211 */ /* 0x080fe200078010ff */
[----:B------:R1:W-:Y:S01]  /*126c0*/  @!P1 ST.E.64 desc[UR8][R6.64], R88 ;  /* 0x0000005806009985 */ /* 0x0003e2000c101b08 */
[-C--:B------:R-:W-:Y:S02]  /*126d0*/  @!P2 LEA.HI.X R9, R229, R3.reuse, R161, 0x2, P6 ;  /* 0x00000003e509a211 */ /* 0x080fe400030f14a1 */
[C---:B------:R-:W-:Y:S02]  /*126e0*/  @!P5 LEA R12, P1, R228.reuse, R2, 0x2 ;  /* 0x00000002e40cd211 */ /* 0x040fe400078210ff */
[-C--:B------:R-:W-:Y:S01]  /*126f0*/  @!P4 LEA.HI.X R15, R227, R3.reuse, R159, 0x2, P0 ;  /* 0x00000003e30fc211 */ /* 0x080fe200000f149f */
[----:B------:R2:W-:Y:S01]  /*12700*/  @!P2 ST.E.64 desc[UR8][R8.64], R92 ;  /* 0x0000005c0800a985 */ /* 0x0005e2000c101b08 */
[----:B------:R-:W-:Y:S02]  /*12710*/  ISETP.GE.AND P2, PT, R225, UR4, PT ;  /* 0x00000004e1007c0c */ /* 0x000fe4000bf46270 */
[----:B------:R-:W-:-:S02]  /*12720*/  @!P5 LEA.HI.X R13, R228, R3, R160, 0x2, P1 ;  /* 0x00000003e40dd211 */ /* 0x000fc400008f14a0 */
[-C--:B------:R-:W-:Y:S02]  /*12730*/  @!P3 LEA R20, P6, R226, R2.reuse, 0x2 ;  /* 0x00000002e214b211 */ /* 0x080fe400078c10ff */
[----:B------:R-:W-:Y:S01]  /*12740*/  ISETP.GE.AND P1, PT, R224, UR4, PT ;  /* 0x00000004e0007c0c */ /* 0x000fe2000bf26270 */
[----:B------:R-:W-:Y:S01]  /*12750*/  @!P5 ST.E.64 desc[UR8][R12.64], R96 ;  /* 0x000000600c00d985 */ /* 0x000fe2000c101b08 */
[----:B------:R-:W-:Y:S02]  /*12760*/  @!P3 LEA.HI.X R21, R226, R3, R158, 0x2, P6 ;  /* 0x00000003e215b211 */ /* 0x000fe400030f149e */
[----:B------:R-:W-:Y:S01]  /*12770*/  ISETP.GE.AND P0, PT, R223, UR4, PT ;  /* 0x00000004df007c0c */ /* 0x000fe2000bf06270 */
[----:B------:R3:W-:Y:S01]  /*12780*/  @!P4 ST.E.64 desc[UR8][R14.64], R100 ;  /* 0x000000640e00c985 */ /* 0x0007e2000c101b08 */
[----:B------:R-:W-:Y:S02]  /*12790*/  ISETP.GE.AND P4, PT, R221, UR4, PT ;  /* 0x00000004dd007c0c */ /* 0x000fe4000bf86270 */
[----:B0-----:R-:W-:Y:S01]  /*127a0*/  @!P2 LEA R4, P6, R225, R2, 0x2 ;  /* 0x00000002e104a211 */ /* 0x001fe200078c10ff */
[----:B------:R0:W-:Y:S01]  /*127b0*/  @!P3 ST.E.64 desc[UR8][R20.64], R104 ;  /* 0x000000681400b985 */ /* 0x0001e2000c101b08 */
[----:B------:R-:W-:-:S02]  /*127c0*/  ISETP.GE.AND P3, PT, R222, UR4, PT ;  /* 0x00000004de007c0c */ /* 0x000fc4000bf66270 */
[----:B------:R-:W-:Y:S02]  /*127d0*/  @!P2 LEA.HI.X R5, R225, R3, R157, 0x2, P6 ;  /* 0x00000003e105a211 */ /* 0x000fe400030f149d */
[----:B-1----:R-:W-:-:S03]  /*127e0*/  @!P1 LEA R6, P5, R224, R2, 0x2 ;  /* 0x00000002e0069211 */ /* 0x002fc600078a10ff */
[CC--:B--2---:R-:W-:Y:S01]  /*127f0*/  @!P0 LEA R8, P6, R223.reuse, R2.reuse, 0x2 ;  /* 0x00000002df088211 */ /* 0x0c4fe200078c10ff */
[----:B------:R1:W-:Y:S01]  /*12800*/  @!P2 ST.E.64 desc[UR8][R4.64], R108 ;  /* 0x0000006c0400a985 */ /* 0x0003e2000c101b08 */
[-C--:B------:R-:W-:Y:S02]  /*12810*/  @!P1 LEA.HI.X R7, R224, R3.reuse, R156, 0x2, P5 ;  /* 0x00000003e0079211 */ /* 0x080fe400028f149c */
[-C--:B------:R-:W-:Y:S02]  /*12820*/  @!P0 LEA.HI.X R9, R223, R3.reuse, R155, 0x2, P6 ;  /* 0x00000003df098211 */ /* 0x080fe400030f149b */
[-C--:B---3--:R-:W-:Y:S01]  /*12830*/  @!P4 LEA R14, P5, R221, R2.reuse, 0x2 ;  /* 0x00000002dd0ec211 */ /* 0x088fe200078a10ff */
[----:B------:R-:W-:Y:S01]  /*12840*/  @!P1 ST.E.64 desc[UR8][R6.64], R112 ;  /* 0x0000007006009985 */ /* 0x000fe2000c101b08 */
[----:B------:R-:W-:Y:S01]  /*12850*/  @!P3 LEA R12, P1, R222, R2, 0x2 ;  /* 0x00000002de0cb211 */ /* 0x000fe200078210ff */
[----:B0-----:R-:W-:Y:S01]  /*12860*/  VIADD R21, R19, 0xe8 ;  /* 0x000000e813157836 */ /* 0x001fe20000000000 */
[----:B------:R-:W-:Y:S01]  /*12870*/  ISETP.GE.AND P2, PT, R220, UR4, PT ;  /* 0x00000004dc007c0c */ /* 0x000fe2000bf46270 */
[----:B------:R0:W-:Y:S01]  /*12880*/  @!P0 ST.E.64 desc[UR8][R8.64], R116 ;  /* 0x0000007408008985 */ /* 0x0001e2000c101b08 */
[----:B------:R-:W-:-:S02]  /*12890*/  @!P3 LEA.HI.X R13, R222, R3, R154, 0x2, P1 ;  /* 0x00000003de0db211 */ /* 0x000fc400008f149a */
[----:B------:R-:W-:Y:S02]  /*128a0*/  ISETP.GE.AND P1, PT, R219, UR4, PT ;  /* 0x00000004db007c0c */ /* 0x000fe4000bf26270 */
[----:B------:R-:W-:Y:S01]  /*128b0*/  @!P4 LEA.HI.X R15, R221, R3, R153, 0x2, P5 ;  /* 0x00000003dd0fc211 */ /* 0x000fe200028f1499 */
[----:B------:R2:W-:Y:S01]  /*128c0*/  @!P3 ST.E.64 desc[UR8][R12.64], R120 ;  /* 0x000000780c00b985 */ /* 0x0005e2000c101b08 */
[----:B------:R-:W-:Y:S02]  /*128d0*/  ISETP.GE.AND P0, PT, R215, UR4, PT ;  /* 0x00000004d7007c0c */ /* 0x000fe4000bf06270 */
[----:B------:R-:W-:Y:S01]  /*128e0*/  ISETP.GE.AND P3, PT, R23, UR4, PT ;  /* 0x0000000417007c0c */ /* 0x000fe2000bf66270 */
[----:B------:R3:W-:Y:S01]  /*128f0*/  @!P4 ST.E.64 desc[UR8][R14.64], R124 ;  /* 0x0000007c0e00c985 */ /* 0x0007e2000c101b08 */
[----:B------:R-:W-:Y:S02]  /*12900*/  ISETP.GE.AND P4, PT, R21, UR4, PT ;  /* 0x0000000415007c0c */ /* 0x000fe4000bf86270 */
[----:B-1----:R-:W-:-:S02]  /*12910*/  SHF.R.S32.HI R5, RZ, 0x1f, R215 ;  /* 0x0000001fff057819 */ /* 0x002fc400000114d7 */
[CC--:B0-----:R-:W-:Y:S02]  /*12920*/  @!P2 LEA R8, P5, R220.reuse, R2.reuse, 0x2 ;  /* 0x00000002dc08a211 */ /* 0x0c1fe400078a10ff */
[-C--:B------:R-:W-:Y:S02]  /*12930*/  @!P1 LEA R6, P6, R219, R2.reuse, 0x2 ;  /* 0x00000002db069211 */ /* 0x080fe400078c10ff */
[-C--:B------:R-:W-:Y:S02]  /*12940*/  @!P2 LEA.HI.X R9, R220, R3.reuse, R152, 0x2, P5 ;  /* 0x00000003dc09a211 */ /* 0x080fe400028f1498 */
[----:B------:R-:W-:Y:S02]  /*12950*/  @!P0 LEA R4, P5, R215, R2, 0x2 ;  /* 0x00000002d7048211 */ /* 0x000fe400078a10ff */
[----:B------:R-:W-:Y:S01]  /*12960*/  @!P1 LEA.HI.X R7, R219, R3, R22, 0x2, P6 ;  /* 0x00000003db079211 */ /* 0x000fe200030f1416 */
[----:B------:R0:W-:Y:S01]  /*12970*/  @!P2 ST.E.64 desc[UR8][R8.64], R128 ;  /* 0x000000800800a985 */ /* 0x0001e2000c101b08 */
[----:B------:R-:W-:-:S02]  /*12980*/  ISETP.GE.AND P6, PT, R17, UR4, PT ;  /* 0x0000000411007c0c */ /* 0x000fc4000bfc6270 */
[-C--:B------:R-:W-:Y:S01]  /*12990*/  @!P0 LEA.HI.X R5, R215, R3.reuse, R5, 0x2, P5 ;  /* 0x00000003d7058211 */ /* 0x080fe200028f1405 */
[----:B------:R0:W-:Y:S01]  /*129a0*/  @!P1 ST.E.64 desc[UR8][R6.64], R132 ;  /* 0x0000008406009985 */ /* 0x0001e2000c101b08 */
[----:B--2---:R-:W-:Y:S02]  /*129b0*/  SHF.R.S32.HI R13, RZ, 0x1f, R21 ;  /* 0x0000001fff0d7819 */ /* 0x004fe40000011415 */
[CC--:B------:R-:W-:Y:S01]  /*129c0*/  @!P4 LEA R12, P5, R21.reuse, R2.reuse, 0x2 ;  /* 0x00000002150cc211 */ /* 0x0c0fe200078a10ff */
[----:B------:R0:W-:Y:S01]  /*129d0*/  @!P0 ST.E.64 desc[UR8][R4.64], R136 ;  /* 0x0000008804008985 */ /* 0x0001e2000c101b08 */
[----:B---3--:R-:W-:Y:S02]  /*129e0*/  SHF.R.S32.HI R15, RZ, 0x1f, R23 ;  /* 0x0000001fff0f7819 */ /* 0x008fe40000011417 */
[----:B------:R-:W-:Y:S02]  /*129f0*/  @!P4 LEA.HI.X R13, R21, R3, R13, 0x2, P5 ;  /* 0x00000003150dc211 */ /* 0x000fe400028f140d */
[----:B------:R-:W-:-:S03]  /*12a00*/  @!P3 LEA R14, P5, R23, R2, 0x2 ;  /* 0x00000002170eb211 */ /* 0x000fc600078a10ff */
[----:B------:R0:W-:Y:S01]  /*12a10*/  @!P4 ST.E.64 desc[UR8][R12.64], R140 ;  /* 0x0000008c0c00c985 */ /* 0x0001e2000c101b08 */
[----:B------:R-:W-:Y:S02]  /*12a20*/  @!P3 LEA.HI.X R15, R23, R3, R15, 0x2, P5 ;  /* 0x00000003170fb211 */ /* 0x000fe400028f140f */
[----:B------:R-:W-:-:S03]  /*12a30*/  @!P6 LEA R2, P5, R17, R2, 0x2 ;  /* 0x000000021102e211 */ /* 0x000fc600078a10ff */
[----:B------:R0:W-:Y:S01]  /*12a40*/  @!P3 ST.E.64 desc[UR8][R14.64], R144 ;  /* 0x000000900e00b985 */ /* 0x0001e2000c101b08 */
[----:B------:R-:W-:-:S05]  /*12a50*/  @!P6 LEA.HI.X R3, R17, R3, R18, 0x2, P5 ;  /* 0x000000031103e211 */ /* 0x000fca00028f1412 */
[----:B------:R0:W-:Y:S04]  /*12a60*/  @!P6 ST.E.64 desc[UR8][R2.64], R148 ;  /* 0x000000940200e985 */ /* 0x0001e8000c101b08 */
.L_x_2394:
[----:B------:R-:W-:Y:S05]  /*12a70*/  BSYNC B1 ;  /* 0x0000000000017941 */ /* 0x000fea0003800000 */
.L_x_2393:
[----:B------:R-:W-:Y:S01]  /*12a80*/  ISETP.GE.AND P0, PT, R10, UR12, PT ;  /* 0x0000000c0a007c0c */ /* 0x000fe2000bf06270 */
[----:B0-----:R0:W1:Y:S04]  /*12a90*/  SHFL.IDX PT, R3, R11, 0x1, 0x1c1f ;  /* 0x003c1f000b037f89 */ /* 0x00106800000e0000 */
        /* <DEDUP_REMOVED lines=12> */
[-C--:B--2---:R-:W-:Y:S02]  /*12b60*/  @!P5 LEA R6, P3, R187, R2.reuse, 0x2 ;  /* 0x00000002bb06d211 */ /* 0x084fe400078610ff */
        /* <DEDUP_REMOVED lines=19> */
[-C--:B-1----:R-:W-:Y:S02]  /*12ca0*/  @!P4 LEA R6, P2, R177, R2.reuse, 0x2 ;  /* 0x00000002b106c211 */ /* 0x082fe400078410ff */
[-C--:B------:R-:W-:Y:S02]  /*12cb0*/  @!P3 LEA.HI.X R5, R179, R3.reuse, R180, 0x2, P6 ;  /* 0x00000003b305b211 */ /* 0x080fe400030f14b4 */
[----:B------:R-:W-:Y:S02]  /*12cc0*/  @!P5 LEA R14, P6, R175, R2, 0x2 ;  /* 0x00000002af0ed211 */ /* 0x000fe400078c10ff */
[----:B------:R-:W-:Y:S01]  /*12cd0*/  @!P4 LEA.HI.X R7, R177, R3, R178, 0x2, P2 ;  /* 0x00000003b107c211 */ /* 0x000fe200010f14b2 */
[----:B------:R1:W-:Y:S01]  /*12ce0*/  @!P3 ST.E.64 desc[UR8][R4.64], R46 ;  /* 0x0000002e0400b985 */ /* 0x0003e2000c101b08 */
[----:B------:R-:W-:-:S02]  /*12cf0*/  ISETP.GE.AND P2, PT, R169, UR4, PT ;  /* 0x00000004a9007c0c */ /* 0x000fc4000bf46270 */
[-C--:B------:R-:W-:Y:S01]  /*12d00*/  @!P5 LEA.HI.X R15, R175, R3.reuse, R176, 0x2, P6 ;  /* 0x00000003af0fd211 */ /* 0x080fe200030f14b0 */
[----:B------:R4:W-:Y:S01]  /*12d10*/  @!P4 ST.E.64 desc[UR8][R6.64], R50 ;  /* 0x000000320600c985 */ /* 0x0009e2000c101b08 */
[-C--:B--2---:R-:W-:Y:S02]  /*12d20*/  @!P0 LEA R8, P4, R173, R2.reuse, 0x2 ;  /* 0x00000002ad088211 */ /* 0x084fe400078810ff */
[----:B------:R-:W-:Y:S01]  /*12d30*/  ISETP.GE.AND P3, PT, R167, UR4, PT ;  /* 0x00000004a7007c0c */ /* 0x000fe2000bf66270 */
[----:B------:R2:W-:Y:S01]  /*12d40*/  @!P5 ST.E.64 desc[UR8][R14.64], R54 ;  /* 0x000000360e00d985 */ /* 0x0005e2000c101b08 */
[----:B---3--:R-:W-:Y:S02]  /*12d50*/  @!P1 LEA R10, P5, R171, R2, 0x2 ;  /* 0x00000002ab0a9211 */ /* 0x008fe400078a10ff */
[----:B------:R-:W-:Y:S02]  /*12d60*/  @!P0 LEA.HI.X R9, R173, R3, R174, 0x2, P4 ;  /* 0x00000003ad098211 */ /* 0x000fe400020f14ae */
[----:B------:R-:W-:-:S02]  /*12d70*/  ISETP.GE.AND P4, PT, R234, UR4, PT ;  /* 0x00000004ea007c0c */ /* 0x000fc4000bf86270 */
[-C--:B0-----:R-:W-:Y:S01]  /*12d80*/  @!P2 LEA R12, P6, R169, R2.reuse, 0x2 ;  /* 0x00000002a90ca211 */ /* 0x081fe200078c10ff */
[----:B------:R0:W-:Y:S01]  /*12d90*/  @!P0 ST.E.64 desc[UR8][R8.64], R58 ;  /* 0x0000003a08008985 */ /* 0x0001e2000c101b08 */
[-C--:B------:R-:W-:Y:S02]  /*12da0*/  @!P1 LEA.HI.X R11, R171, R3.reuse, R172, 0x2, P5 ;  /* 0x00000003ab0b9211 */ /* 0x080fe400028f14ac */
[----:B------:R-:W-:Y:S02]  /*12db0*/  ISETP.GE.AND P5, PT, R233, UR4, PT ;  /* 0x00000004e9007c0c */ /* 0x000fe4000bfa6270 */
[----:B------:R-:W-:Y:S01]  /*12dc0*/  @!P2 LEA.HI.X R13, R169, R3, R170, 0x2, P6 ;  /* 0x00000003a90da211 */ /* 0x000fe200030f14aa */
[----:B------:R3:W-:Y:S01]  /*12dd0*/  @!P1 ST.E.64 desc[UR8][R10.64], R62 ;  /* 0x0000003e0a009985 */ /* 0x0007e2000c101b08 */
[----:B-1----:R-:W-:Y:S02]  /*12de0*/  @!P3 LEA R4, P6, R167, R2, 0x2 ;  /* 0x00000002a704b211 */ /* 0x002fe400078c10ff */
[----:B------:R-:W-:Y:S01]  /*12df0*/  ISETP.GE.AND P1, PT, R231, UR4, PT ;  /* 0x00000004e7007c0c */ /* 0x000fe2000bf26270 */
[----:B------:R1:W-:Y:S01]  /*12e00*/  @!P2 ST.E.64 desc[UR8][R12.64], R66 ;  /* 0x000000420c00a985 */ /* 0x0003e2000c101b08 */
[----:B------:R-:W-:-:S02]  /*12e10*/  ISETP.GE.AND P2, PT, R232, UR4, PT ;  /* 0x00000004e8007c0c */ /* 0x000fc4000bf46270 */
[CC--:B----4-:R-:W-:Y:S02]  /*12e20*/  @!P4 LEA R6, P0, R234.reuse, R2.reuse, 0x2 ;  /* 0x00000002ea06c211 */ /* 0x0d0fe400078010ff */
[-C--:B------:R-:W-:Y:S02]  /*12e30*/  @!P3 LEA.HI.X R5, R167, R3.reuse, R168, 0x2, P6 ;  /* 0x00000003a705b211 */ /* 0x080fe400030f14a8 */
[CC--:B--2---:R-:W-:Y:S02]  /*12e40*/  @!P5 LEA R14, P6, R233.reuse, R2.reuse, 0x2 ;  /* 0x00000002e90ed211 */ /* 0x0c4fe400078c10ff */
[-C--:B------:R-:W-:Y:S01]  /*12e50*/  @!P4 LEA.HI.X R7, R234, R3.reuse, R166, 0x2, P0 ;  /* 0x00000003ea07c211 */ /* 0x080fe200000f14a6 */
[----:B------:R2:W-:Y:S01]  /*12e60*/  @!P3 ST.E.64 desc[UR8][R4.64], R70 ;  /* 0x000000460400b985 */ /* 0x0005e2000c101b08 */
[----:B------:R-:W-:Y:S02]  /*12e70*/  ISETP.GE.AND P0, PT, R230, UR4, PT ;  /* 0x00000004e6007c0c */ /* 0x000fe4000bf06270 */
[----:B------:R-:W-:Y:S01]  /*12e80*/  @!P5 LEA.HI.X R15, R233, R3, R165, 0x2, P6 ;  /* 0x00000003e90fd211 */ /* 0x000fe200030f14a5 */
[----:B------:R4:W-:Y:S01]  /*12e90*/  @!P4 ST.E.64 desc[UR8][R6.64], R74 ;  /* 0x0000004a0600c985 */ /* 0x0009e2000c101b08 */
[----:B0-----:R-:W-:-:S02]  /*12ea0*/  @!P2 LEA R8, P6, R232, R2, 0x2 ;  /* 0x00000002e808a211 */ /* 0x001fc400078c10ff */
[----:B------:R-:W-:Y:S01]  /*12eb0*/  ISETP.GE.AND P4, PT, R228, UR4, PT ;  /* 0x00000004e4007c0c */ /* 0x000fe2000bf86270 */
[----:B------:R0:W-:Y:S01]  /*12ec0*/  @!P5 ST.E.64 desc[UR8][R14.64], R78 ;  /* 0x0000004e0e00d985 */ /* 0x0001e2000c101b08 */
[----:B------:R-:W-:Y:S02]  /*12ed0*/  ISETP.GE.AND P5, PT, R229, UR4, PT ;  /* 0x00000004e5007c0c */ /* 0x000fe4000bfa6270 */
[CC--:B---3--:R-:W-:Y:S02]  /*12ee0*/  @!P1 LEA R10, P3, R231.reuse, R2.reuse, 0x2 ;  /* 0x00000002e70a9211 */ /* 0x0c8fe400078610ff */
[-C--:B------:R-:W-:Y:S02]  /*12ef0*/  @!P2 LEA.HI.X R9, R232, R3.reuse, R164, 0x2, P6 ;  /* 0x00000003e809a211 */ /* 0x080fe400030f14a4 */
[C---:B-1----:R-:W-:Y:S02]  /*12f00*/  @!P0 LEA R12, P6, R230.reuse, R2, 0x2 ;  /* 0x00000002e60c8211 */ /* 0x042fe400078c10ff */
[-C--:B------:R-:W-:Y:S01]  /*12f10*/  @!P1 LEA.HI.X R11, R231, R3.reuse, R163, 0x2, P3 ;  /* 0x00000003e70b9211 */ /* 0x080fe200018f14a3 */
[----:B------:R1:W-:Y:S01]  /*12f20*/  @!P2 ST.E.64 desc[UR8][R8.64], R82 ;  /* 0x000000520800a985 */ /* 0x0003e2000c101b08 */
[----:B------:R-:W-:-:S02]  /*12f30*/  @!P0 LEA.HI.X R13, R230, R3, R162, 0x2, P6 ;  /* 0x00000003e60d8211 */ /* 0x000fc400030f14a2 */
[----:B------:R-:W-:Y:S01]  /*12f40*/  ISETP.GE.AND P3, PT, R227, UR4, PT ;  /* 0x00000004e3007c0c */ /* 0x000fe2000bf66270 */
[----:B------:R3:W-:Y:S01]  /*12f50*/  @!P1 ST.E.64 desc[UR8][R10.64], R86 ;  /* 0x000000560a009985 */ /* 0x0007e2000c101b08 */
[CC--:B--2---:R-:W-:Y:S02]  /*12f60*/  @!P5 LEA R4, P2, R229.reuse, R2.reuse, 0x2 ;  /* 0x00000002e504d211 */ /* 0x0c4fe400078410ff */
[----:B----4-:R-:W-:Y:S01]  /*12f70*/  @!P4 LEA R6, P1, R228, R2, 0x2 ;  /* 0x00000002e406c211 */ /* 0x010fe200078210ff */
[----:B------:R2:W-:Y:S01]  /*12f80*/  @!P0 ST.E.64 desc[UR8][R12.64], R90 ;  /* 0x0000005a0c008985 */ /* 0x0005e2000c101b08 */
[----:B------:R-:W-:Y:S02]  /*12f90*/  ISETP.GE.AND P0, PT, R226, UR4, PT ;  /* 0x00000004e2007c0c */ /* 0x000fe4000bf06270 */
[-C--:B------:R-:W-:Y:S02]  /*12fa0*/  @!P5 LEA.HI.X R5, R229, R3.reuse, R161, 0x2, P2 ;  /* 0x00000003e505d211 */ /* 0x080fe400010f14a1 */
[----:B------:R-:W-:-:S02]  /*12fb0*/  @!P4 LEA.HI.X R7, R228, R3, R160, 0x2, P1 ;  /* 0x00000003e407c211 */ /* 0x000fc400008f14a0 */
[----:B------:R-:W-:Y:S01]  /*12fc0*/  ISETP.GE.AND P2, PT, R225, UR4, PT ;  /* 0x00000004e1007c0c */ /* 0x000fe2000bf46270 */
[----:B------:R4:W-:Y:S01]  /*12fd0*/  @!P5 ST.E.64 desc[UR8][R4.64], R94 ;  /* 0x0000005e0400d985 */ /* 0x0009e2000c101b08 */
[-C--:B0-----:R-:W-:Y:S02]  /*12fe0*/  @!P3 LEA R14, P6, R227, R2.reuse, 0x2 ;  /* 0x00000002e30eb211 */ /* 0x081fe400078c10ff */
[----:B------:R-:W-:Y:S01]  /*12ff0*/  ISETP.GE.AND P1, PT, R224, UR4, PT ;  /* 0x00000004e0007c0c */ /* 0x000fe2000bf26270 */
[----:B------:R0:W-:Y:S01]  /*13000*/  @!P4 ST.E.64 desc[UR8][R6.64], R98 ;  /* 0x000000620600c985 */ /* 0x0001e2000c101b08 */
[----:B------:R-:W-:Y:S02]  /*13010*/  ISETP.GE.AND P4, PT, R223, UR4, PT ;  /* 0x00000004df007c0c */ /* 0x000fe4000bf86270 */
[----:B------:R-:W-:Y:S02]  /*13020*/  @!P3 LEA.HI.X R15, R227, R3, R159, 0x2, P6 ;  /* 0x00000003e30fb211 */ /* 0x000fe400030f149f */
[----:B-1----:R-:W-:-:S02]  /*13030*/  @!P0 LEA R8, P6, R226, R2, 0x2 ;  /* 0x00000002e2088211 */ /* 0x002fc400078c10ff */
[----:B------:R-:W-:Y:S01]  /*13040*/  ISETP.GE.AND P5, PT, R222, UR4, PT ;  /* 0x00000004de007c0c */ /* 0x000fe2000bfa6270 */
[----:B------:R1:W-:Y:S01]  /*13050*/  @!P3 ST.E.64 desc[UR8][R14.64], R102 ;  /* 0x000000660e00b985 */ /* 0x0003e2000c101b08 */
[-C--:B------:R-:W-:Y:S02]  /*13060*/  @!P0 LEA.HI.X R9, R226, R3.reuse, R158, 0x2, P6 ;  /* 0x00000003e2098211 */ /* 0x080fe400030f149e */
[CC--:B---3--:R-:W-:Y:S02]  /*13070*/  @!P2 LEA R10, P3, R225.reuse, R2.reuse, 0x2 ;  /* 0x00000002e10aa211 */ /* 0x0c8fe400078610ff */
[----:B--2---:R-:W-:Y:S01]  /*13080*/  @!P1 LEA R12, P6, R224, R2, 0x2 ;  /* 0x00000002e00c9211 */ /* 0x004fe200078c10ff */
[----:B------:R2:W-:Y:S01]  /*13090*/  @!P0 ST.E.64 desc[UR8][R8.64], R106 ;  /* 0x0000006a08008985 */ /* 0x0005e2000c101b08 */
[----:B------:R-:W-:Y:S02]  /*130a0*/  @!P2 LEA.HI.X R11, R225, R3, R157, 0x2, P3 ;  /* 0x00000003e10ba211 */ /* 0x000fe400018f149d */
[----:B------:R-:W-:-:S02]  /*130b0*/  ISETP.GE.AND P3, PT, R221, UR4, PT ;  /* 0x00000004dd007c0c */ /* 0x000fc4000bf66270 */
[CC--:B----4-:R-:W-:Y:S01]  /*130c0*/  @!P4 LEA R4, P0, R223.reuse, R2.reuse, 0x2 ;  /* 0x00000002df04c211 */ /* 0x0d0fe200078010ff */
[----:B------:R3:W-:Y:S01]  /*130d0*/  @!P2 ST.E.64 desc[UR8][R10.64], R110 ;  /* 0x0000006e0a00a985 */ /* 0x0007e2000c101b08 */
[-C--:B------:R-:W-:Y:S02]  /*130e0*/  @!P1 LEA.HI.X R13, R224, R3.reuse, R156, 0x2, P6 ;  /* 0x00000003e00d9211 */ /* 0x080fe400030f149c */
[-C--:B------:R-:W-:Y:S02]  /*130f0*/  @!P4 LEA.HI.X R5, R223, R3.reuse, R155, 0x2, P0 ;  /* 0x00000003df05c211 */ /* 0x080fe400000f149b */
[----:B------:R-:W-:Y:S01]  /*13100*/  ISETP.GE.AND P0, PT, R220, UR4, PT ;  /* 0x00000004dc007c0c */ /* 0x000fe2000bf06270 */
[----:B------:R-:W-:Y:S01]  /*13110*/  @!P1 ST.E.64 desc[UR8][R12.64], R114 ;  /* 0x000000720c009985 */ /* 0x000fe2000c101b08 */
[C---:B0-----:R-:W-:Y:S02]  /*13120*/  @!P5 LEA R6, P6, R222.reuse, R2, 0x2 ;  /* 0x00000002de06d211 */ /* 0x041fe400078c10ff */
[----:B------:R-:W-:Y:S01]  /*13130*/  ISETP.GE.AND P1, PT, R17, UR4, PT ;  /* 0x0000000411007c0c */ /* 0x000fe2000bf26270 */
[----:B------:R0:W-:Y:S01]  /*13140*/  @!P4 ST.E.64 desc[UR8][R4.64], R118 ;  /* 0x000000760400c985 */ /* 0x0001e2000c101b08 */
[----:B------:R-:W-:-:S02]  /*13150*/  @!P5 LEA.HI.X R7, R222, R3, R154, 0x2, P6 ;  /* 0x00000003de07d211 */ /* 0x000fc400030f149a */
[-C--:B-1----:R-:W-:Y:S02]  /*13160*/  @!P3 LEA R14, P2, R221, R2.reuse, 0x2 ;  /* 0x00000002dd0eb211 */ /* 0x082fe400078410ff */
[----:B------:R-:W-:Y:S01]  /*13170*/  ISETP.GE.AND P4, PT, R219, UR4, PT ;  /* 0x00000004db007c0c */ /* 0x000fe2000bf86270 */
[----:B------:R1:W-:Y:S01]  /*13180*/  @!P5 ST.E.64 desc[UR8][R6.64], R122 ;  /* 0x0000007a0600d985 */ /* 0x0003e2000c101b08 */
[----:B------:R-:W-:Y:S02]  /*13190*/  ISETP.GE.AND P5, PT, R215, UR4, PT ;  /* 0x00000004d7007c0c */ /* 0x000fe4000bfa6270 */
[----:B------:R-:W-:Y:S02]  /*131a0*/  @!P3 LEA.HI.X R15, R221, R3, R153, 0x2, P2 ;  /* 0x00000003dd0fb211 */ /* 0x000fe400010f1499 */
[----:B------:R-:W-:Y:S02]  /*131b0*/  ISETP.GE.AND P2, PT, R21, UR4, PT ;  /* 0x0000000415007c0c */ /* 0x000fe4000bf46270 */
[-C--:B--2---:R-:W-:Y:S01]  /*131c0*/  @!P0 LEA R8, P6, R220, R2.reuse, 0x2 ;  /* 0x00000002dc088211 */ /* 0x084fe200078c10ff */
[----:B------:R2:W-:Y:S01]  /*131d0*/  @!P3 ST.E.64 desc[UR8][R14.64], R126 ;  /* 0x0000007e0e00b985 */ /* 0x0005e2000c101b08 */
[----:B---3--:R-:W-:-:S02]  /*131e0*/  @!P1 LEA R10, P3, R17, R2, 0x2 ;  /* 0x00000002110a9211 */ /* 0x008fc400078610ff */
[-C--:B------:R-:W-:Y:S02]  /*131f0*/  @!P0 LEA.HI.X R9, R220, R3.reuse, R152, 0x2, P6 ;  /* 0x00000003dc098211 */ /* 0x080fe400030f1498 */
[-C--:B0-----:R-:W-:Y:S02]  /*13200*/  @!P4 LEA R4, P6, R219, R2.reuse, 0x2 ;  /* 0x00000002db04c211 */ /* 0x081fe400078c10ff */
[-C--:B------:R-:W-:Y:S01]  /*13210*/  @!P1 LEA.HI.X R11, R17, R3.reuse, R0, 0x2, P3 ;  /* 0x00000003110b9211 */ /* 0x080fe200018f1400 */
[----:B------:R0:W-:Y:S01]  /*13220*/  @!P0 ST.E.64 desc[UR8][R8.64], R130 ;  /* 0x0000008208008985 */ /* 0x0001e2000c101b08 */
[----:B------:R-:W-:Y:S02]  /*13230*/  SHF.R.S32.HI R17, RZ, 0x1f, R215 ;  /* 0x0000001fff117819 */ /* 0x000fe400000114d7 */
[----:B-1----:R-:W-:Y:S02]  /*13240*/  @!P5 LEA R6, P3, R215, R2, 0x2 ;  /* 0x00000002d706d211 */ /* 0x002fe400078610ff */
[----:B------:R-:W-:Y:S01]  /*13250*/  @!P4 LEA.HI.X R5, R219, R3, R22, 0x2, P6 ;  /* 0x00000003db05c211 */ /* 0x000fe200030f1416 */
[----:B--2---:R-:W-:Y:S01]  /*13260*/  VIADD R15, R19, 0xf8 ;  /* 0x000000f8130f7836 */ /* 0x004fe20000000000 */
[----:B------:R-:W-:-:S02]  /*13270*/  SHF.R.S32.HI R0, RZ, 0x1f, R21 ;  /* 0x0000001fff007819 */ /* 0x000fc40000011415 */
[----:B------:R-:W-:Y:S01]  /*13280*/  @!P2 LEA R12, P6, R21, R2, 0x2 ;  /* 0x00000002150ca211 */ /* 0x000fe200078c10ff */
[----:B------:R0:W-:Y:S01]  /*13290*/  @!P4 ST.E.64 desc[UR8][R4.64], R134 ;  /* 0x000000860400c985 */ /* 0x0001e2000c101b08 */
[----:B------:R-:W-:Y:S02]  /*132a0*/  ISETP.GE.AND P0, PT, R15, UR4, PT ;  /* 0x000000040f007c0c */ /* 0x000fe4000bf06270 */
[-C--:B------:R-:W-:Y:S02]  /*132b0*/  @!P5 LEA.HI.X R7, R215, R3.reuse, R17, 0x2, P3 ;  /* 0x00000003d707d211 */ /* 0x080fe400018f1411 */
[----:B------:R-:W-:-:S03]  /*132c0*/  @!P2 LEA.HI.X R13, R21, R3, R0, 0x2, P6 ;  /* 0x00000003150da211 */ /* 0x000fc600030f1400 */
        /* <DEDUP_REMOVED lines=10> */
.L_x_2383:
        /* <DEDUP_REMOVED lines=38> */
.L_x_2395:
[----:B------:R-:W2:Y:S01]  /*135d0*/  LDL.LU R2, [R1+0x2c] ;  /* 0x00002c0001027983 */ /* 0x000ea20000300800 */
[----:B------:R-:W-:Y:S01]  /*135e0*/  R2UR UR9, R217 ;  /* 0x00000000d90972ca */ /* 0x000fe200000e0000 */
[----:B------:R-:W-:-:S12]  /*135f0*/  BSSY B1, `(.L_x_2396) ;  /* 0x000003f000017945 */ /* 0x000fd80003800000 */
[----:B------:R-:W-:Y:S01]  /*13600*/  USEL UR12, UR9, URZ, !UP0 ;  /* 0x0000003f090c7287 */ /* 0x000fe2000c000000 */
[----:B--2---:R-:W-:-:S13]  /*13610*/  R2UR UR8, R2 ;  /* 0x00000000020872ca */ /* 0x004fda00000e0000 */
[----:B------:R-:W-:Y:S01]  /*13620*/  USEL UR13, UR8, URZ, !UP0 ;  /* 0x0000003f080d7287 */ /* 0x000fe2000c000000 */
[----:B------:R-:W-:Y:S11]  /*13630*/  @P0 BRA `(.L_x_2397) ;  /* 0x0000000000e80947 */ /* 0x000ff60003800000 */
[----:B------:R-:W0:Y:S01]  /*13640*/  S2R R4, SR_TID.X ;  /* 0x0000000000047919 */ /* 0x000e220000002100 */
[----:B------:R-:W1:Y:S01]  /*13650*/  LDC R9, c[0x0][0xbe8] ;  /* 0x0002fa00ff097b82 */ /* 0x000e620000000800 */
[----:B------:R-:W-:-:S13]  /*13660*/  R2UR UR8, R212 ;  /* 0x00000000d40872ca */ /* 0x000fda00000e0000 */
        /* <DEDUP_REMOVED lines=55> */
.L_x_2397:
[----:B------:R-:W-:Y:S05]  /*139e0*/  BSYNC B1 ;  /* 0x0000000000017941 */ /* 0x000fea0003800000 */
.L_x_2396:
        /* <DEDUP_REMOVED lines=11> */
[----:B------:R-:W-:Y:S01]  /*13aa0*/  R2UR UR14, R212 ;  /* 0x00000000d40e72ca */ /* 0x000fe200000e0000 */
[----:B------:R-:W-:Y:S01]  /*13ab0*/  BSSY B1, `(.L_x_2398) ;  /* 0x000004e000017945 */ /* 0x000fe20003800000 */
        /* <DEDUP_REMOVED lines=77> */
.L_x_2399:
[----:B------:R-:W-:Y:S05]  /*13f90*/  BSYNC B1 ;  /* 0x0000000000017941 */ /* 0x000fea0003800000 */
.L_x_2398:
        /* <DEDUP_REMOVED lines=22> */
.L_x_2401:
[----:B------:R-:W-:Y:S05]  /*14100*/  BSYNC B1 ;  /* 0x0000000000017941 */ /* 0x000fea0003800000 */
.L_x_2400:
        /* <DEDUP_REMOVED lines=22> */
.L_x_2403:
[----:B------:R-:W-:Y:S05]  /*14270*/  BSYNC B1 ;  /* 0x0000000000017941 */ /* 0x000fea0003800000 */
.L_x_2402:
        /* <DEDUP_REMOVED lines=23> */
.L_x_2392:
[----:B------:R-:W-:Y:S05]  /*143f0*/  BSYNC B0 ;  /* 0x0000000000007941 */ /* 0x000fea0003800000 */
.L_x_2382:
[----:B------:R-:W-:Y:S02]  /*14400*/  ULDC UR4, c[0x0][0xc3c] ;  /* 0x00030f0000047ab9 */ /* 0x000fe40000000800 */
[----:B------:R-:W-:-:S06]  /*14410*/  UISETP.GE.AND UP0, UPT, UR7, UR4, UPT ;  /* 0x000000040700728c */ /* 0x000fcc000bf06270 */
[----:B------:R-:W-:-:S13]  /*14420*/  PLOP3.LUT P0, PT, PT, PT, UP0, 0x80, 0x0 ;  /* 0x000000000000781c */ /* 0x000fda0003f0f008 */
[----:B------:R-:W-:Y:S05]  /*14430*/  @!P0 BRA `(.L_x_2404) ;  /* 0xfffffecc004c8947 */ /* 0x000fea000383ffff */
[----:B------:R-:W-:Y:S05]  /*14440*/  EXIT ;  /* 0x000000000000794d */ /* 0x000fea0003800000 */
.L_x_2345:
        /* <DEDUP_REMOVED lines=18> */
.L_x_2405:
        /* <DEDUP_REMOVED lines=44> */
.L_x_2409:
        /* <DEDUP_REMOVED lines=40> */
.L_x_2407:
        /* <DEDUP_REMOVED lines=12> */
.L_x_2410:
        /* <DEDUP_REMOVED lines=63> */
.L_x_2411:
        /* <DEDUP_REMOVED lines=62> */
.L_x_2412:
[----:B01----:R-:W-:-:S05]  /*15340*/  LOP3.LUT R3, RZ, R2, RZ, 0x33, !PT ;  /* 0x00000002ff037212 */ /* 0x003fca00078e33ff */
[----:B------:R-:W-:-:S05]  /*15350*/  IMAD.IADD R2, R4, 0x1, R3 ;  /* 0x0000000104027824 */ /* 0x000fca00078e0203 */
[----:B------:R1:W-:Y:S01]  /*15360*/  STL [R1+0x4], R2 ;  /* 0x0000040201007387 */ /* 0x0003e20000100800 */
[----:B------:R-:W-:Y:S05]  /*15370*/  BRA `(.L_x_2413) ;  /* 0x0000000000107947 */ /* 0x000fea0003800000 */
.L_x_2408:
[----:B------:R-:W-:Y:S01]  /*15380*/  IMAD.U32 R2, RZ, RZ, UR6 ;  /* 0x00000006ff027e24 */ /* 0x000fe2000f8e00ff */
[----:B------:R0:W-:Y:S04]  /*15390*/  STL [R1+0x4], RZ ;  /* 0x000004ff01007387 */ /* 0x0001e80000100800 */
[----:B------:R0:W-:Y:S04]  /*153a0*/  STL [R1+0x8], RZ ;  /* 0x000008ff01007387 */ /* 0x0001e80000100800 */
[----:B------:R0:W-:Y:S02]  /*153b0*/  STL [R1], R2 ;  /* 0x0000000201007387 */ /* 0x0001e40000100800 */
.L_x_2413:
        /* <DEDUP_REMOVED lines=10> */
.L_x_2406:
[----:B0-2---:R-:W2:Y:S01]  /*15460*/  LDL R0, [R1+0xc] ;  /* 0x00000c0001007983 */ /* 0x005ea20000100800 */
[----:B------:R-:W-:Y:S01]  /*15470*/  ULDC UR4, c[0x0][0xc3c] ;  /* 0x00030f0000047ab9 */ /* 0x000fe20000000800 */
[----:B------:R-:W-:Y:S02]  /*15480*/  IMAD.MOV.U32 R19, RZ, RZ, RZ ;  /* 0x000000ffff137224 */ /* 0x000fe400078e00ff */
[----:B------:R0:W-:Y:S01]  /*15490*/  STL [R1+0x58], RZ ;  /* 0x000058ff01007387 */ /* 0x0001e20000100800 */
[----:B--2---:R-:W-:Y:S01]  /*154a0*/  ISETP.GE.AND P0, PT, R0, UR4, PT ;  /* 0x0000000400007c0c */ /* 0x004fe2000bf06270 */
[----:B------:R-:W-:-:S05]  /*154b0*/  IMAD.MOV.U32 R0, RZ, RZ, 0x1 ;  /* 0x00000001ff007424 */ /* 0x000fca00078e00ff */
[----:B------:R0:W-:Y:S07]  /*154c0*/  STL [R1+0x14], R0 ;  /* 0x0000140001007387 */ /* 0x0001ee0000100800 */
[----:B------:R-:W-:Y:S05]  /*154d0*/  @P0 BRA `(.L_x_2414) ;  /* 0x0000006800600947 */ /* 0x000fea0003800000 */
[----:B------:R-:W2:Y:S01]  /*154e0*/  S2UR UR5, SR_CgaCtaId ;  /* 0x00000000000579c3 */ /* 0x000ea20000008800 */
[C---:B0-----:R-:W-:Y:S01]  /*154f0*/  IMAD.SHL.U32 R0, R6.reuse, 0x8, RZ ;  /* 0x0000000806007824 */ /* 0x041fe200078e00ff */
[----:B------:R-:W-:Y:S01]  /*15500*/  LOP3.LUT R4, R6, 0x7f, RZ, 0xc0, !PT ;  /* 0x0000007f06047812 */ /* 0x000fe200078ec0ff */
[----:B------:R-:W-:Y:S01]  /*15510*/  UMOV UR4, 0x400 ;  /* 0x0000040000047882 */ /* 0x000fe20000000000 */
[----:B------:R-:W-:Y:S01]  /*15520*/  BSSY B8, `(.L_x_2414) ;  /* 0x0000693000087945 */ /* 0x000fe20003800000 */
[----:B------:R-:W-:Y:S01]  /*15530*/  IMAD.MOV.U32 R19, RZ, RZ, RZ ;  /* 0x000000ffff137224 */ /* 0x000fe200078e00ff */
[----:B------:R-:W-:Y:S01]  /*15540*/  LOP3.LUT R3, R0, 0x1f8, RZ, 0xc0, !PT ;  /* 0x000001f800037812 */ /* 0x000fe200078ec0ff */
[----:B-1----:R-:W-:Y:S01]  /*15550*/  IMAD.SHL.U32 R2, R4, 0x8, RZ ;  /* 0x0000000804027824 */ /* 0x002fe200078e00ff */
        /* <DEDUP_REMOVED lines=9> */
[----:B--2---:R-:W-:-:S06]  /*155f0*/  ULEA UR4, UR5, UR4, 0x18 ;  /* 0x0000000405047291 */ /* 0x004fcc000f8ec03f */
[----:B------:R-:W-:-:S04]  /*15600*/  IMAD.U32 R18, RZ, RZ, UR4 ;  /* 0x00000004ff127e24 */ /* 0x000fc8000f8e00ff */
[----:B------:R-:W-:-:S05]  /*15610*/  IMAD R3, R3, 0x2, R18 ;  /* 0x0000000203037824 */ /* 0x000fca00078e0212 */
[----:B------:R0:W-:Y:S04]  /*15620*/  STL [R1+0x24], R3 ;  /* 0x0000240301007387 */ /* 0x0001e80000100800 */
[----:B------:R1:W-:Y:S04]  /*15630*/  STL [R1+0x14], R2 ;  /* 0x0000140201007387 */ /* 0x0003e80000100800 */
[----:B------:R2:W-:Y:S01]  /*15640*/  STL [R1+0x58], RZ ;  /* 0x000058ff01007387 */ /* 0x0005e20000100800 */
[C---:B0-----:R-:W-:Y:S02]  /*15650*/  LOP3.LUT R3, R0.reuse, 0x40, RZ, 0xfc, !PT ;  /* 0x0000004000037812 */ /* 0x041fe400078efcff */
[----:B-1----:R-:W-:-:S02]  /*15660*/  LOP3.LUT R2, R0, 0x80, RZ, 0xfc, !PT ;  /* 0x0000008000027812 */ /* 0x002fc400078efcff */
[----:B--2---:R-:W-:-:S07]  /*15670*/  LOP3.LUT R0, R0, 0xc0, RZ, 0xfc, !PT ;  /* 0x000000c000007812 */ /* 0x004fce00078efcff */
.L_x_2529:
[----:B------:R-:W2:Y:S01]  /*15680*/  LDL R0, [R1+0xc] ;  /* 0x00000c0001007983 */ /* 0x000ea20000100800 */
[----:B------:R-:W2:Y:S01]  /*15690*/  LDC.64 R2, c[0x0][0xc88] ;  /* 0x00032200ff027b82 */ /* 0x000ea20000000a00 */
[----:B------:R-:W-:Y:S01]  /*156a0*/  ULDC.64 UR4, c[0x0][0x208] ;  /* 0x0000820000047ab9 */ /* 0x000fe20000000a00 */
[----:B--2---:R-:W-:-:S05]  /*156b0*/  IMAD.WIDE R2, R0, 0x4, R2 ;  /* 0x0000000400027825 */ /* 0x004fca00078e0202 */
[----:B------:R-:W2:Y:S01]  /*156c0*/  LDG.E R11, desc[UR4][R2.64] ;  /* 0x00000004020b7981 */ /* 0x000ea2000c1e1900 */
[----:B------:R-:W-:Y:S05]  /*156d0*/  YIELD ;  /* 0x0000000000007946 */ /* 0x000fea0003800000 */
[----:B------:R-:W-:Y:S01]  /*156e0*/  ULDC.64 UR4, c[0x0][0xa28] ;  /* 0x00028a0000047ab9 */ /* 0x000fe20000000a00 */
[----:B------:R-:W-:Y:S01]  /*156f0*/  IMAD.MOV.U32 R0, RZ, RZ, RZ ;  /* 0x000000ffff007224 */ /* 0x000fe200078e00ff */
[----:B------:R-:W-:Y:S01]  /*15700*/  ISETP.NE.U32.AND P0, PT, RZ, UR4, PT ;  /* 0x00000004ff007c0c */ /* 0x000fe2000bf05070 */
[----:B------:R-:W-:Y:S01]  /*15710*/  ULDC.64 UR10, c[0x0][0x208] ;  /* 0x00008200000a7ab9 */ /* 0x000fe20000000a00 */
[----:B01----:R-:W-:Y:S01]  /*15720*/  IMAD.MOV.U32 R6, RZ, RZ, RZ ;  /* 0x000000ffff067224 */ /* 0x003fe200078e00ff */
        /* <DEDUP_REMOVED lines=48> */
.L_x_2415:
[----:B------:R-:W2:Y:S01]  /*15a30*/  LDL.LU R7, [R1+0x8] ;  /* 0x0000080001077983 */ /* 0x000ea20000300800 */
[----:B------:R-:W-:Y:S02]  /*15a40*/  ULDC.64 UR4, c[0x0][0xa20] ;  /* 0x0002880000047ab9 */ /* 0x000fe40000000a00 */
[----:B------:R-:W-:-:S04]  /*15a50*/  ISETP.NE.U32.AND P1, PT, RZ, UR4, PT ;  /* 0x00000004ff007c0c */ /* 0x000fc8000bf25070 */
[----:B------:R-:W-:Y:S02]  /*15a60*/  ISETP.NE.AND.EX P1, PT, RZ, UR5, PT, P1 ;  /* 0x00000005ff007c0c */ /* 0x000fe4000bf25310 */
[C---:B--2---:R-:W-:Y:S02]  /*15a70*/  LOP3.LUT R2, R7.reuse, 0xff000000, RZ, 0xc0, !PT ;  /* 0xff00000007027812 */ /* 0x044fe400078ec0ff */
        /* <DEDUP_REMOVED lines=11> */
[----:B--2---:R-:W-:-:S05]  /*15b30*/  IADD3.X R7, R10, UR5, RZ, P0, !PT ;  /* 0x000000050a077c10 */ /* 0x004fca00087fe4ff */
[----:B------:R2:W5:Y:S01]  /*15b40*/  LDG.E R6, desc[UR6][R6.64] ;  /* 0x0000000606067981 */ /* 0x000562000c1e1900 */
[----:B------:R-:W-:Y:S05]  /*15b50*/  BRA `(.L_x_2417) ;  /* 0x0000000000147947 */ /* 0x000fea0003800000 */
.L_x_2416:
[----:B------:R-:W-:Y:S05]  /*15b60*/  @!P0 BRA `(.L_x_2417) ;  /* 0x0000000000108947 */ /* 0x000fea0003800000 */
[----:B------:R-:W-:Y:S02]  /*15b70*/  ULDC.64 UR4, c[0x0][0x208] ;  /* 0x0000820000047ab9 */ /* 0x000fe40000000a00 */
[----:B------:R-:W3:Y:S04]  /*15b80*/  LDG.E R6, desc[UR4][R4.64] ;  /* 0x0000000404067981 */ /* 0x000ee8000c1e1900 */
[----:B------:R-:W3:Y:S02]  /*15b90*/  LDG.E R4, desc[UR4][R4.64+0x4] ;  /* 0x0000040404047981 */ /* 0x000ee4000c1e1900 */
[----:B---3--:R-:W-:-:S07]  /*15ba0*/  IMAD.IADD R6, R4, 0x1, -R6 ;  /* 0x0000000104067824 */ /* 0x008fce00078e0a06 */
.L_x_2417:
[----:B------:R-:W3:Y:S01]  /*15bb0*/  LDL R5, [R1+0x4] ;  /* 0x0000040001057983 */ /* 0x000ee20000100800 */
[----:B-----5:R-:W-:Y:S01]  /*15bc0*/  IMAD.IADD R6, R6, 0x1, -R0 ;  /* 0x0000000106067824 */ /* 0x020fe200078e0a00 */
[----:B------:R-:W-:Y:S01]  /*15bd0*/  BSSY B0, `(.L_x_2418) ;  /* 0x000003a000007945 */ /* 0x000fe20003800000 */
[----:B------:R-:W4:Y:S02]  /*15be0*/  LDC R0, c[0x0][0x448] ;  /* 0x00011200ff007b82 */ /* 0x000f240000000800 */
[----:B----4-:R-:W-:-:S13]  /*15bf0*/  ISETP.NE.AND P0, PT, R0, 0x1, PT ;  /* 0x000000010000780c */ /* 0x010fda0003f05270 */
[----:B--2---:R-:W2:Y:S08]  /*15c00*/  @P0 LDC R3, c[0x0][0x44c] ;  /* 0x00011300ff030b82 */ /* 0x004eb00000000800 */
[----:B------:R-:W4:Y:S01]  /*15c10*/  @P0 LDC R4, c[0x0][0x450] ;  /* 0x00011400ff040b82 */ /* 0x000f220000000800 */
[----:B---3--:R-:W-:Y:S02]  /*15c20*/  IMAD.SHL.U32 R0, R5, 0x80, RZ ;  /* 0x0000008005007824 */ /* 0x008fe400078e00ff */
[----:B------:R-:W-:-:S02]  /*15c30*/  IMAD.MOV.U32 R5, RZ, RZ, RZ ;  /* 0x000000ffff057224 */ /* 0x000fc400078e00ff */
[----:B------:R-:W-:Y:S02]  /*15c40*/  VIADD R0, R0, 0x7f ;  /* 0x0000007f00007836 */ /* 0x000fe40000000000 */
[----:B------:R-:W-:Y:S02]  /*15c50*/  IMAD.MOV.U32 R10, RZ, RZ, R5 ;  /* 0x000000ffff0a7224 */ /* 0x000fe400078e0005 */
[----:B--2---:R-:W-:-:S05]  /*15c60*/  @P0 IMAD.HI.U32 R3, R0, R3, RZ ;  /* 0x0000000300030227 */ /* 0x004fca00078e00ff */
[----:B----4-:R-:W-:Y:S01]  /*15c70*/  @P0 SHF.R.U32.HI R0, RZ, R4, R3 ;  /* 0x00000004ff000219 */ /* 0x010fe20000011603 */
[C---:B------:R-:W-:Y:S01]  /*15c80*/  VIADD R3, R6.reuse, 0x4f ;  /* 0x0000004f06037836 */ /* 0x040fe20000000000 */
[----:B------:R-:W-:Y:S02]  /*15c90*/  IADD3 R6, R6, 0x50, -R9 ;  /* 0x0000005006067810 */ /* 0x000fe40007ffe809 */
[----:B01----:R-:W-:Y:S01]  /*15ca0*/  LOP3.LUT R9, R2, 0xff, RZ, 0xc0, !PT ;  /* 0x000000ff02097812 */ /* 0x003fe200078ec0ff */
[----:B------:R-:W-:-:S04]  /*15cb0*/  IMAD.HI R3, R3, 0x66666667, RZ ;  /* 0x6666666703037827 */ /* 0x000fc800078e02ff */
[----:B------:R-:W-:Y:S01]  /*15cc0*/  IMAD.IADD R0, R6, 0x1, R0 ;  /* 0x0000000106007824 */ /* 0x000fe200078e0200 */
[----:B------:R-:W-:-:S03]  /*15cd0*/  SHF.R.U32.HI R4, RZ, 0x1f, R3 ;  /* 0x0000001fff047819 */ /* 0x000fc60000011603 */
[----:B------:R-:W-:Y:S01]  /*15ce0*/  IMAD.HI R0, R0, 0x66666667, RZ ;  /* 0x6666666700007827 */ /* 0x000fe200078e02ff */
[----:B------:R-:W-:-:S04]  /*15cf0*/  LEA.HI.SX32 R4, R3, R4, 0x1b ;  /* 0x0000000403047211 */ /* 0x000fc800078fdaff */
[----:B------:R-:W-:-:S04]  /*15d00*/  SHF.R.U32.HI R3, RZ, 0x1f, R0 ;  /* 0x0000001fff037819 */ /* 0x000fc80000011600 */
[----:B------:R-:W-:Y:S02]  /*15d10*/  LEA.HI.SX32 R3, R0, R3, 0x1b ;  /* 0x0000000300037211 */ /* 0x000fe400078fdaff */
[----:B------:R-:W-:Y:S02]  /*15d20*/  SHF.R.U32.HI R0, RZ, 0x10, R2 ;  /* 0x00000010ff007819 */ /* 0x000fe40000011602 */
[----:B------:R-:W-:Y:S02]  /*15d30*/  VIMNMX R8, R4, R3, PT ;  /* 0x0000000304087248 */ /* 0x000fe40003fe0100 */
[----:B------:R-:W-:Y:S02]  /*15d40*/  ISETP.NE.AND P0, PT, R0, RZ, PT ;  /* 0x000000ff0000720c */ /* 0x000fe40003f05270 */
[----:B------:R-:W-:Y:S01]  /*15d50*/  ISETP.GE.AND P1, PT, R8, 0x1, PT ;  /* 0x000000010800780c */ /* 0x000fe20003f26270 */
[----:B------:R0:W-:Y:S04]  /*15d60*/  STL [R1+0x38], R8 ;  /* 0x0000380801007387 */ /* 0x0001e80000100800 */
[----:B------:R0:W-:Y:S04]  /*15d70*/  STL [R1+0x3c], R5 ;  /* 0x00003c0501007387 */ /* 0x0001e80000100800 */
[----:B------:R0:W-:Y:S02]  /*15d80*/  STL [R1+0x48], R9 ;  /* 0x0000480901007387 */ /* 0x0001e40000100800 */
[----:B------:R-:W1:Y:S02]  /*15d90*/  @!P0 LDC R0, c[0x0][0x9f0] ;  /* 0x00027c00ff008b82 */ /* 0x000e640000000800 */
[----:B------:R-:W-:Y:S05]  /*15da0*/  @!P1 BRA `(.L_x_2419) ;  /* 0x0000000000709947 */ /* 0x000fea0003800000 */
[----:B-1----:R-:W-:-:S04]  /*15db0*/  IABS R4, R0 ;  /* 0x0000000000047213 */ /* 0x002fc80000000000 */
[----:B------:R-:W1:Y:S08]  /*15dc0*/  I2F.RP R2, R4 ;  /* 0x0000000400027306 */ /* 0x000e700000209400 */
[----:B-1----:R-:W1:Y:S02]  /*15dd0*/  MUFU.RCP R2, R2 ;  /* 0x0000000200027308 */ /* 0x002e640000001000 */
[----:B-1----:R-:W-:-:S06]  /*15de0*/  VIADD R2, R2, 0xffffffe ;  /* 0x0ffffffe02027836 */ /* 0x002fcc0000000000 */
[----:B------:R-:W1:Y:S02]  /*15df0*/  F2I.FTZ.U32.TRUNC.NTZ R3, R2 ;  /* 0x0000000200037305 */ /* 0x000e64000021f000 */
[----:B-1----:R-:W-:-:S04]  /*15e00*/  IMAD.MOV R2, RZ, RZ, -R3 ;  /* 0x000000ffff027224 */ /* 0x002fc800078e0a03 */
[----:B0-----:R-:W-:Y:S02]  /*15e10*/  IMAD R5, R2, R4, RZ ;  /* 0x0000000402057224 */ /* 0x001fe400078e02ff */
[----:B------:R-:W-:-:S04]  /*15e20*/  IMAD.MOV.U32 R2, RZ, RZ, RZ ;  /* 0x000000ffff027224 */ /* 0x000fc800078e00ff */
[----:B------:R-:W-:Y:S01]  /*15e30*/  IMAD.HI.U32 R7, R3, R5, R2 ;  /* 0x0000000503077227 */ /* 0x000fe200078e0002 */
        /* <DEDUP_REMOVED lines=19> */
.L_x_2419:
[----:B------:R-:W-:Y:S05]  /*15f70*/  BSYNC B0 ;  /* 0x0000000000007941 */ /* 0x000fea0003800000 */
.L_x_2418:
[----:B-1----:R-:W-:Y:S01]  /*15f80*/  IMAD.MOV.U32 R0, RZ, RZ, R10 ;  /* 0x000000ffff007224 */ /* 0x002fe200078e000a */
[----:B------:R-:W-:Y:S03]  /*15f90*/  BSSY B7, `(.L_x_2420) ;  /* 0x00004ca000077945 */ /* 0x000fe60003800000 */
[----:B------:R-:W-:-:S05]  /*15fa0*/  IMAD R2, R9, R0, RZ ;  /* 0x0000000009027224 */ /* 0x000fca00078e02ff */
[----:B------:R-:W-:Y:S01]  /*15fb0*/  VIADDMNMX R0, R2, R0, R8, PT ;  /* 0x0000000002007246 */ /* 0x000fe20003800108 */
[----:B------:R1:W-:Y:S03]  /*15fc0*/  STL [R1+0x28], R2 ;  /* 0x0000280201007387 */ /* 0x0003e60000100800 */
[----:B------:R-:W-:Y:S01]  /*15fd0*/  ISETP.GT.AND P0, PT, R0, R2, PT ;  /* 0x000000020000720c */ /* 0x000fe20003f04270 */
[----:B------:R1:W-:-:S12]  /*15fe0*/  STL [R1+0x40], R0 ;  /* 0x0000400001007387 */ /* 0x0003d80000100800 */
[----:B------:R-:W-:Y:S05]  /*15ff0*/  @P0 BRA `(.L_x_2421) ;  /* 0x00000000004c0947 */ /* 0x000fea0003800000 */
[----:B-1----:R-:W1:Y:S02]  /*16000*/  S2R R0, SR_TID.X ;  /* 0x0000000000007919 */ /* 0x002e640000002100 */
[----:B-1----:R-:W-:-:S04]  /*16010*/  LOP3.LUT R0, R0, 0x7f, RZ, 0xc0, !PT ;  /* 0x0000007f00007812 */ /* 0x002fc800078ec0ff */
[----:B------:R-:W-:-:S13]  /*16020*/  ISETP.NE.AND P0, PT, R0, RZ, PT ;  /* 0x000000ff0000720c */ /* 0x000fda0003f05270 */
[----:B------:R-:W-:Y:S05]  /*16030*/  @P0 BRA `(.L_x_2422) ;  /* 0x0000004800fc0947 */ /* 0x000fea0003800000 */
[----:B------:R-:W1:Y:S01]  /*16040*/  S2R R3, SR_LANEID ;  /* 0x0000000000037919 */ /* 0x000e620000000000 */
[----:B------:R-:W-:Y:S01]  /*16050*/  VOTEU.ANY UR4, UPT, PT ;  /* 0x0000000000047886 */ /* 0x000fe200038e0100 */
[----:B------:R-:W-:Y:S01]  /*16060*/  ULDC.64 UR6, c[0x0][0x208] ;  /* 0x0000820000067ab9 */ /* 0x000fe20000000a00 */
[----:B------:R-:W1:Y:S08]  /*16070*/  FLO.U32 R0, UR4 ;  /* 0x0000000400007d00 */ /* 0x000e7000080e0000 */
[----:B0-----:R-:W0:Y:S01]  /*16080*/  POPC R5, UR4 ;  /* 0x0000000400057d09 */ /* 0x001e220008000000 */
[----:B-1----:R-:W-:-:S02]  /*16090*/  ISETP.EQ.U32.AND P0, PT, R0, R3, PT ;  /* 0x000000030000720c */ /* 0x002fc40003f02070 */
[----:B------:R-:W0:Y:S11]  /*160a0*/  LDC.64 R2, c[0x0][0xc60] ;  /* 0x00031800ff027b82 */ /* 0x000e360000000a00 */
[----:B0-----:R-:W3:Y:S01]  /*160b0*/  @P0 ATOMG.E.ADD.STRONG.GPU PT, R3, desc[UR6][R2.64], R5 ;  /* 0x00000005020309a8 */ /* 0x001ee200081ee1c6 */
[----:B------:R-:W0:Y:S02]  /*160c0*/  S2R R4, SR_LTMASK ;  /* 0x0000000000047919 */ /* 0x000e240000003900 */
[----:B0-----:R-:W-:-:S04]  /*160d0*/  LOP3.LUT R4, R4, UR4, RZ, 0xc0, !PT ;  /* 0x0000000404047c12 */ /* 0x001fc8000f8ec0ff */
[----:B------:R-:W0:Y:S01]  /*160e0*/  POPC R7, R4 ;  /* 0x0000000400077309 */ /* 0x000e220000000000 */
[----:B---3--:R-:W0:Y:S02]  /*160f0*/  SHFL.IDX PT, R0, R3, R0, 0x1f ;  /* 0x00001f0003007589 */ /* 0x008e2400000e0000 */
[----:B0-----:R-:W-:-:S05]  /*16100*/  IADD3 R0, R0, UR38, R7 ;  /* 0x0000002600007c10 */ /* 0x001fca000fffe007 */
[----:B------:R3:W-:Y:S01]  /*16110*/  STL [R1], R0 ;  /* 0x0000000001007387 */ /* 0x0007e20000100800 */
[----:B------:R-:W-:Y:S05]  /*16120*/  BRA `(.L_x_2422) ;  /* 0x0000004800c07947 */ /* 0x000fea0003800000 */
.L_x_2421:
[----:B-1----:R-:W-:Y:S01]  /*16130*/  VIADD R0, R18, 0x24400 ;  /* 0x0002440012007836 */ /* 0x002fe20000000000 */
        /* <DEDUP_REMOVED lines=19> */
.L_x_2424:
[----:B------:R-:W-:Y:S05]  /*16270*/  BSYNC B6 ;  /* 0x0000000000067941 */ /* 0x000fea0003800000 */
.L_x_2423:
        /* <DEDUP_REMOVED lines=8> */
[----:B------:R1:W3:Y:S01]  /*16300*/  LDC.64 R2, c[0x4][R0] ;  /* 0x0100000000027b82 */ /* 0x0002e20000000a00 */
[----:B------:R-:W-:Y:S02]  /*16310*/  IMAD.U32 R4, RZ, RZ, UR6 ;  /* 0x00000006ff047e24 */ /* 0x000fe4000f8e00ff */
[----:B0-----:R-:W-:Y:S02]  /*16320*/  IMAD.U32 R5, RZ, RZ, UR7 ;  /* 0x00000007ff057e24 */ /* 0x001fe4000f8e00ff */
[----:B------:R-:W-:Y:S02]  /*16330*/  IMAD.U32 R6, RZ, RZ, UR8 ;  /* 0x00000008ff067e24 */ /* 0x000fe4000f8e00ff */
[----:B------:R-:W-:-:S02]  /*16340*/  IMAD.U32 R7, RZ, RZ, UR9 ;  /* 0x00000009ff077e24 */ /* 0x000fc4000f8e00ff */
[----:B--2---:R-:W-:Y:S02]  /*16350*/  IMAD.U32 R10, RZ, RZ, UR4 ;  /* 0x00000004ff0a7e24 */ /* 0x004fe4000f8e00ff */
[----:B------:R-:W-:Y:S02]  /*16360*/  IMAD.U32 R11, RZ, RZ, UR5 ;  /* 0x00000005ff0b7e24 */ /* 0x000fe4000f8e00ff */
[----:B------:R-:W-:Y:S02]  /*16370*/  IMAD.MOV.U32 R8, RZ, RZ, 0x70 ;  /* 0x00000070ff087424 */ /* 0x000fe400078e00ff */
[----:B------:R-:W-:Y:S02]  /*16380*/  IMAD.MOV.U32 R12, RZ, RZ, 0x1 ;  /* 0x00000001ff0c7424 */ /* 0x000fe400078e00ff */
[----:B-1----:R-:W-:-:S07]  /*16390*/  IMAD.MOV.U32 R13, RZ, RZ, RZ ;  /* 0x000000ffff0d7224 */ /* 0x002fce00078e00ff */
[----:B------:R-:W-:-:S07]  /*163a0*/  LEPC R20, `(.L_x_2427) ;  /* 0x000000001014794e */ /* 0x000fce0000000000 */
[----:B---3--:R-:W-:Y:S05]  /*163b0*/  CALL.ABS.NOINC R2 ;  /* 0x0000000002007343 */ /* 0x008fea0003c00000 */
.L_x_2427:
        /* <DEDUP_REMOVED lines=16> */
.L_x_2426:
[----:B------:R-:W-:Y:S05]  /*164c0*/  BSYNC B6 ;  /* 0x0000000000067941 */ /* 0x000fea0003800000 */
.L_x_2425:
[----:B------:R-:W3:Y:S01]  /*164d0*/  LDL.LU R4, [R1+0x1c] ;  /* 0x00001c0001047983 */ /* 0x000ee20000300800 */
[----:B------:R-:W-:-:S03]  /*164e0*/  ULDC.64 UR4, c[0x0][0x9f8] ;  /* 0x00027e0000047ab9 */ /* 0x000fc60000000a00 */
[----:B------:R-:W4:Y:S01]  /*164f0*/  LDL R7, [R1+0x10] ;  /* 0x0000100001077983 */ /* 0x000f220000100800 */
[----:B------:R-:W-:Y:S01]  /*16500*/  ISETP.NE.U32.AND P0, PT, RZ, UR4, PT ;  /* 0x00000004ff007c0c */ /* 0x000fe2000bf05070 */
[----:B------:R-:W-:Y:S02]  /*16510*/  ULDC.64 UR6, c[0x0][0x208] ;  /* 0x0000820000067ab9 */ /* 0x000fe40000000a00 */
[----:B------:R-:W5:Y:S01]  /*16520*/  LDL R0, [R1+0x40] ;  /* 0x0000400001007983 */ /* 0x000f620000100800 */
[----:B------:R-:W-:-:S13]  /*16530*/  ISETP.NE.AND.EX P0, PT, RZ, UR5, PT, P0 ;  /* 0x00000005ff007c0c */ /* 0x000fda000bf05300 */
[----:B------:R-:W-:-:S04]  /*16540*/  @P0 IADD3 R2, P1, R17, UR4, RZ ;  /* 0x0000000411020c10 */ /* 0x000fc8000ff3e0ff */
[----:B---3--:R-:W-:Y:S01]  /*16550*/  @P0 IADD3.X R3, R4, UR5, RZ, P1, !PT ;  /* 0x0000000504030c10 */ /* 0x008fe20008ffe4ff */
[----:B------:R-:W-:-:S04]  /*16560*/  ULDC.64 UR4, c[0x0][0xa08] ;  /* 0x0002820000047ab9 */ /* 0x000fc80000000a00 */
[----:B----4-:R1:W0:Y:S02]  /*16570*/  @P0 LDG.E R7, desc[UR6][R2.64] ;  /* 0x0000000602070981 */ /* 0x010224000c1e1900 */
[----:B-1----:R-:W1:Y:S01]  /*16580*/  LDC.64 R2, c[0x0][0x418] ;  /* 0x00010600ff027b82 */ /* 0x002e620000000a00 */
[----:B-----5:R-:W-:Y:S01]  /*16590*/  VIADD R0, R0, 0xffffffff ;  /* 0xffffffff00007836 */ /* 0x020fe20000000000 */
[----:B0-----:R-:W-:Y:S01]  /*165a0*/  SHF.R.S32.HI R8, RZ, 0x1f, R7 ;  /* 0x0000001fff087819 */ /* 0x001fe20000011407 */
[----:B------:R0:W-:Y:S04]  /*165b0*/  @P0 STL [R1+0x10], R7 ;  /* 0x0000100701000387 */ /* 0x0001e80000100800 */
[----:B------:R0:W-:Y:S01]  /*165c0*/  STL [R1+0x1c], R8 ;  /* 0x00001c0801007387 */ /* 0x0001e20000100800 */
[----:B-1----:R-:W-:Y:S01]  /*165d0*/  LOP3.LUT P0, RZ, R2, UR4, RZ, 0xfc, !PT ;  /* 0x0000000402ff7c12 */ /* 0x002fe2000f80fcff */
[----:B------:R-:W-:-:S03]  /*165e0*/  UMOV UR4, 0xffffffff ;  /* 0xffffffff00047882 */ /* 0x000fc60000000000 */
[----:B------:R-:W-:-:S04]  /*165f0*/  LOP3.LUT P0, RZ, R3, UR5, RZ, 0xfc, P0 ;  /* 0x0000000503ff7c12 */ /* 0x000fc8000800fcff */
[----:B------:R-:W-:Y:S01]  /*16600*/  SEL R17, R7, RZ, !P0 ;  /* 0x000000ff07117207 */ /* 0x000fe20004000000 */
[----:B0-----:R-:W-:Y:S08]  /*16610*/  BRA.DIV UR4, `(.L_x_2428) ;  /* 0x0000005e04b07947 */ /* 0x001ff0000b800000 */
[----:B------:R-:W0:Y:S02]  /*16620*/  S2R R4, SR_TID.X ;  /* 0x0000000000047919 */ /* 0x000e240000002100 */
[----:B0-----:R-:W-:-:S04]  /*16630*/  SHF.R.U32.HI R4, RZ, 0x5, R4 ;  /* 0x00000005ff047819 */ /* 0x001fc80000011604 */
[----:B------:R-:W-:-:S05]  /*16640*/  LOP3.LUT R4, R4, 0x3, RZ, 0xc0, !PT ;  /* 0x0000000304047812 */ /* 0x000fca00078ec0ff */
[----:B------:R0:W1:Y:S02]  /*16650*/  SHFL.IDX PT, R14, R4, RZ, 0x1f ;  /* 0x00001fff040e7589 */ /* 0x00006400000e0000 */
.L_x_2545:
[----:B------:R-:W-:Y:S01]  /*16660*/  PLOP3.LUT P1, PT, PT, PT, PT, 0x8, 0x0 ;  /* 0x000000000000781c */ /* 0x000fe20003f2e170 */
[----:B------:R3:W-:Y:S01]  /*16670*/  STL [R1+0x8], R0 ;  /* 0x0000080001007387 */ /* 0x0007e20000100800 */
[----:B-1----:R-:W-:Y:S02]  /*16680*/  ISETP.NE.AND P0, PT, R14, RZ, PT ;  /* 0x000000ff0e00720c */ /* 0x002fe40003f05270 */
[----:B0-----:R-:W-:-:S05]  /*16690*/  P2R R4, PR, RZ, 0x2 ;  /* 0x00000002ff047803 */ /* 0x001fca0000000000 */
[----:B------:R3:W-:Y:S06]  /*166a0*/  STL [R1+0x20], R4 ;  /* 0x0000200401007387 */ /* 0x0007ec0000100800 */
[----:B------:R-:W-:Y:S05]  /*166b0*/  @P0 BRA `(.L_x_2429) ;  /* 0x0000000400440947 */ /* 0x000fea0003800000 */
[----:B------:R-:W-:-:S03]  /*166c0*/  UMOV UR4, 0xffffffff ;  /* 0xffffffff00047882 */ /* 0x000fc60000000000 */
[----:B------:R-:W-:Y:S05]  /*166d0*/  BRA.DIV UR4, `(.L_x_2430) ;  /* 0x0000005e04b47947 */ /* 0x000fea000b800000 */
[----:B------:R-:W-:-:S13]  /*166e0*/  ELECT P6, URZ, PT ;  /* 0x00000000003f782f */ /* 0x000fda00038c0000 */
.L_x_2548:
[----:B------:R-:W-:Y:S05]  /*166f0*/  @!P6 BRA `(.L_x_2429) ;  /* 0x000000040034e947 */ /* 0x000fea0003800000 */
[----:B------:R-:W-:-:S04]  /*16700*/  ISETP.NE.U32.AND P0, PT, R2, RZ, PT ;  /* 0x000000ff0200720c */ /* 0x000fc80003f05070 */
[----:B------:R-:W-:-:S13]  /*16710*/  ISETP.NE.AND.EX P0, PT, R3, RZ, PT, P0 ;  /* 0x000000ff0300720c */ /* 0x000fda0003f05300 */
[----:B------:R-:W-:Y:S05]  /*16720*/  @!P0 BRA `(.L_x_2431) ;  /* 0x0000000000548947 */ /* 0x000fea0003800000 */
[----:B------:R-:W0:Y:S01]  /*16730*/  LDC R6, c[0x0][0x43c] ;  /* 0x00010f00ff067b82 */ /* 0x000e220000000800 */
[----:B------:R-:W-:Y:S01]  /*16740*/  IMAD.MOV.U32 R9, RZ, RZ, R0 ;  /* 0x000000ffff097224 */ /* 0x000fe200078e0000 */
[----:B------:R-:W-:Y:S01]  /*16750*/  ULDC.64 UR4, c[0x0][0x428] ;  /* 0x00010a0000047ab9 */ /* 0x000fe20000000a00 */
[----:B------:R-:W-:Y:S02]  /*16760*/  ULDC.64 UR6, c[0x0][0x208] ;  /* 0x0000820000067ab9 */ /* 0x000fe40000000a00 */
[----:B---3--:R-:W-:Y:S01]  /*16770*/  IMAD.MOV.U32 R0, RZ, RZ, R9 ;  /* 0x000000ffff007224 */ /* 0x008fe200078e0009 */
[----:B0-----:R-:W-:-:S13]  /*16780*/  ISETP.NE.AND P0, PT, R6, 0x1, PT ;  /* 0x000000010600780c */ /* 0x001fda0003f05270 */
[----:B------:R-:W0:Y:S02]  /*16790*/  @P0 LDC.64 R4, c[0x0][0x440] ;  /* 0x00011000ff040b82 */ /* 0x000e240000000a00 */
[----:B0-----:R-:W-:-:S05]  /*167a0*/  @P0 IMAD.HI.U32 R4, R9, R4, RZ ;  /* 0x0000000409040227 */ /* 0x001fca00078e00ff */
        /* <DEDUP_REMOVED lines=13> */
.L_x_2431:
[----:B0-----:R-:W4:Y:S01]  /*16880*/  LDL R2, [R1+0x14] ;  /* 0x0000140001027983 */ /* 0x001f220000100800 */
[----:B---3--:R-:W-:Y:S01]  /*16890*/  IMAD R0, R19, 0x8, R18 ;  /* 0x0000000813007824 */ /* 0x008fe200078e0212 */
[----:B----4-:R-:W-:-:S04]  /*168a0*/  SHF.L.U32 R2, R2, 0x1f, RZ ;  /* 0x0000001f02027819 */ /* 0x010fc800000006ff */
[----:B------:R-:W0:Y:S02]  /*168b0*/  SYNCS.PHASECHK.TRANS64.TRYWAIT P0, [R0+URZ+0x38840], R2 ;  /* 0x03884002000075a7 */ /* 0x000e24000800017f */
[----:B0-----:R-:W-:Y:S05]  /*168c0*/  @!P0 BRA `(.L_x_2432) ;  /* 0x0000005c00588947 */ /* 0x001fea0003800000 */
.L_x_2549:
[----:B------:R-:W1:Y:S02]  /*168d0*/  S2R R3, SR_TID.X ;  /* 0x0000000000037919 */ /* 0x000e640000002100 */
[----:B-1----:R-:W-:-:S04]  /*168e0*/  LOP3.LUT R3, R3, 0x7f, RZ, 0xc0, !PT ;  /* 0x0000007f03037812 */ /* 0x002fc800078ec0ff */
[----:B------:R-:W-:-:S13]  /*168f0*/  ISETP.NE.AND P0, PT, R3, RZ, PT ;  /* 0x000000ff0300720c */ /* 0x000fda0003f05270 */
[----:B------:R-:W-:Y:S05]  /*16900*/  @P0 BRA `(.L_x_2433) ;  /* 0x00000000001c0947 */ /* 0x000fea0003800000 */
[----:B------:R-:W1:Y:S01]  /*16910*/  S2R R3, SR_TID.X ;  /* 0x0000000000037919 */ /* 0x000e620000002100 */
[----:B0-----:R-:W-:-:S04]  /*16920*/  IMAD.MOV.U32 R2, RZ, RZ, 0xa000 ;  /* 0x0000a000ff027424 */ /* 0x001fc800078e00ff */
[----:B------:R3:W-:Y:S01]  /*16930*/  SYNCS.ARRIVE.TRANS64 RZ, [R0+URZ+0x38830], R2 ;  /* 0x0388300200ff79a7 */ /* 0x0007e2000800003f */
[----:B-1----:R-:W-:-:S04]  /*16940*/  LOP3.LUT R3, R3, 0x1f, RZ, 0xc0, !PT ;  /* 0x0000001f03037812 */ /* 0x002fc800078ec0ff */
[----:B------:R-:W-:-:S13]  /*16950*/  ISETP.NE.AND P0, PT, R3, RZ, PT ;  /* 0x000000ff0300720c */ /* 0x000fda0003f05270 */
[----:B---3--:R-:W-:Y:S05]  /*16960*/  @!P0 BRA `(.L_x_2433) ;  /* 0x0000000000048947 */ /* 0x008fea0003800000 */
[----:B------:R-:W-:Y:S01]  /*16970*/  BPT.TRAP 0x1 ;  /* 0x000000040000795c */ /* 0x000fe20000300000 */
.L_x_2433:
[----:B------:R-:W3:Y:S04]  /*16980*/  LDL R3, [R1+0x8] ;  /* 0x0000080001037983 */ /* 0x000ee80000100800 */
[----:B0-----:R-:W4:Y:S01]  /*16990*/  LDL R2, [R1+0x18] ;  /* 0x0000180001027983 */ /* 0x001f220000100800 */
        /* <DEDUP_REMOVED lines=20> */
[----:B----4-:R-:W-:-:S13]  /*16ae0*/  R2UR UR5, R2 ;  /* 0x00000000020572ca */ /* 0x010fda00000e0000 */
[----:B------:R-:W-:Y:S02]  /*16af0*/  UIMAD UR11, UR11, 0x50, UR5 ;  /* 0x000000500b0b78a4 */ /* 0x000fe4000f8e0205 */
[----:B------:R-:W-:-:S09]  /*16b00*/  UIADD3.X UR5, URZ, UR37, URZ, UP0, !UPT ;  /* 0x000000253f057290 */ /* 0x000fd200087fe43f */
[----:B------:R1:W-:Y:S02]  /*16b10*/  UTMALDG.4D [UR8], [UR4], desc[UR6] ;  /* 0x00000608040075b4 */ /* 0x0003e40008019000 */
[----:B-1----:R-:W-:Y:S01]  /*16b20*/  UMOV UR8, UR15 ;  /* 0x0000000f00087c82 */ /* 0x002fe20008000000 */
[----:B------:R-:W-:Y:S02]  /*16b30*/  UMOV UR10, UR16 ;  /* 0x00000010000a7c82 */ /* 0x000fe40008000000 */
[----:B------:R1:W-:Y:S02]  /*16b40*/  UTMALDG.4D [UR8], [UR4], desc[UR6] ;  /* 0x00000608040075b4 */ /* 0x0003e40008019000 */
[----:B-1----:R-:W-:Y:S01]  /*16b50*/  UMOV UR8, UR17 ;  /* 0x0000001100087c82 */ /* 0x002fe20008000000 */
[----:B------:R-:W-:Y:S01]  /*16b60*/  UMOV UR10, UR14 ;  /* 0x0000000e000a7c82 */ /* 0x000fe20008000000 */
[----:B------:R-:W-:Y:S01]  /*16b70*/  UMOV UR14, 0xc0 ;  /* 0x000000c0000e7882 */ /* 0x000fe20000000000 */
[----:B------:R1:W-:Y:S02]  /*16b80*/  UTMALDG.4D [UR8], [UR4], desc[UR6] ;  /* 0x00000608040075b4 */ /* 0x0003e40008019000 */
[----:B-1----:R-:W-:Y:S01]  /*16b90*/  UMOV UR8, UR18 ;  /* 0x0000001200087c82 */ /* 0x002fe20008000000 */
[----:B------:R-:W-:-:S02]  /*16ba0*/  UMOV UR10, UR14 ;  /* 0x0000000e000a7c82 */ /* 0x000fc40008000000 */
[----:B------:R0:W-:Y:S02]  /*16bb0*/  UTMALDG.4D [UR8], [UR4], desc[UR6] ;  /* 0x00000608040075b4 */ /* 0x0001e40008019000 */
[----:B0-----:R-:W-:Y:S01]  /*16bc0*/  NOP ;  /* 0x0000000000007918 */ /* 0x001fe20000000000 */
.L_x_2429:
[----:B------:R-:W4:Y:S04]  /*16bd0*/  LDL.LU R3, [R1+0x30] ;  /* 0x0000300001037983 */ /* 0x000f280000300800 */
[----:B------:R-:W5:Y:S04]  /*16be0*/  LDL.LU R5, [R1+0x2c] ;  /* 0x00002c0001057983 */ /* 0x000f680000300800 */
[----:B---3--:R-:W3:Y:S01]  /*16bf0*/  LDL.LU R4, [R1+0x44] ;  /* 0x0000440001047983 */ /* 0x008ee20000300800 */
        /* <DEDUP_REMOVED lines=9> */
[----:B----4-:R-:W-:Y:S02]  /*16c90*/  SHF.R.S32.HI R0, RZ, 0x1f, R3 ;  /* 0x0000001fff007819 */ /* 0x010fe40000011403 */
[----:B-----5:R-:W-:-:S03]  /*16ca0*/  SEL R5, R5, RZ, !P0 ;  /* 0x000000ff05057207 */ /* 0x020fc60004000000 */
[----:B------:R-:W-:Y:S01]  /*16cb0*/  IMAD R0, R0, UR4, RZ ;  /* 0x0000000400007c24 */ /* 0x000fe2000f8e02ff */
[----:B---3--:R-:W-:-:S03]  /*16cc0*/  SEL R4, R4, RZ, !P0 ;  /* 0x000000ff04047207 */ /* 0x008fc60004000000 */
        /* <DEDUP_REMOVED lines=8> */
[----:B0-----:R-:W-:Y:S01]  /*16d50*/  MOV R2, 0x0 ;  /* 0x0000000000027802 */ /* 0x001fe20000000f00 */
        /* <DEDUP_REMOVED lines=14> */
[----:B0-----:R-:W-:Y:S05]  /*16e40*/  CALL.ABS.NOINC R2 ;  /* 0x0000000002007343 */ /* 0x001fea0003c00000 */
.L_x_2435:
[----:B------:R-:W-:Y:S05]  /*16e50*/  BSYNC B6 ;  /* 0x0000000000067941 */ /* 0x000fea0003800000 */
.L_x_2434:
[----:B0-----:R-:W3:Y:S01]  /*16e60*/  LDL.LU R0, [R1+0x44] ;  /* 0x0000440001007983 */ /* 0x001ee20000300800 */
[----:B------:R-:W-:Y:S01]  /*16e70*/  ULDC.64 UR4, c[0x0][0x2d8] ;  /* 0x0000b60000047ab9 */ /* 0x000fe20000000a00 */
[----:B------:R-:W0:Y:S01]  /*16e80*/  LDC R7, c[0x0][0x448] ;  /* 0x00011200ff077b82 */ /* 0x000e220000000800 */
[----:B------:R-:W-:Y:S01]  /*16e90*/  ULDC.64 UR6, c[0x0][0x280] ;  /* 0x0000a00000067ab9 */ /* 0x000fe20000000a00 */
[----:B------:R-:W4:Y:S04]  /*16ea0*/  LDL.LU R4, [R1+0x30] ;  /* 0x0000300001047983 */ /* 0x000f280000300800 */
[----:B------:R-:W4:Y:S04]  /*16eb0*/  LDL.LU.64 R2, [R1+0x50] ;  /* 0x0000500001027983 */ /* 0x000f280000300a00 */
[----:B------:R-:W3:Y:S04]  /*16ec0*/  LDL.LU R5, [R1+0x2c] ;  /* 0x00002c0001057983 */ /* 0x000ee80000300800 */
[----:B------:R-:W3:Y:S01]  /*16ed0*/  LDL R8, [R1+0x4] ;  /* 0x0000040001087983 */ /* 0x000ee20000100800 */
[----:B------:R-:W1:Y:S01]  /*16ee0*/  S2R R9, SR_TID.X ;  /* 0x0000000000097919 */ /* 0x000e620000002100 */
[----:B--2---:R-:W2:Y:S01]  /*16ef0*/  S2R R10, SR_TID.X ;  /* 0x00000000000a7919 */ /* 0x004ea20000002100 */
[----:B0-----:R-:W-:-:S13]  /*16f00*/  ISETP.NE.AND P0, PT, R7, 0x1, PT ;  /* 0x000000010700780c */ /* 0x001fda0003f05270 */
[----:B------:R-:W0:Y:S01]  /*16f10*/  @P0 LDC R6, c[0x0][0x450] ;  /* 0x00011400ff060b82 */ /* 0x000e220000000800 */
[----:B-1----:R-:W-:Y:S02]  /*16f20*/  IMAD.SHL.U32 R9, R9, 0x8, RZ ;  /* 0x0000000809097824 */ /* 0x002fe400078e00ff */
[----:B--2---:R-:W-:-:S03]  /*16f30*/  IMAD.SHL.U32 R10, R10, 0x8, RZ ;  /* 0x000000080a0a7824 */ /* 0x004fc600078e00ff */
[----:B------:R-:W-:-:S04]  /*16f40*/  LOP3.LUT R9, R9, 0x38, RZ, 0xc0, !PT ;  /* 0x0000003809097812 */ /* 0x000fc800078ec0ff */
[C---:B------:R-:W-:Y:S02]  /*16f50*/  LOP3.LUT R12, R9.reuse, 0x40, RZ, 0xfc, !PT ;  /* 0x00000040090c7812 */ /* 0x040fe400078efcff */
[C---:B------:R-:W-:Y:S02]  /*16f60*/  LOP3.LUT R11, R9.reuse, 0x80, RZ, 0xfc, !PT ;  /* 0x00000080090b7812 */ /* 0x040fe400078efcff */
[----:B------:R-:W-:Y:S02]  /*16f70*/  LOP3.LUT R9, R9, 0xc0, RZ, 0xfc, !PT ;  /* 0x000000c009097812 */ /* 0x000fe400078efcff */
[----:B------:R-:W-:Y:S01]  /*16f80*/  LOP3.LUT R10, R10, 0x38, RZ, 0xc0, !PT ;  /* 0x000000380a0a7812 */ /* 0x000fe200078ec0ff */
[----:B----4-:R-:W-:Y:S02]  /*16f90*/  IMAD.MOV.U32 R3, RZ, RZ, R4 ;  /* 0x000000ffff037224 */ /* 0x010fe400078e0004 */
[----:B------:R-:W1:Y:S01]  /*16fa0*/  S2R R4, SR_TID.X ;  /* 0x0000000000047919 */ /* 0x000e620000002100 */
[----:B------:R-:W-:-:S04]  /*16fb0*/  IMAD.WIDE.U32 R2, R16, UR4, R2 ;  /* 0x0000000410027c25 */ /* 0x000fc8000f8e0002 */
[----:B------:R-:W-:Y:S01]  /*16fc0*/  IMAD R3, R16, UR5, R3 ;  /* 0x0000000510037c24 */ /* 0x000fe2000f8e0203 */
[----:B------:R-:W-:Y:S02]  /*16fd0*/  ULDC.64 UR4, c[0x0][0x2e0] ;  /* 0x0000b80000047ab9 */ /* 0x000fe40000000a00 */
[----:B---3--:R-:W-:Y:S02]  /*16fe0*/  IMAD R0, R0, UR4, RZ ;  /* 0x0000000400007c24 */ /* 0x008fe4000f8e02ff */
[----:B------:R-:W-:-:S04]  /*16ff0*/  IMAD.WIDE.U32 R2, R5, UR4, R2 ;  /* 0x0000000405027c25 */ /* 0x000fc8000f8e0002 */
[----:B------:R-:W-:Y:S01]  /*17000*/  IMAD R0, R5, UR5, R0 ;  /* 0x0000000505007c24 */ /* 0x000fe2000f8e0200 */
[----:B------:R-:W-:-:S03]  /*17010*/  ULDC.64 UR4, c[0x0][0x2d0] ;  /* 0x0000b40000047ab9 */ /* 0x000fc60000000a00 */
[----:B------:R-:W-:Y:S01]  /*17020*/  IMAD.IADD R3, R3, 0x1, R0 ;  /* 0x0000000103037824 */ /* 0x000fe200078e0200 */
[----:B-1----:R-:W-:-:S04]  /*17030*/  LOP3.LUT R4, R4, 0x7f, RZ, 0xc0, !PT ;  /* 0x0000007f04047812 */ /* 0x002fc800078ec0ff */
[----:B------:R-:W-:Y:S02]  /*17040*/  SHF.R.U32.HI R5, RZ, 0x3, R4 ;  /* 0x00000003ff057819 */ /* 0x000fe40000011604 */
[----:B------:R-:W1:Y:S02]  /*17050*/  S2R R4, SR_TID.X ;  /* 0x0000000000047919 */ /* 0x000e640000002100 */
[----:B-1----:R-:W-:-:S05]  /*17060*/  IMAD.SHL.U32 R4, R4, 0x10, RZ ;  /* 0x0000001004047824 */ /* 0x002fca00078e00ff */
[----:B------:R-:W-:Y:S02]  /*17070*/  LOP3.LUT R4, R5, 0x70, R4, 0xf8, !PT ;  /* 0x0000007005047812 */ /* 0x000fe400078ef804 */
[----:B------:R-:W1:Y:S03]  /*17080*/  @P0 LDC R5, c[0x0][0x44c] ;  /* 0x00011300ff050b82 */ /* 0x000e660000000800 */
[----:B------:R-:W-:-:S04]  /*17090*/  IMAD R0, R8, 0x80, R4 ;  /* 0x0000008008007824 */ /* 0x000fc800078e0204 */
[----:B------:R-:W-:Y:S02]  /*170a0*/  IMAD.MOV.U32 R4, RZ, RZ, R0 ;  /* 0x000000ffff047224 */ /* 0x000fe400078e0000 */
[----:B-1----:R-:W-:-:S05]  /*170b0*/  @P0 IMAD.HI.U32 R5, R0, R5, RZ ;  /* 0x0000000500050227 */ /* 0x002fca00078e00ff */
[----:B0-----:R-:W-:-:S05]  /*170c0*/  @P0 SHF.R.U32.HI R4, RZ, R6, R5 ;  /* 0x00000006ff040219 */ /* 0x001fca0000011605 */
        /* <DEDUP_REMOVED lines=31> */
[----:B---3--:R-:W-:-:S03]  /*172c0*/  IMAD R2, R8, 0x80, R11 ;  /* 0x0000008008027824 */ /* 0x008fc600078e020b */
        /* <DEDUP_REMOVED lines=86> */
.L_x_2566:
        /* <DEDUP_REMOVED lines=14> */
.L_x_2438:
[----:B------:R-:W-:Y:S05]  /*17910*/  BSYNC B0 ;  /* 0x0000000000007941 */ /* 0x000fea0003800000 */
.L_x_2437:
[----:B------:R-:W-:Y:S01]  /*17920*/  NOP ;  /* 0x0000000000007918 */ /* 0x000fe20000000000 */
[----:B------:R-:W-:Y:S01]  /*17930*/  PLOP3.LUT P0, PT, PT, PT, PT, 0x80, 0x0 ;  /* 0x000000000000781c */ /* 0x000fe20003f0f070 */
[----:B0-----:R-:W-:-:S12]  /*17940*/  VIADD R6, R18, 0x38800 ;  /* 0x0003880012067836 */ /* 0x001fd80000000000 */
.L_x_2439:
        /* <DEDUP_REMOVED lines=18> */
.L_x_2567:
[----:B------:R-:W-:Y:S05]  /*17a70*/  BSYNC B0 ;  /* 0x0000000000007941 */ /* 0x000fea0003800000 */
.L_x_2440:
        /* <DEDUP_REMOVED lines=55> */
.L_x_2448:
[----:B------:R-:W-:Y:S01]  /*17df0*/  IMAD R3, R9, 0x8, R18 ;  /* 0x0000000809037824 */ /* 0x000fe200078e0212 */
[----:B------:R-:W-:Y:S01]  /*17e00*/  SHF.L.U32 R2, R11, 0x1f, RZ ;  /* 0x0000001f0b027819 */ /* 0x000fe200000006ff */
[----:B------:R-:W-:Y:S03]  /*17e10*/  BSSY B3, `(.L_x_2449) ;  /* 0x0000003000037945 */ /* 0x000fe60003800000 */
[----:B------:R-:W1:Y:S02]  /*17e20*/  SYNCS.PHASECHK.TRANS64.TRYWAIT P0, [R3+URZ+0x38840], R2 ;  /* 0x03884002030075a7 */ /* 0x000e64000800017f */
[----:B-1----:R-:W-:Y:S05]  /*17e30*/  @!P0 BRA `(.L_x_2450) ;  /* 0x0000005400308947 */ /* 0x002fea0003800000 */
.L_x_2568:
[----:B------:R-:W-:Y:S05]  /*17e40*/  BSYNC B3 ;  /* 0x0000000000037941 */ /* 0x000fea0003800000 */
.L_x_2449:
        /* <DEDUP_REMOVED lines=12> */
.L_x_2452:
[----:B------:R-:W-:Y:S05]  /*17f10*/  BSYNC B3 ;  /* 0x0000000000037941 */ /* 0x000fea0003800000 */
.L_x_2451:
        /* <DEDUP_REMOVED lines=12> */
.L_x_2453:
        /* <DEDUP_REMOVED lines=16> */
.L_x_2454:
        /* <DEDUP_REMOVED lines=16> */
.L_x_2455:
        /* <DEDUP_REMOVED lines=16> */
.L_x_2456:
        /* <DEDUP_REMOVED lines=16> */
.L_x_2569:
[----:B------:R-:W-:Y:S05]  /*183e0*/  BSYNC B3 ;  /* 0x0000000000037941 */ /* 0x000fea0003800000 */
.L_x_2457:
        /* <DEDUP_REMOVED lines=12> */
.L_x_2460:
[----:B------:R-:W-:Y:S05]  /*184b0*/  BSYNC B3 ;  /* 0x0000000000037941 */ /* 0x000fea0003800000 */
.L_x_2459:
        /* <DEDUP_REMOVED lines=13> */
.L_x_2461:
        /* <DEDUP_REMOVED lines=15> */
.L_x_2462:
        /* <DEDUP_REMOVED lines=15> */
.L_x_2463:
        /* <DEDUP_REMOVED lines=15> */
.L_x_2464:
        /* <DEDUP_REMOVED lines=12> */
.L_x_2447:
[----:B------:R-:W-:Y:S05]  /*18920*/  BSYNC B1 ;  /* 0x0000000000017941 */ /* 0x000fea0003800000 */
.L_x_2446:
[----:B0-----:R-:W2:Y:S01]  /*18930*/  LDL.LU R0, [R1+0x40] ;  /* 0x0000400001007983 */ /* 0x001ea20000300800 */
[----:B------:R-:W-:-:S03]  /*18940*/  IMAD.MOV.U32 R19, RZ, RZ, R9 ;  /* 0x000000ffff137224 */ /* 0x000fc600078e0009 */
[----:B------:R0:W-:Y:S02]  /*18950*/  STL [R1+0x14], R11 ;  /* 0x0000140b01007387 */ /* 0x0001e40000100800 */
[----:B0-2---:R-:W-:-:S07]  /*18960*/  VIADD R0, R0, 0xfffffffd ;  /* 0xfffffffd00007836 */ /* 0x005fce0000000000 */
.L_x_2445:
[----:B------:R-:W-:Y:S05]  /*18970*/  BSYNC B2 ;  /* 0x0000000000027941 */ /* 0x000fea0003800000 */
.L_x_2444:
[----:B------:R-:W-:Y:S01]  /*18980*/  VIADD R10, R10, 0xfffffffe ;  /* 0xfffffffe0a0a7836 */ /* 0x000fe20000000000 */
[----:B------:R-:W-:-:S04]  /*18990*/  LOP3.LUT R8, RZ, R8, RZ, 0x33, !PT ;  /* 0x00000008ff087212 */ /* 0x000fc800078e33ff */
[----:B------:R-:W-:-:S13]  /*189a0*/  ISETP.NE.AND P0, PT, R10, R8, PT ;  /* 0x000000080a00720c */ /* 0x000fda0003f05270 */
[----:B------:R-:W-:Y:S05]  /*189b0*/  @!P0 BRA `(.L_x_2443) ;  /* 0x0000001800c48947 */ /* 0x000fea0003800000 */
[----:B------:R-:W-:-:S07]  /*189c0*/  IMAD.MOV.U32 R9, RZ, RZ, R17 ;  /* 0x000000ffff097224 */ /* 0x000fce00078e0011 */
.L_x_2503:
        /* <DEDUP_REMOVED lines=36> */
.L_x_2467:
[----:B------:R-:W-:Y:S01]  /*18c10*/  IMAD R3, R4, 0x8, R18 ;  /* 0x0000000804037824 */ /* 0x000fe200078e0212 */
[----:B------:R-:W-:Y:S01]  /*18c20*/  SHF.L.U32 R2, R5, 0x1f, RZ ;  /* 0x0000001f05027819 */ /* 0x000fe200000006ff */
[----:B------:R-:W-:Y:S03]  /*18c30*/  BSSY B2, `(.L_x_2468) ;  /* 0x0000003000027945 */ /* 0x000fe60003800000 */
[----:B------:R-:W1:Y:S02]  /*18c40*/  SYNCS.PHASECHK.TRANS64.TRYWAIT P0, [R3+URZ+0x38840], R2 ;  /* 0x03884002030075a7 */ /* 0x000e64000800017f */
[----:B-1----:R-:W-:Y:S05]  /*18c50*/  @!P0 BRA `(.L_x_2469) ;  /* 0x0000004400d08947 */ /* 0x002fea0003800000 */
.L_x_2570:
[----:B------:R-:W-:Y:S05]  /*18c60*/  BSYNC B2 ;  /* 0x0000000000027941 */ /* 0x000fea0003800000 */
.L_x_2468:
        /* <DEDUP_REMOVED lines=12> */
.L_x_2471:
[----:B------:R-:W-:Y:S05]  /*18d30*/  BSYNC B2 ;  /* 0x0000000000027941 */ /* 0x000fea0003800000 */
.L_x_2470:
        /* <DEDUP_REMOVED lines=12> */
.L_x_2472:
        /* <DEDUP_REMOVED lines=16> */
.L_x_2473:
        /* <DEDUP_REMOVED lines=16> */
.L_x_2474:
        /* <DEDUP_REMOVED lines=16> */
.L_x_2475:
        /* <DEDUP_REMOVED lines=16> */
.L_x_2571:
[----:B------:R-:W-:Y:S05]  /*19200*/  BSYNC B2 ;  /* 0x0000000000027941 */ /* 0x000fea0003800000 */
.L_x_2476:
        /* <DEDUP_REMOVED lines=11> */
.L_x_2479:
[----:B------:R-:W-:Y:S05]  /*192c0*/  BSYNC B2 ;  /* 0x0000000000027941 */ /* 0x000fea0003800000 */
.L_x_2478:
        /* <DEDUP_REMOVED lines=12> */
.L_x_2480:
        /* <DEDUP_REMOVED lines=15> */
.L_x_2481:
        /* <DEDUP_REMOVED lines=15> */
.L_x_2482:
        /* <DEDUP_REMOVED lines=15> */
.L_x_2483:
        /* <DEDUP_REMOVED lines=12> */
.L_x_2466:
[----:B------:R-:W-:Y:S05]  /*19720*/  BSYNC B1 ;  /* 0x0000000000017941 */ /* 0x000fea0003800000 */
.L_x_2465:
        /* <DEDUP_REMOVED lines=36> */
.L_x_2486:
[----:B------:R-:W-:Y:S01]  /*19970*/  IMAD R2, R19, 0x8, R18 ;  /* 0x0000000813027824 */ /* 0x000fe200078e0212 */
[----:B------:R-:W-:Y:S01]  /*19980*/  SHF.L.U32 R3, R12, 0x1f, RZ ;  /* 0x0000001f0c037819 */ /* 0x000fe200000006ff */
[----:B------:R-:W-:Y:S03]  /*19990*/  BSSY B2, `(.L_x_2487) ;  /* 0x0000003000027945 */ /* 0x000fe60003800000 */
[----:B------:R-:W2:Y:S02]  /*199a0*/  SYNCS.PHASECHK.TRANS64.TRYWAIT P0, [R2+URZ+0x38840], R3 ;  /* 0x03884003020075a7 */ /* 0x000ea4000800017f */
[----:B--2---:R-:W-:Y:S05]  /*199b0*/  @!P0 BRA `(.L_x_2488) ;  /* 0x0000003800a08947 */ /* 0x004fea0003800000 */
.L_x_2572:
[----:B------:R-:W-:Y:S05]  /*199c0*/  BSYNC B2 ;  /* 0x0000000000027941 */ /* 0x000fea0003800000 */
.L_x_2487:
        /* <DEDUP_REMOVED lines=12> */
.L_x_2490:
[----:B------:R-:W-:Y:S05]  /*19a90*/  BSYNC B2 ;  /* 0x0000000000027941 */ /* 0x000fea0003800000 */
.L_x_2489:
        /* <DEDUP_REMOVED lines=13> */
.L_x_2491:
        /* <DEDUP_REMOVED lines=16> */
.L_x_2492:
        /* <DEDUP_REMOVED lines=16> */
.L_x_2493:
        /* <DEDUP_REMOVED lines=16> */
.L_x_2494:
        /* <DEDUP_REMOVED lines=15> */
.L_x_2573:
[----:B------:R-:W-:Y:S05]  /*19f60*/  BSYNC B2 ;  /* 0x0000000000027941 */ /* 0x000fea0003800000 */
.L_x_2495:
        /* <DEDUP_REMOVED lines=11> */
.L_x_2498:
[----:B------:R-:W-:Y:S05]  /*1a020*/  BSYNC B2 ;  /* 0x0000000000027941 */ /* 0x000fea0003800000 */
.L_x_2497:
        /* <DEDUP_REMOVED lines=12> */
.L_x_2499:
        /* <DEDUP_REMOVED lines=15> */
.L_x_2500:
        /* <DEDUP_REMOVED lines=15> */
.L_x_2501:
        /* <DEDUP_REMOVED lines=15> */
.L_x_2502:
        /* <DEDUP_REMOVED lines=12> */
.L_x_2485:
[----:B------:R-:W-:Y:S05]  /*1a480*/  BSYNC B1 ;  /* 0x0000000000017941 */ /* 0x000fea0003800000 */
.L_x_2484:
[----:B------:R-:W2:Y:S01]  /*1a490*/  LDL R2, [R1+0x28] ;  /* 0x0000280001027983 */ /* 0x000ea20000100800 */
[----:B------:R-:W-:Y:S01]  /*1a4a0*/  VIADD R0, R0, 0xfffffffe ;  /* 0xfffffffe00007836 */ /* 0x000fe20000000000 */
[----:B--2---:R-:W-:-:S13]  /*1a4b0*/  ISETP.GT.AND P0, PT, R7, R2, PT ;  /* 0x000000020700720c */ /* 0x004fda0003f04270 */
[----:B------:R-:W-:Y:S05]  /*1a4c0*/  @P0 BRA `(.L_x_2503) ;  /* 0xffffffe400400947 */ /* 0x000fea000383ffff */
.L_x_2443:
[----:B------:R-:W-:Y:S05]  /*1a4d0*/  BSYNC B0 ;  /* 0x0000000000007941 */ /* 0x000fea0003800000 */
.L_x_2442:
        /* <DEDUP_REMOVED lines=19> */
.L_x_2505:
[----:B------:R-:W-:Y:S05]  /*1a610*/  BSYNC B0 ;  /* 0x0000000000007941 */ /* 0x000fea0003800000 */
.L_x_2504:
        /* <DEDUP_REMOVED lines=11> */
.L_x_2574:
[----:B------:R-:W-:Y:S05]  /*1a6d0*/  BSYNC B1 ;  /* 0x0000000000017941 */ /* 0x000fea0003800000 */
.L_x_2508:
        /* <DEDUP_REMOVED lines=9> */
.L_x_2511:
[----:B------:R-:W-:Y:S05]  /*1a770*/  BSYNC B1 ;  /* 0x0000000000017941 */ /* 0x000fea0003800000 */
.L_x_2510:
        /* <DEDUP_REMOVED lines=12> */
.L_x_2512:
        /* <DEDUP_REMOVED lines=15> */
.L_x_2513:
        /* <DEDUP_REMOVED lines=15> */
.L_x_2514:
        /* <DEDUP_REMOVED lines=15> */
.L_x_2515:
        /* <DEDUP_REMOVED lines=10> */
.L_x_2507:
[----:B------:R-:W-:Y:S05]  /*1abb0*/  BSYNC B0 ;  /* 0x0000000000007941 */ /* 0x000fea0003800000 */
.L_x_2506:
[----:B------:R-:W2:Y:S01]  /*1abc0*/  LDL.LU R4, [R1+0x14] ;  /* 0x0000140001047983 */ /* 0x000ea20000300800 */
[----:B------:R-:W-:-:S05]  /*1abd0*/  VIADD R19, R19, 0x1 ;  /* 0x0000000113137836 */ /* 0x000fca0000000000 */
[----:B------:R-:W-:-:S04]  /*1abe0*/  ISETP.NE.AND P0, PT, R19, 0x2, PT ;  /* 0x000000021300780c */ /* 0x000fc80003f05270 */
[----:B------:R-:W-:Y:S02]  /*1abf0*/  SEL R0, RZ, 0x1, P0 ;  /* 0x00000001ff007807 */ /* 0x000fe40000000000 */
[----:B------:R-:W-:Y:S02]  /*1ac00*/  SEL R19, R19, RZ, P0 ;  /* 0x000000ff13137207 */ /* 0x000fe40000000000 */
[----:B--2---:R-:W-:-:S05]  /*1ac10*/  LOP3.LUT R4, R4, R0, RZ, 0x3c, !PT ;  /* 0x0000000004047212 */ /* 0x004fca00078e3cff */
[----:B------:R2:W-:Y:S02]  /*1ac20*/  STL [R1+0x14], R4 ;  /* 0x0000140401007387 */ /* 0x0005e40000100800 */
.L_x_2422:
[----:B------:R-:W-:Y:S05]  /*1ac30*/  BSYNC B7 ;  /* 0x0000000000077941 */ /* 0x000fea0003800000 */
.L_x_2420:
[----:B---3--:R-:W3:Y:S02]  /*1ac40*/  LDL R0, [R1+0x5c] ;  /* 0x00005c0001007983 */ /* 0x008ee40000100800 */
[----:B---3--:R-:W-:-:S13]  /*1ac50*/  ISETP.NE.AND P0, PT, R0, RZ, PT ;  /* 0x000000ff0000720c */ /* 0x008fda0003f05270 */
        /* <DEDUP_REMOVED lines=12> */
.L_x_2516:
[----:B--2---:R-:W2:Y:S01]  /*1ad20*/  S2R R10, SR_TID.X ;  /* 0x00000000000a7919 */ /* 0x004ea20000002100 */
[----:B------:R-:W-:Y:S01]  /*1ad30*/  UMOV UR4, 0xffffffff ;  /* 0xffffffff00047882 */ /* 0x000fe20000000000 */
[----:B--2---:R-:W-:-:S04]  /*1ad40*/  LOP3.LUT R10, R10, 0x1f, RZ, 0xc0, !PT ;  /* 0x0000001f0a0a7812 */ /* 0x004fc800078ec0ff */
[----:B------:R-:W-:Y:S01]  /*1ad50*/  ISETP.NE.AND P0, PT, R10, 0x1f, PT ;  /* 0x0000001f0a00780c */ /* 0x000fe20003f05270 */
[----:B------:R-:W-:-:S12]  /*1ad60*/  BRA.DIV UR4, `(.L_x_2518) ;  /* 0x0000002604f07947 */ /* 0x000fd8000b800000 */
[----:B------:R-:W2:Y:S01]  /*1ad70*/  LDL.LU R3, [R1] ;  /* 0x0000000001037983 */ /* 0x000ea20000300800 */
[----:B------:R-:W-:-:S03]  /*1ad80*/  ULDC UR4, c[0x0][0xc3c] ;  /* 0x00030f0000047ab9 */ /* 0x000fc60000000800 */
[----:B01----:R-:W3:Y:S01]  /*1ad90*/  LDL R8, [R1+0xc] ;  /* 0x00000c0001087983 */ /* 0x003ee20000100800 */
[----:B------:R-:W-:Y:S01]  /*1ada0*/  ULDC.64 UR6, c[0x0][0x208] ;  /* 0x0000820000067ab9 */ /* 0x000fe20000000a00 */
[----:B---3--:R-:W-:Y:S02]  /*1adb0*/  IMAD.IADD R0, R8, 0x1, R10 ;  /* 0x0000000108007824 */ /* 0x008fe400078e020a */
[----:B--2---:R-:W-:-:S03]  /*1adc0*/  IMAD.MOV.U32 R8, RZ, RZ, R3 ;  /* 0x000000ffff087224 */ /* 0x004fc600078e0003 */
[----:B------:R-:W-:-:S13]  /*1add0*/  ISETP.GE.OR P1, PT, R0, UR4, !P0 ;  /* 0x0000000400007c0c */ /* 0x000fda000c726670 */
[----:B------:R-:W0:Y:S08]  /*1ade0*/  @!P1 LDC.64 R2, c[0x0][0xc80] ;  /* 0x00032000ff029b82 */ /* 0x000e300000000a00 */
[----:B------:R-:W1:Y:S01]  /*1adf0*/  @!P1 LDC.64 R6, c[0x0][0xc78] ;  /* 0x00031e00ff069b82 */ /* 0x000e620000000a00 */
[----:B0-----:R-:W-:-:S05]  /*1ae00*/  @!P1 IMAD.WIDE R2, R0, 0x4, R2 ;  /* 0x0000000400029825 */ /* 0x001fca00078e0202 */
[----:B------:R1:W2:Y:S02]  /*1ae10*/  @!P1 LDG.E R5, desc[UR6][R2.64] ;  /* 0x0000000602059981 */ /* 0x0002a4000c1e1900 */
[----:B-1----:R-:W-:-:S06]  /*1ae20*/  @!P1 IMAD.WIDE R2, R0, 0x4, R6 ;  /* 0x0000000400029825 */ /* 0x002fcc00078e0206 */
[----:B------:R-:W3:Y:S01]  /*1ae30*/  @!P1 LDG.E R2, desc[UR6][R2.64] ;  /* 0x0000000602029981 */ /* 0x000ee2000c1e1900 */
[----:B------:R-:W-:Y:S02]  /*1ae40*/  CS2R R6, SRZ ;  /* 0x0000000000067805 */ /* 0x000fe4000001ff00 */
[C---:B------:R-:W-:Y:S02]  /*1ae50*/  ISETP.GE.U32.AND P2, PT, R10.reuse, 0x2, PT ;  /* 0x000000020a00780c */ /* 0x040fe40003f46070 */
[C---:B------:R-:W-:Y:S01]  /*1ae60*/  ISETP.GE.U32.AND P3, PT, R10.reuse, 0x4, PT ;  /* 0x000000040a00780c */ /* 0x040fe20003f66070 */
[----:B------:R-:W-:Y:S01]  /*1ae70*/  SHFL.IDX PT, R4, R8, RZ, 0x1f ;  /* 0x00001fff08047589 */ /* 0x000fe200000e0000 */
[C---:B------:R-:W-:Y:S02]  /*1ae80*/  ISETP.GE.U32.AND P4, PT, R10.reuse, 0x8, PT ;  /* 0x000000080a00780c */ /* 0x040fe40003f86070 */
[----:B------:R-:W-:Y:S01]  /*1ae90*/  ISETP.GE.U32.AND P5, PT, R10, 0x10, PT ;  /* 0x000000100a00780c */ /* 0x000fe20003fa6070 */
[----:B------:R-:W-:Y:S01]  /*1aea0*/  SHFL.IDX PT, R0, R8, 0x1, 0x1f ;  /* 0x00201f0008007f89 */ /* 0x000fe200000e0000 */
[----:B--2---:R-:W-:-:S02]  /*1aeb0*/  @!P1 IMAD.MOV.U32 R6, RZ, RZ, R5 ;  /* 0x000000ffff069224 */ /* 0x004fc400078e0005 */
        /* <DEDUP_REMOVED lines=20> */
.L_x_2584:
[----:B------:R-:W-:Y:S02]  /*1b000*/  ULDC UR4, c[0x0][0xc38] ;  /* 0x00030e0000047ab9 */ /* 0x000fe40000000800 */
[----:B------:R-:W-:-:S04]  /*1b010*/  IMAD.U32 R8, RZ, RZ, UR4 ;  /* 0x00000004ff087e24 */ /* 0x000fc8000f8e00ff */
[----:B-1----:R-:W-:-:S04]  /*1b020*/  IMAD R9, R9, R8, RZ ;  /* 0x0000000809097224 */ /* 0x002fc800078e02ff */
[----:B------:R-:W-:-:S05]  /*1b030*/  IMAD.IADD R0, R0, 0x1, R9 ;  /* 0x0000000100007824 */ /* 0x000fca00078e0209 */
[----:B------:R-:W-:-:S13]  /*1b040*/  ISETP.GT.AND P6, PT, R0, R4, PT ;  /* 0x000000040000720c */ /* 0x000fda0003fc4270 */
[----:B------:R-:W-:Y:S05]  /*1b050*/  @P6 BRA `(.L_x_2519) ;  /* 0x0000000000b06947 */ /* 0x000fea0003800000 */
.L_x_2522:
        /* <DEDUP_REMOVED lines=38> */
.L_x_2592:
[----:B------:R-:W-:Y:S02]  /*1b2c0*/  ULDC UR4, c[0x0][0xc38] ;  /* 0x00030e0000047ab9 */ /* 0x000fe40000000800 */
[----:B------:R-:W-:-:S04]  /*1b2d0*/  IMAD.U32 R8, RZ, RZ, UR4 ;  /* 0x00000004ff087e24 */ /* 0x000fc8000f8e00ff */
[----:B-1----:R-:W-:-:S04]  /*1b2e0*/  IMAD R9, R9, R8, RZ ;  /* 0x0000000809097224 */ /* 0x002fc800078e02ff */
[----:B------:R-:W-:-:S05]  /*1b2f0*/  IMAD.IADD R0, R9, 0x1, R0 ;  /* 0x0000000109007824 */ /* 0x000fca00078e0200 */
[----:B------:R-:W-:-:S13]  /*1b300*/  ISETP.GT.AND P6, PT, R0, R4, PT ;  /* 0x000000040000720c */ /* 0x000fda0003fc4270 */
[----:B------:R-:W-:Y:S05]  /*1b310*/  @!P6 BRA `(.L_x_2522) ;  /* 0xfffffffc0050e947 */ /* 0x000fea000383ffff */
.L_x_2519:
        /* <DEDUP_REMOVED lines=12> */
.L_x_2597:
[----:B------:R-:W-:-:S13]  /*1b3e0*/  ISETP.NE.AND P0, PT, R3, RZ, PT ;  /* 0x000000ff0300720c */ /* 0x000fda0003f05270 */
[----:B------:R-:W-:Y:S05]  /*1b3f0*/  @!P0 BRA `(.L_x_2524) ;  /* 0x0000000000148947 */ /* 0x000fea0003800000 */
[----:B------:R-:W-:Y:S01]  /*1b400*/  UMOV UR4, 0xffffffff ;  /* 0xffffffff00047882 */ /* 0x000fe20000000000 */
[----:B---3--:R-:W-:Y:S02]  /*1b410*/  VIADD R10, R10, 0xffffffff ;  /* 0xffffffff0a0a7836 */ /* 0x008fe40000000000 */
[----:B------:R-:W-:Y:S05]  /*1b420*/  BRA.DIV UR4, `(.L_x_2525) ;  /* 0x0000002a04e07947 */ /* 0x000fea000b800000 */
[----:B0-----:R0:W2:Y:S02]  /*1b430*/  SHFL.IDX PT, R2, R2, R10, 0x1f ;  /* 0x00001f0a02027589 */ /* 0x0010a400000e0000 */
.L_x_2600:
[----:B--2---:R-:W-:-:S07]  /*1b440*/  IMAD.MOV.U32 R5, RZ, RZ, R2 ;  /* 0x000000ffff057224 */ /* 0x004fce00078e0002 */
.L_x_2524:
[----:B0-----:R-:W-:Y:S01]  /*1b450*/  IMAD R2, R5, R8, R9 ;  /* 0x0000000805027224 */ /* 0x001fe200078e0209 */
[----:B------:R-:W-:-:S03]  /*1b460*/  ISETP.NE.AND P0, PT, R7, 0x1, PT ;  /* 0x000000010700780c */ /* 0x000fc60003f05270 */
[----:B------:R-:W-:Y:S01]  /*1b470*/  IMAD.IADD R4, R4, 0x1, -R2 ;  /* 0x0000000104047824 */ /* 0x000fe200078e0a02 */
[----:B------:R0:W-:Y:S09]  /*1b480*/  STL [R1], R2 ;  /* 0x0000000201007387 */ /* 0x0001f20000100800 */
[----:B------:R-:W-:Y:S05]  /*1b490*/  @!P0 BRA `(.L_x_2526) ;  /* 0x0000000000e48947 */ /* 0x000fea0003800000 */
[----:B------:R-:W-:-:S04]  /*1b4a0*/  IABS R5, R0 ;  /* 0x0000000000057213 */ /* 0x000fc80000000000 */
        /* <DEDUP_REMOVED lines=25> */
[----:B-1-3--:R-:W-:Y:S02]  /*1b640*/  IMAD R6, R2, R5, RZ ;  /* 0x0000000502067224 */ /* 0x00afe400078e02ff */
        /* <DEDUP_REMOVED lines=30> */
.L_x_2526:
[----:B------:R-:W2:Y:S01]  /*1b830*/  LDL R5, [R1+0xc] ;  /* 0x00000c0001057983 */ /* 0x000ea20000100800 */
[----:B0-----:R-:W2:Y:S01]  /*1b840*/  LDC.64 R2, c[0x0][0xc90] ;  /* 0x00032400ff027b82 */ /* 0x001ea20000000a00 */
[----:B------:R-:W-:Y:S01]  /*1b850*/  ULDC.64 UR4, c[0x0][0x208] ;  /* 0x0000820000047ab9 */ /* 0x000fe20000000a00 */
[----:B--2---:R-:W-:-:S05]  /*1b860*/  IMAD.WIDE R2, R5, 0x4, R2 ;  /* 0x0000000405027825 */ /* 0x004fca00078e0202 */
[----:B-1-3--:R-:W2:Y:S02]  /*1b870*/  LDG.E R6, desc[UR4][R2.64] ;  /* 0x0000000402067981 */ /* 0x00aea4000c1e1900 */
        /* <DEDUP_REMOVED lines=59> */
.L_x_2527:
[----:B-1----:R-:W-:-:S05]  /*1bc30*/  LOP3.LUT R3, RZ, R4, RZ, 0x33, !PT ;  /* 0x00000004ff037212 */ /* 0x002fca00078e33ff */
[----:B------:R-:W-:-:S05]  /*1bc40*/  IMAD.IADD R0, R0, 0x1, R3 ;  /* 0x0000000100007824 */ /* 0x000fca00078e0203 */
[----:B------:R1:W-:Y:S01]  /*1bc50*/  STL [R1+0x4], R0 ;  /* 0x0000040001007387 */ /* 0x0003e20000100800 */
[----:B------:R-:W-:Y:S05]  /*1bc60*/  BRA `(.L_x_2528) ;  /* 0x0000000000287947 */ /* 0x000fea0003800000 */
.L_x_2520:
        /* <DEDUP_REMOVED lines=10> */
.L_x_2528:
[----:B0-----:R-:W2:Y:S04]  /*1bd10*/  LDL R2, [R1+0xc] ;  /* 0x00000c0001027983 */ /* 0x001ea80000100800 */
[----:B------:R-:W3:Y:S04]  /*1bd20*/  LDL R3, [R1+0x8] ;  /* 0x0000080001037983 */ /* 0x000ee80000100800 */
[----:B------:R-:W4:Y:S04]  /*1bd30*/  LDL R5, [R1+0x4] ;  /* 0x0000040001057983 */ /* 0x000f280000100800 */
[----:B------:R-:W4:Y:S01]  /*1bd40*/  LDL R4, [R1] ;  /* 0x0000000001047983 */ /* 0x000f220000100800 */
[----:B-1----:R-:W0:Y:S01]  /*1bd50*/  S2R R0, SR_TID.X ;  /* 0x0000000000007919 */ /* 0x002e220000002100 */
        /* <DEDUP_REMOVED lines=11> */
.L_x_2517:
[----:B------:R-:W2:Y:S01]  /*1be10*/  LDL R0, [R1+0xc] ;  /* 0x00000c0001007983 */ /* 0x000ea20000100800 */
[----:B------:R-:W-:Y:S02]  /*1be20*/  ULDC UR4, c[0x0][0xc3c] ;  /* 0x00030f0000047ab9 */ /* 0x000fe40000000800 */
[----:B--2---:R-:W-:-:S13]  /*1be30*/  ISETP.GE.AND P0, PT, R0, UR4, PT ;  /* 0x0000000400007c0c */ /* 0x004fda000bf06270 */
[----:B------:R-:W-:Y:S05]  /*1be40*/  @!P0 BRA `(.L_x_2529) ;  /* 0xffffff98000c8947 */ /* 0x000fea000383ffff */
[----:B------:R-:W-:Y:S05]  /*1be50*/  BSYNC B8 ;  /* 0x0000000000087941 */ /* 0x000fea0003800000 */
.L_x_2414:
[----:B0-----:R-:W2:Y:S01]  /*1be60*/  LDL.LU R0, [R1+0x58] ;  /* 0x0000580001007983 */ /* 0x001ea20000300800 */
[----:B------:R-:W-:Y:S01]  /*1be70*/  BSSY B0, `(.L_x_2530) ;  /* 0x000000b000007945 */ /* 0x000fe20003800000 */
[----:B-1----:R-:W0:Y:S01]  /*1be80*/  S2R R5, SR_CgaCtaId ;  /* 0x0000000000057919 */ /* 0x002e220000008800 */
        /* <DEDUP_REMOVED lines=9> */
.L_x_2601:
[----:B------:R-:W-:Y:S05]  /*1bf20*/  BSYNC B0 ;  /* 0x0000000000007941 */ /* 0x000fea0003800000 */
.L_x_2530:
[----:B------:R-:W-:-:S03]  /*1bf30*/  UMOV UR4, 0xffffffff ;  /* 0xffffffff00047882 */ /* 0x000fc60000000000 */
[----:B------:R-:W-:Y:S05]  /*1bf40*/  BRA.DIV UR4, `(.L_x_2532) ;  /* 0x0000002204587947 */ /* 0x000fea000b800000 */
[----:B------:R-:W1:Y:S02]  /*1bf50*/  S2R R2, SR_TID.X ;  /* 0x0000000000027919 */ /* 0x000e640000002100 */
[----:B-1----:R-:W-:-:S04]  /*1bf60*/  SHF.R.U32.HI R2, RZ, 0x5, R2 ;  /* 0x00000005ff027819 */ /* 0x002fc80000011602 */
[----:B------:R-:W-:-:S05]  /*1bf70*/  LOP3.LUT R2, R2, 0x3, RZ, 0xc0, !PT ;  /* 0x0000000302027812 */ /* 0x000fca00078ec0ff */
[----:B------:R1:W2:Y:S02]  /*1bf80*/  SHFL.IDX PT, R14, R2, RZ, 0x1f ;  /* 0x00001fff020e7589 */ /* 0x0002a400000e0000 */
.L_x_2604:
[----:B--2---:R-:W-:Y:S01]  /*1bf90*/  ISETP.NE.AND P0, PT, R14, RZ, PT ;  /* 0x000000ff0e00720c */ /* 0x004fe20003f05270 */
[----:B------:R-:W-:-:S12]  /*1bfa0*/  BSSY B0, `(.L_x_2533) ;  /* 0x0000027000007945 */ /* 0x000fd80003800000 */
[----:B------:R-:W-:Y:S05]  /*1bfb0*/  @P0 BRA `(.L_x_2534) ;  /* 0x0000000000940947 */ /* 0x000fea0003800000 */
[----:B------:R-:W-:-:S03]  /*1bfc0*/  UMOV UR4, 0xffffffff ;  /* 0xffffffff00047882 */ /* 0x000fc60000000000 */
[----:B------:R-:W-:Y:S05]  /*1bfd0*/  BRA.DIV UR4, `(.L_x_2535) ;  /* 0x0000002204687947 */ /* 0x000fea000b800000 */
[----:B------:R-:W-:-:S13]  /*1bfe0*/  ELECT P6, URZ, PT ;  /* 0x00000000003f782f */ /* 0x000fda00038c0000 */
.L_x_2607:
        /* <DEDUP_REMOVED lines=8> */
.L_x_2536:
        /* <DEDUP_REMOVED lines=13> */
.L_x_2608:
[----:B------:R-:W1:Y:S02]  /*1c140*/  SYNCS.PHASECHK.TRANS64.TRYWAIT P0, [R7+URZ], R2 ;  /* 0x00000002070075a7 */ /* 0x000e64000800017f */
[----:B-1----:R-:W-:Y:S05]  /*1c150*/  @!P0 BRA `(.L_x_2538) ;  /* 0x00000020003c8947 */ /* 0x002fea0003800000 */
.L_x_2609:
[----:B------:R-:W-:Y:S05]  /*1c160*/  @!P2 BRA `(.L_x_2539) ;  /* 0x000000000004a947 */ /* 0x000fea0003800000 */
[----:B------:R-:W-:Y:S01]  /*1c170*/  BPT.TRAP 0x1 ;  /* 0x000000040000795c */ /* 0x000fe20000300000 */
.L_x_2539:
[----:B------:R-:W-:-:S04]  /*1c180*/  VIADD R0, R0, 0x38860 ;  /* 0x0003886000007836 */ /* 0x000fc80000000000 */
[----:B------:R-:W-:-:S04]  /*1c190*/  IMAD R4, R19, 0x8, R0 ;  /* 0x0000000813047824 */ /* 0x000fc800078e0200 */
[----:B------:R-:W2:Y:S02]  /*1c1a0*/  SYNCS.PHASECHK.TRANS64.TRYWAIT P0, [R4+URZ], R5 ;  /* 0x00000005040075a7 */ /* 0x000ea4000800017f */
[----:B--2---:R-:W-:Y:S05]  /*1c1b0*/  @!P0 BRA `(.L_x_2540) ;  /* 0x0000002000388947 */ /* 0x004fea0003800000 */
.L_x_2610:
[----:B------:R-:W-:-:S07]  /*1c1c0*/  IMAD R3, R3, 0x8, R0 ;  /* 0x0000000803037824 */ /* 0x000fce00078e0200 */
.L_x_2541:
[----:B---3--:R3:W4:Y:S02]  /*1c1d0*/  SYNCS.PHASECHK.TRANS64.TRYWAIT P0, [R3+URZ], R2 ;  /* 0x00000002030075a7 */ /* 0x008724000800017f */
[----:B----4-:R-:W-:Y:S05]  /*1c1e0*/  @!P0 NANOSLEEP.SYNCS 0x989680 ;  /* 0x009896800000895d */ /* 0x010fea0003900000 */
[----:B------:R-:W4:Y:S02]  /*1c1f0*/  @!P0 SYNCS.PHASECHK.TRANS64 P0, [R3+URZ], R2 ;  /* 0x00000002030085a7 */ /* 0x000f24000800007f */
[----:B----4-:R-:W-:Y:S05]  /*1c200*/  @!P0 BRA `(.L_x_2541) ;  /* 0xfffffffc00f08947 */ /* 0x010fea000383ffff */
.L_x_2534:
[----:B------:R-:W-:Y:S05]  /*1c210*/  BSYNC B0 ;  /* 0x0000000000007941 */ /* 0x000fea0003800000 */
.L_x_2533:
[----:B------:R-:W-:Y:S05]  /*1c220*/  EXIT ;  /* 0x000000000000794d */ /* 0x000fea0003800000 */
.L_x_2353:
[----:B------:R-:W-:-:S13]  /*1c230*/  R2UR UR4, R17 ;  /* 0x00000000110472ca */ /* 0x000fda00000e0000 */
[----:B0-----:R-:W-:-:S04]  /*1c240*/  IMAD.U32 R3, RZ, RZ, UR4 ;  /* 0x00000004ff037e24 */ /* 0x001fc8000f8e00ff */
[----:B------:R0:W1:Y:S03]  /*1c250*/  SYNCS.PHASECHK.TRANS64.TRYWAIT P1, [R3+URZ+0x38800], R0 ;  /* 0x03880000030075a7 */ /* 0x000066000802017f */
[----:B-1----:R-:W-:Y:S05]  /*1c260*/  @!P1 NANOSLEEP.SYNCS 0x989680 ;  /* 0x009896800000995d */ /* 0x002fea0003900000 */
[----:B------:R-:W1:Y:S02]  /*1c270*/  @!P1 SYNCS.PHASECHK.TRANS64 P1, [R3+URZ+0x38800], R0 ;  /* 0x03880000030095a7 */ /* 0x000e64000802007f */
[----:B-1----:R-:W-:Y:S05]  /*1c280*/  @!P1 BRA `(.L_x_2353) ;  /* 0xfffffffc00e89947 */ /* 0x002fea000383ffff */
[----:B------:R-:W-:Y:S05]  /*1c290*/  BRA `(.L_x_2542) ;  /* 0xfffffe6000387947 */ /* 0x000fea000383ffff */
.L_x_2357:
[----:B-1----:R1:W2:Y:S02]  /*1c2a0*/  SYNCS.PHASECHK.TRANS64.TRYWAIT P2, [R0+URZ+0x38830], R3 ;  /* 0x03883003000075a7 */ /* 0x0022a4000804017f */
[----:B--2---:R-:W-:Y:S05]  /*1c2b0*/  @!P2 NANOSLEEP.SYNCS 0x989680 ;  /* 0x009896800000a95d */ /* 0x004fea0003900000 */
[----:B------:R-:W2:Y:S02]  /*1c2c0*/  @!P2 SYNCS.PHASECHK.TRANS64 P2, [R0+URZ+0x38830], R3 ;  /* 0x038830030000a5a7 */ /* 0x000ea4000804007f */
[----:B--2---:R-:W-:Y:S05]  /*1c2d0*/  @!P2 BRA `(.L_x_2357) ;  /* 0xfffffffc00f0a947 */ /* 0x004fea000383ffff */
[----:B------:R-:W-:Y:S05]  /*1c2e0*/  BRA `(.L_x_2356) ;  /* 0xfffffe6000687947 */ /* 0x000fea000383ffff */
.L_x_2362:
[----:B------:R-:W-:-:S13]  /*1c2f0*/  R2UR UR4, R3 ;  /* 0x00000000030472ca */ /* 0x000fda00000e0000 */
[----:B-1----:R-:W-:-:S04]  /*1c300*/  IMAD.U32 R152, RZ, RZ, UR4 ;  /* 0x00000004ff987e24 */ /* 0x002fc8000f8e00ff */
[----:B------:R1:W2:Y:S03]  /*1c310*/  SYNCS.PHASECHK.TRANS64.TRYWAIT P3, [R152+URZ+0x38830], R4 ;  /* 0x03883004980075a7 */ /* 0x0002a6000806017f */
[----:B--2---:R-:W-:Y:S05]  /*1c320*/  @!P3 NANOSLEEP.SYNCS 0x989680 ;  /* 0x009896800000b95d */ /* 0x004fea0003900000 */
[----:B------:R-:W2:Y:S02]  /*1c330*/  @!P3 SYNCS.PHASECHK.TRANS64 P3, [R152+URZ+0x38830], R4 ;  /* 0x038830049800b5a7 */ /* 0x000ea4000806007f */
[----:B--2---:R-:W-:Y:S05]  /*1c340*/  @!P3 BRA `(.L_x_2362) ;  /* 0xfffffffc00e8b947 */ /* 0x004fea000383ffff */
[----:B------:R-:W-:Y:S05]  /*1c350*/  BRA `(.L_x_2361) ;  /* 0xfffffea000b87947 */ /* 0x000fea000383ffff */
.L_x_2366:
[----:B--2---:R-:W-:-:S04]  /*1c360*/  IMAD.U32 R2, RZ, RZ, UR4 ;  /* 0x00000004ff027e24 */ /* 0x004fc8000f8e00ff */
[----:B------:R2:W3:Y:S03]  /*1c370*/  SYNCS.PHASECHK.TRANS64.TRYWAIT P3, [R2+URZ+0x38850], R0 ;  /* 0x03885000020075a7 */ /* 0x0004e6000806017f */
[----:B---3--:R-:W-:Y:S05]  /*1c380*/  @!P3 NANOSLEEP.SYNCS 0x989680 ;  /* 0x009896800000b95d */ /* 0x008fea0003900000 */
[----:B------:R-:W3:Y:S02]  /*1c390*/  @!P3 SYNCS.PHASECHK.TRANS64 P3, [R2+URZ+0x38850], R0 ;  /* 0x038850000200b5a7 */ /* 0x000ee4000806007f */
[----:B---3--:R-:W-:Y:S05]  /*1c3a0*/  @!P3 BRA `(.L_x_2366) ;  /* 0xfffffffc00ecb947 */ /* 0x008fea000383ffff */
[----:B------:R-:W-:Y:S05]  /*1c3b0*/  BRA `(.L_x_2365) ;  /* 0xfffffec400dc7947 */ /* 0x000fea000383ffff */
.L_x_2372:
[----:B-1----:R-:W-:-:S04]  /*1c3c0*/  IMAD.U32 R4, RZ, RZ, UR4 ;  /* 0x00000004ff047e24 */ /* 0x002fc8000f8e00ff */
[----:B------:R1:W2:Y:S03]  /*1c3d0*/  SYNCS.PHASECHK.TRANS64.TRYWAIT P2, [R4+URZ+0x38830], R3 ;  /* 0x03883003040075a7 */ /* 0x0002a6000804017f */
[----:B--2---:R-:W-:Y:S05]  /*1c3e0*/  @!P2 NANOSLEEP.SYNCS 0x989680 ;  /* 0x009896800000a95d */ /* 0x004fea0003900000 */
[----:B------:R-:W2:Y:S02]  /*1c3f0*/  @!P2 SYNCS.PHASECHK.TRANS64 P2, [R4+URZ+0x38830], R3 ;  /* 0x038830030400a5a7 */ /* 0x000ea4000804007f */
[----:B--2---:R-:W-:Y:S05]  /*1c400*/  @!P2 BRA `(.L_x_2372) ;  /* 0xfffffffc00eca947 */ /* 0x004fea000383ffff */
[----:B------:R-:W-:Y:S05]  /*1c410*/  BRA `(.L_x_2371) ;  /* 0xfffffee4001c7947 */ /* 0x000fea000383ffff */
.L_x_2376:
[----:B---3--:R-:W-:-:S04]  /*1c420*/  IMAD.U32 R2, RZ, RZ, UR4 ;  /* 0x00000004ff027e24 */ /* 0x008fc8000f8e00ff */
[----:B------:R3:W4:Y:S03]  /*1c430*/  SYNCS.PHASECHK.TRANS64.TRYWAIT P2, [R2+URZ+0x38850], R0 ;  /* 0x03885000020075a7 */ /* 0x000726000804017f */
[----:B----4-:R-:W-:Y:S05]  /*1c440*/  @!P2 NANOSLEEP.SYNCS 0x989680 ;  /* 0x009896800000a95d */ /* 0x010fea0003900000 */
[----:B------:R-:W4:Y:S02]  /*1c450*/  @!P2 SYNCS.PHASECHK.TRANS64 P2, [R2+URZ+0x38850], R0 ;  /* 0x038850000200a5a7 */ /* 0x000f24000804007f */
[----:B----4-:R-:W-:Y:S05]  /*1c460*/  @!P2 BRA `(.L_x_2376) ;  /* 0xfffffffc00eca947 */ /* 0x010fea000383ffff */
[----:B------:R-:W-:Y:S05]  /*1c470*/  BRA `(.L_x_2375) ;  /* 0xffffff0800447947 */ /* 0x000fea000383ffff */
.L_x_2381:
[----:B-1----:R-:W-:-:S04]  /*1c480*/  IMAD.U32 R7, RZ, RZ, UR8 ;  /* 0x00000008ff077e24 */ /* 0x002fc8000f8e00ff */
[----:B------:R1:W2:Y:S03]  /*1c490*/  SYNCS.PHASECHK.TRANS64.TRYWAIT P0, [R7+URZ+0x38850], R0 ;  /* 0x03885000070075a7 */ /* 0x0002a6000800017f */
[----:B--2---:R-:W-:Y:S05]  /*1c4a0*/  @!P0 NANOSLEEP.SYNCS 0x989680 ;  /* 0x009896800000895d */ /* 0x004fea0003900000 */
[----:B------:R-:W2:Y:S02]  /*1c4b0*/  @!P0 SYNCS.PHASECHK.TRANS64 P0, [R7+URZ+0x38850], R0 ;  /* 0x03885000070085a7 */ /* 0x000ea4000800007f */
[----:B--2---:R-:W-:Y:S05]  /*1c4c0*/  @!P0 BRA `(.L_x_2381) ;  /* 0xfffffffc00ec8947 */ /* 0x004fea000383ffff */
[----:B------:R-:W-:Y:S05]  /*1c4d0*/  BRA `(.L_x_2380) ;  /* 0xffffff2400947947 */ /* 0x000fea000383ffff */
.L_x_2428:
[----:B------:R-:W0:Y:S01]  /*1c4e0*/  S2R R4, SR_TID.X ;  /* 0x0000000000047919 */ /* 0x000e220000002100 */
[----:B------:R-:W-:Y:S01]  /*1c4f0*/  BSSY B0, `(.L_x_2543) ;  /* 0x000000a000007945 */ /* 0x000fe20003800000 */
[----:B------:R-:W-:Y:S02]  /*1c500*/  IMAD.MOV.U32 R12, RZ, RZ, RZ ;  /* 0x000000ffff0c7224 */ /* 0x000fe400078e00ff */
[----:B------:R-:W-:Y:S02]  /*1c510*/  IMAD.MOV.U32 R11, RZ, RZ, 0x1f ;  /* 0x0000001fff0b7424 */ /* 0x000fe400078e00ff */
[----:B------:R-:W-:Y:S01]  /*1c520*/  IMAD.MOV.U32 R15, RZ, RZ, -0x1 ;  /* 0xffffffffff0f7424 */ /* 0x000fe200078e00ff */
[----:B0-----:R-:W-:-:S04]  /*1c530*/  SHF.R.U32.HI R4, RZ, 0x5, R4 ;  /* 0x00000005ff047819 */ /* 0x001fc80000011604 */
[----:B------:R-:W-:-:S05]  /*1c540*/  LOP3.LUT R4, R4, 0x3, RZ, 0xc0, !PT ;  /* 0x0000000304047812 */ /* 0x000fca00078ec0ff */
[----:B------:R-:W-:-:S07]  /*1c550*/  IMAD.MOV.U32 R13, RZ, RZ, R4 ;  /* 0x000000ffff0d7224 */ /* 0x000fce00078e0004 */
[----:B--2---:R-:W-:Y:S05]  /*1c560*/  WARPSYNC.COLLECTIVE R15, `(.L_x_2544) ;  /* 0x000000000f087348 */ /* 0x004fea0003c00000 */
[----:B------:R0:W1:Y:S02]  /*1c570*/  SHFL.IDX P6, R14, R13, R12, R11 ;  /* 0x0000000c0d0e7389 */ /* 0x00006400000c000b */
[----:B012---:R-:W-:Y:S01]  /*1c580*/  ENDCOLLECTIVE ;  /* 0x000000000000791b */ /* 0x007fe20003800000 */
.L_x_2544:
[----:B------:R-:W-:Y:S05]  /*1c590*/  BSYNC B0 ;  /* 0x0000000000007941 */ /* 0x000fea0003800000 */
.L_x_2543:
[----:B------:R-:W-:Y:S05]  /*1c5a0*/  BRA `(.L_x_2545) ;  /* 0xffffffa0002c7947 */ /* 0x000fea000383ffff */
.L_x_2430:
[----:B------:R-:W-:Y:S01]  /*1c5b0*/  BSSY B0, `(.L_x_2546) ;  /* 0x0000006000007945 */ /* 0x000fe20003800000 */
[----:B------:R-:W-:-:S07]  /*1c5c0*/  IMAD.MOV.U32 R15, RZ, RZ, -0x1 ;  /* 0xffffffffff0f7424 */ /* 0x000fce00078e00ff */
[----:B--23--:R-:W-:Y:S05]  /*1c5d0*/  WARPSYNC.COLLECTIVE R15, `(.L_x_2547) ;  /* 0x000000000f0c7348 */ /* 0x00cfea0003c00000 */
[----:B------:R-:W-:Y:S02]  /*1c5e0*/  ELECT P6, UR62, PT ;  /* 0x00000000003e782f */ /* 0x000fe400038c0000 */
[----:B------:R-:W-:Y:S01]  /*1c5f0*/  MOV R14, UR62 ;  /* 0x0000003e000e7c02 */ /* 0x000fe20008000f00 */
[----:B--23--:R-:W-:Y:S10]  /*1c600*/  ENDCOLLECTIVE ;  /* 0x000000000000791b */ /* 0x00cff40003800000 */
.L_x_2547:
[----:B------:R-:W-:Y:S05]  /*1c610*/  BSYNC B0 ;  /* 0x0000000000007941 */ /* 0x000fea0003800000 */
.L_x_2546:
[----:B------:R-:W-:Y:S05]  /*1c620*/  BRA `(.L_x_2548) ;  /* 0xffffffa000307947 */ /* 0x000fea000383ffff */
.L_x_2432:
[----:B0-----:R0:W1:Y:S02]  /*1c630*/  SYNCS.PHASECHK.TRANS64.TRYWAIT P0, [R0+URZ+0x38840], R2 ;  /* 0x03884002000075a7 */ /* 0x001064000800017f */
[----:B-1----:R-:W-:Y:S05]  /*1c640*/  @!P0 NANOSLEEP.SYNCS 0x989680 ;  /* 0x009896800000895d */ /* 0x002fea0003900000 */
[----:B------:R-:W1:Y:S02]  /*1c650*/  @!P0 SYNCS.PHASECHK.TRANS64 P0, [R0+URZ+0x38840], R2 ;  /* 0x03884002000085a7 */ /* 0x000e64000800007f */
[----:B-1----:R-:W-:Y:S05]  /*1c660*/  @!P0 BRA `(.L_x_2432) ;  /* 0xfffffffc00f08947 */ /* 0x002fea000383ffff */
[----:B------:R-:W-:Y:S05]  /*1c670*/  BRA `(.L_x_2549) ;  /* 0xffffffa000947947 */ /* 0x000fea000383ffff */
.L_x_2436:
[----:B------:R-:W2:Y:S01]  /*1c680*/  LDL.LU R11, [R1+0x34] ;  /* 0x00003400010b7983 */ /* 0x000ea20000300800 */
[----:B------:R-:W-:Y:S02]  /*1c690*/  IMAD.MOV.U32 R13, RZ, RZ, R3 ;  /* 0x000000ffff0d7224 */ /* 0x000fe400078e0003 */
[----:B------:R-:W-:Y:S01]  /*1c6a0*/  IMAD.MOV.U32 R12, RZ, RZ, RZ ;  /* 0x000000ffff0c7224 */ /* 0x000fe200078e00ff */
[----:B------:R-:W0:Y:S01]  /*1c6b0*/  S2R R5, SR_TID.X ;  /* 0x0000000000057919 */ /* 0x000e220000002100 */
[----:B------:R-:W-:Y:S01]  /*1c6c0*/  IMAD.MOV.U32 R15, RZ, RZ, -0x1 ;  /* 0xffffffffff0f7424 */ /* 0x000fe200078e00ff */
[----:B0-----:R-:W-:-:S04]  /*1c6d0*/  LOP3.LUT R5, R5, 0x7f, RZ, 0xc0, !PT ;  /* 0x0000007f05057812 */ /* 0x001fc800078ec0ff */
[----:B------:R-:W-:-:S05]  /*1c6e0*/  SHF.R.U32.HI R5, RZ, 0x3, R5 ;  /* 0x00000003ff057819 */ /* 0x000fca0000011605 */
[----:B------:R-:W-:-:S04]  /*1c6f0*/  IMAD R2, R8, 0x80, R5 ;  /* 0x0000008008027824 */ /* 0x000fc800078e0205 */
[----:B------:R-:W-:Y:S02]  /*1c700*/  VIADD R5, R2, 0x10 ;  /* 0x0000001002057836 */ /* 0x000fe40000000000 */
[----:B--2---:R-:W-:Y:S02]  /*1c710*/  IMAD R0, R11, R7, RZ ;  /* 0x000000070b007224 */ /* 0x004fe400078e02ff */
[----:B------:R-:W-:-:S03]  /*1c720*/  IMAD.MOV.U32 R11, RZ, RZ, 0x181f ;  /* 0x0000181fff0b7424 */ /* 0x000fc600078e00ff */
[----:B------:R-:W-:-:S13]  /*1c730*/  ISETP.GE.AND P5, PT, R2, R0, PT ;  /* 0x000000000200720c */ /* 0x000fda0003fa6270 */
[----:B-----5:R-:W-:Y:S05]  /*1c740*/  WARPSYNC.COLLECTIVE R15, `(.L_x_2550) ;  /* 0x000000000f087348 */ /* 0x020fea0003c00000 */
[----:B------:R0:W1:Y:S02]  /*1c750*/  SHFL.IDX P6, R14, R13, R12, R11 ;  /* 0x0000000c0d0e7389 */ /* 0x00006400000c000b */
[----:B01---5:R-:W-:Y:S01]  /*1c760*/  ENDCOLLECTIVE ;  /* 0x000000000000791b */ /* 0x023fe20003800000 */
.L_x_2550:
[----:B------:R-:W-:Y:S02]  /*1c770*/  IMAD.MOV.U32 R13, RZ, RZ, R4 ;  /* 0x000000ffff0d7224 */ /* 0x000fe400078e0004 */
[----:B------:R-:W-:-:S07]  /*1c780*/  IMAD.MOV.U32 R6, RZ, RZ, R14 ;  /* 0x000000ffff067224 */ /* 0x000fce00078e000e */
[----:B------:R-:W-:Y:S05]  /*1c790*/  WARPSYNC.COLLECTIVE R15, `(.L_x_2551) ;  /* 0x000000000f087348 */ /* 0x000fea0003c00000 */
[----:B------:R0:W1:Y:S02]  /*1c7a0*/  SHFL.IDX P6, R14, R13, R12, R11 ;  /* 0x0000000c0d0e7389 */ /* 0x00006400000c000b */
[----:B01----:R-:W-:Y:S01]  /*1c7b0*/  ENDCOLLECTIVE ;  /* 0x000000000000791b */ /* 0x003fe20003800000 */
.L_x_2551:
        /* <DEDUP_REMOVED lines=20> */
.L_x_2552:
[----:B------:R-:W-:Y:S02]  /*1c900*/  IMAD.MOV.U32 R13, RZ, RZ, R4 ;  /* 0x000000ffff0d7224 */ /* 0x000fe400078e0004 */
[----:B------:R-:W-:-:S07]  /*1c910*/  IMAD.MOV.U32 R6, RZ, RZ, R14 ;  /* 0x000000ffff067224 */ /* 0x000fce00078e000e */
[----:B------:R-:W-:Y:S05]  /*1c920*/  WARPSYNC.COLLECTIVE R15, `(.L_x_2553) ;  /* 0x000000000f087348 */ /* 0x000fea0003c00000 */
[----:B------:R0:W1:Y:S02]  /*1c930*/  SHFL.IDX P6, R14, R13, R12, R11 ;  /* 0x0000000c0d0e7389 */ /* 0x00006400000c000b */
[----:B01----:R-:W-:Y:S01]  /*1c940*/  ENDCOLLECTIVE ;  /* 0x000000000000791b */ /* 0x003fe20003800000 */
.L_x_2553:
        /* <DEDUP_REMOVED lines=20> */
.L_x_2554:
[----:B------:R-:W-:Y:S02]  /*1ca90*/  IMAD.MOV.U32 R13, RZ, RZ, R4 ;  /* 0x000000ffff0d7224 */ /* 0x000fe400078e0004 */
[----:B------:R-:W-:-:S07]  /*1caa0*/  IMAD.MOV.U32 R6, RZ, RZ, R14 ;  /* 0x000000ffff067224 */ /* 0x000fce00078e000e */
[----:B------:R-:W-:Y:S05]  /*1cab0*/  WARPSYNC.COLLECTIVE R15, `(.L_x_2555) ;  /* 0x000000000f087348 */ /* 0x000fea0003c00000 */
[----:B------:R0:W1:Y:S02]  /*1cac0*/  SHFL.IDX P6, R14, R13, R12, R11 ;  /* 0x0000000c0d0e7389 */ /* 0x00006400000c000b */
[----:B01----:R-:W-:Y:S01]  /*1cad0*/  ENDCOLLECTIVE ;  /* 0x000000000000791b */ /* 0x003fe20003800000 */
.L_x_2555:
        /* <DEDUP_REMOVED lines=20> */
.L_x_2556:
[----:B------:R-:W-:Y:S02]  /*1cc20*/  IMAD.MOV.U32 R13, RZ, RZ, R4 ;  /* 0x000000ffff0d7224 */ /* 0x000fe400078e0004 */
[----:B------:R-:W-:-:S07]  /*1cc30*/  IMAD.MOV.U32 R6, RZ, RZ, R14 ;  /* 0x000000ffff067224 */ /* 0x000fce00078e000e */
[----:B------:R-:W-:Y:S05]  /*1cc40*/  WARPSYNC.COLLECTIVE R15, `(.L_x_2557) ;  /* 0x000000000f087348 */ /* 0x000fea0003c00000 */
[----:B------:R0:W1:Y:S02]  /*1cc50*/  SHFL.IDX P6, R14, R13, R12, R11 ;  /* 0x0000000c0d0e7389 */ /* 0x00006400000c000b */
[----:B01----:R-:W-:Y:S01]  /*1cc60*/  ENDCOLLECTIVE ;  /* 0x000000000000791b */ /* 0x003fe20003800000 */
.L_x_2557:
        /* <DEDUP_REMOVED lines=20> */
.L_x_2558:
[----:B------:R-:W-:Y:S02]  /*1cdb0*/  IMAD.MOV.U32 R13, RZ, RZ, R4 ;  /* 0x000000ffff0d7224 */ /* 0x000fe400078e0004 */
[----:B------:R-:W-:-:S07]  /*1cdc0*/  IMAD.MOV.U32 R6, RZ, RZ, R14 ;  /* 0x000000ffff067224 */ /* 0x000fce00078e000e */
[----:B------:R-:W-:Y:S05]  /*1cdd0*/  WARPSYNC.COLLECTIVE R15, `(.L_x_2559) ;  /* 0x000000000f087348 */ /* 0x000fea0003c00000 */
[----:B------:R0:W1:Y:S02]  /*1cde0*/  SHFL.IDX P6, R14, R13, R12, R11 ;  /* 0x0000000c0d0e7389 */ /* 0x00006400000c000b */
[----:B01----:R-:W-:Y:S01]  /*1cdf0*/  ENDCOLLECTIVE ;  /* 0x000000000000791b */ /* 0x003fe20003800000 */
.L_x_2559:
        /* <DEDUP_REMOVED lines=20> */
.L_x_2560:
[----:B------:R-:W-:Y:S02]  /*1cf40*/  IMAD.MOV.U32 R13, RZ, RZ, R4 ;  /* 0x000000ffff0d7224 */ /* 0x000fe400078e0004 */
[----:B------:R-:W-:-:S07]  /*1cf50*/  IMAD.MOV.U32 R6, RZ, RZ, R14 ;  /* 0x000000ffff067224 */ /* 0x000fce00078e000e */
[----:B------:R-:W-:Y:S05]  /*1cf60*/  WARPSYNC.COLLECTIVE R15, `(.L_x_2561) ;  /* 0x000000000f087348 */ /* 0x000fea0003c00000 */
[----:B------:R0:W1:Y:S02]  /*1cf70*/  SHFL.IDX P6, R14, R13, R12, R11 ;  /* 0x0000000c0d0e7389 */ /* 0x00006400000c000b */
[----:B01----:R-:W-:Y:S01]  /*1cf80*/  ENDCOLLECTIVE ;  /* 0x000000000000791b */ /* 0x003fe20003800000 */
.L_x_2561:
        /* <DEDUP_REMOVED lines=18> */
.L_x_2562:
[----:B------:R-:W-:-:S05]  /*1d0b0*/  VIADD R7, R2, 0x60 ;  /* 0x0000006002077836 */ /* 0x000fca0000000000 */
[----:B------:R-:W-:Y:S01]  /*1d0c0*/  ISETP.GE.AND P5, PT, R7, R0, PT ;  /* 0x000000000700720c */ /* 0x000fe20003fa6270 */
[----:B------:R-:W-:Y:S02]  /*1d0d0*/  IMAD.MOV.U32 R13, RZ, RZ, R4 ;  /* 0x000000ffff0d7224 */ /* 0x000fe400078e0004 */
[----:B------:R-:W-:-:S10]  /*1d0e0*/  IMAD.MOV.U32 R8, RZ, RZ, R14 ;  /* 0x000000ffff087224 */ /* 0x000fd400078e000e */
[----:B------:R-:W-:Y:S05]  /*1d0f0*/  WARPSYNC.COLLECTIVE R15, `(.L_x_2563) ;  /* 0x000000000f087348 */ /* 0x000fea0003c00000 */
[----:B------:R0:W1:Y:S02]  /*1d100*/  SHFL.IDX P6, R14, R13, R12, R11 ;  /* 0x0000000c0d0e7389 */ /* 0x00006400000c000b */
[----:B01----:R-:W-:Y:S01]  /*1d110*/  ENDCOLLECTIVE ;  /* 0x000000000000791b */ /* 0x003fe20003800000 */
.L_x_2563:
        /* <DEDUP_REMOVED lines=18> */
.L_x_2564:
[----:B------:R-:W-:Y:S02]  /*1d240*/  IMAD.MOV.U32 R13, RZ, RZ, R4 ;  /* 0x000000ffff0d7224 */ /* 0x000fe400078e0004 */
[----:B------:R-:W-:-:S07]  /*1d250*/  IMAD.MOV.U32 R5, RZ, RZ, R14 ;  /* 0x000000ffff057224 */ /* 0x000fce00078e000e */
[----:B------:R-:W-:Y:S05]  /*1d260*/  WARPSYNC.COLLECTIVE R15, `(.L_x_2565) ;  /* 0x000000000f087348 */ /* 0x000fea0003c00000 */
[----:B------:R0:W1:Y:S02]  /*1d270*/  SHFL.IDX P6, R14, R13, R12, R11 ;  /* 0x0000000c0d0e7389 */ /* 0x00006400000c000b */
[----:B01----:R-:W-:Y:S01]  /*1d280*/  ENDCOLLECTIVE ;  /* 0x000000000000791b */ /* 0x003fe20003800000 */
.L_x_2565:
[----:B------:R-:W-:Y:S01]  /*1d290*/  IMAD.MOV.U32 R3, RZ, RZ, R14 ;  /* 0x000000ffff037224 */ /* 0x000fe200078e000e */
[----:B------:R-:W-:Y:S06]  /*1d2a0*/  BRA `(.L_x_2566) ;  /* 0xffffffa400607947 */ /* 0x000fec000383ffff */
.L_x_2441:
[----:B0-----:R0:W3:Y:S02]  /*1d2b0*/  SYNCS.PHASECHK.TRANS64.TRYWAIT P0, [R18+URZ+0x38820], R0 ;  /* 0x03882000120075a7 */ /* 0x0010e4000800017f */
[----:B---3--:R-:W-:Y:S05]  /*1d2c0*/  @!P0 NANOSLEEP.SYNCS 0x989680 ;  /* 0x009896800000895d */ /* 0x008fea0003900000 */
[----:B------:R-:W3:Y:S02]  /*1d2d0*/  @!P0 SYNCS.PHASECHK.TRANS64 P0, [R18+URZ+0x38820], R0 ;  /* 0x03882000120085a7 */ /* 0x000ee4000800007f */
[----:B---3--:R-:W-:Y:S05]  /*1d2e0*/  @!P0 BRA `(.L_x_2441) ;  /* 0xfffffffc00f08947 */ /* 0x008fea000383ffff */
[----:B------:R-:W-:Y:S05]  /*1d2f0*/  BRA `(.L_x_2567) ;  /* 0xffffffa400dc7947 */ /* 0x000fea000383ffff */
.L_x_2450:
[----:B-1----:R1:W2:Y:S02]  /*1d300*/  SYNCS.PHASECHK.TRANS64.TRYWAIT P0, [R3+URZ+0x38840], R2 ;  /* 0x03884002030075a7 */ /* 0x0022a4000800017f */
[----:B--2---:R-:W-:Y:S05]  /*1d310*/  @!P0 NANOSLEEP.SYNCS 0x989680 ;  /* 0x009896800000895d */ /* 0x004fea0003900000 */
[----:B------:R-:W2:Y:S02]  /*1d320*/  @!P0 SYNCS.PHASECHK.TRANS64 P0, [R3+URZ+0x38840], R2 ;  /* 0x03884002030085a7 */ /* 0x000ea4000800007f */
[----:B--2---:R-:W-:Y:S05]  /*1d330*/  @!P0 BRA `(.L_x_2450) ;  /* 0xfffffffc00f08947 */ /* 0x004fea000383ffff */
[----:B------:R-:W-:Y:S05]  /*1d340*/  BRA `(.L_x_2568) ;  /* 0xffffffa800bc7947 */ /* 0x000fea000383ffff */
.L_x_2458:
[----:B0-----:R0:W1:Y:S02]  /*1d350*/  SYNCS.PHASECHK.TRANS64.TRYWAIT P0, [R3+URZ+0x60], R2 ;  /* 0x00006002030075a7 */ /* 0x001064000800017f */
[----:B-1----:R-:W-:Y:S05]  /*1d360*/  @!P0 NANOSLEEP.SYNCS 0x989680 ;  /* 0x009896800000895d */ /* 0x002fea0003900000 */
[----:B------:R-:W1:Y:S02]  /*1d370*/  @!P0 SYNCS.PHASECHK.TRANS64 P0, [R3+URZ+0x60], R2 ;  /* 0x00006002030085a7 */ /* 0x000e64000800007f */
[----:B-1----:R-:W-:Y:S05]  /*1d380*/  @!P0 BRA `(.L_x_2458) ;  /* 0xfffffffc00f08947 */ /* 0x002fea000383ffff */
[----:B------:R-:W-:Y:S05]  /*1d390*/  BRA `(.L_x_2569) ;  /* 0xffffffb000107947 */ /* 0x000fea000383ffff */
.L_x_2469:
[----:B-1----:R1:W2:Y:S02]  /*1d3a0*/  SYNCS.PHASECHK.TRANS64.TRYWAIT P0, [R3+URZ+0x38840], R2 ;  /* 0x03884002030075a7 */ /* 0x0022a4000800017f */
[----:B--2---:R-:W-:Y:S05]  /*1d3b0*/  @!P0 NANOSLEEP.SYNCS 0x989680 ;  /* 0x009896800000895d */ /* 0x004fea0003900000 */
[----:B------:R-:W2:Y:S02]  /*1d3c0*/  @!P0 SYNCS.PHASECHK.TRANS64 P0, [R3+URZ+0x38840], R2 ;  /* 0x03884002030085a7 */ /* 0x000ea4000800007f */
[----:B--2---:R-:W-:Y:S05]  /*1d3d0*/  @!P0 BRA `(.L_x_2469) ;  /* 0xfffffffc00f08947 */ /* 0x004fea000383ffff */
[----:B------:R-:W-:Y:S05]  /*1d3e0*/  BRA `(.L_x_2570) ;  /* 0xffffffb8001c7947 */ /* 0x000fea000383ffff */
.L_x_2477:
[----:B0-----:R0:W1:Y:S02]  /*1d3f0*/  SYNCS.PHASECHK.TRANS64.TRYWAIT P0, [R2+URZ+0x60], R3 ;  /* 0x00006003020075a7 */ /* 0x001064000800017f */
[----:B-1----:R-:W-:Y:S05]  /*1d400*/  @!P0 NANOSLEEP.SYNCS 0x989680 ;  /* 0x009896800000895d */ /* 0x002fea0003900000 */
[----:B------:R-:W1:Y:S02]  /*1d410*/  @!P0 SYNCS.PHASECHK.TRANS64 P0, [R2+URZ+0x60], R3 ;  /* 0x00006003020085a7 */ /* 0x000e64000800007f */
[----:B-1----:R-:W-:Y:S05]  /*1d420*/  @!P0 BRA `(.L_x_2477) ;  /* 0xfffffffc00f08947 */ /* 0x002fea000383ffff */
[----:B------:R-:W-:Y:S05]  /*1d430*/  BRA `(.L_x_2571) ;  /* 0xffffffbc00707947 */ /* 0x000fea000383ffff */
.L_x_2488:
[----:B--2---:R2:W3:Y:S02]  /*1d440*/  SYNCS.PHASECHK.TRANS64.TRYWAIT P0, [R2+URZ+0x38840], R3 ;  /* 0x03884003020075a7 */ /* 0x0044e4000800017f */
[----:B---3--:R-:W-:Y:S05]  /*1d450*/  @!P0 NANOSLEEP.SYNCS 0x989680 ;  /* 0x009896800000895d */ /* 0x008fea0003900000 */
[----:B------:R-:W3:Y:S02]  /*1d460*/  @!P0 SYNCS.PHASECHK.TRANS64 P0, [R2+URZ+0x38840], R3 ;  /* 0x03884003020085a7 */ /* 0x000ee4000800007f */
[----:B---3--:R-:W-:Y:S05]  /*1d470*/  @!P0 BRA `(.L_x_2488) ;  /* 0xfffffffc00f08947 */ /* 0x008fea000383ffff */
[----:B------:R-:W-:Y:S05]  /*1d480*/  BRA `(.L_x_2572) ;  /* 0xffffffc4004c7947 */ /* 0x000fea000383ffff */
.L_x_2496:
[----:B0-----:R0:W1:Y:S02]  /*1d490*/  SYNCS.PHASECHK.TRANS64.TRYWAIT P0, [R2+URZ+0x60], R5 ;  /* 0x00006005020075a7 */ /* 0x001064000800017f */
[----:B-1----:R-:W-:Y:S05]  /*1d4a0*/  @!P0 NANOSLEEP.SYNCS 0x989680 ;  /* 0x009896800000895d */ /* 0x002fea0003900000 */
[----:B------:R-:W1:Y:S02]  /*1d4b0*/  @!P0 SYNCS.PHASECHK.TRANS64 P0, [R2+URZ+0x60], R5 ;  /* 0x00006005020085a7 */ /* 0x000e64000800007f */
[----:B-1----:R-:W-:Y:S05]  /*1d4c0*/  @!P0 BRA `(.L_x_2496) ;  /* 0xfffffffc00f08947 */ /* 0x002fea000383ffff */
[----:B------:R-:W-:Y:S05]  /*1d4d0*/  BRA `(.L_x_2573) ;  /* 0xffffffc800a07947 */ /* 0x000fea000383ffff */
.L_x_2509:
[----:B--2---:R2:W3:Y:S02]  /*1d4e0*/  SYNCS.PHASECHK.TRANS64.TRYWAIT P0, [R0+URZ+0x38860], R2 ;  /* 0x03886002000075a7 */ /* 0x0044e4000800017f */
[----:B---3--:R-:W-:Y:S05]  /*1d4f0*/  @!P0 NANOSLEEP.SYNCS 0x989680 ;  /* 0x009896800000895d */ /* 0x008fea0003900000 */
[----:B------:R-:W3:Y:S02]  /*1d500*/  @!P0 SYNCS.PHASECHK.TRANS64 P0, [R0+URZ+0x38860], R2 ;  /* 0x03886002000085a7 */ /* 0x000ee4000800007f */
[----:B---3--:R-:W-:Y:S05]  /*1d510*/  @!P0 BRA `(.L_x_2509) ;  /* 0xfffffffc00f08947 */ /* 0x008fea000383ffff */
[----:B------:R-:W-:Y:S05]  /*1d520*/  BRA `(.L_x_2574) ;  /* 0xffffffd000687947 */ /* 0x000fea000383ffff */
.L_x_2518:
[----:B------:R-:W2:Y:S01]  /*1d530*/  LDL R0, [R1] ;  /* 0x0000000001007983 */ /* 0x000ea20000100800 */
[----:B------:R-:W-:Y:S01]  /*1d540*/  BSSY B0, `(.L_x_2575) ;  /* 0x0000008000007945 */ /* 0x000fe20003800000 */
[----:B0-----:R-:W-:Y:S02]  /*1d550*/  IMAD.MOV.U32 R12, RZ, RZ, RZ ;  /* 0x000000ffff0c7224 */ /* 0x001fe400078e00ff */
[----:B------:R-:W-:Y:S02]  /*1d560*/  IMAD.MOV.U32 R11, RZ, RZ, 0x1f ;  /* 0x0000001fff0b7424 */ /* 0x000fe400078e00ff */
[----:B------:R-:W-:Y:S02]  /*1d570*/  IMAD.MOV.U32 R15, RZ, RZ, -0x1 ;  /* 0xffffffffff0f7424 */ /* 0x000fe400078e00ff */
[----:B--2---:R-:W-:-:S07]  /*1d580*/  IMAD.MOV.U32 R13, RZ, RZ, R0 ;  /* 0x000000ffff0d7224 */ /* 0x004fce00078e0000 */
[----:B-1----:R-:W-:Y:S05]  /*1d590*/  WARPSYNC.COLLECTIVE R15, `(.L_x_2576) ;  /* 0x000000000f087348 */ /* 0x002fea0003c00000 */
[----:B------:R0:W2:Y:S02]  /*1d5a0*/  SHFL.IDX P6, R14, R13, R12, R11 ;  /* 0x0000000c0d0e7389 */ /* 0x0000a400000c000b */
[----:B012---:R-:W-:Y:S01]  /*1d5b0*/  ENDCOLLECTIVE ;  /* 0x000000000000791b */ /* 0x007fe20003800000 */
.L_x_2576:
[----:B------:R-:W-:Y:S05]  /*1d5c0*/  BSYNC B0 ;  /* 0x0000000000007941 */ /* 0x000fea0003800000 */
.L_x_2575:
        /* <DEDUP_REMOVED lines=9> */
.L_x_2577:
        /* <DEDUP_REMOVED lines=14> */
[C---:B------:R-:W-:Y:S02]  /*1d740*/  ISETP.GE.U32.AND P3, PT, R10.reuse, 0x4, PT ;  /* 0x000000040a00780c */ /* 0x040fe40003f66070 */
[C---:B------:R-:W-:Y:S02]  /*1d750*/  ISETP.GE.U32.AND P4, PT, R10.reuse, 0x8, PT ;  /* 0x000000080a00780c */ /* 0x040fe40003f86070 */
[----:B------:R-:W-:Y:S01]  /*1d760*/  ISETP.GE.U32.AND P5, PT, R10, 0x10, PT ;  /* 0x000000100a00780c */ /* 0x000fe20003fa6070 */
[----:B--2---:R-:W-:-:S02]  /*1d770*/  @!P1 IMAD.MOV.U32 R6, RZ, RZ, R5 ;  /* 0x000000ffff069224 */ /* 0x004fc400078e0005 */
[----:B------:R-:W-:Y:S02]  /*1d780*/  IMAD.MOV.U32 R5, RZ, RZ, RZ ;  /* 0x000000ffff057224 */ /* 0x000fe400078e00ff */
[----:B---3--:R-:W-:Y:S01]  /*1d790*/  @!P1 IMAD.MOV.U32 R7, RZ, RZ, R2 ;  /* 0x000000ffff079224 */ /* 0x008fe200078e0002 */
[----:B------:R-:W-:-:S03]  /*1d7a0*/  ISETP.NE.AND P1, PT, R10, RZ, PT ;  /* 0x000000ff0a00720c */ /* 0x000fc60003f25270 */
[----:B------:R-:W-:-:S04]  /*1d7b0*/  IMAD R2, R7, R6, RZ ;  /* 0x0000000607027224 */ /* 0x000fc800078e02ff */
[----:B------:R-:W-:-:S07]  /*1d7c0*/  IMAD.MOV.U32 R13, RZ, RZ, R2 ;  /* 0x000000ffff0d7224 */ /* 0x000fce00078e0002 */
[----:B------:R-:W-:Y:S05]  /*1d7d0*/  WARPSYNC.COLLECTIVE R15, `(.L_x_2578) ;  /* 0x000000000f087348 */ /* 0x000fea0003c00000 */
[----:B------:R0:W1:Y:S02]  /*1d7e0*/  SHFL.UP P6, R14, R13, R12, R11 ;  /* 0x0400000c0d0e7389 */ /* 0x00006400000c000b */
[----:B01----:R-:W-:Y:S01]  /*1d7f0*/  ENDCOLLECTIVE ;  /* 0x000000000000791b */ /* 0x003fe20003800000 */
.L_x_2578:
        /* <DEDUP_REMOVED lines=8> */
.L_x_2579:
        /* <DEDUP_REMOVED lines=8> */
.L_x_2580:
        /* <DEDUP_REMOVED lines=8> */
.L_x_2581:
        /* <DEDUP_REMOVED lines=8> */
.L_x_2582:
        /* <DEDUP_REMOVED lines=9> */
.L_x_2583:
[----:B------:R-:W-:Y:S01]  /*1da90*/  IMAD.MOV.U32 R9, RZ, RZ, R14 ;  /* 0x000000ffff097224 */ /* 0x000fe200078e000e */
[----:B------:R-:W-:Y:S06]  /*1daa0*/  BRA `(.L_x_2584) ;  /* 0xffffffd400547947 */ /* 0x000fec000383ffff */
.L_x_2521:
        /* <DEDUP_REMOVED lines=8> */
.L_x_2586:
[----:B------:R-:W-:Y:S05]  /*1db30*/  BSYNC B0 ;  /* 0x0000000000007941 */ /* 0x000fea0003800000 */
.L_x_2585:
        /* <DEDUP_REMOVED lines=10> */
.L_x_2587:
        /* <DEDUP_REMOVED lines=8> */
.L_x_2588:
        /* <DEDUP_REMOVED lines=8> */
.L_x_2589:
        /* <DEDUP_REMOVED lines=8> */
.L_x_2590:
        /* <DEDUP_REMOVED lines=9> */
.L_x_2591:
[----:B------:R-:W-:Y:S01]  /*1ddf0*/  IMAD.MOV.U32 R9, RZ, RZ, R14 ;  /* 0x000000ffff097224 */ /* 0x000fe200078e000e */
[----:B------:R-:W-:Y:S06]  /*1de00*/  BRA `(.L_x_2592) ;  /* 0xffffffd4002c7947 */ /* 0x000fec000383ffff */
.L_x_2523:
[----:B------:R-:W-:Y:S01]  /*1de10*/  BSSY B0, `(.L_x_2593) ;  /* 0x0000006000007945 */ /* 0x000fe20003800000 */
[----:B------:R-:W-:Y:S01]  /*1de20*/  PLOP3.LUT P6, PT, P6, PT, PT, 0x8, 0x0 ;  /* 0x000000000000781c */ /* 0x000fe200037ce170 */
[----:B------:R-:W-:-:S12]  /*1de30*/  IMAD.MOV.U32 R15, RZ, RZ, -0x1 ;  /* 0xffffffffff0f7424 */ /* 0x000fd800078e00ff */
[----:B0-----:R-:W-:Y:S05]  /*1de40*/  WARPSYNC.COLLECTIVE R15, `(.L_x_2594) ;  /* 0x000000000f087348 */ /* 0x001fea0003c00000 */
[----:B------:R-:W-:Y:S01]  /*1de50*/  VOTE.ANY R14, PT, P6 ;  /* 0x00000000000e7806 */ /* 0x000fe200030e0100 */
[----:B0-----:R-:W-:Y:S06]  /*1de60*/  ENDCOLLECTIVE ;  /* 0x000000000000791b */ /* 0x001fec0003800000 */
.L_x_2594:
[----:B------:R-:W-:Y:S05]  /*1de70*/  BSYNC B0 ;  /* 0x0000000000007941 */ /* 0x000fea0003800000 */
.L_x_2593:
        /* <DEDUP_REMOVED lines=10> */
.L_x_2595:
[----:B------:R-:W-:Y:S02]  /*1df20*/  IMAD.MOV.U32 R13, RZ, RZ, R7 ;  /* 0x000000ffff0d7224 */ /* 0x000fe400078e0007 */
[----:B------:R-:W-:-:S07]  /*1df30*/  IMAD.MOV.U32 R0, RZ, RZ, R14 ;  /* 0x000000ffff007224 */ /* 0x000fce00078e000e */
[----:B------:R-:W-:Y:S05]  /*1df40*/  WARPSYNC.COLLECTIVE R15, `(.L_x_2596) ;  /* 0x000000000f087348 */ /* 0x000fea0003c00000 */
[----:B------:R0:W1:Y:S02]  /*1df50*/  SHFL.IDX P6, R14, R13, R12, R11 ;  /* 0x0000000c0d0e7389 */ /* 0x00006400000c000b */
[----:B01----:R-:W-:Y:S01]  /*1df60*/  ENDCOLLECTIVE ;  /* 0x000000000000791b */ /* 0x003fe20003800000 */
.L_x_2596:
[----:B------:R-:W-:Y:S02]  /*1df70*/  IMAD.MOV.U32 R7, RZ, RZ, R14 ;  /* 0x000000ffff077224 */ /* 0x000fe400078e000e */
[----:B------:R-:W-:-:S05]  /*1df80*/  IMAD.IADD R6, R10, 0x1, R16 ;  /* 0x000000010a067824 */ /* 0x000fca00078e0210 */
[----:B------:R1:W-:Y:S01]  /*1df90*/  STL [R1+0xc], R6 ;  /* 0x00000c0601007387 */ /* 0x0003e20000100800 */
[----:B------:R-:W-:Y:S05]  /*1dfa0*/  BRA `(.L_x_2597) ;  /* 0xffffffd4000c7947 */ /* 0x000fea000383ffff */
.L_x_2525:
        /* <DEDUP_REMOVED lines=8> */
.L_x_2599:
[----:B------:R-:W-:Y:S05]  /*1e030*/  BSYNC B0 ;  /* 0x0000000000007941 */ /* 0x000fea0003800000 */
.L_x_2598:
[----:B------:R-:W-:Y:S01]  /*1e040*/  IMAD.MOV.U32 R2, RZ, RZ, R14 ;  /* 0x000000ffff027224 */ /* 0x000fe200078e000e */
[----:B------:R-:W-:Y:S06]  /*1e050*/  BRA `(.L_x_2600) ;  /* 0xffffffd000f87947 */ /* 0x000fec000383ffff */
.L_x_2531:
[----:B0-----:R0:W1:Y:S02]  /*1e060*/  SYNCS.PHASECHK.TRANS64.TRYWAIT P0, [R0+URZ+0x38820], R3 ;  /* 0x03882003000075a7 */ /* 0x001064000800017f */
[----:B-1----:R-:W-:Y:S05]  /*1e070*/  @!P0 NANOSLEEP.SYNCS 0x989680 ;  /* 0x009896800000895d */ /* 0x002fea0003900000 */
[----:B------:R-:W1:Y:S02]  /*1e080*/  @!P0 SYNCS.PHASECHK.TRANS64 P0, [R0+URZ+0x38820], R3 ;  /* 0x03882003000085a7 */ /* 0x000e64000800007f */
[----:B-1----:R-:W-:Y:S05]  /*1e090*/  @!P0 BRA `(.L_x_2531) ;  /* 0xfffffffc00f08947 */ /* 0x002fea000383ffff */
[----:B------:R-:W-:Y:S05]  /*1e0a0*/  BRA `(.L_x_2601) ;  /* 0xffffffdc009c7947 */ /* 0x000fea000383ffff */
.L_x_2532:
        /* <DEDUP_REMOVED lines=11> */
.L_x_2603:
[----:B------:R-:W-:Y:S05]  /*1e160*/  BSYNC B0 ;  /* 0x0000000000007941 */ /* 0x000fea0003800000 */
.L_x_2602:
[----:B------:R-:W-:Y:S05]  /*1e170*/  BRA `(.L_x_2604) ;  /* 0xffffffdc00847947 */ /* 0x000fea000383ffff */
.L_x_2535:
[----:B------:R-:W-:Y:S01]  /*1e180*/  BSSY B1, `(.L_x_2605) ;  /* 0x0000006000017945 */ /* 0x000fe20003800000 */
[----:B------:R-:W-:-:S07]  /*1e190*/  IMAD.MOV.U32 R15, RZ, RZ, -0x1 ;  /* 0xffffffffff0f7424 */ /* 0x000fce00078e00ff */
[----:B01----:R-:W-:Y:S05]  /*1e1a0*/  WARPSYNC.COLLECTIVE R15, `(.L_x_2606) ;  /* 0x000000000f0c7348 */ /* 0x003fea0003c00000 */
[----:B------:R-:W-:Y:S02]  /*1e1b0*/  ELECT P6, UR62, PT ;  /* 0x00000000003e782f */ /* 0x000fe400038c0000 */
[----:B------:R-:W-:Y:S01]  /*1e1c0*/  MOV R14, UR62 ;  /* 0x0000003e000e7c02 */ /* 0x000fe20008000f00 */
[----:B01----:R-:W-:Y:S10]  /*1e1d0*/  ENDCOLLECTIVE ;  /* 0x000000000000791b */ /* 0x003ff40003800000 */
.L_x_2606:
[----:B------:R-:W-:Y:S05]  /*1e1e0*/  BSYNC B1 ;  /* 0x0000000000017941 */ /* 0x000fea0003800000 */
.L_x_2605:
[----:B------:R-:W-:Y:S05]  /*1e1f0*/  BRA `(.L_x_2607) ;  /* 0xffffffdc007c7947 */ /* 0x000fea000383ffff */
.L_x_2537:
[----:B0-----:R0:W1:Y:S02]  /*1e200*/  SYNCS.PHASECHK.TRANS64.TRYWAIT P0, [R6+URZ], R5 ;  /* 0x00000005060075a7 */ /* 0x001064000800017f */
[----:B-1----:R-:W-:Y:S05]  /*1e210*/  @!P0 NANOSLEEP.SYNCS 0x989680 ;  /* 0x009896800000895d */ /* 0x002fea0003900000 */
[----:B------:R-:W1:Y:S02]  /*1e220*/  @!P0 SYNCS.PHASECHK.TRANS64 P0, [R6+URZ], R5 ;  /* 0x00000005060085a7 */ /* 0x000e64000800007f */
[----:B-1----:R-:W-:Y:S05]  /*1e230*/  @!P0 BRA `(.L_x_2537) ;  /* 0xfffffffc00f08947 */ /* 0x002fea000383ffff */
[----:B------:R-:W-:Y:S05]  /*1e240*/  BRA `(.L_x_2608) ;  /* 0xffffffdc00bc7947 */ /* 0x000fea000383ffff */
.L_x_2538:
[----:B-1----:R1:W2:Y:S02]  /*1e250*/  SYNCS.PHASECHK.TRANS64.TRYWAIT P0, [R7+URZ], R2 ;  /* 0x00000002070075a7 */ /* 0x0022a4000800017f */
[----:B--2---:R-:W-:Y:S05]  /*1e260*/  @!P0 NANOSLEEP.SYNCS 0x989680 ;  /* 0x009896800000895d */ /* 0x004fea0003900000 */
[----:B------:R-:W2:Y:S02]  /*1e270*/  @!P0 SYNCS.PHASECHK.TRANS64 P0, [R7+URZ], R2 ;  /* 0x00000002070085a7 */ /* 0x000ea4000800007f */
[----:B--2---:R-:W-:Y:S05]  /*1e280*/  @!P0 BRA `(.L_x_2538) ;  /* 0xfffffffc00f08947 */ /* 0x004fea000383ffff */
[----:B------:R-:W-:Y:S05]  /*1e290*/  BRA `(.L_x_2609) ;  /* 0xffffffdc00b07947 */ /* 0x000fea000383ffff */
.L_x_2540:
[----:B--2---:R2:W3:Y:S02]  /*1e2a0*/  SYNCS.PHASECHK.TRANS64.TRYWAIT P0, [R4+URZ], R5 ;  /* 0x00000005040075a7 */ /* 0x0044e4000800017f */
[----:B---3--:R-:W-:Y:S05]  /*1e2b0*/  @!P0 NANOSLEEP.SYNCS 0x989680 ;  /* 0x009896800000895d */ /* 0x008fea0003900000 */
[----:B------:R-:W3:Y:S02]  /*1e2c0*/  @!P0 SYNCS.PHASECHK.TRANS64 P0, [R4+URZ], R5 ;  /* 0x00000005040085a7 */ /* 0x000ee4000800007f */
[----:B---3--:R-:W-:Y:S05]  /*1e2d0*/  @!P0 BRA `(.L_x_2540) ;  /* 0xfffffffc00f08947 */ /* 0x008fea000383ffff */
[----:B------:R-:W-:Y:S05]  /*1e2e0*/  BRA `(.L_x_2610) ;  /* 0xffffffdc00b47947 */ /* 0x000fea000383ffff */
.L_x_2611:
        /* <DEDUP_REMOVED lines=9> */
.L_x_3207:


//--------------------- .text._ZN7cutlass13device_kernelIN5flash11enable_sm90INS1_16FlashAttnFwdSm90INS1_25CollectiveMainloopFwdSm90ILi2EN4cute5tupleIJNS5_1CILi1EEES8_S8_EEENS6_IJNS7_ILi128EEENS7_ILi80EEENS7_ILi256EEEEEELi256ENS_10bfloat16_tEfNS_4arch4Sm90ELb1ELb0ELb1ELb1ELb0ELb1ELb0ELb1ELb1ELb1ELb1ELb0EEENS1_21CollectiveEpilogueFwdINS6_IJSA_SC_SB_EEES9_SE_SG_Li256ELb1ELb1ELb1ELb0EEENS1_36VarlenDynamicPersistentTileSchedulerILi128ELi80ELi256ELi128ELb1ELb1ELb1ELb1ELb1ELb1EEEEEEEEEvNT_6ParamsE --------------------------
	.section	.text._ZN7cutlass13device_kernelIN5flash11enable_sm90INS1_16FlashAttnFwdSm90INS1_25CollectiveMainloopFwdSm90ILi2EN4cute5tupleIJNS5_1CILi1EEES8_S8_EEENS6_IJNS7_ILi128EEENS7_ILi80EEENS7_ILi256EEEEEELi256ENS_10bfloat16_tEfNS_4arch4Sm90ELb1ELb0ELb1ELb1ELb0ELb1ELb0ELb1ELb1ELb1ELb1ELb0EEENS1_21CollectiveEpilogueFwdINS6_IJSA_SC_SB_EEES9_SE_SG_Li256ELb1ELb1ELb1ELb0EEENS1_36VarlenDynamicPersistentTileSchedulerILi128ELi80ELi256ELi128ELb1ELb1ELb1ELb1ELb1ELb1EEEEEEEEEvNT_6ParamsE,"ax",@progbits
	.align	128
.text._ZN7cutlass13device_kernelIN5flash11enable_sm90INS1_16FlashAttnFwdSm90INS1_25CollectiveMainloopFwdSm90ILi2EN4cute5tupleIJNS5_1CILi1EEES8_S8_EEENS6_IJNS7_ILi128EEENS7_ILi80EEENS7_ILi256EEEEEELi256ENS_10bfloat16_tEfNS_4arch4Sm90ELb1ELb0ELb1ELb1ELb0ELb1ELb0ELb1ELb1ELb1ELb1ELb0EEENS1_21CollectiveEpilogueFwdINS6_IJSA_SC_SB_EEES9_SE_SG_Li256ELb1ELb1ELb1ELb0EEENS1_36VarlenDynamicPersistentTileSchedulerILi128ELi80ELi256ELi128ELb1ELb1ELb1ELb1ELb1ELb1EEEEEEEEEvNT_6ParamsE:
        .type           _ZN7cutlass13device_kernelIN5flash11enable_sm90INS1_16FlashAttnFwdSm90INS1_25CollectiveMainloopFwdSm90ILi2EN4cute5tupleIJNS5_1CILi1EEES8_S8_EEENS6_IJNS7_ILi128EEENS7_ILi80EEENS7_ILi256EEEEEELi256ENS_10bfloat16_tEfNS_4arch4Sm90ELb1ELb0ELb1ELb1ELb0ELb1ELb0ELb1ELb1ELb1ELb1ELb0EEENS1_21CollectiveEpilogueFwdINS6_IJSA_SC_SB_EEES9_SE_SG_Li256ELb1ELb1ELb1ELb0EEENS1_36VarlenDynamicPersistentTileSchedulerILi128ELi80ELi256ELi128ELb1ELb1ELb1ELb1ELb1ELb1EEEEEEEEEvNT_6ParamsE,@function
        .size           _ZN7cutlass13device_kernelIN5flash11enable_sm90INS1_16FlashAttnFwdSm90INS1_25CollectiveMainloopFwdSm90ILi2EN4cute5tupleIJNS5_1CILi1EEES8_S8_EEENS6_IJNS7_ILi128EEENS7_ILi80EEENS7_ILi256EEEEEELi256ENS_10bfloat16_tEfNS_4arch4Sm90ELb1ELb0ELb1ELb1ELb0ELb1ELb0ELb1ELb1ELb1ELb1ELb0EEENS1_21CollectiveEpilogueFwdINS6_IJSA_SC_SB_EEES9_SE_SG_Li256ELb1ELb1ELb1ELb0EEENS1_36VarlenDynamicPersistentTileSchedulerILi128ELi80ELi256ELi128ELb1ELb1ELb1ELb1ELb1ELb1EEEEEEEEEvNT_6ParamsE,(.L_x_3208 - _ZN7cutlass13device_kernelIN5flash11enable_sm90INS1_16FlashAttnFwdSm90INS1_25CollectiveMainloopFwdSm90ILi2EN4cute5tupleIJNS5_1CILi1EEES8_S8_EEENS6_IJNS7_ILi128EEENS7_ILi80EEENS7_ILi256EEEEEELi256ENS_10bfloat16_tEfNS_4arch4Sm90ELb1ELb0ELb1ELb1ELb0ELb1ELb0ELb1ELb1ELb1ELb1ELb0EEENS1_21CollectiveEpilogueFwdINS6_IJSA_SC_SB_EEES9_SE_SG_Li256ELb1ELb1ELb1ELb0EEENS1_36VarlenDynamicPersistentTileSchedulerILi128ELi80ELi256ELi128ELb1ELb1ELb1ELb1ELb1ELb1EEEEEEEEEvNT_6ParamsE)
        .other          _ZN7cutlass13device_kernelIN5flash11enable_sm90INS1_16FlashAttnFwdSm90INS1_25CollectiveMainloopFwdSm90ILi2EN4cute5tupleIJNS5_1CILi1EEES8_S8_EEENS6_IJNS7_ILi128EEENS7_ILi80EEENS7_ILi256EEEEEELi256ENS_10bfloat16_tEfNS_4arch4Sm90ELb1ELb0ELb1ELb1ELb0ELb1ELb0ELb1ELb1ELb1ELb1ELb0EEENS1_21CollectiveEpilogueFwdINS6_IJSA_SC_SB_EEES9_SE_SG_Li256ELb1ELb1ELb1ELb0EEENS1_36VarlenDynamicPersistentTileSchedulerILi128ELi80ELi256ELi128ELb1ELb1ELb1ELb1ELb1ELb1EEEEEEEEEvNT_6ParamsE,@"STO_CUDA_ENTRY STV_DEFAULT"
_ZN7cutlass13device_kernelIN5flash11enable_sm90INS1_16FlashAttnFwdSm90INS1_25CollectiveMainloopFwdSm90ILi2EN4cute5tupleIJNS5_1CILi1EEES8_S8_EEENS6_IJNS7_ILi128EEENS7_ILi80EEENS7_ILi256EEEEEELi256ENS_10bfloat16_tEfNS_4arch4Sm90ELb1ELb0ELb1ELb1ELb0ELb1ELb0ELb1ELb1ELb1ELb1ELb0EEENS1_21CollectiveEpilogueFwdINS6_IJSA_SC_SB_EEES9_SE_SG_Li256ELb1ELb1ELb1ELb0EEENS1_36VarlenDynamicPersistentTileSchedulerILi128ELi80ELi256ELi128ELb1ELb1ELb1ELb1ELb1ELb1EEEEEEEEEvNT_6ParamsE:
        /* <DEDUP_REMOVED lines=24> */
.L_x_2613:
[----:B------:R-:W-:Y:S05]  /*0180*/  BSYNC B0 ;  /* 0x0000000000007941 */ /* 0x000fea0003800000 */
.L_x_2612:
        /* <DEDUP_REMOVED lines=41> */
.L_x_2614:
        /* <DEDUP_REMOVED lines=22> */
.L_x_2615:
        /* <DEDUP_REMOVED lines=18> */
.L_x_2616:
        /* <DEDUP_REMOVED lines=22> */
.L_x_2617:
        /* <DEDUP_REMOVED lines=22> */
.L_x_2618:
        /* <DEDUP_REMOVED lines=9> */
.L_x_2621:
        /* <DEDUP_REMOVED lines=16> */
[----:B------:R-:W-:Y:S01]  /*0af0*/  VIADD R6, R6, 0xffffff80 ;  /* 0xffffff8006067836 */ /* 0x000fe20000000000 */
[----:B------:R-:W-:Y:S01]  /*0b00*/  R2UR UR4, R16 ;  /* 0x00000000100472ca */ /* 0x000fe200000e0000 */
[----:B------:R-:W-:Y:S01]  /*0b10*/  IMAD.MOV.U32 R17, RZ, RZ, RZ ;  /* 0x000000ffff117224 */ /* 0x000fe200078e00ff */
[----:B------:R-:W-:Y:S01]  /*0b20*/  CS2R R218, SRZ ;  /* 0x0000000000da7805 */ /* 0x000fe2000001ff00 */
[----:B------:R-:W-:Y:S01]  /*0b30*/  IMAD.MOV.U32 R216, RZ, RZ, RZ ;  /* 0x000000ffffd87224 */ /* 0x000fe200078e00ff */
[----:B------:R-:W-:-:S04]  /*0b40*/  SHF.R.S32.HI R3, RZ, 0x1f, R6 ;  /* 0x0000001fff037819 */ /* 0x000fc80000011406 */
[CC--:B------:R-:W-:Y:S02]  /*0b50*/  LEA.HI R4, R3.reuse, R6.reuse, RZ, 0x5 ;  /* 0x0000000603047211 */ /* 0x0c0fe400078f28ff */
[CC--:B0-----:R-:W-:Y:S02]  /*0b60*/  LEA.HI R2, R3.reuse, R6.reuse, RZ, 0x4 ;  /* 0x0000000603027211 */ /* 0x0c1fe400078f20ff */
[CC--:B------:R-:W-:Y:S01]  /*0b70*/  LEA.HI R212, R3.reuse, R6.reuse, RZ, 0x3 ;  /* 0x0000000603d47211 */ /* 0x0c0fe200078f18ff */
[----:B------:R-:W-:Y:S01]  /*0b80*/  IMAD.SHL.U32 R5, R4, 0x20, RZ ;  /* 0x0000002004057824 */ /* 0x000fe200078e00ff */
[CC--:B------:R-:W-:Y:S01]  /*0b90*/  LEA.HI R9, R3.reuse, R6.reuse, RZ, 0x2 ;  /* 0x0000000603097211 */ /* 0x0c0fe200078f10ff */
[----:B------:R-:W-:Y:S01]  /*0ba0*/  UIADD3 UR4, UR4, 0x14400, URZ ;  /* 0x0001440004047890 */ /* 0x000fe2000fffe03f */
[----:B------:R-:W-:Y:S02]  /*0bb0*/  LEA.HI R8, R3, R6, RZ, 0x6 ;  /* 0x0000000603087211 */ /* 0x000fe400078f30ff */
[----:B------:R-:W-:-:S02]  /*0bc0*/  LOP3.LUT R237, R212, 0xfffffff8, RZ, 0xc0, !PT ;  /* 0xfffffff8d4ed7812 */ /* 0x000fc400078ec0ff */
[----:B------:R-:W-:Y:S01]  /*0bd0*/  LOP3.LUT R9, R9, 0xfffffffc, RZ, 0xc0, !PT ;  /* 0xfffffffc09097812 */ /* 0x000fe200078ec0ff */
[----:B------:R-:W-:Y:S01]  /*0be0*/  IMAD.SHL.U32 R8, R8, 0x8, RZ ;  /* 0x0000000808087824 */ /* 0x000fe200078e00ff */
[----:B------:R-:W-:Y:S01]  /*0bf0*/  SHF.R.S32.HI R212, RZ, 0x3, R212 ;  /* 0x00000003ffd47819 */ /* 0x000fe200000114d4 */
[C---:B------:R-:W-:Y:S02]  /*0c00*/  IMAD.IADD R237, R6.reuse, 0x1, -R237 ;  /* 0x0000000106ed7824 */ /* 0x040fe400078e0aed */
[----:B------:R-:W-:Y:S01]  /*0c10*/  IMAD.IADD R10, R6, 0x1, -R9 ;  /* 0x00000001060a7824 */ /* 0x000fe200078e0a09 */
[----:B------:R-:W-:Y:S01]  /*0c20*/  LOP3.LUT R226, R8, 0xfffffe00, RZ, 0xc0, !PT ;  /* 0xfffffe0008e27812 */ /* 0x000fe200078ec0ff */
[C---:B------:R-:W-:Y:S02]  /*0c30*/  IMAD.SHL.U32 R22, R237.reuse, 0x4, RZ ;  /* 0x00000004ed167824 */ /* 0x040fe400078e00ff */
[----:B------:R-:W-:Y:S01]  /*0c40*/  IMAD.SHL.U32 R18, R237, 0x8, RZ ;  /* 0x00000008ed127824 */ /* 0x000fe200078e00ff */
[----:B------:R-:W-:Y:S01]  /*0c50*/  LEA.HI R12, R10, R10, RZ, 0x1 ;  /* 0x0000000a0a0c7211 */ /* 0x000fe200078f08ff */
[C---:B------:R-:W-:Y:S01]  /*0c60*/  VIADD R214, R22.reuse, 0x40 ;  /* 0x0000004016d67836 */ /* 0x040fe20000000000 */
[----:B------:R-:W-:Y:S01]  /*0c70*/  SHF.R.S32.HI R23, RZ, 0x1f, R22 ;  /* 0x0000001fff177819 */ /* 0x000fe20000011416 */
[C---:B------:R-:W-:Y:S01]  /*0c80*/  VIADD R215, R22.reuse, 0x20 ;  /* 0x0000002016d77836 */ /* 0x040fe20000000000 */
[----:B------:R-:W-:Y:S01]  /*0c90*/  SHF.R.S32.HI R19, RZ, 0x1f, R18 ;  /* 0x0000001fff137819 */ /* 0x000fe20000011412 */
[----:B------:R-:W-:-:S02]  /*0ca0*/  IMAD.IADD R213, R22, 0x1, R214 ;  /* 0x0000000116d57824 */ /* 0x000fc400078e02d6 */
[----:B------:R-:W-:Y:S02]  /*0cb0*/  VIADD R217, R22, 0x60 ;  /* 0x0000006016d97836 */ /* 0x000fe40000000000 */
[C---:B------:R-:W-:Y:S02]  /*0cc0*/  VIADD R220, R18.reuse, 0x80 ;  /* 0x0000008012dc7836 */ /* 0x040fe40000000000 */
[----:B------:R-:W-:Y:S01]  /*0cd0*/  VIADD R221, R18, 0xc0 ;  /* 0x000000c012dd7836 */ /* 0x000fe20000000000 */
[----:B--2---:R-:W-:Y:S02]  /*0ce0*/  R2UR UR5, R0 ;  /* 0x00000000000572ca */ /* 0x004fe400000e0000 */
[----:B------:R-:W-:Y:S02]  /*0cf0*/  LEA.HI R0, R3, R6, RZ, 0x7 ;  /* 0x0000000603007211 */ /* 0x000fe400078f38ff */
[----:B------:R-:W-:Y:S02]  /*0d00*/  LOP3.LUT R3, R2, 0x3fffff0, RZ, 0xc0, !PT ;  /* 0x03fffff002037812 */ /* 0x000fe400078ec0ff */
[----:B------:R-:W-:-:S03]  /*0d10*/  LOP3.LUT R7, R0, 0xffffff80, RZ, 0xc0, !PT ;  /* 0xffffff8000077812 */ /* 0x000fc600078ec0ff */
[C---:B------:R-:W-:Y:S01]  /*0d20*/  IMAD.IADD R4, R6.reuse, 0x1, -R3 ;  /* 0x0000000106047824 */ /* 0x040fe200078e0a03 */
[----:B------:R-:W-:Y:S01]  /*0d30*/  SHF.R.S32.HI R3, RZ, 0x7, R0 ;  /* 0x00000007ff037819 */ /* 0x000fe20000011400 */
[----:B------:R-:W-:Y:S01]  /*0d40*/  IMAD.IADD R21, R6, 0x1, -R7 ;  /* 0x0000000106157824 */ /* 0x000fe200078e0a07 */
[----:B------:R-:W-:Y:S01]  /*0d50*/  LOP3.LUT R7, R5, 0xfffffc00, RZ, 0xc0, !PT ;  /* 0xfffffc0005077812 */ /* 0x000fe200078ec0ff */
[----:B------:R-:W-:Y:S01]  /*0d60*/  ULOP3.LUT UR5, UR5, 0x1, URZ, 0xfc, !UPT ;  /* 0x0000000105057892 */ /* 0x000fe2000f8efc3f */
[----:B------:R-:W-:Y:S02]  /*0d70*/  SHF.R.S32.HI R5, RZ, 0x4, R2 ;  /* 0x00000004ff057819 */ /* 0x000fe40000011402 */
[----:B------:R-:W-:Y:S01]  /*0d80*/  SHF.R.S32.HI R6, RZ, 0x1f, R21 ;  /* 0x0000001fff067819 */ /* 0x000fe20000011415 */
[----:B------:R-:W-:Y:S01]  /*0d90*/  IMAD R7, R4, 0x40, R7 ;  /* 0x0000004004077824 */ /* 0x000fe200078e0207 */
[----:B------:R-:W-:Y:S01]  /*0da0*/  LEA.HI R2, R2, R5, RZ, 0x1 ;  /* 0x0000000502027211 */ /* 0x000fe200078f08ff */
[----:B------:R-:W-:Y:S01]  /*0db0*/  STL [R1+0xa0], R21 ;  /* 0x0000a01501007387 */ /* 0x000fe20000100800 */
[----:B------:R-:W-:-:S02]  /*0dc0*/  LEA.HI R9, R6, R21, RZ, 0x2 ;  /* 0x0000001506097211 */ /* 0x000fc400078f10ff */
[----:B------:R-:W-:Y:S02]  /*0dd0*/  LOP3.LUT R2, R2, 0x1ffffffe, RZ, 0xc0, !PT ;  /* 0x1ffffffe02027812 */ /* 0x000fe400078ec0ff */
[--C-:B------:R-:W-:Y:S02]  /*0de0*/  SHF.R.S32.HI R4, RZ, 0x2, R9.reuse ;  /* 0x00000002ff047819 */ /* 0x100fe40000011409 */
[----:B------:R-:W-:Y:S01]  /*0df0*/  SHF.R.S32.HI R11, RZ, 0x1f, R9 ;  /* 0x0000001fff0b7819 */ /* 0x000fe20000011409 */
[----:B------:R-:W-:Y:S01]  /*0e00*/  IMAD.IADD R2, R5, 0x1, -R2 ;  /* 0x0000000105027824 */ /* 0x000fe200078e0a02 */
[----:B------:R-:W-:Y:S01]  /*0e10*/  LEA.HI R0, R0, R3, RZ, 0x1 ;  /* 0x0000000300007211 */ /* 0x000fe200078f08ff */
[----:B------:R-:W-:Y:S01]  /*0e20*/  VIADD R5, R212, 0x20 ;  /* 0x00000020d4057836 */ /* 0x000fe20000000000 */
[----:B------:R-:W-:Y:S01]  /*0e30*/  LEA.HI R11, R11, R4, RZ, 0x3 ;  /* 0x000000040b0b7211 */ /* 0x000fe200078f18ff */
[----:B------:R-:W-:Y:S01]  /*0e40*/  IMAD R2, R2, 0x8, R7 ;  /* 0x0000000802027824 */ /* 0x000fe200078e0207 */
[----:B------:R-:W-:Y:S01]  /*0e50*/  LOP3.LUT R0, R0, 0x3fffffe, RZ, 0xc0, !PT ;  /* 0x03fffffe00007812 */ /* 0x000fe200078ec0ff */
[----:B------:R-:W-:Y:S01]  /*0e60*/  IMAD.SHL.U32 R223, R5, 0x40, RZ ;  /* 0x0000004005df7824 */ /* 0x000fe200078e00ff */
[----:B------:R-:W-:Y:S01]  /*0e70*/  LOP3.LUT R11, R11, 0xfffffff8, RZ, 0xc0, !PT ;  /* 0xfffffff80b0b7812 */ /* 0x000fe200078ec0ff */
[----:B------:R-:W-:Y:S01]  /*0e80*/  IMAD.MOV.U32 R7, RZ, RZ, R15 ;  /* 0x000000ffff077224 */ /* 0x000fe200078e000f */
[----:B------:R0:W-:Y:S01]  /*0e90*/  STL [R1+0xb8], R2 ;  /* 0x0000b80201007387 */ /* 0x0001e20000100800 */
[----:B------:R-:W-:Y:S01]  /*0ea0*/  IMAD.IADD R0, R3, 0x1, -R0 ;  /* 0x0000000103007824 */ /* 0x000fe200078e0a00 */
[----:B------:R-:W-:Y:S01]  /*0eb0*/  LOP3.LUT R3, R12, 0x1ffffffe, RZ, 0xc0, !PT ;  /* 0x1ffffffe0c037812 */ /* 0x000fe200078ec0ff */
[----:B------:R-:W-:Y:S01]  /*0ec0*/  IMAD.IADD R11, R4, 0x1, -R11 ;  /* 0x00000001040b7824 */ /* 0x000fe200078e0a0b */
[----:B------:R-:W-:Y:S01]  /*0ed0*/  SHF.R.S32.HI R4, RZ, 0x1f, R213 ;  /* 0x0000001fff047819 */ /* 0x000fe200000114d5 */
[----:B------:R-:W-:Y:S01]  /*0ee0*/  IMAD.SHL.U32 R12, R212, 0x40, RZ ;  /* 0x00000040d40c7824 */ /* 0x000fe200078e00ff */
[----:B------:R-:W-:Y:S01]  /*0ef0*/  LEA.HI R6, R6, R21, RZ, 0x5 ;  /* 0x0000001506067211 */ /* 0x000fe200078f28ff */
[----:B------:R-:W-:Y:S01]  /*0f00*/  IMAD.IADD R234, R10, 0x1, -R3 ;  /* 0x000000010aea7824 */ /* 0x000fe200078e0a03 */
[----:B------:R-:W-:-:S02]  /*0f10*/  LEA.HI R8, R4, R213, RZ, 0x3 ;  /* 0x000000d504087211 */ /* 0x000fc400078f18ff */
[----:B0-----:R-:W-:Y:S02]  /*0f20*/  SHF.R.S32.HI R2, RZ, 0x1f, R5 ;  /* 0x0000001fff027819 */ /* 0x001fe40000011405 */
[----:B------:R-:W-:Y:S02]  /*0f30*/  SHF.R.S32.HI R6, RZ, 0x5, R6 ;  /* 0x00000005ff067819 */ /* 0x000fe40000011406 */
[----:B------:R-:W-:Y:S02]  /*0f40*/  LEA.HI R2, R2, R5, RZ, 0x3 ;  /* 0x0000000502027211 */ /* 0x000fe400078f18ff */
[----:B------:R-:W-:Y:S01]  /*0f50*/  LEA.HI R5, R4, R213, RZ, 0x6 ;  /* 0x000000d504057211 */ /* 0x000fe200078f30ff */
[----:B------:R-:W-:Y:S01]  /*0f60*/  IMAD R11, R6, 0x10, R11 ;  /* 0x00000010060b7824 */ /* 0x000fe200078e020b */
[----:B------:R-:W-:Y:S01]  /*0f70*/  LOP3.LUT R3, R12, 0x1c0, RZ, 0xc0, !PT ;  /* 0x000001c00c037812 */ /* 0x000fe200078ec0ff */
[----:B------:R-:W-:Y:S01]  /*0f80*/  IMAD.SHL.U32 R2, R2, 0x40, RZ ;  /* 0x0000004002027824 */ /* 0x000fe200078e00ff */
[----:B------:R-:W-:Y:S01]  /*0f90*/  LOP3.LUT R223, R223, 0x1c0, RZ, 0xc0, !PT ;  /* 0x000001c0dfdf7812 */ /* 0x000fe200078ec0ff */
[----:B------:R-:W-:Y:S01]  /*0fa0*/  IMAD.SHL.U32 R5, R5, 0x80, RZ ;  /* 0x0000008005057824 */ /* 0x000fe200078e00ff */
[----:B------:R-:W-:Y:S01]  /*0fb0*/  LOP3.LUT R4, R8, 0x38, RZ, 0xc0, !PT ;  /* 0x0000003808047812 */ /* 0x000fe200078ec0ff */
[----:B------:R-:W-:Y:S01]  /*0fc0*/  IMAD R11, R0, 0x40, R11 ;  /* 0x00000040000b7824 */ /* 0x000fe200078e020b */
[----:B------:R-:W-:Y:S01]  /*0fd0*/  SHF.R.U32.HI R227, RZ, 0x3, R3 ;  /* 0x00000003ffe37819 */ /* 0x000fe20000011603 */
[----:B------:R-:W-:Y:S01]  /*0fe0*/  IMAD.U32 R0, RZ, RZ, UR5 ;  /* 0x00000005ff007e24 */ /* 0x000fe2000f8e00ff */
[----:B------:R-:W-:Y:S01]  /*0ff0*/  SHF.R.U32.HI R20, RZ, 0x3, R223 ;  /* 0x00000003ff147819 */ /* 0x000fe200000116df */
[----:B------:R-:W-:Y:S01]  /*1000*/  IMAD R234, R234, 0x8, R11 ;  /* 0x00000008eaea7824 */ /* 0x000fe200078e020b */
[----:B------:R-:W-:Y:S01]  /*1010*/  LOP3.LUT R6, R223, 0x38, R8, 0xf8, !PT ;  /* 0x00000038df067812 */ /* 0x000fe200078ef808 */
[----:B------:R-:W-:Y:S01]  /*1020*/  STL [R1+0xb4], R11 ;  /* 0x0000b40b01007387 */ /* 0x000fe20000100800 */
[----:B------:R-:W-:-:S02]  /*1030*/  LOP3.LUT R4, R4, 0x1c0, R12, 0xf8, !PT ;  /* 0x000001c004047812 */ /* 0x000fc400078ef80c */
[----:B------:R-:W-:Y:S01]  /*1040*/  LOP3.LUT R225, R2, 0xfffffe00, RZ, 0xc0, !PT ;  /* 0xfffffe0002e17812 */ /* 0x000fe200078ec0ff */
[----:B------:R-:W-:Y:S01]  /*1050*/  VIADD R2, R212, 0x40 ;  /* 0x00000040d4027836 */ /* 0x000fe20000000000 */
[----:B------:R-:W-:Y:S01]  /*1060*/  LOP3.LUT R5, R5, 0xffffe000, RZ, 0xc0, !PT ;  /* 0xffffe00005057812 */ /* 0x000fe200078ec0ff */
[----:B------:R-:W-:Y:S01]  /*1070*/  STL [R1+0x74], RZ ;  /* 0x000074ff01007387 */ /* 0x000fe20000100800 */
[----:B------:R-:W-:Y:S01]  /*1080*/  LOP3.LUT R6, R6, R20, RZ, 0x3c, !PT ;  /* 0x0000001406067212 */ /* 0x000fe200078e3cff */
[----:B------:R-:W-:Y:S01]  /*1090*/  IMAD.SHL.U32 R222, R2, 0x40, RZ ;  /* 0x0000004002de7824 */ /* 0x000fe200078e00ff */
[----:B------:R-:W-:Y:S01]  /*10a0*/  LOP3.LUT R4, R4, R227, RZ, 0x3c, !PT ;  /* 0x000000e304047212 */ /* 0x000fe200078e3cff */
[----:B------:R0:W-:Y:S01]  /*10b0*/  STL [R1+0x5c], R0 ;  /* 0x00005c0001007387 */ /* 0x0001e20000100800 */
[-C--:B------:R-:W-:Y:S01]  /*10c0*/  IADD3 R10, R6, R5.reuse, R225 ;  /* 0x00000005060a7210 */ /* 0x080fe20007ffe0e1 */
[----:B------:R-:W-:Y:S01]  /*10d0*/  IMAD.MOV.U32 R6, RZ, RZ, R14 ;  /* 0x000000ffff067224 */ /* 0x000fe200078e000e */
[----:B------:R-:W-:Y:S01]  /*10e0*/  IADD3 R4, R4, R5, R226 ;  /* 0x0000000504047210 */ /* 0x000fe20007ffe0e2 */
[----:B------:R-:W-:Y:S01]  /*10f0*/  IMAD.MOV.U32 R5, RZ, RZ, R13 ;  /* 0x000000ffff057224 */ /* 0x000fe200078e000d */
[----:B------:R-:W-:Y:S01]  /*1100*/  SHF.R.S32.HI R14, RZ, 0x1f, R214 ;  /* 0x0000001fff0e7819 */ /* 0x000fe200000114d6 */
[----:B------:R-:W-:Y:S01]  /*1110*/  IMAD.U32 R13, RZ, RZ, UR4 ;  /* 0x00000004ff0d7e24 */ /* 0x000fe2000f8e00ff */
[----:B------:R-:W-:-:S02]  /*1120*/  LOP3.LUT R222, R222, 0x1c0, RZ, 0xc0, !PT ;  /* 0x000001c0dede7812 */ /* 0x000fc400078ec0ff */
[----:B------:R-:W-:Y:S02]  /*1130*/  SHF.R.S32.HI R12, RZ, 0x1f, R212 ;  /* 0x0000001fff0c7819 */ /* 0x000fe400000114d4 */
[----:B0-----:R-:W-:Y:S01]  /*1140*/  SHF.R.S32.HI R0, RZ, 0x1f, R2 ;  /* 0x0000001fff007819 */ /* 0x001fe20000011402 */
[----:B------:R0:W-:Y:S01]  /*1150*/  STL [R1+0x8c], R13 ;  /* 0x00008c0d01007387 */ /* 0x0001e20000100800 */
[--C-:B------:R-:W-:Y:S02]  /*1160*/  LOP3.LUT R235, R3, 0x38, R18.reuse, 0xf8, !PT ;  /* 0x0000003803eb7812 */ /* 0x100fe400078ef812 */
[----:B------:R-:W-:Y:S02]  /*1170*/  LEA.HI R0, R0, R2, RZ, 0x3 ;  /* 0x0000000200007211 */ /* 0x000fe400078f18ff */
[----:B------:R-:W-:Y:S02]  /*1180*/  LOP3.LUT R2, R223, 0x38, R18, 0xf8, !PT ;  /* 0x00000038df027812 */ /* 0x000fe400078ef812 */
[----:B------:R-:W-:Y:S01]  /*1190*/  SHF.R.U32.HI R12, RZ, 0x3, R222 ;  /* 0x00000003ff0c7819 */ /* 0x000fe200000116de */
[----:B------:R-:W-:Y:S01]  /*11a0*/  IMAD.SHL.U32 R0, R0, 0x40, RZ ;  /* 0x0000004000007824 */ /* 0x000fe200078e00ff */
[----:B------:R-:W-:-:S02]  /*11b0*/  LOP3.LUT R3, R222, 0x38, R18, 0xf8, !PT ;  /* 0x00000038de037812 */ /* 0x000fc400078ef812 */
[----:B0-----:R-:W-:Y:S02]  /*11c0*/  SHF.R.S32.HI R13, RZ, 0x1f, R215 ;  /* 0x0000001fff0d7819 */ /* 0x001fe400000114d7 */
[----:B------:R-:W-:Y:S02]  /*11d0*/  LOP3.LUT R224, R0, 0xfffffe00, RZ, 0xc0, !PT ;  /* 0xfffffe0000e07812 */ /* 0x000fe400078ec0ff */
[----:B------:R-:W-:Y:S01]  /*11e0*/  LOP3.LUT R9, R9, 0x7ffffffc, RZ, 0xc0, !PT ;  /* 0x7ffffffc09097812 */ /* 0x000fe200078ec0ff */
[----:B------:R0:W-:Y:S01]  /*11f0*/  STL [R1+0x98], R13 ;  /* 0x0000980d01007387 */ /* 0x0001e20000100800 */
[----:B------:R-:W-:Y:S02]  /*1200*/  LOP3.LUT R2, R225, R2, R20, 0xf6, !PT ;  /* 0x00000002e1027212 */ /* 0x000fe400078ef614 */
[----:B------:R-:W-:Y:S01]  /*1210*/  SHF.R.S32.HI R0, RZ, 0x3, R8 ;  /* 0x00000003ff007819 */ /* 0x000fe20000011408 */
[----:B------:R1:W-:Y:S01]  /*1220*/  STL [R1+0x94], R14 ;  /* 0x0000940e01007387 */ /* 0x0003e20000100800 */
[----:B------:R-:W-:Y:S01]  /*1230*/  LOP3.LUT R3, R224, R3, R12, 0xf6, !PT ;  /* 0x00000003e0037212 */ /* 0x000fe200078ef60c */
[----:B------:R-:W-:Y:S01]  /*1240*/  IMAD.IADD R9, R21, 0x1, -R9 ;  /* 0x0000000115097824 */ /* 0x000fe200078e0a09 */
[----:B------:R-:W-:-:S02]  /*1250*/  LEA R2, R2, UR4, 0x1 ;  /* 0x0000000402027c11 */ /* 0x000fc4000f8e08ff */
[----:B------:R-:W-:Y:S01]  /*1260*/  LOP3.LUT R44, R8, 0xfffffff8, RZ, 0xc0, !PT ;  /* 0xfffffff8082c7812 */ /* 0x000fe200078ec0ff */
[----:B------:R-:W-:Y:S01]  /*1270*/  IMAD.SHL.U32 R233, R9, 0x2, RZ ;  /* 0x0000000209e97824 */ /* 0x000fe200078e00ff */
[----:B0-----:R-:W-:Y:S02]  /*1280*/  SHF.R.S32.HI R13, RZ, 0x1f, R217 ;  /* 0x0000001fff0d7819 */ /* 0x001fe400000114d9 */
[----:B------:R-:W-:Y:S01]  /*1290*/  LOP3.LUT R235, R226, R235, R227, 0xf6, !PT ;  /* 0x000000ebe2eb7212 */ /* 0x000fe200078ef6e3 */
[C---:B------:R-:W-:Y:S01]  /*12a0*/  VIADD R45, R233.reuse, 0x8 ;  /* 0x00000008e92d7836 */ /* 0x040fe20000000000 */
[----:B-1----:R-:W-:Y:S01]  /*12b0*/  SHF.R.S32.HI R14, RZ, 0x1f, R220 ;  /* 0x0000001fff0e7819 */ /* 0x002fe200000114dc */
[----:B------:R0:W-:Y:S01]  /*12c0*/  STL [R1+0x90], R13 ;  /* 0x0000900d01007387 */ /* 0x0001e20000100800 */
[----:B------:R-:W-:Y:S01]  /*12d0*/  VIADD R43, R233, 0x10 ;  /* 0x00000010e92b7836 */ /* 0x000fe20000000000 */
[----:B------:R-:W-:Y:S01]  /*12e0*/  LEA R229, R235, UR4, 0x1 ;  /* 0x00000004ebe57c11 */ /* 0x000fe2000f8e08ff */
[C---:B------:R-:W-:Y:S01]  /*12f0*/  VIADD R40, R233.reuse, 0x28 ;  /* 0x00000028e9287836 */ /* 0x040fe20000000000 */
[----:B------:R-:W-:Y:S01]  /*1300*/  STL [R1+0x80], R14 ;  /* 0x0000800e01007387 */ /* 0x000fe20000100800 */
[----:B------:R-:W-:-:S02]  /*1310*/  VIADD R37, R233, 0x40 ;  /* 0x00000040e9257836 */ /* 0x000fc40000000000 */
[C---:B------:R-:W-:Y:S02]  /*1320*/  VIADD R34, R233.reuse, 0x58 ;  /* 0x00000058e9227836 */ /* 0x040fe40000000000 */
[C---:B------:R-:W-:Y:S01]  /*1330*/  VIADD R31, R233.reuse, 0x70 ;  /* 0x00000070e91f7836 */ /* 0x040fe20000000000 */
[----:B0-----:R-:W-:Y:S01]  /*1340*/  SHF.R.S32.HI R13, RZ, 0x1f, R221 ;  /* 0x0000001fff0d7819 */ /* 0x001fe200000114dd */
[C---:B------:R-:W-:Y:S02]  /*1350*/  VIADD R28, R233.reuse, 0x88 ;  /* 0x00000088e91c7836 */ /* 0x040fe40000000000 */
[C---:B------:R-:W-:Y:S02]  /*1360*/  VIADD R25, R233.reuse, 0xa0 ;  /* 0x000000a0e9197836 */ /* 0x040fe40000000000 */
[----:B------:R0:W-:Y:S01]  /*1370*/  STL [R1+0x7c], R13 ;  /* 0x00007c0d01007387 */ /* 0x0001e20000100800 */
[C---:B------:R-:W-:Y:S02]  /*1380*/  VIADD R20, R233.reuse, 0xb8 ;  /* 0x000000b8e9147836 */ /* 0x040fe40000000000 */
[C---:B------:R-:W-:Y:S01]  /*1390*/  VIADD R42, R233.reuse, 0x18 ;  /* 0x00000018e92a7836 */ /* 0x040fe20000000000 */
[----:B------:R1:W-:Y:S01]  /*13a0*/  STL [R1+0x60], R0 ;  /* 0x0000600001007387 */ /* 0x0003e20000100800 */
[----:B------:R-:W-:-:S02]  /*13b0*/  VIADD R41, R233, 0x20 ;  /* 0x00000020e9297836 */ /* 0x000fc40000000000 */
[C---:B------:R-:W-:Y:S01]  /*13c0*/  VIADD R39, R233.reuse, 0x30 ;  /* 0x00000030e9277836 */ /* 0x040fe20000000000 */
[----:B------:R2:W-:Y:S01]  /*13d0*/  STL [R1+0xac], R2 ;  /* 0x0000ac0201007387 */ /* 0x0005e20000100800 */
[C---:B------:R-:W-:Y:S01]  /*13e0*/  VIADD R38, R233.reuse, 0x38 ;  /* 0x00000038e9267836 */ /* 0x040fe20000000000 */
[----:B------:R-:W-:Y:S01]  /*13f0*/  SHF.R.S32.HI R42, RZ, 0x1f, R42 ;  /* 0x0000001fff2a7819 */ /* 0x000fe2000001142a */
[C---:B0-----:R-:W-:Y:S01]  /*1400*/  VIADD R13, R233.reuse, 0xd0 ;  /* 0x000000d0e90d7836 */ /* 0x041fe20000000000 */
[----:B------:R0:W-:Y:S01]  /*1410*/  STL [R1+0x78], R44 ;  /* 0x0000782c01007387 */ /* 0x0001e20000100800 */
[----:B------:R-:W-:Y:S01]  /*1420*/  VIADD R36, R233, 0x48 ;  /* 0x00000048e9247836 */ /* 0x000fe20000000000 */
[----:B-1----:R-:W-:Y:S01]  /*1430*/  LEA R0, R3, UR4, 0x1 ;  /* 0x0000000403007c11 */ /* 0x002fe2000f8e08ff */
[C---:B------:R-:W-:Y:S01]  /*1440*/  VIADD R35, R233.reuse, 0x50 ;  /* 0x00000050e9237836 */ /* 0x040fe20000000000 */
[----:B------:R-:W-:Y:S01]  /*1450*/  SHF.R.S32.HI R3, RZ, 0x1f, R45 ;  /* 0x0000001fff037819 */ /* 0x000fe2000001142d */
[C---:B------:R-:W-:Y:S01]  /*1460*/  VIADD R33, R233.reuse, 0x60 ;  /* 0x00000060e9217836 */ /* 0x040fe20000000000 */
[----:B------:R-:W-:Y:S01]  /*1470*/  SHF.R.S32.HI R3, RZ, 0x1f, R43 ;  /* 0x0000001fff037819 */ /* 0x000fe2000001142b */
[----:B------:R1:W-:Y:S01]  /*1480*/  STL [R1+0xa4], R0 ;  /* 0x0000a40001007387 */ /* 0x0003e20000100800 */
[C---:B--2---:R-:W-:Y:S01]  /*1490*/  VIADD R2, R233.reuse, 0xf0 ;  /* 0x000000f0e9027836 */ /* 0x044fe20000000000 */
[----:B------:R-:W-:Y:S01]  /*14a0*/  SHF.R.S32.HI R3, RZ, 0x1f, R40 ;  /* 0x0000001fff037819 */ /* 0x000fe20000011428 */
[C---:B------:R-:W-:Y:S01]  /*14b0*/  VIADD R32, R233.reuse, 0x68 ;  /* 0x00000068e9207836 */ /* 0x040fe20000000000 */
[----:B0-----:R-:W-:Y:S01]  /*14c0*/  SHF.R.S32.HI R44, RZ, 0x1f, R44 ;  /* 0x0000001fff2c7819 */ /* 0x001fe2000001142c */
[C---:B------:R-:W-:Y:S01]  /*14d0*/  VIADD R30, R233.reuse, 0x78 ;  /* 0x00000078e91e7836 */ /* 0x040fe20000000000 */
[----:B------:R-:W-:Y:S01]  /*14e0*/  SHF.R.S32.HI R2, RZ, 0x1f, R2 ;  /* 0x0000001fff027819 */ /* 0x000fe20000011402 */
[C---:B------:R-:W-:Y:S01]  /*14f0*/  VIADD R29, R233.reuse, 0x80 ;  /* 0x00000080e91d7836 */ /* 0x040fe20000000000 */
[----:B------:R-:W-:Y:S01]  /*1500*/  LEA R2, R10, UR4, 0x1 ;  /* 0x000000040a027c11 */ /* 0x000fe2000f8e08ff */
[----:B------:R0:W-:Y:S01]  /*1510*/  STL [R1+0x9c], R44 ;  /* 0x00009c2c01007387 */ /* 0x0001e20000100800 */
[C---:B-1----:R-:W-:Y:S01]  /*1520*/  VIADD R0, R233.reuse, 0xf8 ;  /* 0x000000f8e9007836 */ /* 0x042fe20000000000 */
[----:B------:R-:W-:Y:S01]  /*1530*/  SHF.R.S32.HI R3, RZ, 0x1f, R37 ;  /* 0x0000001fff037819 */ /* 0x000fe20000011425 */
[C---:B------:R-:W-:Y:S01]  /*1540*/  VIADD R27, R233.reuse, 0x90 ;  /* 0x00000090e91b7836 */ /* 0x040fe20000000000 */
[----:B------:R-:W-:Y:S01]  /*1550*/  SHF.R.S32.HI R3, RZ, 0x1f, R34 ;  /* 0x0000001fff037819 */ /* 0x000fe20000011422 */
[C---:B------:R-:W-:Y:S01]  /*1560*/  VIADD R26, R233.reuse, 0x98 ;  /* 0x00000098e91a7836 */ /* 0x040fe20000000000 */
[----:B------:R-:W-:Y:S01]  /*1570*/  SHF.R.S32.HI R0, RZ, 0x1f, R0 ;  /* 0x0000001fff007819 */ /* 0x000fe20000011400 */
[C---:B------:R-:W-:Y:S01]  /*1580*/  VIADD R24, R233.reuse, 0xa8 ;  /* 0x000000a8e9187836 */ /* 0x040fe20000000000 */
[----:B------:R-:W-:Y:S01]  /*1590*/  LEA R0, R4, UR4, 0x1 ;  /* 0x0000000404007c11 */ /* 0x000fe2000f8e08ff */
[C---:B------:R-:W-:Y:S01]  /*15a0*/  VIADD R21, R233.reuse, 0xb0 ;  /* 0x000000b0e9157836 */ /* 0x040fe20000000000 */
[----:B------:R-:W-:Y:S01]  /*15b0*/  SHF.R.S32.HI R3, RZ, 0x1f, R31 ;  /* 0x0000001fff037819 */ /* 0x000fe2000001141f */
[C---:B------:R-:W-:Y:S01]  /*15c0*/  VIADD R15, R233.reuse, 0xc0 ;  /* 0x000000c0e90f7836 */ /* 0x040fe20000000000 */
[----:B------:R-:W-:Y:S01]  /*15d0*/  SHF.R.S32.HI R3, RZ, 0x1f, R28 ;  /* 0x0000001fff037819 */ /* 0x000fe2000001141c */
[----:B------:R0:W-:Y:S01]  /*15e0*/  STL [R1+0xb0], R0 ;  /* 0x0000b00001007387 */ /* 0x0001e20000100800 */
[C---:B------:R-:W-:Y:S01]  /*15f0*/  VIADD R14, R233.reuse, 0xc8 ;  /* 0x000000c8e90e7836 */ /* 0x040fe20000000000 */
[----:B------:R-:W-:Y:S01]  /*1600*/  SHF.R.S32.HI R3, RZ, 0x1f, R25 ;  /* 0x0000001fff037819 */ /* 0x000fe20000011419 */
[C---:B------:R-:W-:Y:S01]  /*1610*/  VIADD R12, R233.reuse, 0xd8 ;  /* 0x000000d8e90c7836 */ /* 0x040fe20000000000 */
[----:B------:R0:W-:Y:S01]  /*1620*/  STL [R1+0xa8], R2 ;  /* 0x0000a80201007387 */ /* 0x0001e20000100800 */
[C---:B------:R-:W-:Y:S01]  /*1630*/  VIADD R9, R233.reuse, 0xe0 ;  /* 0x000000e0e9097836 */ /* 0x040fe20000000000 */
[----:B------:R-:W-:Y:S01]  /*1640*/  SHF.R.S32.HI R3, RZ, 0x1f, R20 ;  /* 0x0000001fff037819 */ /* 0x000fe20000011414 */
[----:B------:R-:W-:Y:S01]  /*1650*/  VIADD R8, R233, 0xe8 ;  /* 0x000000e8e9087836 */ /* 0x000fe20000000000 */
        /* <DEDUP_REMOVED lines=18> */
[----:B0-----:R-:W-:-:S07]  /*1780*/  SHF.R.S32.HI R3, RZ, 0x1f, R8 ;  /* 0x0000001fff037819 */ /* 0x001fce0000011408 */
.L_x_2885:
[----:B01--4-:R-:W0:Y:S01]  /*1790*/  LDC.64 R2, c[0x0][0xc88] ;  /* 0x00032200ff027b82 */ /* 0x013e220000000a00 */
[----:B------:R-:W-:Y:S01]  /*17a0*/  ULDC.64 UR10, c[0x0][0x208] ;  /* 0x00008200000a7ab9 */ /* 0x000fe20000000a00 */
[----:B------:R-:W-:Y:S01]  /*17b0*/  ULDC.64 UR4, c[0x0][0xa28] ;  /* 0x00028a0000047ab9 */ /* 0x000fe20000000a00 */
[----:B------:R-:W-:Y:S01]  /*17c0*/  ULDC.64 UR6, c[0x0][0xa18] ;  /* 0x0002860000067ab9 */ /* 0x000fe20000000a00 */
[----:B------:R-:W-:Y:S01]  /*17d0*/  ULDC.64 UR8, c[0x0][0xa08] ;  /* 0x0002820000087ab9 */ /* 0x000fe20000000a00 */
[----:B0-----:R-:W-:-:S05]  /*17e0*/  IMAD.WIDE R2, R7, 0x4, R2 ;  /* 0x0000000407027825 */ /* 0x001fca00078e0202 */
[----:B--2---:R-:W2:Y:S01]  /*17f0*/  LDG.E R25, desc[UR10][R2.64] ;  /* 0x0000000a02197981 */ /* 0x004ea2000c1e1900 */
        /* <DEDUP_REMOVED lines=8> */
[C---:B---3--:R-:W-:Y:S02]  /*1880*/  LOP3.LUT R4, R6.reuse, 0xff000000, RZ, 0xc0, !PT ;  /* 0xff00000006047812 */ /* 0x048fe400078ec0ff */
[----:B------:R-:W-:Y:S02]  /*1890*/  LOP3.LUT R236, R6, 0xffff, RZ, 0xc0, !PT ;  /* 0x0000ffff06ec7812 */ /* 0x000fe400078ec0ff */
[----:B--2---:R-:W-:Y:S01]  /*18a0*/  SHF.R.S32.HI R0, RZ, 0x1f, R25 ;  /* 0x0000001fff007819 */ /* 0x004fe20000011419 */
[C---:B------:R-:W-:Y:S01]  /*18b0*/  IMAD.SHL.U32 R28, R25.reuse, 0x4, RZ ;  /* 0x00000004191c7824 */ /* 0x040fe200078e00ff */
[C---:B------:R-:W-:Y:S01]  /*18c0*/  @P2 LEA R2, P3, R25.reuse, UR4, 0x2 ;  /* 0x0000000419022c11 */ /* 0x040fe2000f8610ff */
[----:B------:R-:W-:Y:S01]  /*18d0*/  STL [R1+0x68], R25 ;  /* 0x0000681901007387 */ /* 0x000fe20000100800 */
[C-C-:B-----5:R-:W-:Y:S01]  /*18e0*/  SHF.L.U64.HI R27, R25.reuse, 0x2, R0.reuse ;  /* 0x00000002191b7819 */ /* 0x160fe20000010200 */
[----:B------:R-:W-:Y:S01]  /*18f0*/  ULDC UR4, c[0x0][0x288] ;  /* 0x0000a20000047ab9 */ /* 0x000fe20000000800 */
[----:B------:R-:W-:Y:S01]  /*1900*/  @P2 LEA.HI.X R3, R25, UR5, R0, 0x2, P3 ;  /* 0x0000000519032c11 */ /* 0x000fe200098f1400 */
[----:B------:R0:W-:Y:S01]  /*1910*/  STL [R1+0x88], R0 ;  /* 0x0000880001007387 */ /* 0x0001e20000100800 */
[----:B------:R-:W-:Y:S01]  /*1920*/  IMAD.U32 R228, RZ, RZ, UR4 ;  /* 0x00000004ffe47e24 */ /* 0x000fe2000f8e00ff */
[----:B------:R-:W-:Y:S01]  /*1930*/  ULDC.64 UR4, c[0x0][0x418] ;  /* 0x0001060000047ab9 */ /* 0x000fe20000000a00 */
[----:B------:R-:W-:Y:S01]  /*1940*/  IADD3 R8, P4, R28, UR8, RZ ;  /* 0x000000081c087c10 */ /* 0x000fe2000ff9e0ff */
[----:B------:R1:W-:Y:S01]  /*1950*/  STL [R1+0x6c], R28 ;  /* 0x00006c1c01007387 */ /* 0x0003e20000100800 */
[----:B------:R-:W-:-:S02]  /*1960*/  UISETP.NE.U32.AND UP0, UPT, UR4, URZ, UPT ;  /* 0x0000003f0400728c */ /* 0x000fc4000bf05070 */
[----:B------:R-:W-:Y:S01]  /*1970*/  IADD3.X R9, R27, UR9, RZ, P4, !PT ;  /* 0x000000091b097c10 */ /* 0x000fe2000a7fe4ff */
[----:B------:R1:W-:Y:S04]  /*1980*/  STL [R1+0x70], R27 ;  /* 0x0000701b01007387 */ /* 0x0003e80000100800 */
[----:B------:R2:W5:Y:S01]  /*1990*/  @P2 LDG.E R11, desc[UR10][R2.64] ;  /* 0x0000000a020b2981 */ /* 0x000562000c1e1900 */
[----:B------:R-:W-:Y:S01]  /*19a0*/  UISETP.NE.AND.EX UP0, UPT, UR5, URZ, UPT, UP0 ;  /* 0x0000003f0500728c */ /* 0x000fe2000bf05300 */
[----:B------:R-:W-:Y:S01]  /*19b0*/  ULDC UR4, c[0x0][0x424] ;  /* 0x0001090000047ab9 */ /* 0x000fe20000000800 */
[----:B------:R-:W-:Y:S01]  /*19c0*/  ULDC UR8, c[0x0][0x2f0] ;  /* 0x0000bc0000087ab9 */ /* 0x000fe20000000800 */
[----:B0-----:R-:W-:Y:S01]  /*19d0*/  LOP3.LUT R0, R6, 0xff0000, RZ, 0xc0, !PT ;  /* 0x00ff000006007812 */ /* 0x001fe200078ec0ff */
[----:B------:R-:W5:Y:S01]  /*19e0*/  @P0 LDG.E R113, desc[UR10][R8.64] ;  /* 0x0000000a08710981 */ /* 0x000f62000c1e1900 */
[----:B--2---:R-:W-:Y:S01]  /*19f0*/  @P1 IADD3 R2, P2, R28, UR6, RZ ;  /* 0x000000061c021c10 */ /* 0x004fe2000ff5e0ff */
[----:B------:R-:W-:-:S03]  /*1a00*/  USEL UR4, UR4, 0x1, UP0 ;  /* 0x0000000104047887 */ /* 0x000fc60008000000 */
[----:B------:R-:W-:Y:S01]  /*1a10*/  @P1 IADD3.X R3, R27, UR7, RZ, P2, !PT ;  /* 0x000000071b031c10 */ /* 0x000fe200097fe4ff */
[----:B------:R-:W-:Y:S02]  /*1a20*/  ULDC.64 UR6, c[0x0][0xa20] ;  /* 0x0002880000067ab9 */ /* 0x000fe40000000a00 */
[----:B------:R-:W-:Y:S02]  /*1a30*/  ISETP.NE.U32.AND P2, PT, RZ, UR6, PT ;  /* 0x00000006ff007c0c */ /* 0x000fe4000bf45070 */
[----:B------:R0:W5:Y:S01]  /*1a40*/  @P1 LDG.E R228, desc[UR10][R2.64] ;  /* 0x0000000a02e41981 */ /* 0x000162000c1e1900 */
[----:B------:R-:W-:Y:S01]  /*1a50*/  UIMAD UR8, UR4, UR8, URZ ;  /* 0x00000008040872a4 */ /* 0x000fe2000f8e023f */
        /* <DEDUP_REMOVED lines=15> */
.L_x_2623:
        /* <DEDUP_REMOVED lines=8> */
.L_x_2624:
[----:B------:R-:W-:Y:S05]  /*1bd0*/  @!P0 BRA `(.L_x_2625) ;  /* 0x0000000000108947 */ /* 0x000fea0003800000 */
[----:B------:R-:W-:Y:S02]  /*1be0*/  ULDC.64 UR4, c[0x0][0x208] ;  /* 0x0000820000047ab9 */ /* 0x000fe40000000a00 */
[----:B------:R-:W2:Y:S04]  /*1bf0*/  LDG.E R3, desc[UR4][R8.64] ;  /* 0x0000000408037981 */ /* 0x000ea8000c1e1900 */
[----:B------:R-:W2:Y:S02]  /*1c00*/  LDG.E R26, desc[UR4][R8.64+0x4] ;  /* 0x00000404081a7981 */ /* 0x000ea4000c1e1900 */
[----:B--2---:R-:W-:-:S07]  /*1c10*/  IMAD.IADD R26, R26, 0x1, -R3 ;  /* 0x000000011a1a7824 */ /* 0x004fce00078e0a03 */
.L_x_2625:
[----:B------:R-:W-:Y:S01]  /*1c20*/  ULDC.64 UR4, c[0x0][0xa10] ;  /* 0x0002840000047ab9 */ /* 0x000fe20000000a00 */
[----:B------:R-:W-:Y:S01]  /*1c30*/  ULDC.64 UR6, c[0x0][0x208] ;  /* 0x0000820000067ab9 */ /* 0x000fe20000000a00 */
[----:B------:R-:W-:Y:S01]  /*1c40*/  ISETP.NE.U32.AND P0, PT, RZ, UR4, PT ;  /* 0x00000004ff007c0c */ /* 0x000fe2000bf05070 */
[----:B------:R-:W1:Y:S03]  /*1c50*/  LDC R4, c[0x0][0x448] ;  /* 0x00011200ff047b82 */ /* 0x000e660000000800 */
[----:B------:R-:W-:Y:S01]  /*1c60*/  ISETP.NE.AND.EX P0, PT, RZ, UR5, PT, P0 ;  /* 0x00000005ff007c0c */ /* 0x000fe2000bf05300 */
[----:B------:R-:W-:-:S12]  /*1c70*/  ULDC.64 UR4, c[0x0][0xa30] ;  /* 0x00028c0000047ab9 */ /* 0x000fd80000000a00 */
[----:B0-----:R-:W0:Y:S02]  /*1c80*/  @P0 LDC.64 R6, c[0x0][0xa10] ;  /* 0x00028400ff060b82 */ /* 0x001e240000000a00 */
[----:B0-----:R-:W-:-:S05]  /*1c90*/  @P0 IMAD.WIDE R6, R25, 0x4, R6 ;  /* 0x0000000419060825 */ /* 0x001fca00078e0206 */
[----:B------:R-:W2:Y:S04]  /*1ca0*/  @P0 LDG.E R0, desc[UR6][R6.64] ;  /* 0x0000000606000981 */ /* 0x000ea8000c1e1900 */
[----:B------:R0:W2:Y:S01]  /*1cb0*/  @P0 LDG.E R3, desc[UR6][R6.64+0x4] ;  /* 0x0000040606030981 */ /* 0x0000a2000c1e1900 */
[----:B------:R-:W-:Y:S01]  /*1cc0*/  ISETP.NE.U32.AND P1, PT, RZ, UR4, PT ;  /* 0x00000004ff007c0c */ /* 0x000fe2000bf25070 */
[----:B-----5:R-:W-:-:S03]  /*1cd0*/  IMAD.MOV.U32 R152, RZ, RZ, R26 ;  /* 0x000000ffff987224 */ /* 0x020fc600078e001a */
[----:B------:R-:W-:-:S13]  /*1ce0*/  ISETP.NE.AND.EX P1, PT, RZ, UR5, PT, P1 ;  /* 0x00000005ff007c0c */ /* 0x000fda000bf25310 */
[----:B0-----:R-:W-:-:S04]  /*1cf0*/  @P1 IADD3 R6, P2, R28, UR4, RZ ;  /* 0x000000041c061c10 */ /* 0x001fc8000ff5e0ff */
[----:B------:R-:W-:-:S05]  /*1d00*/  @P1 IADD3.X R7, R27, UR5, RZ, P2, !PT ;  /* 0x000000051b071c10 */ /* 0x000fca00097fe4ff */
[----:B------:R0:W5:Y:S01]  /*1d10*/  @P1 LDG.E R152, desc[UR6][R6.64] ;  /* 0x0000000606981981 */ /* 0x000162000c1e1900 */
[----:B-1----:R-:W-:Y:S01]  /*1d20*/  ISETP.NE.AND P1, PT, R4, 0x1, PT ;  /* 0x000000010400780c */ /* 0x002fe20003f25270 */
[----:B------:R-:W-:Y:S01]  /*1d30*/  IMAD.SHL.U32 R230, R5, 0x80, RZ ;  /* 0x0000008005e67824 */ /* 0x000fe200078e00ff */
[----:B------:R-:W-:Y:S01]  /*1d40*/  LOP3.LUT R14, R10, 0xff, RZ, 0xc0, !PT ;  /* 0x000000ff0a0e7812 */ /* 0x000fe200078ec0ff */
[----:B------:R-:W-:Y:S01]  /*1d50*/  IMAD.IADD R11, R26, 0x1, -R11 ;  /* 0x000000011a0b7824 */ /* 0x000fe200078e0a0b */
[----:B------:R-:W-:Y:S01]  /*1d60*/  SHF.R.U32.HI R8, RZ, 0x10, R10 ;  /* 0x00000010ff087819 */ /* 0x000fe2000001160a */
[----:B------:R-:W-:Y:S01]  /*1d70*/  VIADD R4, R230, 0x7f ;  /* 0x0000007fe6047836 */ /* 0x000fe20000000000 */
[----:B------:R-:W-:Y:S01]  /*1d80*/  BSSY B0, `(.L_x_2626) ;  /* 0x0000033000007945 */ /* 0x000fe20003800000 */
[----:B------:R0:W-:Y:S04]  /*1d90*/  STL [R1+0x84], R14 ;  /* 0x0000840e01007387 */ /* 0x0001e80000100800 */
[----:B------:R0:W-:Y:S02]  /*1da0*/  STL [R1+0x64], R8 ;  /* 0x0000640801007387 */ /* 0x0001e40000100800 */
[----:B------:R-:W1:Y:S08]  /*1db0*/  @P1 LDC R9, c[0x0][0x44c] ;  /* 0x00011300ff091b82 */ /* 0x000e700000000800 */
[----:B------:R-:W3:Y:S01]  /*1dc0*/  @P1 LDC R13, c[0x0][0x450] ;  /* 0x00011400ff0d1b82 */ /* 0x000ee20000000800 */
[----:B--2---:R-:W-:-:S02]  /*1dd0*/  @P0 IMAD.IADD R2, R3, 0x1, -R0 ;  /* 0x0000000103020824 */ /* 0x004fc400078e0a00 */
[----:B-1----:R-:W-:-:S04]  /*1de0*/  @P1 IMAD.HI.U32 R0, R4, R9, RZ ;  /* 0x0000000904001227 */ /* 0x002fc800078e00ff */
[----:B------:R-:W-:Y:S01]  /*1df0*/  IMAD.IADD R232, R11, 0x1, R2 ;  /* 0x000000010be87824 */ /* 0x000fe200078e0202 */
[----:B---3--:R-:W-:-:S03]  /*1e00*/  @P1 SHF.R.U32.HI R4, RZ, R13, R0 ;  /* 0x0000000dff041219 */ /* 0x008fc60000011600 */
[C---:B------:R-:W-:Y:S01]  /*1e10*/  VIADD R0, R232.reuse, 0x4f ;  /* 0x0000004fe8007836 */ /* 0x040fe20000000000 */
[----:B------:R-:W-:-:S03]  /*1e20*/  IADD3 R143, R232, 0x50, -R228 ;  /* 0x00000050e88f7810 */ /* 0x000fc60007ffe8e4 */
[----:B------:R-:W-:-:S04]  /*1e30*/  IMAD.HI R0, R0, 0x66666667, RZ ;  /* 0x6666666700007827 */ /* 0x000fc800078e02ff */
[----:B------:R-:W-:Y:S01]  /*1e40*/  IMAD.IADD R4, R143, 0x1, R4 ;  /* 0x000000018f047824 */ /* 0x000fe200078e0204 */
[----:B------:R-:W-:-:S03]  /*1e50*/  SHF.R.U32.HI R3, RZ, 0x1f, R0 ;  /* 0x0000001fff037819 */ /* 0x000fc60000011600 */
[----:B------:R-:W-:Y:S01]  /*1e60*/  IMAD.HI R4, R4, 0x66666667, RZ ;  /* 0x6666666704047827 */ /* 0x000fe200078e02ff */
[----:B------:R-:W-:-:S03]  /*1e70*/  LEA.HI.SX32 R144, R0, R3, 0x1b ;  /* 0x0000000300907211 */ /* 0x000fc600078fdaff */
[----:B------:R-:W-:Y:S01]  /*1e80*/  IMAD.MOV.U32 R0, RZ, RZ, RZ ;  /* 0x000000ffff007224 */ /* 0x000fe200078e00ff */
[----:B------:R-:W-:-:S04]  /*1e90*/  SHF.R.U32.HI R5, RZ, 0x1f, R4 ;  /* 0x0000001fff057819 */ /* 0x000fc80000011604 */
[----:B------:R-:W-:-:S04]  /*1ea0*/  LEA.HI.SX32 R5, R4, R5, 0x1b ;  /* 0x0000000504057211 */ /* 0x000fc800078fdaff */
[----:B------:R-:W-:-:S04]  /*1eb0*/  VIMNMX R9, R144, R5, PT ;  /* 0x0000000590097248 */ /* 0x000fc80003fe0100 */
[----:B------:R-:W-:-:S13]  /*1ec0*/  ISETP.GE.AND P0, PT, R9, 0x1, PT ;  /* 0x000000010900780c */ /* 0x000fda0003f06270 */
        /* <DEDUP_REMOVED lines=18> */
[----:B------:R-:W-:-:S06]  /*1ff0*/  IMAD.HI.U32 R5, R5, R7, R4 ;  /* 0x0000000705057227 */ /* 0x000fcc00078e0004 */
        /* <DEDUP_REMOVED lines=11> */
.L_x_2627:
[----:B------:R-:W-:Y:S05]  /*20b0*/  BSYNC B0 ;  /* 0x0000000000007941 */ /* 0x000fea0003800000 */
.L_x_2626:
        /* <DEDUP_REMOVED lines=37> */
.L_x_2630:
[----:B------:R-:W-:Y:S05]  /*2310*/  BSYNC B6 ;  /* 0x0000000000067941 */ /* 0x000fea0003800000 */
.L_x_2629:
        /* <DEDUP_REMOVED lines=20> */
.L_x_2632:
[----:B------:R-:W-:Y:S05]  /*2460*/  BSYNC B6 ;  /* 0x0000000000067941 */ /* 0x000fea0003800000 */
.L_x_2631:
[----:B------:R-:W-:Y:S01]  /*2470*/  ULDC.64 UR4, c[0x0][0x9f8] ;  /* 0x00027e0000047ab9 */ /* 0x000fe20000000a00 */
[----:B------:R-:W-:Y:S01]  /*2480*/  IMAD.MOV.U32 R0, RZ, RZ, R25 ;  /* 0x000000ffff007224 */ /* 0x000fe200078e0019 */
[----:B------:R-:W-:Y:S01]  /*2490*/  ISETP.NE.U32.AND P0, PT, RZ, UR4, PT ;  /* 0x00000004ff007c0c */ /* 0x000fe2000bf05070 */
[----:B------:R-:W-:Y:S01]  /*24a0*/  ULDC.64 UR6, c[0x0][0x208] ;  /* 0x0000820000067ab9 */ /* 0x000fe20000000a00 */
[----:B------:R-:W0:Y:S01]  /*24b0*/  LDC.64 R98, c[0x0][0x300] ;  /* 0x0000c000ff627b82 */ /* 0x000e220000000a00 */
[----:B------:R-:W-:Y:S01]  /*24c0*/  IMAD.IADD R113, R113, 0x1, R26 ;  /* 0x0000000171717824 */ /* 0x000fe200078e021a */
[----:B------:R-:W-:Y:S01]  /*24d0*/  ISETP.NE.AND.EX P0, PT, RZ, UR5, PT, P0 ;  /* 0x00000005ff007c0c */ /* 0x000fe2000bf05300 */
[----:B------:R-:W-:-:S05]  /*24e0*/  ULDC UR8, c[0x0][0x2f4] ;  /* 0x0000bd0000087ab9 */ /* 0x000fca0000000800 */
[----:B------:R-:W1:Y:S07]  /*24f0*/  LDC R115, c[0x0][0x3f4] ;  /* 0x0000fd00ff737b82 */ /* 0x000e6e0000000800 */
[----:B------:R-:W-:Y:S01]  /*2500*/  @P0 IADD3 R4, P1, R28, UR4, RZ ;  /* 0x000000041c040c10 */ /* 0x000fe2000ff3e0ff */
[----:B------:R-:W2:Y:S03]  /*2510*/  LDC.64 R104, c[0x0][0x3f8] ;  /* 0x0000fe00ff687b82 */ /* 0x000ea60000000a00 */
[----:B------:R-:W-:Y:S01]  /*2520*/  @P0 IADD3.X R5, R27, UR5, RZ, P1, !PT ;  /* 0x000000051b050c10 */ /* 0x000fe20008ffe4ff */
[----:B------:R-:W-:-:S04]  /*2530*/  ULDC.64 UR4, c[0x0][0x330] ;  /* 0x0000cc0000047ab9 */ /* 0x000fc80000000a00 */
[----:B------:R3:W4:Y:S01]  /*2540*/  @P0 LDG.E R0, desc[UR6][R4.64] ;  /* 0x0000000604000981 */ /* 0x000722000c1e1900 */
[----:B------:R-:W-:Y:S01]  /*2550*/  ISETP.GE.AND P1, PT, R213, UR8, PT ;  /* 0x00000008d5007c0c */ /* 0x000fe2000bf26270 */
[C---:B------:R-:W-:Y:S01]  /*2560*/  IMAD.WIDE.U32 R94, R236.reuse, UR4, R18 ;  /* 0x00000004ec5e7c25 */ /* 0x040fe2000f8e0012 */
[----:B------:R-:W-:Y:S01]  /*2570*/  SHF.R.S32.HI R3, RZ, 0x1f, R113 ;  /* 0x0000001fff037819 */ /* 0x000fe20000011471 */
[----:B------:R-:W-:Y:S01]  /*2580*/  ULDC.64 UR6, c[0x0][0x308] ;  /* 0x0000c20000067ab9 */ /* 0x000fe20000000a00 */
[----:B------:R-:W-:Y:S01]  /*2590*/  SEL R7, RZ, 0xffffffff, P1 ;  /* 0xffffffffff077807 */ /* 0x000fe20000800000 */
[----:B------:R-:W-:Y:S01]  /*25a0*/  IMAD R95, R236, UR5, R95 ;  /* 0x00000005ec5f7c24 */ /* 0x000fe2000f8e025f */
[----:B------:R-:W-:Y:S01]  /*25b0*/  ISETP.GE.AND P0, PT, R18, UR8, PT ;  /* 0x0000000812007c0c */ /* 0x000fe2000bf06270 */
[-C--:B0-----:R-:W-:Y:S01]  /*25c0*/  IMAD R8, R3, R98.reuse, RZ ;  /* 0x0000006203087224 */ /* 0x081fe200078e02ff */
[----:B------:R-:W-:Y:S01]  /*25d0*/  ULDC.64 UR4, c[0x0][0xa08] ;  /* 0x0002820000047ab9 */ /* 0x000fe20000000a00 */
[----:B------:R-:W-:Y:S01]  /*25e0*/  IMAD.SHL.U32 R9, R7, 0x2, RZ ;  /* 0x0000000207097824 */ /* 0x000fe200078e00ff */
[----:B------:R-:W-:Y:S01]  /*25f0*/  SEL R6, RZ, 0x1, P0 ;  /* 0x00000001ff067807 */ /* 0x000fe20000000000 */
[C---:B---3--:R-:W-:Y:S01]  /*2600*/  IMAD.WIDE.U32 R4, R113.reuse, R98, RZ ;  /* 0x0000006271047225 */ /* 0x048fe200078e00ff */
[----:B------:R-:W-:Y:S01]  /*2610*/  ISETP.NE.U32.AND P0, PT, RZ, UR4, PT ;  /* 0x00000004ff007c0c */ /* 0x000fe2000bf05070 */
[----:B------:R-:W0:Y:S01]  /*2620*/  LDC.64 R110, c[0x0][0x408] ;  /* 0x00010200ff6e7b82 */ /* 0x000e220000000a00 */
[----:B------:R-:W-:Y:S01]  /*2630*/  ISETP.GE.AND P1, PT, R220, UR8, PT ;  /* 0x00000008dc007c0c */ /* 0x000fe2000bf26270 */
[----:B------:R-:W-:Y:S01]  /*2640*/  IMAD R7, R113, R99, R8 ;  /* 0x0000006371077224 */ /* 0x000fe200078e0208 */
[----:B------:R-:W-:Y:S01]  /*2650*/  ISETP.NE.AND.EX P0, PT, RZ, UR5, PT, P0 ;  /* 0x00000005ff007c0c */ /* 0x000fe2000bf05300 */
[----:B------:R-:W-:Y:S01]  /*2660*/  ULDC.64 UR4, c[0x0][0x338] ;  /* 0x0000ce0000047ab9 */ /* 0x000fe20000000a00 */
[----:B------:R-:W-:Y:S01]  /*2670*/  LOP3.LUT R6, R9, 0x2, R6, 0xe2, !PT ;  /* 0x0000000209067812 */ /* 0x000fe200078ee206 */
[----:B------:R-:W-:Y:S01]  /*2680*/  IMAD.IADD R5, R5, 0x1, R7 ;  /* 0x0000000105057824 */ /* 0x000fe200078e0207 */
[----:B------:R-:W-:Y:S01]  /*2690*/  SEL R7, RZ, 0x4, P1 ;  /* 0x00000004ff077807 */ /* 0x000fe20000800000 */
[----:B--2---:R-:W-:Y:S01]  /*26a0*/  IMAD.WIDE.U32 R100, R212, R104, R22 ;  /* 0x00000068d4647225 */ /* 0x004fe200078e0016 */
[----:B------:R-:W-:Y:S01]  /*26b0*/  SHF.R.S32.HI R12, RZ, 0x1f, R212 ;  /* 0x0000001fff0c7819 */ /* 0x000fe200000114d4 */
[----:B------:R-:W2:Y:S01]  /*26c0*/  S2R R169, SR_TID.X ;  /* 0x0000000000a97919 */ /* 0x000ea20000002100 */
[----:B------:R-:W-:Y:S01]  /*26d0*/  LOP3.LUT R26, R6, R7, RZ, 0xfc, !PT ;  /* 0x00000007061a7212 */ /* 0x000fe200078efcff */
[----:B------:R-:W-:Y:S01]  /*26e0*/  IMAD.WIDE.U32 R96, R236, UR6, R4 ;  /* 0x00000006ec607c25 */ /* 0x000fe2000f8e0004 */
[----:B------:R-:W-:-:S02]  /*26f0*/  SHF.R.U32.HI R14, RZ, 0x3, R223 ;  /* 0x00000003ff0e7819 */ /* 0x000fc400000116df */
[----:B------:R-:W-:Y:S01]  /*2700*/  SHF.R.U32.HI R10, RZ, 0x3, R222 ;  /* 0x00000003ff0a7819 */ /* 0x000fe200000116de */
[----:B------:R-:W-:Y:S01]  /*2710*/  IMAD R97, R236, UR7, R97 ;  /* 0x00000007ec617c24 */ /* 0x000fe2000f8e0261 */
[----:B------:R-:W-:Y:S01]  /*2720*/  ULDC.64 UR6, c[0x0][0x310] ;  /* 0x0000c40000067ab9 */ /* 0x000fe20000000a00 */
[----:B------:R-:W-:Y:S01]  /*2730*/  IMAD R7, R12, R98, RZ ;  /* 0x000000620c077224 */ /* 0x000fe200078e02ff */
[----:B------:R-:W-:Y:S01]  /*2740*/  IADD3 R112, P3, R212, R113, RZ ;  /* 0x00000071d4707210 */ /* 0x000fe20007f7e0ff */
[-C--:B------:R-:W-:Y:S01]  /*2750*/  IMAD R6, R12, R104.reuse, RZ ;  /* 0x000000680c067224 */ /* 0x080fe200078e02ff */
[----:B------:R-:W-:Y:S01]  /*2760*/  ISETP.GE.AND P2, PT, R221, UR8, PT ;  /* 0x00000008dd007c0c */ /* 0x000fe2000bf46270 */
[----:B------:R-:W-:Y:S01]  /*2770*/  IMAD R35, R212, R99, R7 ;  /* 0x00000063d4237224 */ /* 0x000fe200078e0207 */
[--C-:B------:R-:W-:Y:S01]  /*2780*/  SHF.L.U64.HI R34, R104, 0x5, R105.reuse ;  /* 0x0000000568227819 */ /* 0x100fe20000010269 */
[----:B------:R-:W-:Y:S01]  /*2790*/  IMAD R7, R212, R105, R6 ;  /* 0x00000069d4077224 */ /* 0x000fe200078e0206 */
[----:B------:R-:W-:Y:S01]  /*27a0*/  SHF.L.U64.HI R33, R104, 0x6, R105 ;  /* 0x0000000668217819 */ /* 0x000fe20000010269 */
[----:B------:R-:W-:Y:S01]  /*27b0*/  IMAD.WIDE.U32 R102, R212, R104, R18 ;  /* 0x00000068d4667225 */ /* 0x000fe200078e0012 */
[----:B------:R-:W-:-:S02]  /*27c0*/  SHF.L.U64.HI R123, R98, 0x5, R99 ;  /* 0x00000005627b7819 */ /* 0x000fc40000010263 */
[----:B------:R-:W-:Y:S01]  /*27d0*/  SHF.L.U64.HI R129, R98, 0x6, R99 ;  /* 0x0000000662817819 */ /* 0x000fe20000010263 */
[----:B------:R-:W-:Y:S01]  /*27e0*/  IMAD.IADD R101, R101, 0x1, R7 ;  /* 0x0000000165657824 */ /* 0x000fe200078e0207 */
[C---:B0-----:R-:W-:Y:S01]  /*27f0*/  SHF.L.U64.HI R30, R110.reuse, 0x5, R111 ;  /* 0x000000056e1e7819 */ /* 0x041fe2000001026f */
[----:B------:R-:W-:Y:S01]  /*2800*/  IMAD.IADD R103, R7, 0x1, R103 ;  /* 0x0000000107677824 */ /* 0x000fe200078e0267 */
[----:B------:R-:W-:Y:S01]  /*2810*/  SHF.L.U64.HI R29, R110, 0x6, R111 ;  /* 0x000000066e1d7819 */ /* 0x000fe2000001026f */
[----:B------:R-:W-:-:S04]  /*2820*/  IMAD.WIDE.U32 R106, R212, R110, R22 ;  /* 0x0000006ed46a7225 */ /* 0x000fc800078e0016 */
[----:B------:R-:W-:-:S04]  /*2830*/  IMAD.WIDE.U32 R108, R212, R110, R18 ;  /* 0x0000006ed46c7225 */ /* 0x000fc800078e0012 */
[----:B------:R-:W-:Y:S01]  /*2840*/  IMAD.SHL.U32 R15, R212, 0x40, RZ ;  /* 0x00000040d40f7824 */ /* 0x000fe200078e00ff */
[----:B--2---:R-:W-:Y:S01]  /*2850*/  LEA.HI R169, R169, 0x8, RZ, 0x19 ;  /* 0x00000008a9a97811 */ /* 0x004fe200078fc8ff */
[----:B------:R-:W-:Y:S01]  /*2860*/  IMAD.X R113, R12, 0x1, R3, P3 ;  /* 0x000000010c717824 */ /* 0x000fe200018e0603 */
[----:B------:R-:W-:Y:S01]  /*2870*/  SEL R3, RZ, 0x8, P2 ;  /* 0x00000008ff037807 */ /* 0x000fe20001000000 */
[C---:B------:R-:W-:Y:S02]  /*2880*/  IMAD.SHL.U32 R32, R104.reuse, 0x20, RZ ;  /* 0x0000002068207824 */ /* 0x040fe400078e00ff */
[----:B------:R-:W-:Y:S01]  /*2890*/  IMAD.SHL.U32 R31, R104, 0x40, RZ ;  /* 0x00000040681f7824 */ /* 0x000fe200078e00ff */
[----:B------:R-:W-:Y:S01]  /*28a0*/  LOP3.LUT R3, R26, R3, RZ, 0xfc, !PT ;  /* 0x000000031a037212 */ /* 0x000fe200078efcff */
[----:B-----5:R-:W-:Y:S01]  /*28b0*/  IMAD.WIDE.U32 R100, R152, R104, R100 ;  /* 0x0000006898647225 */ /* 0x020fe200078e0064 */
[----:B------:R-:W-:-:S03]  /*28c0*/  LOP3.LUT R26, R26, 0x1, RZ, 0xc0, !PT ;  /* 0x000000011a1a7812 */ /* 0x000fc600078ec0ff */
[----:B------:R-:W-:-:S04]  /*28d0*/  IMAD.WIDE.U32 R102, R152, R104, R102 ;  /* 0x0000006898667225 */ /* 0x000fc800078e0066 */
[----:B------:R-:W-:Y:S02]  /*28e0*/  IMAD R119, R99, 0x50, RZ ;  /* 0x0000005063777824 */ /* 0x000fe400078e02ff */
[C---:B------:R-:W-:Y:S02]  /*28f0*/  IMAD.SHL.U32 R128, R98.reuse, 0x20, RZ ;  /* 0x0000002062807824 */ /* 0x040fe400078e00ff */
[----:B------:R-:W-:Y:S02]  /*2900*/  IMAD.SHL.U32 R130, R98, 0x40, RZ ;  /* 0x0000004062827824 */ /* 0x000fe400078e00ff */
[----:B------:R-:W-:Y:S02]  /*2910*/  IMAD R121, R111, 0x50, RZ ;  /* 0x000000506f797824 */ /* 0x000fe400078e02ff */
[C---:B------:R-:W-:Y:S02]  /*2920*/  IMAD.SHL.U32 R28, R110.reuse, 0x20, RZ ;  /* 0x000000206e1c7824 */ /* 0x040fe400078e00ff */
[----:B------:R-:W-:Y:S01]  /*2930*/  IMAD.SHL.U32 R27, R110, 0x40, RZ ;  /* 0x000000406e1b7824 */ /* 0x000fe200078e00ff */
[----:B----4-:R-:W-:-:S02]  /*2940*/  SHF.R.S32.HI R4, RZ, 0x1f, R0 ;  /* 0x0000001fff047819 */ /* 0x010fc40000011400 */
[----:B------:R-:W-:Y:S02]  /*2950*/  SEL R5, R0, RZ, !P0 ;  /* 0x000000ff00057207 */ /* 0x000fe40004000000 */
[----:B------:R-:W-:Y:S02]  /*2960*/  SEL R4, R4, RZ, !P0 ;  /* 0x000000ff04047207 */ /* 0x000fe40004000000 */
[----:B-1----:R-:W-:Y:S01]  /*2970*/  ISETP.GE.AND P0, PT, R18, R115, PT ;  /* 0x000000731200720c */ /* 0x002fe20003f06270 */
[----:B------:R-:W-:-:S04]  /*2980*/  IMAD.WIDE.U32 R94, R5, UR4, R94 ;  /* 0x00000004055e7c25 */ /* 0x000fc8000f8e005e */
[C---:B------:R-:W-:Y:S02]  /*2990*/  IMAD R0, R4.reuse, UR4, RZ ;  /* 0x0000000404007c24 */ /* 0x040fe4000f8e02ff */
[----:B------:R-:W-:Y:S02]  /*29a0*/  IMAD R4, R4, UR6, RZ ;  /* 0x0000000604047c24 */ /* 0x000fe4000f8e02ff */
[C---:B------:R-:W-:Y:S02]  /*29b0*/  IMAD R0, R5.reuse, UR5, R0 ;  /* 0x0000000505007c24 */ /* 0x040fe4000f8e0200 */
[C---:B------:R-:W-:Y:S02]  /*29c0*/  IMAD R9, R5.reuse, UR7, R4 ;  /* 0x0000000705097c24 */ /* 0x040fe4000f8e0204 */
[----:B------:R-:W-:-:S04]  /*29d0*/  IMAD.WIDE.U32 R96, R5, UR6, R96 ;  /* 0x0000000605607c25 */ /* 0x000fc8000f8e0060 */
[----:B------:R-:W-:-:S04]  /*29e0*/  IMAD.WIDE.U32 R4, R212, R98, R18 ;  /* 0x00000062d4047225 */ /* 0x000fc800078e0012 */
[----:B------:R-:W-:Y:S01]  /*29f0*/  IMAD.IADD R92, R97, 0x1, R9 ;  /* 0x00000001615c7824 */ /* 0x000fe200078e0209 */
[----:B------:R-:W-:Y:S01]  /*2a00*/  IADD3 R93, P1, R96, R4, RZ ;  /* 0x00000004605d7210 */ /* 0x000fe20007f3e0ff */
[----:B------:R-:W-:Y:S02]  /*2a10*/  IMAD R4, R12, R110, RZ ;  /* 0x0000006e0c047224 */ /* 0x000fe400078e02ff */
[----:B------:R-:W-:Y:S01]  /*2a20*/  IMAD.WIDE.U32 R98, R98, 0x50, RZ ;  /* 0x0000005062627825 */ /* 0x000fe200078e00ff */
[----:B------:R-:W-:Y:S02]  /*2a30*/  IADD3.X R35, R92, R5, R35, P1, !PT ;  /* 0x000000055c237210 */ /* 0x000fe40000ffe423 */
[----:B------:R-:W-:Y:S01]  /*2a40*/  SEL R5, R115, RZ, P0 ;  /* 0x000000ff73057207 */ /* 0x000fe20000000000 */
[----:B------:R-:W-:Y:S01]  /*2a50*/  IMAD R7, R212, R111, R4 ;  /* 0x0000006fd4077224 */ /* 0x000fe200078e0204 */
[----:B------:R-:W-:Y:S01]  /*2a60*/  ISETP.GE.AND P1, PT, R213, R115, PT ;  /* 0x00000073d500720c */ /* 0x000fe20003f26270 */
[----:B------:R-:W-:-:S02]  /*2a70*/  IMAD.IADD R119, R99, 0x1, R119 ;  /* 0x0000000163777824 */ /* 0x000fc400078e0277 */
[----:B------:R-:W-:Y:S01]  /*2a80*/  IMAD.IADD R5, R18, 0x1, R5 ;  /* 0x0000000112057824 */ /* 0x000fe200078e0205 */
[----:B------:R-:W-:Y:S01]  /*2a90*/  SEL R6, R115, RZ, P1 ;  /* 0x000000ff73067207 */ /* 0x000fe20000800000 */
[----:B------:R-:W-:Y:S02]  /*2aa0*/  IMAD.IADD R107, R107, 0x1, R7 ;  /* 0x000000016b6b7824 */ /* 0x000fe400078e0207 */
[----:B------:R-:W-:Y:S01]  /*2ab0*/  IMAD.IADD R109, R7, 0x1, R109 ;  /* 0x00000001076d7824 */ /* 0x000fe200078e026d */
[----:B------:R-:W-:Y:S01]  /*2ac0*/  SHF.R.S32.HI R4, RZ, 0x1f, R5 ;  /* 0x0000001fff047819 */ /* 0x000fe20000011405 */
[----:B------:R-:W-:Y:S02]  /*2ad0*/  IMAD.IADD R6, R213, 0x1, R6 ;  /* 0x00000001d5067824 */ /* 0x000fe400078e0206 */
[-C--:B------:R-:W-:Y:S01]  /*2ae0*/  IMAD.WIDE.U32 R106, R152, R110.reuse, R106 ;  /* 0x0000006e986a7225 */ /* 0x080fe200078e006a */
[CC--:B------:R-:W-:Y:S02]  /*2af0*/  LEA.HI R13, R4.reuse, R5.reuse, RZ, 0x3 ;  /* 0x00000005040d7211 */ /* 0x0c0fe400078f18ff */
[----:B------:R-:W-:Y:S01]  /*2b00*/  LEA.HI R4, R4, R5, RZ, 0x6 ;  /* 0x0000000504047211 */ /* 0x000fe200078f30ff */
[----:B------:R-:W-:Y:S01]  /*2b10*/  IMAD.WIDE.U32 R108, R152, R110, R108 ;  /* 0x0000006e986c7225 */ /* 0x000fe200078e006c */
[----:B------:R-:W-:-:S02]  /*2b20*/  SHF.R.S32.HI R11, RZ, 0x1f, R6 ;  /* 0x0000001fff0b7819 */ /* 0x000fc40000011406 */
[----:B------:R-:W-:Y:S01]  /*2b30*/  SHF.R.S32.HI R5, RZ, 0x6, R4 ;  /* 0x00000006ff057819 */ /* 0x000fe20000011404 */
[----:B------:R-:W-:Y:S01]  /*2b40*/  IMAD.SHL.U32 R115, R115, 0x2, RZ ;  /* 0x0000000273737824 */ /* 0x000fe200078e00ff */
[--C-:B------:R-:W-:Y:S02]  /*2b50*/  LOP3.LUT R4, R223, 0x38, R13.reuse, 0xf8, !PT ;  /* 0x00000038df047812 */ /* 0x100fe400078ef80d */
[----:B------:R-:W-:Y:S01]  /*2b60*/  LOP3.LUT R8, R222, 0x38, R13, 0xf8, !PT ;  /* 0x00000038de087812 */ /* 0x000fe200078ef80d */
[C---:B------:R-:W-:Y:S01]  /*2b70*/  IMAD R136, R5.reuse, 0x1400, R225 ;  /* 0x0000140005887824 */ /* 0x040fe200078e02e1 */
[----:B------:R-:W-:Y:S01]  /*2b80*/  LOP3.LUT R7, R4, R14, RZ, 0x3c, !PT ;  /* 0x0000000e04077212 */ /* 0x000fe200078e3cff */
[----:B------:R-:W-:Y:S01]  /*2b90*/  IMAD R132, R5, 0x1400, R224 ;  /* 0x0000140005847824 */ /* 0x000fe200078e02e0 */
[-C--:B------:R-:W-:Y:S01]  /*2ba0*/  LEA.HI R4, R11, R6.reuse, RZ, 0x6 ;  /* 0x000000060b047211 */ /* 0x080fe200078f30ff */
[----:B------:R-:W-:Y:S01]  /*2bb0*/  IMAD R138, R5, 0x1400, R226 ;  /* 0x00001400058a7824 */ /* 0x000fe200078e02e2 */
[----:B------:R-:W-:Y:S01]  /*2bc0*/  LEA.HI R11, R11, R6, RZ, 0x3 ;  /* 0x000000060b0b7211 */ /* 0x000fe200078f18ff */
[----:B------:R-:W-:Y:S01]  /*2bd0*/  IMAD.IADD R136, R136, 0x1, R7 ;  /* 0x0000000188887824 */ /* 0x000fe200078e0207 */
[----:B------:R-:W-:-:S02]  /*2be0*/  SHF.R.S32.HI R7, RZ, 0x6, R4 ;  /* 0x00000006ff077819 */ /* 0x000fc40000011404 */
[----:B------:R-:W-:Y:S02]  /*2bf0*/  LOP3.LUT R4, R13, 0x38, RZ, 0xc0, !PT ;  /* 0x000000380d047812 */ /* 0x000fe400078ec0ff */
[----:B------:R-:W-:Y:S01]  /*2c00*/  LOP3.LUT R9, R8, R10, RZ, 0x3c, !PT ;  /* 0x0000000a08097212 */ /* 0x000fe200078e3cff */
[C---:B------:R-:W-:Y:S01]  /*2c10*/  IMAD R137, R7.reuse, 0x1400, R226 ;  /* 0x0000140007897824 */ /* 0x040fe200078e02e2 */
[----:B------:R-:W-:Y:S01]  /*2c20*/  LOP3.LUT R4, R4, 0x1c0, R15, 0xf8, !PT ;  /* 0x000001c004047812 */ /* 0x000fe200078ef80f */
[----:B------:R-:W-:Y:S01]  /*2c30*/  IMAD R133, R7, 0x1400, R225 ;  /* 0x0000140007857824 */ /* 0x000fe200078e02e1 */
[----:B------:R-:W-:Y:S01]  /*2c40*/  LOP3.LUT R8, R223, 0x38, R11, 0xf8, !PT ;  /* 0x00000038df087812 */ /* 0x000fe200078ef80b */
[----:B------:R-:W-:Y:S01]  /*2c50*/  IMAD.IADD R132, R132, 0x1, R9 ;  /* 0x0000000184847824 */ /* 0x000fe200078e0209 */
[-C--:B------:R-:W-:Y:S01]  /*2c60*/  LOP3.LUT R5, R4, R227.reuse, RZ, 0x3c, !PT ;  /* 0x000000e304057212 */ /* 0x080fe200078e3cff */
[----:B------:R-:W-:Y:S01]  /*2c70*/  IMAD R131, R7, 0x1400, R224 ;  /* 0x0000140007837824 */ /* 0x000fe200078e02e0 */
[----:B------:R-:W-:Y:S01]  /*2c80*/  LOP3.LUT R6, R11, 0x38, RZ, 0xc0, !PT ;  /* 0x000000380b067812 */ /* 0x000fe200078ec0ff */
[----:B------:R-:W-:Y:S01]  /*2c90*/  IMAD R7, R105, 0x50, RZ ;  /* 0x0000005069077824 */ /* 0x000fe200078e02ff */
[----:B------:R-:W-:Y:S01]  /*2ca0*/  LOP3.LUT R8, R8, R14, RZ, 0x3c, !PT ;  /* 0x0000000e08087212 */ /* 0x000fe200078e3cff */
[----:B------:R-:W-:Y:S01]  /*2cb0*/  IMAD.IADD R138, R138, 0x1, R5 ;  /* 0x000000018a8a7824 */ /* 0x000fe200078e0205 */
[----:B------:R-:W-:Y:S01]  /*2cc0*/  SHF.R.S32.HI R5, RZ, 0x1f, R152 ;  /* 0x0000001fff057819 */ /* 0x000fe20000011498 */
[----:B------:R-:W-:Y:S01]  /*2cd0*/  VIADD R14, R212, 0x40 ;  /* 0x00000040d40e7836 */ /* 0x000fe20000000000 */
[----:B------:R-:W-:Y:S01]  /*2ce0*/  LOP3.LUT R9, R222, 0x38, R11, 0xf8, !PT ;  /* 0x00000038de097812 */ /* 0x000fe200078ef80b */
[----:B------:R-:W-:Y:S01]  /*2cf0*/  IMAD.IADD R133, R133, 0x1, R8 ;  /* 0x0000000185857824 */ /* 0x000fe200078e0208 */
[----:B------:R-:W-:Y:S01]  /*2d00*/  LOP3.LUT R6, R6, 0x1c0, R15, 0xf8, !PT ;  /* 0x000001c006067812 */ /* 0x000fe200078ef80f */
[----:B------:R-:W-:Y:S01]  /*2d10*/  IMAD R4, R5, R104, RZ ;  /* 0x0000006805047224 */ /* 0x000fe200078e02ff */
[----:B------:R-:W-:Y:S01]  /*2d20*/  LOP3.LUT R10, R9, R10, RZ, 0x3c, !PT ;  /* 0x0000000a090a7212 */ /* 0x000fe200078e3cff */
[----:B------:R-:W-:Y:S01]  /*2d30*/  IMAD R5, R5, R110, RZ ;  /* 0x0000006e05057224 */ /* 0x000fe200078e02ff */
[----:B------:R-:W-:Y:S01]  /*2d40*/  LOP3.LUT R6, R6, R227, RZ, 0x3c, !PT ;  /* 0x000000e306067212 */ /* 0x000fe200078e3cff */
[----:B------:R-:W-:Y:S01]  /*2d50*/  VIADD R15, R212, 0x20 ;  /* 0x00000020d40f7836 */ /* 0x000fe20000000000 */
[----:B------:R-:W-:Y:S01]  /*2d60*/  SHF.R.S32.HI R139, RZ, 0x1f, R14 ;  /* 0x0000001fff8b7819 */ /* 0x000fe2000001140e */
[----:B------:R-:W-:Y:S01]  /*2d70*/  IMAD R21, R152, R105, R4 ;  /* 0x0000006998157224 */ /* 0x000fe200078e0204 */
[----:B------:R-:W-:Y:S01]  /*2d80*/  SHF.R.S32.HI R14, RZ, 0x3, R13 ;  /* 0x00000003ff0e7819 */ /* 0x000fe2000001140d */
[----:B------:R-:W-:Y:S01]  /*2d90*/  IMAD.WIDE.U32 R104, R104, 0x50, RZ ;  /* 0x0000005068687825 */ /* 0x000fe200078e00ff */
[----:B------:R-:W-:-:S02]  /*2da0*/  SHF.R.S32.HI R12, RZ, 0x3, R11 ;  /* 0x00000003ff0c7819 */ /* 0x000fc4000001140b */
[----:B------:R-:W-:Y:S01]  /*2db0*/  LOP3.LUT R13, R13, 0xfffffff8, RZ, 0xc0, !PT ;  /* 0xfffffff80d0d7812 */ /* 0x000fe200078ec0ff */
[----:B------:R-:W-:Y:S01]  /*2dc0*/  IMAD R5, R152, R111, R5 ;  /* 0x0000006f98057224 */ /* 0x000fe200078e0205 */
[----:B------:R-:W-:Y:S01]  /*2dd0*/  LOP3.LUT R11, R11, 0xfffffff8, RZ, 0xc0, !PT ;  /* 0xfffffff80b0b7812 */ /* 0x000fe200078ec0ff */
[----:B------:R-:W-:Y:S01]  /*2de0*/  IMAD.WIDE.U32 R110, R110, 0x50, RZ ;  /* 0x000000506e6e7825 */ /* 0x000fe200078e00ff */
[----:B------:R-:W-:Y:S02]  /*2df0*/  SHF.R.S32.HI R141, RZ, 0x1f, R15 ;  /* 0x0000001fff8d7819 */ /* 0x000fe4000001140f */
[----:B------:R-:W-:Y:S01]  /*2e00*/  LOP3.LUT R9, R3, 0x4, RZ, 0xc0, !PT ;  /* 0x0000000403097812 */ /* 0x000fe200078ec0ff */
[----:B------:R-:W-:Y:S01]  /*2e10*/  IMAD.IADD R131, R131, 0x1, R10 ;  /* 0x0000000183837824 */ /* 0x000fe200078e020a */
[----:B------:R-:W-:Y:S01]  /*2e20*/  LOP3.LUT R10, R3, 0x2, RZ, 0xc0, !PT ;  /* 0x00000002030a7812 */ /* 0x000fe200078ec0ff */
[----:B------:R-:W-:Y:S01]  /*2e30*/  IMAD.IADD R137, R137, 0x1, R6 ;  /* 0x0000000189897824 */ /* 0x000fe200078e0206 */
[----:B------:R-:W-:Y:S01]  /*2e40*/  LOP3.LUT R8, R3, 0x8, RZ, 0xc0, !PT ;  /* 0x0000000803087812 */ /* 0x000fe200078ec0ff */
[----:B------:R-:W-:Y:S01]  /*2e50*/  IMAD.IADD R120, R105, 0x1, R7 ;  /* 0x0000000169787824 */ /* 0x000fe200078e0207 */
[----:B------:R-:W-:Y:S01]  /*2e60*/  SHF.R.S32.HI R7, RZ, 0x1f, R13 ;  /* 0x0000001fff077819 */ /* 0x000fe2000001140d */
[----:B------:R-:W-:Y:S01]  /*2e70*/  IMAD.IADD R25, R101, 0x1, R21 ;  /* 0x0000000165197824 */ /* 0x000fe200078e0215 */
[----:B------:R-:W-:Y:S01]  /*2e80*/  SHF.R.S32.HI R6, RZ, 0x1f, R11 ;  /* 0x0000001fff067819 */ /* 0x000fe2000001140b */
[----:B------:R-:W-:-:S02]  /*2e90*/  IMAD.IADD R20, R107, 0x1, R5 ;  /* 0x000000016b147824 */ /* 0x000fc400078e0205 */
[----:B------:R-:W-:Y:S02]  /*2ea0*/  IMAD.IADD R15, R5, 0x1, R109 ;  /* 0x00000001050f7824 */ /* 0x000fe400078e026d */
[----:B------:R-:W-:Y:S02]  /*2eb0*/  IMAD.IADD R121, R111, 0x1, R121 ;  /* 0x000000016f797824 */ /* 0x000fe400078e0279 */
[----:B------:R-:W-:Y:S02]  /*2ec0*/  IMAD.IADD R21, R21, 0x1, R103 ;  /* 0x0000000115157824 */ /* 0x000fe400078e0267 */
[----:B------:R-:W-:-:S07]  /*2ed0*/  IMAD.IADD R5, R95, 0x1, R0 ;  /* 0x000000015f057824 */ /* 0x000fce00078e0200 */
.L_x_2740:
[----:B------:R-:W2:Y:S01]  /*2ee0*/  LDL.LU R40, [R1+0x10] ;  /* 0x0000100001287983 */ /* 0x000ea20000300800 */
[----:B------:R-:W-:Y:S01]  /*2ef0*/  VIADD R24, R24, 0xffffffff ;  /* 0xffffffff18187836 */ /* 0x000fe20000000000 */
[----:B------:R-:W0:Y:S01]  /*2f00*/  LDC.64 R116, c[0x0][0x2e8] ;  /* 0x0000ba00ff747b82 */ /* 0x000e220000000a00 */
[----:B------:R-:W-:Y:S05]  /*2f10*/  YIELD ;  /* 0x0000000000007946 */ /* 0x000fea0003800000 */
[----:B-1----:R-:W-:Y:S01]  /*2f20*/  SHF.R.S32.HI R37, RZ, 0x1f, R24 ;  /* 0x0000001fff257819 */ /* 0x002fe20000011418 */
[-C--:B------:R-:W-:Y:S01]  /*2f30*/  IMAD R0, R119, R24.reuse, RZ ;  /* 0x0000001877007224 */ /* 0x080fe200078e02ff */
[----:B------:R-:W1:Y:S01]  /*2f40*/  LDC R122, c[0x0][0x3f4] ;  /* 0x0000fd00ff7a7b82 */ /* 0x000e620000000800 */
[----:B------:R-:W-:Y:S01]  /*2f50*/  IMAD.WIDE.U32 R124, R98, R24, RZ ;  /* 0x00000018627c7225 */ /* 0x000fe200078e00ff */
[----:B------:R-:W-:Y:S03]  /*2f60*/  BSSY B0, `(.L_x_2633) ;  /* 0x00007fc000007945 */ /* 0x000fe60003800000 */
[----:B------:R-:W-:Y:S01]  /*2f70*/  IMAD R3, R37, R98, R0 ;  /* 0x0000006225037224 */ /* 0x000fe200078e0200 */
[----:B------:R-:W-:-:S02]  /*2f80*/  IADD3 R0, P3, P4, R93, R124, R130 ;  /* 0x0000007c5d007210 */ /* 0x000fc40007c7e082 */
[-C--:B------:R-:W-:Y:S01]  /*2f90*/  IADD3 R38, P2, R93, R124.reuse, RZ ;  /* 0x0000007c5d267210 */ /* 0x080fe20007f5e0ff */
[----:B------:R-:W-:Y:S01]  /*2fa0*/  IMAD.IADD R88, R125, 0x1, R3 ;  /* 0x000000017d587824 */ /* 0x000fe200078e0203 */
[----:B------:R-:W-:-:S03]  /*2fb0*/  IADD3 R4, P5, P6, R93, R124, R128 ;  /* 0x0000007c5d047210 */ /* 0x000fc60007ebe080 */
[----:B------:R-:W-:Y:S01]  /*2fc0*/  IMAD.X R39, R88, 0x1, R35, P2 ;  /* 0x0000000158277824 */ /* 0x000fe200010e0623 */
[C---:B------:R-:W-:Y:S02]  /*2fd0*/  IADD3.X R3, R35.reuse, R88, R129, P3, P4 ;  /* 0x0000005823037210 */ /* 0x040fe40001fe8481 */
[----:B------:R-:W-:Y:S02]  /*2fe0*/  ISETP.GT.AND P3, PT, R24, R118, PT ;  /* 0x000000761800720c */ /* 0x000fe40003f64270 */
[C---:B0-----:R-:W-:Y:S02]  /*2ff0*/  LEA R48, P2, R0.reuse, R116, 0x1 ;  /* 0x0000007400307211 */ /* 0x041fe400078408ff */
[----:B------:R-:W-:Y:S02]  /*3000*/  IADD3.X R36, R35, R88, R123, P5, P6 ;  /* 0x0000005823247210 */ /* 0x000fe40002fec47b */
[----:B------:R-:W-:Y:S01]  /*3010*/  LEA.HI.X R49, R0, R117, R3, 0x1, P2 ;  /* 0x0000007500317211 */ /* 0x000fe200010f0c03 */
[----:B------:R-:W-:Y:S01]  /*3020*/  IMAD R3, R17, 0x5000, R235 ;  /* 0x0000500011037824 */ /* 0x000fe200078e02eb */
[----:B-1----:R-:W-:-:S02]  /*3030*/  ISETP.GE.AND P2, PT, R122, 0x1, PT ;  /* 0x000000017a00780c */ /* 0x002fc40003f46270 */
[-C--:B------:R-:W-:Y:S02]  /*3040*/  LEA R50, P5, R4, R116.reuse, 0x1 ;  /* 0x0000007404327211 */ /* 0x080fe400078a08ff */
[----:B------:R-:W-:Y:S02]  /*3050*/  LEA R60, P6, R38, R116, 0x1 ;  /* 0x00000074263c7211 */ /* 0x000fe400078c08ff */
[-C--:B------:R-:W-:Y:S01]  /*3060*/  LEA.HI.X R51, R4, R117.reuse, R36, 0x1, P5 ;  /* 0x0000007504337211 */ /* 0x080fe200028f0c24 */
[----:B------:R-:W-:Y:S01]  /*3070*/  IMAD R4, R3, 0x2, R16 ;  /* 0x0000000203047824 */ /* 0x000fe200078e0210 */
        /* <DEDUP_REMOVED lines=8> */
[----:B------:R-:W-:Y:S02]  /*3100*/  IMAD R0, R121, R24, RZ ;  /* 0x0000001879007224 */ /* 0x000fe400078e02ff */
[C---:B------:R-:W-:Y:S02]  /*3110*/  IMAD R39, R37.reuse, R104, R39 ;  /* 0x0000006825277224 */ /* 0x040fe400078e0227 */
        /* <DEDUP_REMOVED lines=27> */
[----:B0-----:R-:W-:Y:S01]  /*32d0*/  IMAD.X R40, R114, 0x1, R20, P4 ;  /* 0x0000000172287824 */ /* 0x001fe200020e0614 */
        /* <DEDUP_REMOVED lines=23> */
.L_x_2637:
[----:B------:R-:W-:Y:S05]  /*3450*/  BSYNC B1 ;  /* 0x0000000000017941 */ /* 0x000fea0003800000 */
.L_x_2636:
[----:B-1---5:R-:W-:Y:S01]  /*3460*/  IMAD.MOV.U32 R38, RZ, RZ, R78 ;  /* 0x000000ffff267224 */ /* 0x022fe200078e004e */
[----:B------:R-:W-:Y:S01]  /*3470*/  BSSY B1, `(.L_x_2638) ;  /* 0x0000042000017945 */ /* 0x000fe20003800000 */
[----:B------:R-:W-:Y:S01]  /*3480*/  IMAD.MOV.U32 R37, RZ, RZ, R79 ;  /* 0x000000ffff257224 */ /* 0x000fe200078e004f */
[----:B------:R-:W-:Y:S01]  /*3490*/  CS2R R66, SRZ ;  /* 0x0000000000427805 */ /* 0x000fe2000001ff00 */
[----:B0-----:R-:W-:Y:S01]  /*34a0*/  VIADD R40, R212, 0x20 ;  /* 0x00000020d4287836 */ /* 0x001fe20000000000 */
[----:B------:R-:W-:Y:S01]  /*34b0*/  CS2R R70, SRZ ;  /* 0x0000000000467805 */ /* 0x000fe2000001ff00 */
[----:B------:R-:W-:Y:S01]  /*34c0*/  IMAD.MOV.U32 R36, RZ, RZ, R82 ;  /* 0x000000ffff247224 */ /* 0x000fe200078e0052 */
[----:B------:R-:W-:Y:S01]  /*34d0*/  PRMT R160, R37, 0x5410, R38 ;  /* 0x0000541025a07816 */ /* 0x000fe20000000026 */
[----:B------:R-:W-:Y:S01]  /*34e0*/  IMAD.MOV.U32 R37, RZ, RZ, R83 ;  /* 0x000000ffff257224 */ /* 0x000fe200078e0053 */
[----:B------:R-:W-:Y:S01]  /*34f0*/  ISETP.GE.AND P4, PT, R40, R3, PT ;  /* 0x000000032800720c */ /* 0x000fe20003f86270 */
        /* <DEDUP_REMOVED lines=23> */
[----:B------:R-:W-:-:S02]  /*3670*/  PRMT R165, R165, 0x5410, R39 ;  /* 0x00005410a5a57816 */ /* 0x000fc40000000027 */
[----:B------:R-:W-:Y:S01]  /*3680*/  CS2R R76, SRZ ;  /* 0x00000000004c7805 */ /* 0x000fe2000001ff00 */
        /* <DEDUP_REMOVED lines=10> */
[----:B------:R-:W-:Y:S02]  /*3730*/  LEA R38, P2, R36, UR4, 0x1 ;  /* 0x0000000424267c11 */ /* 0x000fe4000f8408ff */
[----:B------:R-:W-:Y:S02]  /*3740*/  ISETP.GE.AND P5, PT, R22, R122, PT ;  /* 0x0000007a1600720c */ /* 0x000fe40003fa6270 */
[----:B------:R-:W-:Y:S02]  /*3750*/  LEA.HI.X R39, R36, UR5, R39, 0x1, P2 ;  /* 0x0000000524277c11 */ /* 0x000fe400090f0c27 */
[----:B------:R-:W-:-:S04]  /*3760*/  LEA R36, P2, R37, UR6, 0x1 ;  /* 0x0000000625247c11 */ /* 0x000fc8000f8408ff */
[----:B------:R-:W-:Y:S02]  /*3770*/  LEA.HI.X R37, R37, UR7, R42, 0x1, P2 ;  /* 0x0000000725257c11 */ /* 0x000fe400090f0c2a */
[-C--:B------:R-:W-:Y:S02]  /*3780*/  ISETP.GE.AND P2, PT, R215, R122.reuse, PT ;  /* 0x0000007ad700720c */ /* 0x080fe40003f46270 */
[----:B------:R-:W-:Y:S02]  /*3790*/  CS2R R70, SRZ ;  /* 0x0000000000467805 */ /* 0x000fe4000001ff00 */
[----:B------:R-:W-:Y:S01]  /*37a0*/  CS2R R72, SRZ ;  /* 0x0000000000487805 */ /* 0x000fe2000001ff00 */
        /* <DEDUP_REMOVED lines=8> */
[----:B------:R-:W-:-:S02]  /*3830*/  CS2R R68, SRZ ;  /* 0x0000000000447805 */ /* 0x000fc4000001ff00 */
[----:B------:R-:W-:Y:S01]  /*3840*/  CS2R R64, SRZ ;  /* 0x0000000000407805 */ /* 0x000fe2000001ff00 */
[----:B------:R0:W5:Y:S04]  /*3850*/  @!P5 LDG.E.64 R66, desc[UR8][R38.64+0x80] ;  /* 0x000080082642d981 */ /* 0x000168000c1e1b00 */
[----:B------:R0:W5:Y:S04]  /*3860*/  @!P5 LDG.E.64 R68, desc[UR8][R36.64+0x80] ;  /* 0x000080082444d981 */ /* 0x000168000c1e1b00 */
[----:B------:R0:W5:Y:S04]  /*3870*/  @!P2 LDG.E.64 R62, desc[UR8][R38.64+0xc0] ;  /* 0x0000c008263ea981 */ /* 0x000168000c1e1b00 */
[----:B------:R0:W5:Y:S02]  /*3880*/  @!P2 LDG.E.64 R64, desc[UR8][R36.64+0xc0] ;  /* 0x0000c0082440a981 */ /* 0x000164000c1e1b00 */
.L_x_2639:
[----:B------:R-:W-:Y:S05]  /*3890*/  BSYNC B1 ;  /* 0x0000000000017941 */ /* 0x000fea0003800000 */
.L_x_2638:
[----:B0----5:R-:W-:Y:S01]  /*38a0*/  IMAD.MOV.U32 R37, RZ, RZ, R62 ;  /* 0x000000ffff257224 */ /* 0x021fe200078e003e */
[----:B------:R-:W-:Y:S01]  /*38b0*/  BSSY B1, `(.L_x_2640) ;  /* 0x0000046000017945 */ /* 0x000fe20003800000 */
[----:B------:R-:W-:Y:S01]  /*38c0*/  IMAD.MOV.U32 R36, RZ, RZ, R63 ;  /* 0x000000ffff247224 */ /* 0x000fe200078e003f */
[----:B------:R-:W-:Y:S01]  /*38d0*/  PRMT R164, R40, 0x7610, R164 ;  /* 0x0000761028a47816 */ /* 0x000fe200000000a4 */
[----:B------:R-:W-:Y:S01]  /*38e0*/  VIADD R42, R212, 0x40 ;  /* 0x00000040d42a7836 */ /* 0x000fe20000000000 */
[----:B------:R-:W-:Y:S01]  /*38f0*/  PRMT R166, R166, 0x5410, R41 ;  /* 0x00005410a6a67816 */ /* 0x000fe20000000029 */
        /* <DEDUP_REMOVED lines=21> */
[----:B------:R-:W-:Y:S02]  /*3a50*/  CS2R R40, SRZ ;  /* 0x0000000000287805 */ /* 0x000fe4000001ff00 */
[----:B------:R-:W-:Y:S02]  /*3a60*/  CS2R R46, SRZ ;  /* 0x00000000002e7805 */ /* 0x000fe4000001ff00 */
[----:B------:R-:W-:Y:S01]  /*3a70*/  PRMT R149, R37, 0x5410, R36 ;  /* 0x0000541025957816 */ /* 0x000fe20000000024 */
[----:B------:R-:W-:Y:S01]  /*3a80*/  IMAD.MOV.U32 R37, RZ, RZ, R72 ;  /* 0x000000ffff257224 */ /* 0x000fe200078e0048 */
[----:B------:R-:W-:Y:S01]  /*3a90*/  CS2R R52, SRZ ;  /* 0x0000000000347805 */ /* 0x000fe2000001ff00 */
[----:B------:R-:W-:Y:S01]  /*3aa0*/  IMAD.MOV.U32 R36, RZ, RZ, R73 ;  /* 0x000000ffff247224 */ /* 0x000fe200078e0049 */
[----:B------:R-:W-:-:S02]  /*3ab0*/  CS2R R58, SRZ ;  /* 0x00000000003a7805 */ /* 0x000fc4000001ff00 */
[----:B------:R-:W-:Y:S01]  /*3ac0*/  PRMT R154, R154, 0x5410, R37 ;  /* 0x000054109a9a7816 */ /* 0x000fe20000000025 */
[----:B------:R-:W-:Y:S01]  /*3ad0*/  IMAD.MOV.U32 R37, RZ, RZ, R76 ;  /* 0x000000ffff257224 */ /* 0x000fe200078e004c */
        /* <DEDUP_REMOVED lines=35> */
.L_x_2641:
[----:B------:R-:W-:Y:S05]  /*3d10*/  BSYNC B1 ;  /* 0x0000000000017941 */ /* 0x000fea0003800000 */
.L_x_2640:
[----:B------:R-:W2:Y:S01]  /*3d20*/  LDL R0, [R1+0x5c] ;  /* 0x00005c0001007983 */ /* 0x000ea20000100800 */
[----:B0----5:R-:W-:Y:S01]  /*3d30*/  IMAD.MOV.U32 R36, RZ, RZ, R42 ;  /* 0x000000ffff247224 */ /* 0x021fe200078e002a */
        /* <DEDUP_REMOVED lines=31> */
.L_x_2642:
[----:B------:R-:W-:Y:S01]  /*3f30*/  IMAD R0, R17, 0x8, R16 ;  /* 0x0000000811007824 */ /* 0x000fe200078e0210 */
[----:B------:R-:W-:Y:S01]  /*3f40*/  SHF.L.U32 R114, R219, 0x1f, RZ ;  /* 0x0000001fdb727819 */ /* 0x000fe200000006ff */
[----:B------:R-:W-:Y:S03]  /*3f50*/  BSSY B1, `(.L_x_2643) ;  /* 0x0000003000017945 */ /* 0x000fe60003800000 */
[----:B------:R-:W0:Y:S02]  /*3f60*/  SYNCS.PHASECHK.TRANS64.TRYWAIT P6, [R0+URZ+0x38890], R114 ;  /* 0x03889072000075a7 */ /* 0x000e2400080c017f */
[----:B0-----:R-:W-:Y:S05]  /*3f70*/  @!P6 BRA `(.L_x_2644) ;  /* 0x0000030c0014e947 */ /* 0x001fea0003800000 */
.L_x_3067:
[----:B------:R-:W-:Y:S05]  /*3f80*/  BSYNC B1 ;  /* 0x0000000000017941 */ /* 0x000fea0003800000 */
.L_x_2643:
        /* <DEDUP_REMOVED lines=54> */
.L_x_2650:
[----:B------:R-:W-:Y:S05]  /*42f0*/  BSYNC B3 ;  /* 0x0000000000037941 */ /* 0x000fea0003800000 */
.L_x_2649:
[----:B------:R-:W-:Y:S02]  /*4300*/  ULDC.64 UR4, c[0x0][0x208] ;  /* 0x0000820000047ab9 */ /* 0x000fe40000000a00 */
[----:B--2---:R1:W-:Y:S03]  /*4310*/  STG.E.128 desc[UR4][R60.64], R36 ;  /* 0x000000243c007986 */ /* 0x0043e6000c101d04 */
.L_x_2648:
[----:B------:R-:W-:Y:S05]  /*4320*/  BSYNC B2 ;  /* 0x0000000000027941 */ /* 0x000fea0003800000 */
.L_x_2647:
[----:B------:R-:W-:Y:S01]  /*4330*/  ISETP.NE.AND P3, PT, R10, RZ, PT ;  /* 0x000000ff0a00720c */ /* 0x000fe20003f65270 */
[----:B------:R-:W-:-:S12]  /*4340*/  BSSY B2, `(.L_x_2651) ;  /* 0x0000036000027945 */ /* 0x000fd80003800000 */
[----:B------:R-:W-:Y:S05]  /*4350*/  @!P3 BRA `(.L_x_2652) ;  /* 0x0000000000d0b947 */ /* 0x000fea0003800000 */
[----:B-1----:R1:W2:Y:S01]  /*4360*/  LDS.128 R36, [R4+0x26c00] ;  /* 0x026c000004247984 */ /* 0x0022a20000000c00 */
[----:B------:R-:W-:Y:S01]  /*4370*/  ISETP.GE.AND P3, PT, R215, R122, PT ;  /* 0x0000007ad700720c */ /* 0x000fe20003f66270 */
[----:B------:R-:W-:-:S12]  /*4380*/  BSSY B3, `(.L_x_2653) ;  /* 0x000002f000037945 */ /* 0x000fd80003800000 */
[----:B-1----:R-:W-:Y:S05]  /*4390*/  @P3 BRA `(.L_x_2654) ;  /* 0x0000000000b43947 */ /* 0x002fea0003800000 */
[----:B------:R-:W-:Y:S02]  /*43a0*/  SHF.R.U64 R85, R116, 0x10, R117 ;  /* 0x0000001074557819 */ /* 0x000fe40000001275 */
[----:B------:R-:W-:Y:S02]  /*43b0*/  SHF.R.U64 R84, R90, 0x10, R91 ;  /* 0x000000105a547819 */ /* 0x000fe4000000125b */
[C---:B------:R-:W-:Y:S02]  /*43c0*/  PRMT R85, R163.reuse, 0x5410, R85 ;  /* 0x00005410a3557816 */ /* 0x040fe40000000055 */
[----:B------:R-:W-:Y:S02]  /*43d0*/  PRMT R84, R163, 0x5432, R84 ;  /* 0x00005432a3547816 */ /* 0x000fe40000000054 */
[----:B------:R-:W-:Y:S02]  /*43e0*/  SHF.R.U32.HI R90, RZ, 0x10, R117 ;  /* 0x00000010ff5a7819 */ /* 0x000fe40000011675 */
[----:B--2---:R-:W-:-:S02]  /*43f0*/  LOP3.LUT R116, R37, 0xffff0000, RZ, 0xc0, !PT ;  /* 0xffff000025747812 */ /* 0x004fc400078ec0ff */
[----:B------:R-:W-:Y:S02]  /*4400*/  LOP3.LUT R87, R85, 0xffff0000, RZ, 0xc0, !PT ;  /* 0xffff000055577812 */ /* 0x000fe400078ec0ff */
[C---:B------:R-:W-:Y:S01]  /*4410*/  LOP3.LUT R117, R84.reuse, 0xffff0000, RZ, 0xc0, !PT ;  /* 0xffff000054757812 */ /* 0x040fe200078ec0ff */
[----:B------:R-:W-:Y:S01]  /*4420*/  IMAD.U32 R84, R84, 0x10000, RZ ;  /* 0x0001000054547824 */ /* 0x000fe200078e00ff */
[----:B------:R-:W-:Y:S01]  /*4430*/  SHF.R.U32.HI R86, RZ, 0x10, R91 ;  /* 0x00000010ff567819 */ /* 0x000fe2000001165b */
[----:B------:R-:W-:Y:S02]  /*4440*/  IMAD.U32 R91, R37, 0x10000, RZ ;  /* 0x00010000255b7824 */ /* 0x000fe400078e00ff */
[C---:B------:R-:W-:Y:S01]  /*4450*/  FMUL.FTZ R37, R116.reuse, R87 ;  /* 0x0000005774257220 */ /* 0x040fe20000410000 */
        /* <DEDUP_REMOVED lines=31> */
[----:B------:R-:W-:-:S05]  /*4650*/  F2FP.BF16.F32.PACK_AB R85, R85, R116 ;  /* 0x000000745555723e */ /* 0x000fca00000010ff */
[----:B------:R-:W-:-:S07]  /*4660*/  IMAD.MOV.U32 R36, RZ, RZ, R85 ;  /* 0x000000ffff247224 */ /* 0x000fce00078e0055 */
.L_x_2654:
[----:B------:R-:W-:Y:S05]  /*4670*/  BSYNC B3 ;  /* 0x0000000000037941 */ /* 0x000fea0003800000 */
.L_x_2653:
[----:B------:R-:W-:Y:S02]  /*4680*/  ULDC.64 UR4, c[0x0][0x208] ;  /* 0x0000820000047ab9 */ /* 0x000fe40000000a00 */
[----:B--2---:R2:W-:Y:S03]  /*4690*/  STG.E.128 desc[UR4][R60.64+0x80], R36 ;  /* 0x000080243c007986 */ /* 0x0045e6000c101d04 */
.L_x_2652:
[----:B------:R-:W-:Y:S05]  /*46a0*/  BSYNC B2 ;  /* 0x0000000000027941 */ /* 0x000fea0003800000 */
.L_x_2651:
[----:B------:R-:W-:Y:S01]  /*46b0*/  ISETP.NE.AND P3, PT, R9, RZ, PT ;  /* 0x000000ff0900720c */ /* 0x000fe20003f65270 */
[----:B------:R-:W-:-:S12]  /*46c0*/  BSSY B2, `(.L_x_2655) ;  /* 0x0000038000027945 */ /* 0x000fd80003800000 */
[----:B------:R-:W-:Y:S05]  /*46d0*/  @!P3 BRA `(.L_x_2656) ;  /* 0x0000000000d8b947 */ /* 0x000fea0003800000 */
[----:B-12---:R1:W2:Y:S01]  /*46e0*/  LDS.128 R36, [R4+0x29400] ;  /* 0x0294000004247984 */ /* 0x0062a20000000c00 */
[----:B------:R-:W-:Y:S01]  /*46f0*/  ISETP.GE.AND P3, PT, R214, R122, PT ;  /* 0x0000007ad600720c */ /* 0x000fe20003f66270 */
[----:B------:R-:W-:-:S12]  /*4700*/  BSSY B3, `(.L_x_2657) ;  /* 0x0000031000037945 */ /* 0x000fd80003800000 */
[----:B-1----:R-:W-:Y:S05]  /*4710*/  @P3 BRA `(.L_x_2658) ;  /* 0x0000000000bc3947 */ /* 0x002fea0003800000 */
[----:B------:R-:W-:Y:S01]  /*4720*/  SHF.R.U64 R85, R88, 0x10, R89 ;  /* 0x0000001058557819 */ /* 0x000fe20000001259 */
[----:B--2---:R-:W-:Y:S01]  /*4730*/  IMAD.U32 R87, R37, 0x10000, RZ ;  /* 0x0001000025577824 */ /* 0x004fe200078e00ff */
[----:B------:R-:W-:Y:S02]  /*4740*/  SHF.R.U64 R82, R82, 0x10, R83 ;  /* 0x0000001052527819 */ /* 0x000fe40000001253 */
[----:B------:R-:W-:Y:S02]  /*4750*/  PRMT R85, R162, 0x5410, R85 ;  /* 0x00005410a2557816 */ /* 0x000fe40000000055 */
        /* <DEDUP_REMOVED lines=43> */
.L_x_2658:
[----:B------:R-:W-:Y:S05]  /*4a10*/  BSYNC B3 ;  /* 0x0000000000037941 */ /* 0x000fea0003800000 */
.L_x_2657:
[----:B------:R-:W-:Y:S02]  /*4a20*/  ULDC.64 UR4, c[0x0][0x208] ;  /* 0x0000820000047ab9 */ /* 0x000fe40000000a00 */
[----:B--2---:R3:W-:Y:S03]  /*4a30*/  STG.E.128 desc[UR4][R60.64+0x100], R36 ;  /* 0x000100243c007986 */ /* 0x0047e6000c101d04 */
.L_x_2656:
[----:B------:R-:W-:Y:S05]  /*4a40*/  BSYNC B2 ;  /* 0x0000000000027941 */ /* 0x000fea0003800000 */
.L_x_2655:
[----:B------:R-:W-:-:S13]  /*4a50*/  ISETP.NE.AND P3, PT, R8, RZ, PT ;  /* 0x000000ff0800720c */ /* 0x000fda0003f65270 */
[----:B------:R-:W-:Y:S05]  /*4a60*/  @!P3 BRA `(.L_x_2646) ;  /* 0x0000000000d8b947 */ /* 0x000fea0003800000 */
[----:B-123--:R1:W2:Y:S01]  /*4a70*/  LDS.128 R36, [R4+0x2bc00] ;  /* 0x02bc000004247984 */ /* 0x00e2a20000000c00 */
[----:B------:R-:W-:Y:S01]  /*4a80*/  ISETP.GE.AND P3, PT, R217, R122, PT ;  /* 0x0000007ad900720c */ /* 0x000fe20003f66270 */
[----:B------:R-:W-:-:S12]  /*4a90*/  BSSY B2, `(.L_x_2659) ;  /* 0x0000031000027945 */ /* 0x000fd80003800000 */
[----:B-1----:R-:W-:Y:S05]  /*4aa0*/  @P3 BRA `(.L_x_2660) ;  /* 0x0000000000bc3947 */ /* 0x002fea0003800000 */
        /* <DEDUP_REMOVED lines=47> */
.L_x_2660:
[----:B------:R-:W-:Y:S05]  /*4da0*/  BSYNC B2 ;  /* 0x0000000000027941 */ /* 0x000fea0003800000 */
.L_x_2659:
[----:B------:R-:W-:Y:S02]  /*4db0*/  ULDC.64 UR4, c[0x0][0x208] ;  /* 0x0000820000047ab9 */ /* 0x000fe40000000a00 */
[----:B--2---:R4:W-:Y:S03]  /*4dc0*/  STG.E.128 desc[UR4][R60.64+0x180], R36 ;  /* 0x000180243c007986 */ /* 0x0049e6000c101d04 */
.L_x_2646:
[----:B------:R-:W-:Y:S05]  /*4dd0*/  BSYNC B1 ;  /* 0x0000000000017941 */ /* 0x000fea0003800000 */
.L_x_2645:
[----:B------:R-:W-:Y:S04]  /*4de0*/  BSSY B1, `(.L_x_2661) ;  /* 0x00000e8000017945 */ /* 0x000fe80003800000 */
        /* <DEDUP_REMOVED lines=55> */
.L_x_2666:
[----:B------:R-:W-:Y:S05]  /*5160*/  BSYNC B3 ;  /* 0x0000000000037941 */ /* 0x000fea0003800000 */
.L_x_2665:
[----:B------:R-:W-:Y:S02]  /*5170*/  ULDC.64 UR4, c[0x0][0x208] ;  /* 0x0000820000047ab9 */ /* 0x000fe40000000a00 */
[----:B--2---:R1:W-:Y:S03]  /*5180*/  STG.E.128 desc[UR4][R50.64], R36 ;  /* 0x0000002432007986 */ /* 0x0043e6000c101d04 */
.L_x_2664:
[----:B------:R-:W-:Y:S05]  /*5190*/  BSYNC B2 ;  /* 0x0000000000027941 */ /* 0x000fea0003800000 */
.L_x_2663:
[----:B------:R-:W-:Y:S01]  /*51a0*/  ISETP.NE.AND P3, PT, R10, RZ, PT ;  /* 0x000000ff0a00720c */ /* 0x000fe20003f65270 */
[----:B------:R-:W-:-:S12]  /*51b0*/  BSSY B2, `(.L_x_2667) ;  /* 0x0000038000027945 */ /* 0x000fd80003800000 */
[----:B------:R-:W-:Y:S05]  /*51c0*/  @!P3 BRA `(.L_x_2668) ;  /* 0x0000000000d8b947 */ /* 0x000fea0003800000 */
[----:B-1234-:R1:W2:Y:S01]  /*51d0*/  LDS.128 R36, [R4+0x27c00] ;  /* 0x027c000004247984 */ /* 0x01e2a20000000c00 */
[----:B------:R-:W-:Y:S01]  /*51e0*/  ISETP.GE.AND P3, PT, R215, R122, PT ;  /* 0x0000007ad700720c */ /* 0x000fe20003f66270 */
[----:B------:R-:W-:-:S12]  /*51f0*/  BSSY B3, `(.L_x_2669) ;  /* 0x0000031000037945 */ /* 0x000fd80003800000 */
[----:B-1----:R-:W-:Y:S05]  /*5200*/  @P3 BRA `(.L_x_2670) ;  /* 0x0000000000bc3947 */ /* 0x002fea0003800000 */
        /* <DEDUP_REMOVED lines=47> */
.L_x_2670:
[----:B------:R-:W-:Y:S05]  /*5500*/  BSYNC B3 ;  /* 0x0000000000037941 */ /* 0x000fea0003800000 */
.L_x_2669:
[----:B------:R-:W-:Y:S02]  /*5510*/  ULDC.64 UR4, c[0x0][0x208] ;  /* 0x0000820000047ab9 */ /* 0x000fe40000000a00 */
[----:B--2---:R1:W-:Y:S03]  /*5520*/  STG.E.128 desc[UR4][R50.64+0x80], R36 ;  /* 0x0000802432007986 */ /* 0x0043e6000c101d04 */
.L_x_2668:
[----:B------:R-:W-:Y:S05]  /*5530*/  BSYNC B2 ;  /* 0x0000000000027941 */ /* 0x000fea0003800000 */
.L_x_2667:
        /* <DEDUP_REMOVED lines=54> */
.L_x_2674:
[----:B------:R-:W-:Y:S05]  /*58a0*/  BSYNC B3 ;  /* 0x0000000000037941 */ /* 0x000fea0003800000 */
.L_x_2673:
[----:B------:R-:W-:Y:S02]  /*58b0*/  ULDC.64 UR4, c[0x0][0x208] ;  /* 0x0000820000047ab9 */ /* 0x000fe40000000a00 */
[----:B--2---:R1:W-:Y:S03]  /*58c0*/  STG.E.128 desc[UR4][R50.64+0x100], R36 ;  /* 0x0001002432007986 */ /* 0x0043e6000c101d04 */
.L_x_2672:
[----:B------:R-:W-:Y:S05]  /*58d0*/  BSYNC B2 ;  /* 0x0000000000027941 */ /* 0x000fea0003800000 */
.L_x_2671:
[----:B------:R-:W-:-:S13]  /*58e0*/  ISETP.NE.AND P3, PT, R8, RZ, PT ;  /* 0x000000ff0800720c */ /* 0x000fda0003f65270 */
        /* <DEDUP_REMOVED lines=52> */
.L_x_2676:
[----:B------:R-:W-:Y:S05]  /*5c30*/  BSYNC B2 ;  /* 0x0000000000027941 */ /* 0x000fea0003800000 */
.L_x_2675:
[----:B------:R-:W-:Y:S02]  /*5c40*/  ULDC.64 UR4, c[0x0][0x208] ;  /* 0x0000820000047ab9 */ /* 0x000fe40000000a00 */
[----:B--2---:R1:W-:Y:S03]  /*5c50*/  STG.E.128 desc[UR4][R50.64+0x180], R36 ;  /* 0x0001802432007986 */ /* 0x0043e6000c101d04 */
.L_x_2662:
[----:B------:R-:W-:Y:S05]  /*5c60*/  BSYNC B1 ;  /* 0x0000000000017941 */ /* 0x000fea0003800000 */
.L_x_2661:
        /* <DEDUP_REMOVED lines=55> */
.L_x_2681:
[----:B------:R-:W-:Y:S05]  /*5fe0*/  BSYNC B2 ;  /* 0x0000000000027941 */ /* 0x000fea0003800000 */
.L_x_2680:
[----:B------:R-:W-:Y:S02]  /*5ff0*/  ULDC.64 UR4, c[0x0][0x208] ;  /* 0x0000820000047ab9 */ /* 0x000fe40000000a00 */
[----:B--2---:R1:W-:Y:S03]  /*6000*/  STG.E.128 desc[UR4][R48.64], R36 ;  /* 0x0000002430007986 */ /* 0x0043e6000c101d04 */
.L_x_2679:
[----:B------:R-:W-:Y:S05]  /*6010*/  BSYNC B1 ;  /* 0x0000000000017941 */ /* 0x000fea0003800000 */
.L_x_2678:
        /* <DEDUP_REMOVED lines=12> */
[C---:B--2---:R-:W-:Y:S01]  /*60e0*/  LOP3.LUT R56, R37.reuse, 0xffff0000, RZ, 0xc0, !PT ;  /* 0xffff000025387812 */ /* 0x044fe200078ec0ff */
[----:B------:R-:W-:Y:S01]  /*60f0*/  IMAD.U32 R37, R37, 0x10000, RZ ;  /* 0x0001000025257824 */ /* 0x000fe200078e00ff */
[C---:B------:R-:W-:Y:S01]  /*6100*/  LOP3.LUT R51, R153.reuse, 0xffff0000, RZ, 0xc0, !PT ;  /* 0xffff000099337812 */ /* 0x040fe200078ec0ff */
[----:B------:R-:W-:Y:S01]  /*6110*/  IMAD.U32 R153, R153, 0x10000, RZ ;  /* 0x0001000099997824 */ /* 0x000fe200078e00ff */
[C---:B------:R-:W-:Y:S01]  /*6120*/  LOP3.LUT R53, R50.reuse, 0xffff0000, RZ, 0xc0, !PT ;  /* 0xffff000032357812 */ /* 0x040fe200078ec0ff */
[----:B------:R-:W-:Y:S01]  /*6130*/  IMAD.U32 R50, R50, 0x10000, RZ ;  /* 0x0001000032327824 */ /* 0x000fe200078e00ff */
[----:B------:R-:W-:Y:S01]  /*6140*/  SHF.R.U32.HI R54, RZ, 0x10, R55 ;  /* 0x00000010ff367819 */ /* 0x000fe20000011637 */
        /* <DEDUP_REMOVED lines=35> */
.L_x_2685:
[----:B------:R-:W-:Y:S05]  /*6380*/  BSYNC B2 ;  /* 0x0000000000027941 */ /* 0x000fea0003800000 */
.L_x_2684:
[----:B------:R-:W-:Y:S02]  /*6390*/  ULDC.64 UR4, c[0x0][0x208] ;  /* 0x0000820000047ab9 */ /* 0x000fe40000000a00 */
[----:B--2---:R1:W-:Y:S03]  /*63a0*/  STG.E.128 desc[UR4][R48.64+0x80], R36 ;  /* 0x0000802430007986 */ /* 0x0043e6000c101d04 */
.L_x_2683:
[----:B------:R-:W-:Y:S05]  /*63b0*/  BSYNC B1 ;  /* 0x0000000000017941 */ /* 0x000fea0003800000 */
.L_x_2682:
        /* <DEDUP_REMOVED lines=12> */
[C---:B------:R-:W-:Y:S02]  /*6480*/  LOP3.LUT R44, R37.reuse, 0xffff0000, RZ, 0xc0, !PT ;  /* 0xffff0000252c7812 */ /* 0x040fe400078ec0ff */
[C---:B------:R-:W-:Y:S01]  /*6490*/  LOP3.LUT R51, R50.reuse, 0xffff0000, RZ, 0xc0, !PT ;  /* 0xffff000032337812 */ /* 0x040fe200078ec0ff */
[----:B------:R-:W-:Y:S01]  /*64a0*/  IMAD.U32 R50, R50, 0x10000, RZ ;  /* 0x0001000032327824 */ /* 0x000fe200078e00ff */
[C---:B------:R-:W-:Y:S01]  /*64b0*/  LOP3.LUT R52, R46.reuse, 0xffff0000, RZ, 0xc0, !PT ;  /* 0xffff00002e347812 */ /* 0x040fe200078ec0ff */
[----:B------:R-:W-:Y:S01]  /*64c0*/  IMAD.U32 R46, R46, 0x10000, RZ ;  /* 0x000100002e2e7824 */ /* 0x000fe200078e00ff */
[----:B------:R-:W-:Y:S01]  /*64d0*/  SHF.R.U32.HI R53, RZ, 0x10, R47 ;  /* 0x00000010ff357819 */ /* 0x000fe2000001162f */
[----:B------:R-:W-:Y:S01]  /*64e0*/  IMAD.U32 R47, R37, 0x10000, RZ ;  /* 0x00010000252f7824 */ /* 0x000fe200078e00ff */
[----:B------:R-:W-:Y:S01]  /*64f0*/  SHF.R.U32.HI R45, RZ, 0x10, R45 ;  /* 0x00000010ff2d7819 */ /* 0x000fe2000001162d */
[C---:B------:R-:W-:Y:S01]  /*6500*/  FMUL.FTZ R37, R44.reuse, R51 ;  /* 0x000000332c257220 */ /* 0x040fe20000410000 */
[----:B------:R-:W-:Y:S01]  /*6510*/  FMUL.FTZ R44, R44, R52 ;  /* 0x000000342c2c7220 */ /* 0x000fe20000410000 */
[----:B------:R-:W-:-:S02]  /*6520*/  PRMT R53, R145, 0x5432, R53 ;  /* 0x0000543291357816 */ /* 0x000fc40000000035 */
[----:B------:R-:W-:Y:S01]  /*6530*/  PRMT R45, R142, 0x5432, R45 ;  /* 0x000054328e2d7816 */ /* 0x000fe2000000002d */
[C---:B------:R-:W-:Y:S01]  /*6540*/  FFMA.FTZ R37, R47.reuse, R52, -R37 ;  /* 0x000000342f257223 */ /* 0x040fe20000010825 */
[----:B------:R-:W-:Y:S01]  /*6550*/  FFMA.FTZ R47, R47, R51, R44 ;  /* 0x000000332f2f7223 */ /* 0x000fe2000001002c */
[C---:B------:R-:W-:Y:S01]  /*6560*/  LOP3.LUT R44, R38.reuse, 0xffff0000, RZ, 0xc0, !PT ;  /* 0xffff0000262c7812 */ /* 0x040fe200078ec0ff */
[C---:B------:R-:W-:Y:S01]  /*6570*/  IMAD.U32 R52, R53.reuse, 0x10000, RZ ;  /* 0x0001000035347824 */ /* 0x040fe200078e00ff */
[----:B------:R-:W-:Y:S01]  /*6580*/  LOP3.LUT R53, R53, 0xffff0000, RZ, 0xc0, !PT ;  /* 0xffff000035357812 */ /* 0x000fe200078ec0ff */
[C---:B------:R-:W-:Y:S01]  /*6590*/  IMAD.U32 R54, R45.reuse, 0x10000, RZ ;  /* 0x000100002d367824 */ /* 0x040fe200078e00ff */
[----:B------:R-:W-:Y:S01]  /*65a0*/  LOP3.LUT R45, R45, 0xffff0000, RZ, 0xc0, !PT ;  /* 0xffff00002d2d7812 */ /* 0x000fe200078ec0ff */
[----:B------:R-:W-:Y:S02]  /*65b0*/  IMAD.U32 R51, R38, 0x10000, RZ ;  /* 0x0001000026337824 */ /* 0x000fe400078e00ff */
[C---:B------:R-:W-:Y:S01]  /*65c0*/  FMUL.FTZ R55, R44.reuse, R52 ;  /* 0x000000342c377220 */ /* 0x040fe20000410000 */
[----:B------:R-:W-:Y:S01]  /*65d0*/  LOP3.LUT R38, R39, 0xffff0000, RZ, 0xc0, !PT ;  /* 0xffff000027267812 */ /* 0x000fe200078ec0ff */
[-C--:B------:R-:W-:Y:S01]  /*65e0*/  FMUL.FTZ R44, R44, R54.reuse ;  /* 0x000000362c2c7220 */ /* 0x080fe20000410000 */
[----:B------:R-:W-:Y:S01]  /*65f0*/  LOP3.LUT R36, R36, 0xffff0000, RZ, 0xc0, !PT ;  /* 0xffff000024247812 */ /* 0x000fe200078ec0ff */
[----:B------:R-:W-:Y:S01]  /*6600*/  FFMA.FTZ R55, R51, R54, -R55 ;  /* 0x0000003633377223 */ /* 0x000fe20000010837 */
[----:B------:R-:W-:-:S02]  /*6610*/  IMAD.U32 R39, R39, 0x10000, RZ ;  /* 0x0001000027277824 */ /* 0x000fc400078e00ff */
[----:B------:R-:W-:Y:S01]  /*6620*/  FFMA.FTZ R44, R51, R52, R44 ;  /* 0x00000034332c7223 */ /* 0x000fe2000001002c */
[C---:B------:R-:W-:Y:S01]  /*6630*/  FMUL.FTZ R51, R38.reuse, R53 ;  /* 0x0000003526337220 */ /* 0x040fe20000410000 */
[-C--:B------:R-:W-:Y:S01]  /*6640*/  FMUL.FTZ R52, R38, R45.reuse ;  /* 0x0000002d26347220 */ /* 0x080fe20000410000 */
[C---:B------:R-:W-:Y:S01]  /*6650*/  FMUL.FTZ R38, R36.reuse, R50 ;  /* 0x0000003224267220 */ /* 0x040fe20000410000 */
[-C--:B------:R-:W-:Y:S01]  /*6660*/  FMUL.FTZ R36, R36, R46.reuse ;  /* 0x0000002e24247220 */ /* 0x080fe20000410000 */
[C---:B------:R-:W-:Y:S01]  /*6670*/  FFMA.FTZ R51, R39.reuse, R45, -R51 ;  /* 0x0000002d27337223 */ /* 0x040fe20000010833 */
[----:B------:R-:W-:Y:S01]  /*6680*/  FFMA.FTZ R52, R39, R53, R52 ;  /* 0x0000003527347223 */ /* 0x000fe20000010034 */
[C---:B------:R-:W-:Y:S01]  /*6690*/  FFMA.FTZ R38, R56.reuse, R46, -R38 ;  /* 0x0000002e38267223 */ /* 0x040fe20000010826 */
[----:B------:R-:W-:Y:S01]  /*66a0*/  FFMA.FTZ R36, R56, R50, R36 ;  /* 0x0000003238247223 */ /* 0x000fe20000010024 */
[----:B------:R-:W-:Y:S02]  /*66b0*/  F2FP.BF16.F32.PACK_AB R44, R44, R55 ;  /* 0x000000372c2c723e */ /* 0x000fe400000010ff */
[----:B------:R-:W-:-:S02]  /*66c0*/  F2FP.BF16.F32.PACK_AB R51, R52, R51 ;  /* 0x000000333433723e */ /* 0x000fc400000010ff */
[----:B------:R-:W-:Y:S01]  /*66d0*/  F2FP.BF16.F32.PACK_AB R36, R36, R38 ;  /* 0x000000262424723e */ /* 0x000fe200000010ff */
[----:B------:R-:W-:Y:S01]  /*66e0*/  IMAD.MOV.U32 R38, RZ, RZ, R44 ;  /* 0x000000ffff267224 */ /* 0x000fe200078e002c */
[----:B------:R-:W-:Y:S01]  /*66f0*/  F2FP.BF16.F32.PACK_AB R37, R47, R37 ;  /* 0x000000252f25723e */ /* 0x000fe200000010ff */
[----:B------:R-:W-:-:S07]  /*6700*/  IMAD.MOV.U32 R39, RZ, RZ, R51 ;  /* 0x000000ffff277224 */ /* 0x000fce00078e0033 */
.L_x_2689:
[----:B------:R-:W-:Y:S05]  /*6710*/  BSYNC B2 ;  /* 0x0000000000027941 */ /* 0x000fea0003800000 */
.L_x_2688:
[----:B------:R-:W-:Y:S02]  /*6720*/  ULDC.64 UR4, c[0x0][0x208] ;  /* 0x0000820000047ab9 */ /* 0x000fe40000000a00 */
[----:B--2---:R1:W-:Y:S03]  /*6730*/  STG.E.128 desc[UR4][R48.64+0x100], R36 ;  /* 0x0001002430007986 */ /* 0x0043e6000c101d04 */
.L_x_2687:
[----:B------:R-:W-:Y:S05]  /*6740*/  BSYNC B1 ;  /* 0x0000000000017941 */ /* 0x000fea0003800000 */
.L_x_2686:
[----:B------:R-:W-:-:S13]  /*6750*/  ISETP.NE.AND P3, PT, R8, RZ, PT ;  /* 0x000000ff0800720c */ /* 0x000fda0003f65270 */
[----:B------:R-:W-:Y:S05]  /*6760*/  @!P3 BRA `(.L_x_2677) ;  /* 0x0000004400ecb947 */ /* 0x000fea0003800000 */
[----:B-1234-:R1:W2:Y:S01]  /*6770*/  LDS.128 R36, [R4+0x2dc00] ;  /* 0x02dc000004247984 */ /* 0x01e2a20000000c00 */
[----:B------:R-:W-:Y:S01]  /*6780*/  ISETP.GE.AND P3, PT, R217, R122, PT ;  /* 0x0000007ad900720c */ /* 0x000fe20003f66270 */
[----:B------:R-:W-:-:S12]  /*6790*/  BSSY B1, `(.L_x_2690) ;  /* 0x000002f000017945 */ /* 0x000fd80003800000 */
[----:B-1----:R-:W-:Y:S05]  /*67a0*/  @P3 BRA `(.L_x_2691) ;  /* 0x0000000000b43947 */ /* 0x002fea0003800000 */
[--C-:B------:R-:W-:Y:S01]  /*67b0*/  SHF.R.U64 R40, R40, 0x10, R41.reuse ;  /* 0x0000001028287819 */ /* 0x100fe20000001229 */
[----:B--2---:R-:W-:Y:S01]  /*67c0*/  IMAD.U32 R44, R38, 0x10000, RZ ;  /* 0x00010000262c7824 */ /* 0x004fe200078e00ff */
[----:B------:R-:W-:Y:S01]  /*67d0*/  SHF.R.U32.HI R45, RZ, 0x10, R41 ;  /* 0x00000010ff2d7819 */ /* 0x000fe20000011629 */
[----:B------:R-:W-:Y:S01]  /*67e0*/  IMAD.U32 R47, R36, 0x10000, RZ ;  /* 0x00010000242f7824 */ /* 0x000fe200078e00ff */
[--C-:B------:R-:W-:Y:S02]  /*67f0*/  SHF.R.U64 R42, R42, 0x10, R43.reuse ;  /* 0x000000102a2a7819 */ /* 0x100fe4000000122b */
[----:B------:R-:W-:Y:S02]  /*6800*/  SHF.R.U32.HI R43, RZ, 0x10, R43 ;  /* 0x00000010ff2b7819 */ /* 0x000fe4000001162b */
[C---:B------:R-:W-:Y:S02]  /*6810*/  PRMT R40, R140.reuse, 0x5410, R40 ;  /* 0x000054108c287816 */ /* 0x040fe40000000028 */
[----:B------:R-:W-:Y:S01]  /*6820*/  PRMT R140, R140, 0x5432, R45 ;  /* 0x000054328c8c7816 */ /* 0x000fe2000000002d */
[----:B------:R-:W-:Y:S01]  /*6830*/  IMAD.U32 R45, R37, 0x10000, RZ ;  /* 0x00010000252d7824 */ /* 0x000fe200078e00ff */
[----:B------:R-:W-:-:S02]  /*6840*/  PRMT R42, R135, 0x5410, R42 ;  /* 0x00005410872a7816 */ /* 0x000fc4000000002a */
[----:B------:R-:W-:Y:S01]  /*6850*/  LOP3.LUT R53, R37, 0xffff0000, RZ, 0xc0, !PT ;  /* 0xffff000025357812 */ /* 0x000fe200078ec0ff */
[----:B------:R-:W-:Y:S01]  /*6860*/  IMAD.U32 R50, R140, 0x10000, RZ ;  /* 0x000100008c327824 */ /* 0x000fe200078e00ff */
[----:B------:R-:W-:Y:S02]  /*6870*/  PRMT R43, R135, 0x5432, R43 ;  /* 0x00005432872b7816 */ /* 0x000fe4000000002b */
[C---:B------:R-:W-:Y:S01]  /*6880*/  LOP3.LUT R37, R40.reuse, 0xffff0000, RZ, 0xc0, !PT ;  /* 0xffff000028257812 */ /* 0x040fe200078ec0ff */
[----:B------:R-:W-:Y:S01]  /*6890*/  IMAD.U32 R40, R40, 0x10000, RZ ;  /* 0x0001000028287824 */ /* 0x000fe200078e00ff */
[----:B------:R-:W-:Y:S01]  /*68a0*/  LOP3.LUT R38, R38, 0xffff0000, RZ, 0xc0, !PT ;  /* 0xffff000026267812 */ /* 0x000fe200078ec0ff */
[----:B------:R-:W-:Y:S01]  /*68b0*/  IMAD.U32 R51, R43, 0x10000, RZ ;  /* 0x000100002b337824 */ /* 0x000fe200078e00ff */
[----:B------:R-:W-:Y:S01]  /*68c0*/  LOP3.LUT R46, R42, 0xffff0000, RZ, 0xc0, !PT ;  /* 0xffff00002a2e7812 */ /* 0x000fe200078ec0ff */
[----:B------:R-:W-:Y:S01]  /*68d0*/  FMUL.FTZ R52, R53, R37 ;  /* 0x0000002535347220 */ /* 0x000fe20000410000 */
[----:B------:R-:W-:Y:S01]  /*68e0*/  LOP3.LUT R41, R39, 0xffff0000, RZ, 0xc0, !PT ;  /* 0xffff000027297812 */ /* 0x000fe200078ec0ff */
[C---:B------:R-:W-:Y:S01]  /*68f0*/  FMUL.FTZ R54, R38.reuse, R50 ;  /* 0x0000003226367220 */ /* 0x040fe20000410000 */
[----:B------:R-:W-:Y:S01]  /*6900*/  FMUL.FTZ R38, R38, R51 ;  /* 0x0000003326267220 */ /* 0x000fe20000410000 */
[-C--:B------:R-:W-:Y:S01]  /*6910*/  FMUL.FTZ R53, R53, R46.reuse ;  /* 0x0000002e35357220 */ /* 0x080fe20000410000 */
[----:B------:R-:W-:Y:S01]  /*6920*/  FFMA.FTZ R52, R45, R46, -R52 ;  /* 0x0000002e2d347223 */ /* 0x000fe20000010834 */
[----:B------:R-:W-:Y:S01]  /*6930*/  LOP3.LUT R140, R140, 0xffff0000, RZ, 0xc0, !PT ;  /* 0xffff00008c8c7812 */ /* 0x000fe200078ec0ff */
[----:B------:R-:W-:Y:S01]  /*6940*/  IMAD.U32 R42, R42, 0x10000, RZ ;  /* 0x000100002a2a7824 */ /* 0x000fe200078e00ff */
[----:B------:R-:W-:Y:S01]  /*6950*/  LOP3.LUT R46, R43, 0xffff0000, RZ, 0xc0, !PT ;  /* 0xffff00002b2e7812 */ /* 0x000fe200078ec0ff */
[----:B------:R-:W-:Y:S01]  /*6960*/  FFMA.FTZ R53, R45, R37, R53 ;  /* 0x000000252d357223 */ /* 0x000fe20000010035 */
[----:B------:R-:W-:Y:S01]  /*6970*/  LOP3.LUT R36, R36, 0xffff0000, RZ, 0xc0, !PT ;  /* 0xffff000024247812 */ /* 0x000fe200078ec0ff */
[----:B------:R-:W-:Y:S01]  /*6980*/  FFMA.FTZ R37, R44, R50, R38 ;  /* 0x000000322c257223 */ /* 0x000fe20000010026 */
[----:B------:R-:W-:Y:S01]  /*6990*/  FMUL.FTZ R38, R41, R140 ;  /* 0x0000008c29267220 */ /* 0x000fe20000410000 */
[----:B------:R-:W-:-:S02]  /*69a0*/  IMAD.U32 R39, R39, 0x10000, RZ ;  /* 0x0001000027277824 */ /* 0x000fc400078e00ff */
[----:B------:R-:W-:Y:S01]  /*69b0*/  FMUL.FTZ R41, R41, R46 ;  /* 0x0000002e29297220 */ /* 0x000fe20000410000 */
        /* <DEDUP_REMOVED lines=11> */
[----:B------:R-:W-:-:S07]  /*6a70*/  F2FP.BF16.F32.PACK_AB R36, R43, R44 ;  /* 0x0000002c2b24723e */ /* 0x000fce00000010ff */
.L_x_2691:
[----:B------:R-:W-:Y:S05]  /*6a80*/  BSYNC B1 ;  /* 0x0000000000017941 */ /* 0x000fea0003800000 */
.L_x_2690:
[----:B------:R-:W-:Y:S02]  /*6a90*/  ULDC.64 UR4, c[0x0][0x208] ;  /* 0x0000820000047ab9 */ /* 0x000fe40000000a00 */
[----:B--2---:R1:W-:Y:S01]  /*6aa0*/  STG.E.128 desc[UR4][R48.64+0x180], R36 ;  /* 0x0001802430007986 */ /* 0x0043e2000c101d04 */
[----:B------:R-:W-:Y:S05]  /*6ab0*/  BRA `(.L_x_2677) ;  /* 0x0000004400187947 */ /* 0x000fea0003800000 */
.L_x_2635:
[----:B------:R-:W-:Y:S01]  /*6ac0*/  ISETP.GE.AND P4, PT, R212, R3, PT ;  /* 0x00000003d400720c */ /* 0x000fe20003f86270 */
[----:B------:R-:W-:Y:S01]  /*6ad0*/  BSSY B1, `(.L_x_2692) ;  /* 0x0000024000017945 */ /* 0x000fe20003800000 */
[----:B------:R-:W-:Y:S02]  /*6ae0*/  CS2R R54, SRZ ;  /* 0x0000000000367805 */ /* 0x000fe4000001ff00 */
[----:B------:R-:W-:Y:S02]  /*6af0*/  CS2R R38, SRZ ;  /* 0x0000000000267805 */ /* 0x000fe4000001ff00 */
[----:B------:R-:W-:Y:S02]  /*6b00*/  CS2R R36, SRZ ;  /* 0x0000000000247805 */ /* 0x000fe4000001ff00 */
[----:B------:R-:W-:Y:S02]  /*6b10*/  CS2R R42, SRZ ;  /* 0x00000000002a7805 */ /* 0x000fe4000001ff00 */
[----:B0-----:R-:W-:-:S02]  /*6b20*/  CS2R R40, SRZ ;  /* 0x0000000000287805 */ /* 0x001fc4000001ff00 */
[----:B------:R-:W-:Y:S02]  /*6b30*/  CS2R R46, SRZ ;  /* 0x00000000002e7805 */ /* 0x000fe4000001ff00 */
[----:B------:R-:W-:Y:S02]  /*6b40*/  CS2R R44, SRZ ;  /* 0x00000000002c7805 */ /* 0x000fe4000001ff00 */
[----:B------:R-:W-:Y:S02]  /*6b50*/  CS2R R50, SRZ ;  /* 0x0000000000327805 */ /* 0x000fe4000001ff00 */
[----:B------:R-:W-:Y:S01]  /*6b60*/  CS2R R48, SRZ ;  /* 0x0000000000307805 */ /* 0x000fe2000001ff00 */
[----:B------:R-:W-:Y:S06]  /*6b70*/  @P4 BRA `(.L_x_2693) ;  /* 0x0000000000644947 */ /* 0x000fec0003800000 */
[----:B------:R-:W-:Y:S01]  /*6b80*/  IADD3 R36, P2, R102, R86, RZ ;  /* 0x0000005666247210 */ /* 0x000fe20007f5e0ff */
[----:B------:R-:W-:Y:S01]  /*6b90*/  ULDC.64 UR4, c[0x0][0x3e8] ;  /* 0x0000fa0000047ab9 */ /* 0x000fe20000000a00 */
[-C--:B------:R-:W-:Y:S02]  /*6ba0*/  ISETP.GE.AND P3, PT, R18, R122.reuse, PT ;  /* 0x0000007a1200720c */ /* 0x080fe40003f66270 */
[----:B------:R-:W-:Y:S02]  /*6bb0*/  CS2R R42, SRZ ;  /* 0x00000000002a7805 */ /* 0x000fe4000001ff00 */
[----:B------:R-:W-:Y:S01]  /*6bc0*/  LEA R44, P5, R36, UR4, 0x1 ;  /* 0x00000004242c7c11 */ /* 0x000fe2000f8a08ff */
[----:B------:R-:W-:Y:S01]  /*6bd0*/  IMAD.X R37, R0, 0x1, R21, P2 ;  /* 0x0000000100257824 */ /* 0x000fe200010e0615 */
[----:B------:R-:W-:Y:S02]  /*6be0*/  ISETP.GE.AND P2, PT, R213, R122, PT ;  /* 0x0000007ad500720c */ /* 0x000fe40003f46270 */
[----:B------:R-:W-:-:S02]  /*6bf0*/  CS2R R40, SRZ ;  /* 0x0000000000287805 */ /* 0x000fc4000001ff00 */
[----:B------:R-:W-:Y:S01]  /*6c00*/  CS2R R38, SRZ ;  /* 0x0000000000267805 */ /* 0x000fe2000001ff00 */
[----:B------:R-:W-:Y:S01]  /*6c10*/  ULDC.64 UR6, c[0x0][0x208] ;  /* 0x0000820000067ab9 */ /* 0x000fe20000000a00 */
[----:B------:R-:W-:Y:S01]  /*6c20*/  LEA.HI.X R45, R36, UR5, R37, 0x1, P5 ;  /* 0x00000005242d7c11 */ /* 0x000fe2000a8f0c25 */
[----:B------:R-:W-:Y:S01]  /*6c30*/  ULDC.64 UR4, c[0x0][0x400] ;  /* 0x0001000000047ab9 */ /* 0x000fe20000000a00 */
[----:B------:R-:W-:Y:S02]  /*6c40*/  IADD3 R46, P5, R108, R84, RZ ;  /* 0x000000546c2e7210 */ /* 0x000fe40007fbe0ff */
[----:B------:R-:W-:Y:S02]  /*6c50*/  CS2R R36, SRZ ;  /* 0x0000000000247805 */ /* 0x000fe4000001ff00 */
[----:B------:R-:W-:Y:S01]  /*6c60*/  CS2R R50, SRZ ;  /* 0x0000000000327805 */ /* 0x000fe2000001ff00 */
[----:B------:R-:W5:Y:S01]  /*6c70*/  @!P3 LDG.E.128 R40, desc[UR6][R44.64] ;  /* 0x000000062c28b981 */ /* 0x000f62000c1e1d00 */
[----:B------:R-:W-:Y:S01]  /*6c80*/  IMAD.X R47, R114, 0x1, R15, P5 ;  /* 0x00000001722f7824 */ /* 0x000fe200028e060f */
[----:B------:R-:W-:-:S02]  /*6c90*/  LEA R52, P5, R46, UR4, 0x1 ;  /* 0x000000042e347c11 */ /* 0x000fc4000f8a08ff */
[----:B------:R0:W5:Y:S01]  /*6ca0*/  @!P2 LDG.E.128 R36, desc[UR6][R44.64+0x80] ;  /* 0x000080062c24a981 */ /* 0x000162000c1e1d00 */
[----:B------:R-:W-:Y:S02]  /*6cb0*/  CS2R R48, SRZ ;  /* 0x0000000000307805 */ /* 0x000fe4000001ff00 */
[----:B------:R-:W-:Y:S02]  /*6cc0*/  LEA.HI.X R53, R46, UR5, R47, 0x1, P5 ;  /* 0x000000052e357c11 */ /* 0x000fe4000a8f0c2f */
[----:B------:R-:W-:-:S03]  /*6cd0*/  CS2R R46, SRZ ;  /* 0x00000000002e7805 */ /* 0x000fc6000001ff00 */
[----:B------:R1:W5:Y:S01]  /*6ce0*/  @!P3 LDG.E.128 R48, desc[UR6][R52.64] ;  /* 0x000000063430b981 */ /* 0x000362000c1e1d00 */
[----:B0-----:R-:W-:-:S06]  /*6cf0*/  CS2R R44, SRZ ;  /* 0x00000000002c7805 */ /* 0x001fcc000001ff00 */
[----:B------:R1:W5:Y:S02]  /*6d00*/  @!P2 LDG.E.128 R44, desc[UR6][R52.64+0x80] ;  /* 0x00008006342ca981 */ /* 0x000364000c1e1d00 */
.L_x_2693:
[----:B------:R-:W-:Y:S05]  /*6d10*/  BSYNC B1 ;  /* 0x0000000000017941 */ /* 0x000fea0003800000 */
.L_x_2692:
[----:B------:R-:W2:Y:S01]  /*6d20*/  LDL.LU R60, [R1+0x10] ;  /* 0x00001000013c7983 */ /* 0x000ea20000300800 */
[----:B-1---5:R-:W-:Y:S01]  /*6d30*/  IMAD.MOV.U32 R53, RZ, RZ, R38 ;  /* 0x000000ffff357224 */ /* 0x022fe200078e0026 */
[----:B------:R-:W-:Y:S01]  /*6d40*/  BSSY B1, `(.L_x_2694) ;  /* 0x0000040000017945 */ /* 0x000fe20003800000 */
[----:B------:R-:W-:Y:S01]  /*6d50*/  IMAD.MOV.U32 R52, RZ, RZ, R39 ;  /* 0x000000ffff347224 */ /* 0x000fe200078e0027 */
[----:B------:R-:W-:Y:S01]  /*6d60*/  CS2R R62, SRZ ;  /* 0x00000000003e7805 */ /* 0x000fe2000001ff00 */
[----:B------:R-:W-:Y:S01]  /*6d70*/  VIADD R58, R212, 0x20 ;  /* 0x00000020d43a7836 */ /* 0x000fe20000000000 */
        /* <DEDUP_REMOVED lines=25> */
[----:B------:R-:W-:Y:S02]  /*6f10*/  PRMT R171, R56, 0x5410, R57 ;  /* 0x0000541038ab7816 */ /* 0x000fe40000000039 */
[----:B------:R-:W-:Y:S02]  /*6f20*/  CS2R R56, SRZ ;  /* 0x0000000000387805 */ /* 0x000fe4000001ff00 */
[----:B------:R-:W-:Y:S02]  /*6f30*/  PRMT R151, R52, 0x7610, R151 ;  /* 0x0000761034977816 */ /* 0x000fe40000000097 */
[----:B------:R-:W-:Y:S01]  /*6f40*/  CS2R R52, SRZ ;  /* 0x0000000000347805 */ /* 0x000fe2000001ff00 */
[----:B------:R-:W-:Y:S01]  /*6f50*/  IMAD.MOV.U32 R71, RZ, RZ, R49 ;  /* 0x000000ffff477224 */ /* 0x000fe200078e0031 */
        /* <DEDUP_REMOVED lines=11> */
[----:B------:R-:W-:Y:S01]  /*7010*/  LEA R60, P2, R52, UR4, 0x1 ;  /* 0x00000004343c7c11 */ /* 0x000fe2000f8408ff */
[----:B------:R-:W-:-:S03]  /*7020*/  ULDC.64 UR6, c[0x0][0x208] ;  /* 0x0000820000067ab9 */ /* 0x000fc60000000a00 */
[----:B------:R-:W-:Y:S01]  /*7030*/  LEA.HI.X R61, R52, UR5, R53, 0x1, P2 ;  /* 0x00000005343d7c11 */ /* 0x000fe200090f0c35 */
[----:B------:R-:W-:Y:S01]  /*7040*/  ULDC.64 UR4, c[0x0][0x400] ;  /* 0x0001000000047ab9 */ /* 0x000fe20000000a00 */
[----:B------:R-:W-:-:S04]  /*7050*/  IADD3 R52, P2, P3, R108, R84, R28 ;  /* 0x000000546c347210 */ /* 0x000fc80007b5e01c */
[----:B------:R-:W-:Y:S02]  /*7060*/  IADD3.X R53, R15, R114, R30, P2, P3 ;  /* 0x000000720f357210 */ /* 0x000fe400017e641e */
[C---:B------:R-:W-:Y:S02]  /*7070*/  LEA R68, P2, R52.reuse, UR4, 0x1 ;  /* 0x0000000434447c11 */ /* 0x040fe4000f8408ff */
[-C--:B------:R-:W-:Y:S02]  /*7080*/  ISETP.GE.AND P3, PT, R213, R122.reuse, PT ;  /* 0x0000007ad500720c */ /* 0x080fe40003f66270 */
[----:B------:R-:W-:Y:S02]  /*7090*/  LEA.HI.X R69, R52, UR5, R53, 0x1, P2 ;  /* 0x0000000534457c11 */ /* 0x000fe400090f0c35 */
[----:B------:R-:W-:Y:S02]  /*70a0*/  CS2R R52, SRZ ;  /* 0x0000000000347805 */ /* 0x000fe4000001ff00 */
[----:B------:R-:W-:-:S02]  /*70b0*/  ISETP.GE.AND P2, PT, R18, R122, PT ;  /* 0x0000007a1200720c */ /* 0x000fc40003f46270 */
[----:B------:R-:W-:Y:S02]  /*70c0*/  CS2R R66, SRZ ;  /* 0x0000000000427805 */ /* 0x000fe4000001ff00 */
[----:B------:R-:W-:Y:S02]  /*70d0*/  CS2R R64, SRZ ;  /* 0x0000000000407805 */ /* 0x000fe4000001ff00 */
[----:B------:R-:W-:Y:S01]  /*70e0*/  CS2R R62, SRZ ;  /* 0x00000000003e7805 */ /* 0x000fe2000001ff00 */
[----:B------:R-:W5:Y:S06]  /*70f0*/  @!P3 LDG.E.128 R52, desc[UR6][R60.64+0x80] ;  /* 0x000080063c34b981 */ /* 0x000f6c000c1e1d00 */
[----:B------:R0:W5:Y:S04]  /*7100*/  @!P2 LDG.E.128 R56, desc[UR6][R60.64] ;  /* 0x000000063c38a981 */ /* 0x000168000c1e1d00 */
[----:B------:R1:W5:Y:S01]  /*7110*/  @!P2 LDG.E.128 R64, desc[UR6][R68.64] ;  /* 0x000000064440a981 */ /* 0x000362000c1e1d00 */
[----:B0-----:R-:W-:-:S06]  /*7120*/  CS2R R60, SRZ ;  /* 0x00000000003c7805 */ /* 0x001fcc000001ff00 */
[----:B------:R1:W5:Y:S02]  /*7130*/  @!P3 LDG.E.128 R60, desc[UR6][R68.64+0x80] ;  /* 0x00008006443cb981 */ /* 0x000364000c1e1d00 */
.L_x_2695:
[----:B------:R-:W-:Y:S05]  /*7140*/  BSYNC B1 ;  /* 0x0000000000017941 */ /* 0x000fea0003800000 */
.L_x_2694:
[----:B-1---5:R-:W-:Y:S01]  /*7150*/  IMAD.MOV.U32 R69, RZ, RZ, R54 ;  /* 0x000000ffff457224 */ /* 0x022fe200078e0036 */
[----:B------:R-:W-:Y:S01]  /*7160*/  PRMT R150, R150, 0x5410, R70 ;  /* 0x0000541096967816 */ /* 0x000fe20000000046 */
[----:B------:R-:W-:Y:S01]  /*7170*/  IMAD.MOV.U32 R68, RZ, RZ, R55 ;  /* 0x000000ffff447224 */ /* 0x000fe200078e0037 */
[----:B------:R-:W-:Y:S01]  /*7180*/  PRMT R151, R151, 0x5410, R71 ;  /* 0x0000541097977816 */ /* 0x000fe20000000047 */
[----:B------:R-:W-:Y:S01]  /*7190*/  VIADD R72, R212, 0x40 ;  /* 0x00000040d4487836 */ /* 0x000fe20000000000 */
[----:B------:R-:W-:Y:S01]  /*71a0*/  BSSY B1, `(.L_x_2696) ;  /* 0x0000036000017945 */ /* 0x000fe20003800000 */
[----:B------:R-:W-:Y:S01]  /*71b0*/  IMAD.MOV.U32 R71, RZ, RZ, R52 ;  /* 0x000000ffff477224 */ /* 0x000fe200078e0034 */
[----:B------:R-:W-:Y:S01]  /*71c0*/  PRMT R161, R69, 0x5410, R68 ;  /* 0x0000541045a17816 */ /* 0x000fe20000000044 */
[----:B------:R-:W-:Y:S01]  /*71d0*/  IMAD.MOV.U32 R69, RZ, RZ, R58 ;  /* 0x000000ffff457224 */ /* 0x000fe200078e003a */
[----:B------:R-:W-:Y:S01]  /*71e0*/  ISETP.GE.AND P3, PT, R72, R3, PT ;  /* 0x000000034800720c */ /* 0x000fe20003f66270 */
[----:B------:R-:W-:Y:S01]  /*71f0*/  IMAD.MOV.U32 R68, RZ, RZ, R59 ;  /* 0x000000ffff447224 */ /* 0x000fe200078e003b */
[----:B------:R-:W-:Y:S01]  /*7200*/  CS2R R74, SRZ ;  /* 0x00000000004a7805 */ /* 0x000fe2000001ff00 */
[----:B------:R-:W-:Y:S01]  /*7210*/  IMAD.MOV.U32 R70, RZ, RZ, R53 ;  /* 0x000000ffff467224 */ /* 0x000fe200078e0035 */
[----:B------:R-:W-:-:S02]  /*7220*/  CS2R R72, SRZ ;  /* 0x0000000000487805 */ /* 0x000fc4000001ff00 */
[----:B------:R-:W-:Y:S02]  /*7230*/  CS2R R78, SRZ ;  /* 0x00000000004e7805 */ /* 0x000fe4000001ff00 */
[----:B------:R-:W-:Y:S01]  /*7240*/  PRMT R165, R69, 0x5410, R68 ;  /* 0x0000541045a57816 */ /* 0x000fe20000000044 */
[----:B------:R-:W-:Y:S01]  /*7250*/  IMAD.MOV.U32 R69, RZ, RZ, R62 ;  /* 0x000000ffff457224 */ /* 0x000fe200078e003e */
[----:B------:R-:W-:Y:S01]  /*7260*/  PRMT R162, R71, 0x5410, R70 ;  /* 0x0000541047a27816 */ /* 0x000fe20000000046 */
[----:B------:R-:W-:Y:S01]  /*7270*/  IMAD.MOV.U32 R68, RZ, RZ, R63 ;  /* 0x000000ffff447224 */ /* 0x000fe200078e003f */
[----:B------:R-:W-:Y:S01]  /*7280*/  CS2R R76, SRZ ;  /* 0x00000000004c7805 */ /* 0x000fe2000001ff00 */
        /* <DEDUP_REMOVED lines=39> */
.L_x_2697:
[----:B------:R-:W-:Y:S05]  /*7500*/  BSYNC B1 ;  /* 0x0000000000017941 */ /* 0x000fea0003800000 */
.L_x_2696:
        /* <DEDUP_REMOVED lines=33> */
.L_x_2698:
[----:B------:R-:W-:Y:S01]  /*7720*/  IMAD R0, R17, 0x8, R16 ;  /* 0x0000000811007824 */ /* 0x000fe200078e0210 */
[----:B------:R-:W-:Y:S01]  /*7730*/  SHF.L.U32 R114, R219, 0x1f, RZ ;  /* 0x0000001fdb727819 */ /* 0x000fe200000006ff */
[----:B------:R-:W0:Y:S01]  /*7740*/  LDC R140, c[0x0][0x2f4] ;  /* 0x0000bd00ff8c7b82 */ /* 0x000e220000000800 */
[----:B------:R-:W-:Y:S01]  /*7750*/  BSSY B1, `(.L_x_2699) ;  /* 0x0000004000017945 */ /* 0x000fe20003800000 */
[----:B------:R-:W-:Y:S01]  /*7760*/  IMAD.MOV.U32 R125, RZ, RZ, R88 ;  /* 0x000000ffff7d7224 */ /* 0x000fe200078e0058 */
[----:B------:R-:W1:Y:S02]  /*7770*/  SYNCS.PHASECHK.TRANS64.TRYWAIT P5, [R0+URZ+0x38890], R114 ;  /* 0x03889072000075a7 */ /* 0x000e6400080a017f */
[----:B-1----:R-:W-:Y:S05]  /*7780*/  @!P5 BRA `(.L_x_2700) ;  /* 0x000002d40024d947 */ /* 0x002fea0003800000 */
.L_x_3068:
[----:B------:R-:W-:Y:S05]  /*7790*/  BSYNC B1 ;  /* 0x0000000000017941 */ /* 0x000fea0003800000 */
.L_x_2699:
        /* <DEDUP_REMOVED lines=37> */
[----:B------:R-:W-:Y:S02]  /*79f0*/  SHF.R.U64 R41, R42, 0x10, R43 ;  /* 0x000000102a297819 */ /* 0x000fe4000000122b */
[--C-:B------:R-:W-:Y:S02]  /*7a00*/  SHF.R.U64 R42, R48, 0x10, R49.reuse ;  /* 0x00000010302a7819 */ /* 0x100fe40000001231 */
[----:B------:R-:W-:Y:S02]  /*7a10*/  SHF.R.U32.HI R48, RZ, 0x10, R49 ;  /* 0x00000010ff307819 */ /* 0x000fe40000011631 */
[----:B------:R-:W-:-:S02]  /*7a20*/  PRMT R40, R147, 0x5432, R40 ;  /* 0x0000543293287816 */ /* 0x000fc40000000028 */
[----:B------:R-:W-:Y:S02]  /*7a30*/  SHF.R.U32.HI R147, RZ, 0x10, R43 ;  /* 0x00000010ff937819 */ /* 0x000fe4000001162b */
[--C-:B------:R-:W-:Y:S02]  /*7a40*/  SHF.R.U64 R43, R50, 0x10, R51.reuse ;  /* 0x00000010322b7819 */ /* 0x100fe40000001233 */
[----:B------:R-:W-:Y:S02]  /*7a50*/  SHF.R.U32.HI R49, RZ, 0x10, R51 ;  /* 0x00000010ff317819 */ /* 0x000fe40000011633 */
[----:B------:R-:W-:Y:S02]  /*7a60*/  PRMT R51, R151, 0x5432, R48 ;  /* 0x0000543297337816 */ /* 0x000fe40000000030 */
[----:B------:R-:W-:Y:S02]  /*7a70*/  PRMT R148, R149, 0x5432, R148 ;  /* 0x0000543295947816 */ /* 0x000fe40000000094 */
[C---:B------:R-:W-:Y:S01]  /*7a80*/  PRMT R50, R150.reuse, 0x5410, R147 ;  /* 0x0000541096327816 */ /* 0x040fe20000000093 */
[----:B------:R-:W-:Y:S01]  /*7a90*/  IMAD.U32 R48, R51, 0x10000, RZ ;  /* 0x0001000033307824 */ /* 0x000fe200078e00ff */
[----:B------:R-:W-:Y:S01]  /*7aa0*/  PRMT R42, R150, 0x5432, R42 ;  /* 0x00005432962a7816 */ /* 0x000fe2000000002a */
[----:B0-----:R-:W-:Y:S01]  /*7ab0*/  IMAD.U32 R150, R89, 0x10000, RZ ;  /* 0x0001000059967824 */ /* 0x001fe200078e00ff */
[----:B------:R-:W-:Y:S01]  /*7ac0*/  PRMT R43, R151, 0x5410, R43 ;  /* 0x00005410972b7816 */ /* 0x000fe2000000002b */
[----:B------:R-:W-:Y:S01]  /*7ad0*/  IMAD.U32 R151, R148, 0x10000, RZ ;  /* 0x0001000094977824 */ /* 0x000fe200078e00ff */
[----:B------:R-:W-:Y:S01]  /*7ae0*/  PRMT R147, R174, 0x5410, R49 ;  /* 0x00005410ae937816 */ /* 0x000fe20000000031 */
[----:B------:R-:W-:Y:S01]  /*7af0*/  FMUL.FTZ R49, R150, R48 ;  /* 0x0000003096317220 */ /* 0x000fe20000410000 */
[----:B------:R-:W-:Y:S01]  /*7b00*/  PRMT R41, R149, 0x5410, R41 ;  /* 0x0000541095297816 */ /* 0x000fe20000000029 */
[----:B--2---:R-:W-:-:S02]  /*7b10*/  IMAD.U32 R149, R85, 0x10000, RZ ;  /* 0x0001000055957824 */ /* 0x004fc400078e00ff */
[-C--:B------:R-:W-:Y:S01]  /*7b20*/  FMUL.FTZ R150, R150, R151.reuse ;  /* 0x0000009796967220 */ /* 0x080fe20000410000 */
[----:B------:R-:W-:Y:S01]  /*7b30*/  LOP3.LUT R89, R89, 0xffff0000, RZ, 0xc0, !PT ;  /* 0xffff000059597812 */ /* 0x000fe200078ec0ff */
[C---:B------:R-:W-:Y:S02]  /*7b40*/  FFMA.FTZ R49, R149.reuse, R151, -R49 ;  /* 0x0000009795317223 */ /* 0x040fe40000010831 */
[----:B------:R-:W-:Y:S01]  /*7b50*/  FFMA.FTZ R48, R149, R48, R150 ;  /* 0x0000003095307223 */ /* 0x000fe20000010096 */
[----:B------:R-:W-:Y:S01]  /*7b60*/  LOP3.LUT R149, R51, 0xffff0000, RZ, 0xc0, !PT ;  /* 0xffff000033957812 */ /* 0x000fe200078ec0ff */
[----:B------:R-:W-:Y:S01]  /*7b70*/  IMAD.U32 R150, R91, 0x10000, RZ ;  /* 0x000100005b967824 */ /* 0x000fe200078e00ff */
[----:B------:R-:W-:Y:S01]  /*7b80*/  LOP3.LUT R148, R148, 0xffff0000, RZ, 0xc0, !PT ;  /* 0xffff000094947812 */ /* 0x000fe200078ec0ff */
[----:B------:R-:W-:Y:S01]  /*7b90*/  IMAD.U32 R151, R50, 0x10000, RZ ;  /* 0x0001000032977824 */ /* 0x000fe200078e00ff */
[----:B------:R-:W-:Y:S01]  /*7ba0*/  LOP3.LUT R85, R85, 0xffff0000, RZ, 0xc0, !PT ;  /* 0xffff000055557812 */ /* 0x000fe200078ec0ff */
[----:B------:R-:W-:Y:S01]  /*7bb0*/  FMUL.FTZ R51, R89, R149 ;  /* 0x0000009559337220 */ /* 0x000fe20000410000 */
[----:B------:R-:W-:Y:S01]  /*7bc0*/  LOP3.LUT R91, R91, 0xffff0000, RZ, 0xc0, !PT ;  /* 0xffff00005b5b7812 */ /* 0x000fe200078ec0ff */
[----:B------:R-:W-:-:S02]  /*7bd0*/  FMUL.FTZ R89, R89, R148 ;  /* 0x0000009459597220 */ /* 0x000fc40000410000 */
[----:B------:R-:W-:Y:S01]  /*7be0*/  FFMA.FTZ R51, R85, R148, -R51 ;  /* 0x0000009455337223 */ /* 0x000fe20000010833 */
[----:B------:R-:W-:Y:S02]  /*7bf0*/  IMAD.U32 R148, R147, 0x10000, RZ ;  /* 0x0001000093947824 */ /* 0x000fe400078e00ff */
[----:B------:R-:W-:Y:S01]  /*7c00*/  FFMA.FTZ R85, R85, R149, R89 ;  /* 0x0000009555557223 */ /* 0x000fe20000010059 */
[----:B------:R-:W-:Y:S01]  /*7c10*/  IMAD.U32 R149, R87, 0x10000, RZ ;  /* 0x0001000057957824 */ /* 0x000fe200078e00ff */
[----:B------:R-:W-:Y:S01]  /*7c20*/  LOP3.LUT R147, R147, 0xffff0000, RZ, 0xc0, !PT ;  /* 0xffff000093937812 */ /* 0x000fe200078ec0ff */
[CC--:B------:R-:W-:Y:S01]  /*7c30*/  FMUL.FTZ R89, R150.reuse, R148.reuse ;  /* 0x0000009496597220 */ /* 0x0c0fe20000410000 */
[-C--:B------:R-:W-:Y:S01]  /*7c40*/  FMUL.FTZ R150, R150, R151.reuse ;  /* 0x0000009796967220 */ /* 0x080fe20000410000 */
[----:B------:R-:W-:Y:S02]  /*7c50*/  LOP3.LUT R87, R87, 0xffff0000, RZ, 0xc0, !PT ;  /* 0xffff000057577812 */ /* 0x000fe400078ec0ff */
[C---:B------:R-:W-:Y:S01]  /*7c60*/  FFMA.FTZ R89, R149.reuse, R151, -R89 ;  /* 0x0000009795597223 */ /* 0x040fe20000010859 */
[----:B------:R-:W-:Y:S01]  /*7c70*/  FFMA.FTZ R148, R149, R148, R150 ;  /* 0x0000009495947223 */ /* 0x000fe20000010096 */
[----:B------:R-:W-:Y:S01]  /*7c80*/  LOP3.LUT R149, R50, 0xffff0000, RZ, 0xc0, !PT ;  /* 0xffff000032957812 */ /* 0x000fe200078ec0ff */
[----:B------:R-:W-:Y:S01]  /*7c90*/  FMUL.FTZ R50, R91, R147 ;  /* 0x000000935b327220 */ /* 0x000fe20000410000 */
[----:B------:R-:W-:Y:S01]  /*7ca0*/  F2FP.BF16.F32.PACK_AB R48, R85, R48 ;  /* 0x000000305530723e */ /* 0x000fe200000010ff */
[C---:B------:R-:W-:Y:S01]  /*7cb0*/  IMAD.U32 R85, R42.reuse, 0x10000, RZ ;  /* 0x000100002a557824 */ /* 0x040fe200078e00ff */
[----:B------:R-:W-:Y:S01]  /*7cc0*/  F2FP.BF16.F32.PACK_AB R49, R51, R49 ;  /* 0x000000313331723e */ /* 0x000fe200000010ff */
[-C--:B------:R-:W-:Y:S01]  /*7cd0*/  FFMA.FTZ R50, R87, R149.reuse, -R50 ;  /* 0x0000009557327223 */ /* 0x080fe20000010832 */
[----:B------:R-:W-:Y:S01]  /*7ce0*/  FMUL.FTZ R91, R91, R149 ;  /* 0x000000955b5b7220 */ /* 0x000fe20000410000 */
[----:B------:R-:W-:-:S03]  /*7cf0*/  LOP3.LUT R42, R42, 0xffff0000, RZ, 0xc0, !PT ;  /* 0xffff00002a2a7812 */ /* 0x000fc600078ec0ff */
[----:B------:R-:W-:Y:S01]  /*7d00*/  FFMA.FTZ R87, R87, R147, R91 ;  /* 0x0000009357577223 */ /* 0x000fe2000001005b */
[----:B------:R-:W-:Y:S01]  /*7d10*/  F2FP.BF16.F32.PACK_AB R50, R50, R89 ;  /* 0x000000593232723e */ /* 0x000fe200000010ff */
[----:B------:R-:W-:Y:S02]  /*7d20*/  IMAD.U32 R89, R88, 0x10000, RZ ;  /* 0x0001000058597824 */ /* 0x000fe400078e00ff */
[----:B------:R-:W-:Y:S01]  /*7d30*/  IMAD.U32 R91, R40, 0x10000, RZ ;  /* 0x00010000285b7824 */ /* 0x000fe200078e00ff */
[----:B------:R-:W-:Y:S01]  /*7d40*/  F2FP.BF16.F32.PACK_AB R148, R87, R148 ;  /* 0x000000945794723e */ /* 0x000fe200000010ff */
        /* <DEDUP_REMOVED lines=18> */
[C---:B------:R-:W-:Y:S02]  /*7e70*/  IMAD.U32 R88, R86.reuse, 0x10000, RZ ;  /* 0x0001000056587824 */ /* 0x040fe400078e00ff */
[-C--:B------:R-:W-:Y:S01]  /*7e80*/  FMUL.FTZ R91, R91, R87.reuse ;  /* 0x000000575b5b7220 */ /* 0x080fe20000410000 */
[----:B------:R-:W-:Y:S01]  /*7e90*/  LOP3.LUT R86, R86, 0xffff0000, RZ, 0xc0, !PT ;  /* 0xffff000056567812 */ /* 0x000fe200078ec0ff */
[----:B------:R-:W-:-:S02]  /*7ea0*/  FFMA.FTZ R89, R88, R87, -R89 ;  /* 0x0000005758597223 */ /* 0x000fc40000010859 */
[----:B------:R-:W-:Y:S01]  /*7eb0*/  FFMA.FTZ R91, R88, R84, R91 ;  /* 0x00000054585b7223 */ /* 0x000fe2000001005b */
[----:B------:R-:W-:Y:S02]  /*7ec0*/  LOP3.LUT R84, R90, 0xffff0000, RZ, 0xc0, !PT ;  /* 0xffff00005a547812 */ /* 0x000fe400078ec0ff */
[----:B------:R-:W-:Y:S02]  /*7ed0*/  F2FP.BF16.F32.PACK_AB R40, R40, R51 ;  /* 0x000000332828723e */ /* 0x000fe400000010ff */
[----:B------:R-:W-:Y:S01]  /*7ee0*/  F2FP.BF16.F32.PACK_AB R42, R42, R85 ;  /* 0x000000552a2a723e */ /* 0x000fe200000010ff */
[C---:B------:R-:W-:Y:S01]  /*7ef0*/  FMUL.FTZ R87, R84.reuse, R43 ;  /* 0x0000002b54577220 */ /* 0x040fe20000410000 */
[-C--:B------:R-:W-:Y:S01]  /*7f00*/  FMUL.FTZ R84, R84, R41.reuse ;  /* 0x0000002954547220 */ /* 0x080fe20000410000 */
[----:B------:R-:W-:Y:S02]  /*7f10*/  IMAD.MOV.U32 R85, RZ, RZ, R49 ;  /* 0x000000ffff557224 */ /* 0x000fe400078e0031 */
[C---:B------:R-:W-:Y:S01]  /*7f20*/  FFMA.FTZ R87, R86.reuse, R41, -R87 ;  /* 0x0000002956577223 */ /* 0x040fe20000010857 */
[----:B------:R-:W-:Y:S01]  /*7f30*/  FFMA.FTZ R84, R86, R43, R84 ;  /* 0x0000002b56547223 */ /* 0x000fe20000010054 */
[----:B------:R-:W-:-:S03]  /*7f40*/  IMAD.MOV.U32 R88, RZ, RZ, R42 ;  /* 0x000000ffff587224 */ /* 0x000fc600078e002a */
[----:B------:R-:W-:Y:S01]  /*7f50*/  F2FP.BF16.F32.PACK_AB R87, R87, R89 ;  /* 0x000000595757723e */ /* 0x000fe200000010ff */
[----:B------:R-:W-:Y:S01]  /*7f60*/  IMAD.MOV.U32 R89, RZ, RZ, R48 ;  /* 0x000000ffff597224 */ /* 0x000fe200078e0030 */
[----:B------:R-:W-:Y:S01]  /*7f70*/  F2FP.BF16.F32.PACK_AB R91, R84, R91 ;  /* 0x0000005b545b723e */ /* 0x000fe200000010ff */
[----:B------:R-:W-:Y:S02]  /*7f80*/  IMAD.MOV.U32 R84, RZ, RZ, R40 ;  /* 0x000000ffff547224 */ /* 0x000fe400078e0028 */
[----:B------:R-:W-:Y:S02]  /*7f90*/  IMAD.MOV.U32 R86, RZ, RZ, R87 ;  /* 0x000000ffff567224 */ /* 0x000fe400078e0057 */
[----:B------:R-:W-:Y:S02]  /*7fa0*/  IMAD.MOV.U32 R90, RZ, RZ, R91 ;  /* 0x000000ffff5a7224 */ /* 0x000fe400078e005b */
[----:B------:R-:W-:Y:S02]  /*7fb0*/  IMAD.MOV.U32 R87, RZ, RZ, R50 ;  /* 0x000000ffff577224 */ /* 0x000fe400078e0032 */
[----:B------:R-:W-:-:S07]  /*7fc0*/  IMAD.MOV.U32 R91, RZ, RZ, R148 ;  /* 0x000000ffff5b7224 */ /* 0x000fce00078e0094 */
.L_x_2706:
[----:B------:R-:W-:Y:S05]  /*7fd0*/  BSYNC B3 ;  /* 0x0000000000037941 */ /* 0x000fea0003800000 */
.L_x_2705:
        /* <DEDUP_REMOVED lines=10> */
[----:B--2---:R2:W-:Y:S01]  /*8080*/  STG.E.128 desc[UR4][R40.64], R84 ;  /* 0x0000005428007986 */ /* 0x0045e2000c101d04 */
[----:B------:R-:W-:-:S05]  /*8090*/  @!P4 LEA.HI.X R43, R146, R117, R43, 0x1, P5 ;  /* 0x00000075922bc211 */ /* 0x000fca00028f0c2b */
[----:B0-----:R2:W-:Y:S04]  /*80a0*/  @!P4 STG.E.128 desc[UR4][R42.64], R88 ;  /* 0x000000582a00c986 */ /* 0x0015e8000c101d04 */
.L_x_2704:
[----:B------:R-:W-:Y:S05]  /*80b0*/  BSYNC B2 ;  /* 0x0000000000027941 */ /* 0x000fea0003800000 */
.L_x_2703:
[----:B------:R-:W-:-:S13]  /*80c0*/  ISETP.NE.AND P4, PT, R10, RZ, PT ;  /* 0x000000ff0a00720c */ /* 0x000fda0003f85270 */
[----:B------:R-:W-:Y:S05]  /*80d0*/  @!P4 BRA `(.L_x_2702) ;  /* 0x000000080004c947 */ /* 0x000fea0003800000 */
[----:B--2---:R-:W-:Y:S01]  /*80e0*/  SEL R40, R115, R142, !P1 ;  /* 0x0000008e73287207 */ /* 0x004fe20004800000 */
        /* <DEDUP_REMOVED lines=114> */
.L_x_2708:
[----:B------:R-:W-:Y:S05]  /*8810*/  BSYNC B2 ;  /* 0x0000000000027941 */ /* 0x000fea0003800000 */
.L_x_2707:
        /* <DEDUP_REMOVED lines=13> */
.L_x_2702:
[----:B------:R-:W-:Y:S05]  /*88f0*/  BSYNC B1 ;  /* 0x0000000000017941 */ /* 0x000fea0003800000 */
.L_x_2701:
[----:B---3--:R-:W3:Y:S01]  /*8900*/  LDL R36, [R1+0x10] ;  /* 0x0000100001247983 */ /* 0x008ee20000100800 */
[----:B------:R-:W-:Y:S01]  /*8910*/  BSSY B1, `(.L_x_2709) ;  /* 0x000010e000017945 */ /* 0x000fe20003800000 */
[----:B---3--:R-:W-:-:S13]  /*8920*/  LOP3.LUT P4, RZ, R36, 0x1, RZ, 0xc0, !PT ;  /* 0x0000000124ff7812 */ /* 0x008fda000788c0ff */
[----:B------:R-:W-:Y:S05]  /*8930*/  @P4 BRA `(.L_x_2710) ;  /* 0x00000010002c4947 */ /* 0x000fea0003800000 */
[----:B------:R-:W-:Y:S01]  /*8940*/  ISETP.NE.AND P4, PT, R26, RZ, PT ;  /* 0x000000ff1a00720c */ /* 0x000fe20003f85270 */
[----:B------:R-:W-:Y:S01]  /*8950*/  VIADD R36, R212, 0x20 ;  /* 0x00000020d4247836 */ /* 0x000fe20000000000 */
[----:B------:R-:W-:Y:S01]  /*8960*/  BSSY B2, `(.L_x_2711) ;  /* 0x0000086000027945 */ /* 0x000fe20003800000 */
[-C--:B--2---:R-:W-:Y:S02]  /*8970*/  IMAD R48, R141, R126.reuse, RZ ;  /* 0x0000007e8d307224 */ /* 0x084fe400078e02ff */
        /* <DEDUP_REMOVED lines=26> */
[--C-:B------:R-:W-:Y:S01]  /*8b20*/  SHF.R.U64 R50, R64, 0x10, R65.reuse ;  /* 0x0000001040327819 */ /* 0x100fe20000001241 */
[----:B0-----:R-:W-:Y:S01]  /*8b30*/  IMAD.U32 R84, R41, 0x10000, RZ ;  /* 0x0001000029547824 */ /* 0x001fe200078e00ff */
[----:B------:R-:W-:Y:S01]  /*8b40*/  SHF.R.U32.HI R64, RZ, 0x10, R65 ;  /* 0x00000010ff407819 */ /* 0x000fe20000011641 */
[----:B--2---:R-:W-:Y:S01]  /*8b50*/  IMAD.U32 R65, R37, 0x10000, RZ ;  /* 0x0001000025417824 */ /* 0x004fe200078e00ff */
        /* <DEDUP_REMOVED lines=68> */
[CC--:B------:R-:W-:Y:S01]  /*8fa0*/  FMUL.FTZ R57, R59.reuse, R47.reuse ;  /* 0x0000002f3b397220 */ /* 0x0c0fe20000410000 */
        /* <DEDUP_REMOVED lines=8> */
[C---:B------:R-:W-:Y:S01]  /*9030*/  FMUL.FTZ R42, R40.reuse, R51 ;  /* 0x00000033282a7220 */ /* 0x040fe20000410000 */
[-C--:B------:R-:W-:Y:S01]  /*9040*/  FMUL.FTZ R40, R40, R49.reuse ;  /* 0x0000003128287220 */ /* 0x080fe20000410000 */
        /* <DEDUP_REMOVED lines=9> */
.L_x_2714:
[----:B------:R-:W-:Y:S05]  /*90e0*/  BSYNC B3 ;  /* 0x0000000000037941 */ /* 0x000fea0003800000 */
.L_x_2713:
        /* <DEDUP_REMOVED lines=13> */
.L_x_2712:
[----:B------:R-:W-:Y:S05]  /*91c0*/  BSYNC B2 ;  /* 0x0000000000027941 */ /* 0x000fea0003800000 */
.L_x_2711:
[----:B------:R-:W-:-:S13]  /*91d0*/  ISETP.NE.AND P4, PT, R10, RZ, PT ;  /* 0x000000ff0a00720c */ /* 0x000fda0003f85270 */
[----:B------:R-:W-:Y:S05]  /*91e0*/  @!P4 BRA `(.L_x_2710) ;  /* 0x000000080000c947 */ /* 0x000fea0003800000 */
[----:B0-----:R-:W-:Y:S01]  /*91f0*/  SEL R36, R115, R142, !P1 ;  /* 0x0000008e73247207 */ /* 0x001fe20004800000 */
        /* <DEDUP_REMOVED lines=70> */
[C---:B------:R-:W-:Y:S01]  /*9660*/  IMAD.U32 R53, R50.reuse, 0x10000, RZ ;  /* 0x0001000032357824 */ /* 0x040fe200078e00ff */
        /* <DEDUP_REMOVED lines=42> */
.L_x_2716:
[----:B------:R-:W-:Y:S05]  /*9910*/  BSYNC B2 ;  /* 0x0000000000027941 */ /* 0x000fea0003800000 */
.L_x_2715:
        /* <DEDUP_REMOVED lines=13> */
.L_x_2710:
[----:B------:R-:W-:Y:S05]  /*99f0*/  BSYNC B1 ;  /* 0x0000000000017941 */ /* 0x000fea0003800000 */
.L_x_2709:
[----:B0--3--:R-:W-:Y:S02]  /*9a00*/  VIADD R37, R212, 0x40 ;  /* 0x00000040d4257836 */ /* 0x009fe40000000000 */
        /* <DEDUP_REMOVED lines=36> */
[----:B------:R-:W-:Y:S02]  /*9c50*/  SHF.R.U32.HI R72, RZ, 0x10, R73 ;  /* 0x00000010ff487819 */ /* 0x000fe40000011649 */
[----:B------:R-:W-:Y:S02]  /*9c60*/  PRMT R80, R160, 0x5432, R80 ;  /* 0x00005432a0507816 */ /* 0x000fe40000000050 */
[----:B------:R-:W-:-:S02]  /*9c70*/  PRMT R72, R158, 0x5432, R72 ;  /* 0x000054329e487816 */ /* 0x000fc40000000048 */
[--C-:B------:R-:W-:Y:S01]  /*9c80*/  SHF.R.U64 R49, R82, 0x10, R83.reuse ;  /* 0x0000001052317819 */ /* 0x100fe20000001253 */
[----:B------:R-:W-:Y:S01]  /*9c90*/  IMAD.U32 R53, R80, 0x10000, RZ ;  /* 0x0001000050357824 */ /* 0x000fe200078e00ff */
[----:B------:R-:W-:Y:S01]  /*9ca0*/  SHF.R.U32.HI R82, RZ, 0x10, R83 ;  /* 0x00000010ff527819 */ /* 0x000fe20000011653 */
[----:B------:R-:W-:Y:S01]  /*9cb0*/  IMAD.U32 R50, R72, 0x10000, RZ ;  /* 0x0001000048327824 */ /* 0x000fe200078e00ff */
[----:B------:R-:W-:Y:S01]  /*9cc0*/  LOP3.LUT R80, R80, 0xffff0000, RZ, 0xc0, !PT ;  /* 0xffff000050507812 */ /* 0x000fe200078ec0ff */
[----:B------:R-:W-:Y:S01]  /*9cd0*/  FMUL.FTZ R51, R54, R53 ;  /* 0x0000003536337220 */ /* 0x000fe20000410000 */
[----:B------:R-:W-:Y:S02]  /*9ce0*/  LOP3.LUT R41, R41, 0xffff0000, RZ, 0xc0, !PT ;  /* 0xffff000029297812 */ /* 0x000fe400078ec0ff */
[----:B------:R-:W-:Y:S01]  /*9cf0*/  SHF.R.U64 R45, R74, 0x10, R75 ;  /* 0x000000104a2d7819 */ /* 0x000fe2000000124b */
[-C--:B------:R-:W-:Y:S01]  /*9d00*/  FFMA.FTZ R51, R52, R50.reuse, -R51 ;  /* 0x0000003234337223 */ /* 0x080fe20000010833 */
[----:B------:R-:W-:Y:S01]  /*9d10*/  FMUL.FTZ R50, R54, R50 ;  /* 0x0000003236327220 */ /* 0x000fe20000410000 */
[----:B------:R-:W-:-:S02]  /*9d20*/  LOP3.LUT R72, R72, 0xffff0000, RZ, 0xc0, !PT ;  /* 0xffff000048487812 */ /* 0x000fc400078ec0ff */
[----:B------:R-:W-:Y:S01]  /*9d30*/  SHF.R.U32.HI R74, RZ, 0x10, R75 ;  /* 0x00000010ff4a7819 */ /* 0x000fe2000001164b */
[----:B------:R-:W-:Y:S01]  /*9d40*/  FFMA.FTZ R50, R52, R53, R50 ;  /* 0x0000003534327223 */ /* 0x000fe20000010032 */
[----:B------:R-:W-:Y:S01]  /*9d50*/  PRMT R82, R159, 0x5432, R82 ;  /* 0x000054329f527816 */ /* 0x000fe20000000052 */
[----:B------:R-:W-:Y:S01]  /*9d60*/  IMAD.U32 R53, R39, 0x10000, RZ ;  /* 0x0001000027357824 */ /* 0x000fe200078e00ff */
        /* <DEDUP_REMOVED lines=8> */
[----:B------:R-:W-:-:S02]  /*9df0*/  IMAD.U32 R52, R74, 0x10000, RZ ;  /* 0x000100004a347824 */ /* 0x000fc400078e00ff */
[----:B------:R-:W-:Y:S01]  /*9e00*/  FMUL.FTZ R56, R55, R54 ;  /* 0x0000003637387220 */ /* 0x000fe20000410000 */
[----:B------:R-:W-:Y:S02]  /*9e10*/  LOP3.LUT R43, R43, 0xffff0000, RZ, 0xc0, !PT ;  /* 0xffff00002b2b7812 */ /* 0x000fe400078ec0ff */
[----:B------:R-:W-:Y:S01]  /*9e20*/  LOP3.LUT R74, R74, 0xffff0000, RZ, 0xc0, !PT ;  /* 0xffff00004a4a7812 */ /* 0x000fe200078ec0ff */
[-C--:B------:R-:W-:Y:S01]  /*9e30*/  FFMA.FTZ R56, R53, R52.reuse, -R56 ;  /* 0x0000003435387223 */ /* 0x080fe20000010838 */
[----:B------:R-:W-:Y:S01]  /*9e40*/  FMUL.FTZ R52, R55, R52 ;  /* 0x0000003437347220 */ /* 0x000fe20000410000 */
[----:B------:R-:W-:Y:S02]  /*9e50*/  LOP3.LUT R39, R39, 0xffff0000, RZ, 0xc0, !PT ;  /* 0xffff000027277812 */ /* 0x000fe400078ec0ff */
[----:B------:R-:W-:Y:S01]  /*9e60*/  PRMT R48, R160, 0x5410, R48 ;  /* 0x00005410a0307816 */ /* 0x000fe20000000030 */
[----:B------:R-:W-:Y:S01]  /*9e70*/  FFMA.FTZ R53, R53, R54, R52 ;  /* 0x0000003635357223 */ /* 0x000fe20000010034 */
[C---:B------:R-:W-:Y:S01]  /*9e80*/  FMUL.FTZ R52, R43.reuse, R82 ;  /* 0x000000522b347220 */ /* 0x040fe20000410000 */
[----:B------:R-:W-:Y:S01]  /*9e90*/  FMUL.FTZ R43, R43, R74 ;  /* 0x0000004a2b2b7220 */ /* 0x000fe20000410000 */
[----:B------:R-:W-:-:S02]  /*9ea0*/  PRMT R44, R158, 0x5410, R44 ;  /* 0x000054109e2c7816 */ /* 0x000fc4000000002c */
[----:B------:R-:W-:Y:S01]  /*9eb0*/  F2FP.BF16.F32.PACK_AB R37, R37, R51 ;  /* 0x000000332525723e */ /* 0x000fe200000010ff */
[----:B------:R-:W-:Y:S01]  /*9ec0*/  FFMA.FTZ R43, R39, R82, R43 ;  /* 0x00000052272b7223 */ /* 0x000fe2000001002b */
[----:B------:R-:W-:Y:S01]  /*9ed0*/  F2FP.BF16.F32.PACK_AB R41, R41, R50 ;  /* 0x000000322929723e */ /* 0x000fe200000010ff */
[----:B------:R-:W-:Y:S02]  /*9ee0*/  IMAD.U32 R51, R40, 0x10000, RZ ;  /* 0x0001000028337824 */ /* 0x000fe400078e00ff */
[----:B------:R-:W-:Y:S01]  /*9ef0*/  FFMA.FTZ R52, R39, R74, -R52 ;  /* 0x0000004a27347223 */ /* 0x000fe20000010834 */
        /* <DEDUP_REMOVED lines=43> */
.L_x_2720:
[----:B------:R-:W-:Y:S05]  /*a1b0*/  BSYNC B2 ;  /* 0x0000000000027941 */ /* 0x000fea0003800000 */
.L_x_2719:
[----:B------:R-:W-:Y:S01]  /*a1c0*/  IADD3 R45, P3, P4, R96, R124, R13 ;  /* 0x0000007c602d7210 */ /* 0x000fe20007c7e00d */
[----:B------:R-:W-:-:S03]  /*a1d0*/  ULDC.64 UR4, c[0x0][0x208] ;  /* 0x0000820000047ab9 */ /* 0x000fc60000000a00 */
[----:B------:R-:W-:Y:S02]  /*a1e0*/  IADD3.X R48, R92, R46, R7, P3, P4 ;  /* 0x0000002e5c307210 */ /* 0x000fe40001fe8407 */
[----:B------:R-:W-:-:S04]  /*a1f0*/  LEA R44, P3, R45, R116, 0x1 ;  /* 0x000000742d2c7211 */ /* 0x000fc800078608ff */
[----:B------:R-:W-:Y:S02]  /*a200*/  LEA.HI.X R45, R45, R117, R48, 0x1, P3 ;  /* 0x000000752d2d7211 */ /* 0x000fe400018f0c30 */
[----:B------:R-:W-:-:S03]  /*a210*/  ISETP.GE.AND P3, PT, R47, R140, PT ;  /* 0x0000008c2f00720c */ /* 0x000fc60003f66270 */
[----:B--2---:R2:W-:Y:S10]  /*a220*/  STG.E.128 desc[UR4][R44.64], R36 ;  /* 0x000000242c007986 */ /* 0x0045f4000c101d04 */
[----:B--2---:R-:W-:-:S02]  /*a230*/  @!P3 SHF.R.S32.HI R37, RZ, 0x1f, R47 ;  /* 0x0000001fff25b819 */ /* 0x004fc4000001142f */
[----:B------:R-:W-:-:S04]  /*a240*/  @!P3 IADD3 R47, P4, P5, R96, R124, R47 ;  /* 0x0000007c602fb210 */ /* 0x000fc80007d9e02f */
[----:B------:R-:W-:Y:S02]  /*a250*/  @!P3 IADD3.X R37, R92, R46, R37, P4, P5 ;  /* 0x0000002e5c25b210 */ /* 0x000fe400027ea425 */
[----:B------:R-:W-:-:S04]  /*a260*/  @!P3 LEA R36, P4, R47, R116, 0x1 ;  /* 0x000000742f24b211 */ /* 0x000fc800078808ff */
[----:B------:R-:W-:-:S05]  /*a270*/  @!P3 LEA.HI.X R37, R47, R117, R37, 0x1, P4 ;  /* 0x000000752f25b211 */ /* 0x000fca00020f0c25 */
[----:B0-----:R0:W-:Y:S04]  /*a280*/  @!P3 STG.E.128 desc[UR4][R36.64], R40 ;  /* 0x000000282400b986 */ /* 0x0011e8000c101d04 */
.L_x_2718:
[----:B------:R-:W-:Y:S05]  /*a290*/  BSYNC B1 ;  /* 0x0000000000017941 */ /* 0x000fea0003800000 */
.L_x_2717:
[----:B------:R-:W-:-:S13]  /*a2a0*/  ISETP.NE.AND P3, PT, R10, RZ, PT ;  /* 0x000000ff0a00720c */ /* 0x000fda0003f65270 */
[----:B------:R-:W-:Y:S05]  /*a2b0*/  @!P3 BRA `(.L_x_2677) ;  /* 0x0000000c0018b947 */ /* 0x000fea0003800000 */
[----:B------:R-:W-:Y:S01]  /*a2c0*/  SEL R142, R115, R142, !P1 ;  /* 0x0000008e738e7207 */ /* 0x000fe20004800000 */
[----:B------:R-:W-:Y:S01]  /*a2d0*/  BSSY B1, `(.L_x_2721) ;  /* 0x0000073000017945 */ /* 0x000fe20003800000 */
[----:B------:R-:W-:Y:S02]  /*a2e0*/  SHF.R.U32.HI R38, RZ, 0x3, R222 ;  /* 0x00000003ff267819 */ /* 0x000fe400000116de */
[----:B0-----:R-:W-:Y:S02]  /*a2f0*/  SHF.R.S32.HI R36, RZ, 0x1f, R142 ;  /* 0x0000001fff247819 */ /* 0x001fe4000001148e */
        /* <DEDUP_REMOVED lines=10> */
[----:B------:R-:W-:Y:S02]  /*a3a0*/  IMAD.IADD R37, R37, 0x1, R36 ;  /* 0x0000000125257824 */ /* 0x000fe400078e0224 */
[C---:B------:R-:W-:Y:S02]  /*a3b0*/  IMAD R36, R17.reuse, 0x5000, R131 ;  /* 0x0000500011247824 */ /* 0x040fe400078e0283 */
        /* <DEDUP_REMOVED lines=19> */
[C---:B------:R-:W-:Y:S01]  /*a4f0*/  FMUL.FTZ R52, R51.reuse, R49 ;  /* 0x0000003133347220 */ /* 0x040fe20000410000 */
[----:B------:R-:W-:Y:S01]  /*a500*/  SHF.R.U64 R76, R76, 0x10, R77 ;  /* 0x000000104c4c7819 */ /* 0x000fe2000000124d */
[-C--:B------:R-:W-:Y:S01]  /*a510*/  FMUL.FTZ R51, R51, R45.reuse ;  /* 0x0000002d33337220 */ /* 0x080fe20000410000 */
[----:B------:R-:W-:Y:S01]  /*a520*/  SHF.R.U64 R68, R68, 0x10, R69 ;  /* 0x0000001044447819 */ /* 0x000fe20000001245 */
[----:B------:R-:W-:Y:S01]  /*a530*/  FFMA.FTZ R45, R44, R45, -R52 ;  /* 0x0000002d2c2d7223 */ /* 0x000fe20000010834 */
[----:B------:R-:W-:Y:S01]  /*a540*/  PRMT R76, R156, 0x5410, R76 ;  /* 0x000054109c4c7816 */ /* 0x000fe2000000004c */
[----:B------:R-:W-:Y:S01]  /*a550*/  FFMA.FTZ R44, R44, R49, R51 ;  /* 0x000000312c2c7223 */ /* 0x000fe20000010033 */
[----:B------:R-:W-:-:S02]  /*a560*/  LOP3.LUT R49, R41, 0xffff0000, RZ, 0xc0, !PT ;  /* 0xffff000029317812 */ /* 0x000fc400078ec0ff */
[----:B------:R-:W-:Y:S02]  /*a570*/  PRMT R68, R154, 0x5410, R68 ;  /* 0x000054109a447816 */ /* 0x000fe40000000044 */
[----:B------:R-:W-:Y:S01]  /*a580*/  SHF.R.U64 R78, R78, 0x10, R79 ;  /* 0x000000104e4e7819 */ /* 0x000fe2000000124f */
[C---:B------:R-:W-:Y:S01]  /*a590*/  FMUL.FTZ R41, R49.reuse, R48 ;  /* 0x0000003031297220 */ /* 0x040fe20000410000 */
[-C--:B------:R-:W-:Y:S01]  /*a5a0*/  FMUL.FTZ R49, R49, R50.reuse ;  /* 0x0000003231317220 */ /* 0x080fe20000410000 */
[----:B------:R-:W-:Y:S02]  /*a5b0*/  SHF.R.U64 R70, R70, 0x10, R71 ;  /* 0x0000001046467819 */ /* 0x000fe40000001247 */
[C---:B------:R-:W-:Y:S01]  /*a5c0*/  FFMA.FTZ R41, R37.reuse, R50, -R41 ;  /* 0x0000003225297223 */ /* 0x040fe20000010829 */
[----:B------:R-:W-:Y:S01]  /*a5d0*/  FFMA.FTZ R37, R37, R48, R49 ;  /* 0x0000003025257223 */ /* 0x000fe20000010031 */
[----:B------:R-:W-:Y:S01]  /*a5e0*/  SHF.R.U32.HI R49, RZ, 0x10, R79 ;  /* 0x00000010ff317819 */ /* 0x000fe2000001164f */
[----:B------:R-:W-:Y:S01]  /*a5f0*/  IMAD.U32 R50, R39, 0x10000, RZ ;  /* 0x0001000027327824 */ /* 0x000fe200078e00ff */
[----:B------:R-:W-:-:S02]  /*a600*/  SHF.R.U32.HI R48, RZ, 0x10, R71 ;  /* 0x00000010ff307819 */ /* 0x000fc40000011647 */
[----:B------:R-:W-:Y:S02]  /*a610*/  PRMT R49, R155, 0x5432, R49 ;  /* 0x000054329b317816 */ /* 0x000fe40000000031 */
[----:B------:R-:W-:Y:S02]  /*a620*/  PRMT R48, R153, 0x5432, R48 ;  /* 0x0000543299307816 */ /* 0x000fe40000000030 */
[----:B------:R-:W-:Y:S01]  /*a630*/  LOP3.LUT R39, R39, 0xffff0000, RZ, 0xc0, !PT ;  /* 0xffff000027277812 */ /* 0x000fe200078ec0ff */
[C---:B------:R-:W-:Y:S01]  /*a640*/  IMAD.U32 R51, R49.reuse, 0x10000, RZ ;  /* 0x0001000031337824 */ /* 0x040fe200078e00ff */
[----:B------:R-:W-:Y:S01]  /*a650*/  LOP3.LUT R49, R49, 0xffff0000, RZ, 0xc0, !PT ;  /* 0xffff000031317812 */ /* 0x000fe200078ec0ff */
[C---:B------:R-:W-:Y:S01]  /*a660*/  IMAD.U32 R52, R48.reuse, 0x10000, RZ ;  /* 0x0001000030347824 */ /* 0x040fe200078e00ff */
[----:B------:R-:W-:Y:S01]  /*a670*/  LOP3.LUT R48, R48, 0xffff0000, RZ, 0xc0, !PT ;  /* 0xffff000030307812 */ /* 0x000fe200078ec0ff */
[C---:B------:R-:W-:Y:S01]  /*a680*/  FMUL.FTZ R53, R54.reuse, R51 ;  /* 0x0000003336357220 */ /* 0x040fe20000410000 */
[----:B------:R-:W-:Y:S01]  /*a690*/  PRMT R78, R155, 0x5410, R78 ;  /* 0x000054109b4e7816 */ /* 0x000fe2000000004e */
[-C--:B------:R-:W-:Y:S01]  /*a6a0*/  FMUL.FTZ R54, R54, R52.reuse ;  /* 0x0000003436367220 */ /* 0x080fe20000410000 */
[----:B------:R-:W-:Y:S01]  /*a6b0*/  PRMT R70, R153, 0x5410, R70 ;  /* 0x0000541099467816 */ /* 0x000fe20000000046 */
[----:B------:R-:W-:Y:S01]  /*a6c0*/  FFMA.FTZ R53, R50, R52, -R53 ;  /* 0x0000003432357223 */ /* 0x000fe20000010835 */
[----:B------:R-:W-:-:S02]  /*a6d0*/  IMAD.U32 R52, R40, 0x10000, RZ ;  /* 0x0001000028347824 */ /* 0x000fc400078e00ff */
[----:B------:R-:W-:Y:S01]  /*a6e0*/  FFMA.FTZ R54, R50, R51, R54 ;  /* 0x0000003332367223 */ /* 0x000fe20000010036 */
[----:B------:R-:W-:Y:S02]  /*a6f0*/  LOP3.LUT R50, R43, 0xffff0000, RZ, 0xc0, !PT ;  /* 0xffff00002b327812 */ /* 0x000fe400078ec0ff */
[----:B------:R-:W-:Y:S02]  /*a700*/  LOP3.LUT R40, R40, 0xffff0000, RZ, 0xc0, !PT ;  /* 0xffff000028287812 */ /* 0x000fe400078ec0ff */
[----:B------:R-:W-:Y:S01]  /*a710*/  LOP3.LUT R42, R42, 0xffff0000, RZ, 0xc0, !PT ;  /* 0xffff00002a2a7812 */ /* 0x000fe200078ec0ff */
[C---:B------:R-:W-:Y:S01]  /*a720*/  FMUL.FTZ R43, R50.reuse, R49 ;  /* 0x00000031322b7220 */ /* 0x040fe20000410000 */
[-C--:B------:R-:W-:Y:S01]  /*a730*/  FMUL.FTZ R50, R50, R48.reuse ;  /* 0x0000003032327220 */ /* 0x080fe20000410000 */
[----:B------:R-:W-:Y:S02]  /*a740*/  F2FP.BF16.F32.PACK_AB R41, R41, R45 ;  /* 0x0000002d2929723e */ /* 0x000fe400000010ff */
[C---:B------:R-:W-:Y:S01]  /*a750*/  FFMA.FTZ R43, R39.reuse, R48, -R43 ;  /* 0x00000030272b7223 */ /* 0x040fe2000001082b */
[----:B------:R-:W-:Y:S01]  /*a760*/  FFMA.FTZ R50, R39, R49, R50 ;  /* 0x0000003127327223 */ /* 0x000fe20000010032 */
[C---:B------:R-:W-:Y:S01]  /*a770*/  IMAD.U32 R48, R76.reuse, 0x10000, RZ ;  /* 0x000100004c307824 */ /* 0x040fe200078e00ff */
[----:B------:R-:W-:Y:S01]  /*a780*/  LOP3.LUT R76, R76, 0xffff0000, RZ, 0xc0, !PT ;  /* 0xffff00004c4c7812 */ /* 0x000fe200078ec0ff */
[C---:B------:R-:W-:Y:S01]  /*a790*/  IMAD.U32 R49, R68.reuse, 0x10000, RZ ;  /* 0x0001000044317824 */ /* 0x040fe200078e00ff */
[----:B------:R-:W-:Y:S01]  /*a7a0*/  LOP3.LUT R68, R68, 0xffff0000, RZ, 0xc0, !PT ;  /* 0xffff000044447812 */ /* 0x000fe200078ec0ff */
[----:B------:R-:W-:Y:S01]  /*a7b0*/  FMUL.FTZ R51, R52, R48 ;  /* 0x0000003034337220 */ /* 0x000fe20000410000 */
[----:B------:R-:W-:-:S02]  /*a7c0*/  IMAD.U32 R39, R36, 0x10000, RZ ;  /* 0x0001000024277824 */ /* 0x000fc400078e00ff */
[-C--:B------:R-:W-:Y:S01]  /*a7d0*/  FMUL.FTZ R52, R52, R49.reuse ;  /* 0x0000003134347220 */ /* 0x080fe20000410000 */
[----:B------:R-:W-:Y:S01]  /*a7e0*/  LOP3.LUT R36, R36, 0xffff0000, RZ, 0xc0, !PT ;  /* 0xffff000024247812 */ /* 0x000fe200078ec0ff */
[C---:B------:R-:W-:Y:S02]  /*a7f0*/  FFMA.FTZ R51, R39.reuse, R49, -R51 ;  /* 0x0000003127337223 */ /* 0x040fe40000010833 */
        /* <DEDUP_REMOVED lines=16> */
[-C--:B------:R-:W-:Y:S01]  /*a900*/  FMUL.FTZ R42, R42, R70.reuse ;  /* 0x000000462a2a7220 */ /* 0x080fe20000410000 */
[----:B------:R-:W-:Y:S02]  /*a910*/  F2FP.BF16.F32.PACK_AB R39, R39, R51 ;  /* 0x000000332727723e */ /* 0x000fe400000010ff */
[C---:B------:R-:W-:Y:S01]  /*a920*/  FFMA.FTZ R36, R38.reuse, R70, -R36 ;  /* 0x0000004626247223 */ /* 0x040fe20000010824 */
[----:B------:R-:W-:Y:S01]  /*a930*/  F2FP.BF16.F32.PACK_AB R43, R43, R53 ;  /* 0x000000352b2b723e */ /* 0x000fe200000010ff */
[----:B------:R-:W-:Y:S01]  /*a940*/  FFMA.FTZ R42, R38, R78, R42 ;  /* 0x0000004e262a7223 */ /* 0x000fe2000001002a */
[----:B------:R-:W-:Y:S01]  /*a950*/  F2FP.BF16.F32.PACK_AB R44, R37, R44 ;  /* 0x0000002c252c723e */ /* 0x000fe200000010ff */
[----:B------:R-:W-:Y:S01]  /*a960*/  IMAD.MOV.U32 R37, RZ, RZ, R41 ;  /* 0x000000ffff257224 */ /* 0x000fe200078e0029 */
[----:B------:R-:W-:-:S02]  /*a970*/  F2FP.BF16.F32.PACK_AB R50, R50, R54 ;  /* 0x000000363232723e */ /* 0x000fc400000010ff */
[----:B------:R-:W-:Y:S01]  /*a980*/  F2FP.BF16.F32.PACK_AB R55, R36, R55 ;  /* 0x000000372437723e */ /* 0x000fe200000010ff */
[----:B------:R-:W-:Y:S01]  /*a990*/  IMAD.MOV.U32 R36, RZ, RZ, R39 ;  /* 0x000000ffff247224 */ /* 0x000fe200078e0027 */
[----:B------:R-:W-:Y:S01]  /*a9a0*/  F2FP.BF16.F32.PACK_AB R40, R40, R52 ;  /* 0x000000342828723e */ /* 0x000fe200000010ff */
[----:B------:R-:W-:Y:S01]  /*a9b0*/  IMAD.MOV.U32 R39, RZ, RZ, R43 ;  /* 0x000000ffff277224 */ /* 0x000fe200078e002b */
[----:B------:R-:W-:Y:S01]  /*a9c0*/  F2FP.BF16.F32.PACK_AB R42, R42, R56 ;  /* 0x000000382a2a723e */ /* 0x000fe200000010ff */
[----:B------:R-:W-:Y:S02]  /*a9d0*/  IMAD.MOV.U32 R41, RZ, RZ, R44 ;  /* 0x000000ffff297224 */ /* 0x000fe400078e002c */
[----:B------:R-:W-:Y:S02]  /*a9e0*/  IMAD.MOV.U32 R38, RZ, RZ, R55 ;  /* 0x000000ffff267224 */ /* 0x000fe400078e0037 */
[----:B------:R-:W-:-:S07]  /*a9f0*/  IMAD.MOV.U32 R43, RZ, RZ, R50 ;  /* 0x000000ffff2b7224 */ /* 0x000fce00078e0032 */
.L_x_2722:
[----:B------:R-:W-:Y:S05]  /*aa00*/  BSYNC B1 ;  /* 0x0000000000017941 */ /* 0x000fea0003800000 */
.L_x_2721:
[----:B------:R-:W-:Y:S01]  /*aa10*/  IADD3 R45, P3, P4, R96, R124, R11 ;  /* 0x0000007c602d7210 */ /* 0x000fe20007c7e00b */
[----:B------:R-:W-:-:S03]  /*aa20*/  ULDC.64 UR4, c[0x0][0x208] ;  /* 0x0000820000047ab9 */ /* 0x000fc60000000a00 */
[----:B------:R-:W-:Y:S02]  /*aa30*/  IADD3.X R48, R92, R46, R6, P3, P4 ;  /* 0x0000002e5c307210 */ /* 0x000fe40001fe8406 */
[----:B------:R-:W-:-:S04]  /*aa40*/  LEA R44, P3, R45, R116, 0x1 ;  /* 0x000000742d2c7211 */ /* 0x000fc800078608ff */
[----:B------:R-:W-:Y:S02]  /*aa50*/  LEA.HI.X R45, R45, R117, R48, 0x1, P3 ;  /* 0x000000752d2d7211 */ /* 0x000fe400018f0c30 */
[----:B------:R-:W-:-:S03]  /*aa60*/  ISETP.GE.AND P3, PT, R47, R140, PT ;  /* 0x0000008c2f00720c */ /* 0x000fc60003f66270 */
        /* <DEDUP_REMOVED lines=10> */
.L_x_2634:
[----:B------:R-:W2:Y:S02]  /*ab10*/  LDL R36, [R1+0x5c] ;  /* 0x00005c0001247983 */ /* 0x000ea40000100800 */
[----:B--2---:R-:W-:-:S13]  /*ab20*/  R2UR UR4, R36 ;  /* 0x00000000240472ca */ /* 0x004fda00000e0000 */
[----:B------:R-:W-:-:S06]  /*ab30*/  UISETP.NE.AND UP0, UPT, UR4, 0x3, UPT ;  /* 0x000000030400788c */ /* 0x000fcc000bf05270 */
[----:B------:R-:W-:-:S13]  /*ab40*/  PLOP3.LUT P2, PT, PT, PT, UP0, 0x80, 0x0 ;  /* 0x000000000000781c */ /* 0x000fda0003f4f008 */
[----:B------:R-:W-:Y:S05]  /*ab50*/  @!P2 BRA `(.L_x_2723) ;  /* 0x000000000004a947 */ /* 0x000fea0003800000 */
[----:B------:R-:W-:Y:S01]  /*ab60*/  BPT.TRAP 0x1 ;  /* 0x000000040000795c */ /* 0x000fe20000300000 */
.L_x_2723:
        /* <DEDUP_REMOVED lines=8> */
.L_x_3069:
[----:B------:R-:W-:Y:S05]  /*abf0*/  BSYNC B1 ;  /* 0x0000000000017941 */ /* 0x000fea0003800000 */
.L_x_2724:
[----:B------:R-:W-:Y:S04]  /*ac00*/  BSSY B1, `(.L_x_2726) ;  /* 0x000000f000017945 */ /* 0x000fe80003800000 */
[----:B------:R-:W-:Y:S05]  /*ac10*/  @P4 BRA `(.L_x_2727) ;  /* 0x0000000000344947 */ /* 0x000fea0003800000 */
[----:B------:R-:W-:Y:S01]  /*ac20*/  ISETP.NE.AND P5, PT, R26, RZ, PT ;  /* 0x000000ff1a00720c */ /* 0x000fe20003fa5270 */
[----:B------:R-:W-:Y:S01]  /*ac30*/  ULDC.64 UR4, c[0x0][0x208] ;  /* 0x0000820000047ab9 */ /* 0x000fe20000000a00 */
[----:B------:R-:W-:Y:S02]  /*ac40*/  ISETP.NE.AND P4, PT, R10, RZ, PT ;  /* 0x000000ff0a00720c */ /* 0x000fe40003f85270 */
[----:B------:R-:W-:-:S09]  /*ac50*/  ISETP.NE.AND P3, PT, R9, RZ, PT ;  /* 0x000000ff0900720c */ /* 0x000fd20003f65270 */
[----:B------:R-:W2:Y:S04]  /*ac60*/  @P5 LDS.128 R36, [R4+0x24400] ;  /* 0x0244000004245984 */ /* 0x000ea80000000c00 */
[----:B0-----:R-:W0:Y:S04]  /*ac70*/  @P3 LDS.128 R40, [R4+0x29400] ;  /* 0x0294000004283984 */ /* 0x001e280000000c00 */
[----:B--2---:R-:W-:Y:S01]  /*ac80*/  @P5 STG.E.128 desc[UR4][R60.64], R36 ;  /* 0x000000243c005986 */ /* 0x004fe2000c101d04 */
[----:B------:R-:W-:-:S03]  /*ac90*/  ISETP.NE.AND P5, PT, R8, RZ, PT ;  /* 0x000000ff0800720c */ /* 0x000fc60003fa5270 */
[----:B------:R-:W2:Y:S04]  /*aca0*/  @P4 LDS.128 R36, [R4+0x26c00] ;  /* 0x026c000004244984 */ /* 0x000ea80000000c00 */
[----:B0-----:R-:W-:Y:S06]  /*acb0*/  @P3 STG.E.128 desc[UR4][R60.64+0x100], R40 ;  /* 0x000100283c003986 */ /* 0x001fec000c101d04 */
[----:B------:R-:W0:Y:S04]  /*acc0*/  @P5 LDS.128 R44, [R4+0x2bc00] ;  /* 0x02bc0000042c5984 */ /* 0x000e280000000c00 */
[----:B--2---:R2:W-:Y:S04]  /*acd0*/  @P4 STG.E.128 desc[UR4][R60.64+0x80], R36 ;  /* 0x000080243c004986 */ /* 0x0045e8000c101d04 */
[----:B0-----:R2:W-:Y:S02]  /*ace0*/  @P5 STG.E.128 desc[UR4][R60.64+0x180], R44 ;  /* 0x0001802c3c005986 */ /* 0x0015e4000c101d04 */
.L_x_2727:
[----:B------:R-:W-:Y:S05]  /*acf0*/  BSYNC B1 ;  /* 0x0000000000017941 */ /* 0x000fea0003800000 */
.L_x_2726:
[----:B--2---:R-:W-:Y:S01]  /*ad00*/  VIADD R36, R212, 0x20 ;  /* 0x00000020d4247836 */ /* 0x004fe20000000000 */
[----:B------:R-:W-:Y:S04]  /*ad10*/  BSSY B1, `(.L_x_2728) ;  /* 0x0000010000017945 */ /* 0x000fe80003800000 */
[----:B------:R-:W-:-:S13]  /*ad20*/  ISETP.GE.AND P3, PT, R36, R3, PT ;  /* 0x000000032400720c */ /* 0x000fda0003f66270 */
        /* <DEDUP_REMOVED lines=14> */
.L_x_2729:
[----:B------:R-:W-:Y:S05]  /*ae10*/  BSYNC B1 ;  /* 0x0000000000017941 */ /* 0x000fea0003800000 */
.L_x_2728:
[----:B--2---:R-:W-:-:S05]  /*ae20*/  VIADD R36, R212, 0x40 ;  /* 0x00000040d4247836 */ /* 0x004fca0000000000 */
        /* <DEDUP_REMOVED lines=15> */
.L_x_2677:
[----:B------:R-:W-:Y:S05]  /*af20*/  BSYNC B0 ;  /* 0x0000000000007941 */ /* 0x000fea0003800000 */
.L_x_2633:
[----:B01234-:R-:W0:Y:S01]  /*af30*/  S2R R36, SR_TID.X ;  /* 0x0000000000247919 */ /* 0x01fe220000002100 */
[----:B------:R-:W-:Y:S01]  /*af40*/  @!PT LDS RZ, [RZ] ;  /* 0x00000000fffff984 */ /* 0x000fe20000000800 */
[----:B------:R-:W-:Y:S01]  /*af50*/  @!PT LDS RZ, [RZ] ;  /* 0x00000000fffff984 */ /* 0x000fe20000000800 */
[----:B------:R-:W-:Y:S01]  /*af60*/  @!PT LDS RZ, [RZ] ;  /* 0x00000000fffff984 */ /* 0x000fe20000000800 */
[----:B------:R-:W-:Y:S01]  /*af70*/  @!PT LDS RZ, [RZ] ;  /* 0x00000000fffff984 */ /* 0x000fe20000000800 */
[----:B------:R1:W-:Y:S06]  /*af80*/  MEMBAR.ALL.CTA ;  /* 0x0000000000007992 */ /* 0x0003ec0000008000 */
[----:B-1----:R-:W1:Y:S01]  /*af90*/  FENCE.VIEW.ASYNC.S ;  /* 0x00000000000073c6 */ /* 0x002e620000000000 */
[----:B------:R-:W-:Y:S05]  /*afa0*/  WARPSYNC.ALL ;  /* 0x0000000000007948 */ /* 0x000fea0003800000 */
[----:B------:R-:W-:Y:S01]  /*afb0*/  BSSY B0, `(.L_x_2730) ;  /* 0x0000009000007945 */ /* 0x000fe20003800000 */
[----:B0-----:R-:W-:Y:S01]  /*afc0*/  LOP3.LUT R36, R36, 0x7f, RZ, 0xc0, !PT ;  /* 0x0000007f24247812 */ /* 0x001fe200078ec0ff */
[----:B-1----:R0:W-:Y:S03]  /*afd0*/  BAR.SYNC.DEFER_BLOCKING R169, 0x80 ;  /* 0x000200a90000751d */ /* 0x0021e60000010000 */
[----:B------:R-:W-:-:S13]  /*afe0*/  ISETP.NE.AND P3, PT, R36, RZ, PT ;  /* 0x000000ff2400720c */ /* 0x000fda0003f65270 */
[----:B------:R-:W-:-:S05]  /*aff0*/  @!P3 VIADD R36, R0, 0x388a0 ;  /* 0x000388a00024b836 */ /* 0x000fca0000000000 */
[----:B------:R-:W-:-:S04]  /*b000*/  @!P3 PRMT R36, RZ, 0x654, R36 ;  /* 0x00000654ff24b816 */ /* 0x000fc80000000024 */
[----:B------:R0:W-:Y:S01]  /*b010*/  @!P3 SYNCS.ARRIVE.TRANS64.RED.A1T0 RZ, [R36+URZ], RZ ;  /* 0x000000ff24ffb9a7 */ /* 0x0001e2000810043f */
[----:B------:R-:W-:Y:S05]  /*b020*/  @!P2 BRA `(.L_x_2731) ;  /* 0x000000000004a947 */ /* 0x000fea0003800000 */
[----:B------:R-:W-:Y:S01]  /*b030*/  BPT.TRAP 0x1 ;  /* 0x000000040000795c */ /* 0x000fe20000300000 */
.L_x_2731:
[----:B------:R-:W-:Y:S05]  /*b040*/  BSYNC B0 ;  /* 0x0000000000007941 */ /* 0x000fea0003800000 */
.L_x_2730:
[----:B------:R-:W1:Y:S01]  /*b050*/  SYNCS.PHASECHK.TRANS64.TRYWAIT P2, [R0+URZ+0x388b0], R114 ;  /* 0x0388b072000075a7 */ /* 0x000e62000804017f */
[----:B------:R-:W-:Y:S01]  /*b060*/  ULDC.64 UR4, c[0x0][0x318] ;  /* 0x0000c60000047ab9 */ /* 0x000fe20000000a00 */
[----:B------:R-:W-:Y:S01]  /*b070*/  ULDC.64 UR60, c[0x0][0x328] ;  /* 0x0000ca00003c7ab9 */ /* 0x000fe20000000a00 */
[----:B0-----:R-:W-:Y:S01]  /*b080*/  IMAD.U32 R36, RZ, RZ, UR5 ;  /* 0x00000005ff247e24 */ /* 0x001fe2000f8e00ff */
[----:B------:R-:W-:Y:S01]  /*b090*/  BSSY B0, `(.L_x_2732) ;  /* 0x0000007000007945 */ /* 0x000fe20003800000 */
[----:B------:R-:W-:Y:S01]  /*b0a0*/  IMAD.U32 R37, RZ, RZ, UR4 ;  /* 0x00000004ff257e24 */ /* 0x000fe2000f8e00ff */
[----:B------:R-:W-:Y:S01]  /*b0b0*/  ISETP.GE.AND P4, PT, R212, R3, PT ;  /* 0x00000003d400720c */ /* 0x000fe20003f86270 */
[----:B------:R-:W-:Y:S01]  /*b0c0*/  IMAD.WIDE R48, R24, 0x50, R112 ;  /* 0x0000005018307825 */ /* 0x000fe200078e0270 */
[----:B------:R0:W-:Y:S04]  /*b0d0*/  STL [R1+0x14], R36 ;  /* 0x0000142401007387 */ /* 0x0001e80000100800 */
[----:B------:R0:W-:Y:S02]  /*b0e0*/  STL [R1+0x58], R37 ;  /* 0x0000582501007387 */ /* 0x0001e40000100800 */
[----:B01----:R-:W-:Y:S05]  /*b0f0*/  @!P2 BRA `(.L_x_2733) ;  /* 0x0000029800f0a947 */ /* 0x003fea0003800000 */
.L_x_3070:
[----:B------:R-:W-:Y:S05]  /*b100*/  BSYNC B0 ;  /* 0x0000000000007941 */ /* 0x000fea0003800000 */
.L_x_2732:
[----:B------:R-:W-:Y:S04]  /*b110*/  BSSY B0, `(.L_x_2734) ;  /* 0x000001c000007945 */ /* 0x000fe80003800000 */
[----:B------:R-:W-:Y:S05]  /*b120*/  @P4 BRA `(.L_x_2735) ;  /* 0x0000000000684947 */ /* 0x000fea0003800000 */
[----:B------:R-:W2:Y:S01]  /*b130*/  LDL R37, [R1+0x58] ;  /* 0x0000580001257983 */ /* 0x000ea20000100800 */
[----:B------:R-:W-:-:S03]  /*b140*/  ULDC UR6, c[0x0][0x2f4] ;  /* 0x0000bd0000067ab9 */ /* 0x000fc60000000800 */
[----:B------:R-:W3:Y:S01]  /*b150*/  LDL R36, [R1+0x14] ;  /* 0x0000140001247983 */ /* 0x000ee20000100800 */
[----:B------:R-:W-:Y:S01]  /*b160*/  ISETP.GE.AND P5, PT, R18, UR6, PT ;  /* 0x0000000612007c0c */ /* 0x000fe2000bfa6270 */
[----:B------:R-:W-:Y:S01]  /*b170*/  IMAD R43, R49, UR60, RZ ;  /* 0x0000003c312b7c24 */ /* 0x000fe2000f8e02ff */
[----:B------:R-:W-:Y:S01]  /*b180*/  ISETP.GE.AND P4, PT, R213, UR6, PT ;  /* 0x00000006d5007c0c */ /* 0x000fe2000bf86270 */
[----:B------:R-:W-:Y:S02]  /*b190*/  IMAD.MOV.U32 R40, RZ, RZ, R94 ;  /* 0x000000ffff287224 */ /* 0x000fe400078e005e */
[----:B------:R-:W-:Y:S02]  /*b1a0*/  IMAD.MOV.U32 R41, RZ, RZ, R5 ;  /* 0x000000ffff297224 */ /* 0x000fe400078e0005 */
[C---:B------:R-:W-:Y:S02]  /*b1b0*/  IMAD R43, R48.reuse, UR61, R43 ;  /* 0x0000003d302b7c24 */ /* 0x040fe4000f8e022b */
[----:B------:R-:W-:-:S04]  /*b1c0*/  IMAD.WIDE.U32 R40, R48, UR60, R40 ;  /* 0x0000003c30287c25 */ /* 0x000fc8000f8e0028 */
[----:B------:R-:W-:Y:S01]  /*b1d0*/  IMAD.IADD R41, R41, 0x1, R43 ;  /* 0x0000000129297824 */ /* 0x000fe200078e022b */
[----:B--2---:R-:W-:Y:S02]  /*b1e0*/  R2UR UR4, R37 ;  /* 0x00000000250472ca */ /* 0x004fe400000e0000 */
[----:B---3--:R-:W-:Y:S02]  /*b1f0*/  R2UR UR7, R36 ;  /* 0x00000000240772ca */ /* 0x008fe400000e0000 */
[----:B------:R-:W1:Y:S09]  /*b200*/  @!P5 LDS.128 R36, [R4+0x400] ;  /* 0x000400000424d984 */ /* 0x000e720000000c00 */
[----:B------:R-:W-:Y:S01]  /*b210*/  LEA R50, P2, R40, UR4, 0x1 ;  /* 0x0000000428327c11 */ /* 0x000fe2000f8408ff */
[----:B------:R-:W-:-:S03]  /*b220*/  ULDC.64 UR4, c[0x0][0x208] ;  /* 0x0000820000047ab9 */ /* 0x000fc60000000a00 */
[----:B------:R-:W-:Y:S02]  /*b230*/  LEA.HI.X R51, R40, UR7, R41, 0x1, P2 ;  /* 0x0000000728337c11 */ /* 0x000fe400090f0c29 */
[----:B------:R-:W-:-:S13]  /*b240*/  ISETP.GE.AND P2, PT, R220, UR6, PT ;  /* 0x00000006dc007c0c */ /* 0x000fda000bf46270 */
[----:B------:R-:W2:Y:S04]  /*b250*/  @!P2 LDS.128 R40, [R4+0x5400] ;  /* 0x005400000428a984 */ /* 0x000ea80000000c00 */
[----:B-1----:R-:W-:Y:S01]  /*b260*/  @!P5 STG.E.128 desc[UR4][R50.64], R36 ;  /* 0x000000243200d986 */ /* 0x002fe2000c101d04 */
[----:B------:R-:W-:-:S03]  /*b270*/  ISETP.GE.AND P5, PT, R221, UR6, PT ;  /* 0x00000006dd007c0c */ /* 0x000fc6000bfa6270 */
[----:B------:R-:W1:Y:S10]  /*b280*/  @!P4 LDS.128 R36, [R4+0x2c00] ;  /* 0x002c00000424c984 */ /* 0x000e740000000c00 */
[----:B------:R-:W3:Y:S04]  /*b290*/  @!P5 LDS.128 R44, [R4+0x7c00] ;  /* 0x007c0000042cd984 */ /* 0x000ee80000000c00 */
[----:B--2---:R2:W-:Y:S04]  /*b2a0*/  @!P2 STG.E.128 desc[UR4][R50.64+0x100], R40 ;  /* 0x000100283200a986 */ /* 0x0045e8000c101d04 */
[----:B-1----:R2:W-:Y:S04]  /*b2b0*/  @!P4 STG.E.128 desc[UR4][R50.64+0x80], R36 ;  /* 0x000080243200c986 */ /* 0x0025e8000c101d04 */
[----:B---3--:R2:W-:Y:S02]  /*b2c0*/  @!P5 STG.E.128 desc[UR4][R50.64+0x180], R44 ;  /* 0x0001802c3200d986 */ /* 0x0085e4000c101d04 */
.L_x_2735:
[----:B------:R-:W-:Y:S05]  /*b2d0*/  BSYNC B0 ;  /* 0x0000000000007941 */ /* 0x000fea0003800000 */
.L_x_2734:
[----:B--2---:R-:W2:Y:S04]  /*b2e0*/  LDL R38, [R1+0x58] ;  /* 0x0000580001267983 */ /* 0x004ea80000100800 */
[----:B------:R-:W3:Y:S01]  /*b2f0*/  LDL R37, [R1+0x14] ;  /* 0x0000140001257983 */ /* 0x000ee20000100800 */
[----:B------:R-:W-:Y:S01]  /*b300*/  VIADD R36, R212, 0x20 ;  /* 0x00000020d4247836 */ /* 0x000fe20000000000 */
[----:B------:R-:W-:Y:S04]  /*b310*/  BSSY B0, `(.L_x_2736) ;  /* 0x000001f000007945 */ /* 0x000fe80003800000 */
[----:B------:R-:W-:Y:S01]  /*b320*/  ISETP.GE.AND P2, PT, R36, R3, PT ;  /* 0x000000032400720c */ /* 0x000fe20003f46270 */
[----:B--2---:R-:W-:-:S02]  /*b330*/  IMAD.MOV.U32 R53, RZ, RZ, R38 ;  /* 0x000000ffff357224 */ /* 0x004fc400078e0026 */
[----:B---3--:R-:W-:-:S10]  /*b340*/  IMAD.MOV.U32 R52, RZ, RZ, R37 ;  /* 0x000000ffff347224 */ /* 0x008fd400078e0025 */
[----:B------:R-:W-:Y:S05]  /*b350*/  @P2 BRA `(.L_x_2737) ;  /* 0x0000000000682947 */ /* 0x000fea0003800000 */
[----:B------:R-:W-:Y:S01]  /*b360*/  ULDC UR6, c[0x0][0x2f4] ;  /* 0x0000bd0000067ab9 */ /* 0x000fe20000000800 */
[----:B------:R-:W-:Y:S01]  /*b370*/  IADD3 R43, P4, R48, 0x20, RZ ;  /* 0x00000020302b7810 */ /* 0x000fe20007f9e0ff */
[----:B------:R-:W-:Y:S01]  /*b380*/  IMAD.MOV.U32 R41, RZ, RZ, R5 ;  /* 0x000000ffff297224 */ /* 0x000fe200078e0005 */
[----:B------:R-:W-:Y:S02]  /*b390*/  ISETP.GE.AND P2, PT, R18, UR6, PT ;  /* 0x0000000612007c0c */ /* 0x000fe4000bf46270 */
[----:B------:R-:W-:Y:S01]  /*b3a0*/  R2UR UR4, R53 ;  /* 0x00000000350472ca */ /* 0x000fe200000e0000 */
[----:B------:R-:W-:Y:S01]  /*b3b0*/  IMAD.X R40, RZ, RZ, R49, P4 ;  /* 0x000000ffff287224 */ /* 0x000fe200020e0631 */
[----:B------:R-:W-:Y:S02]  /*b3c0*/  R2UR UR7, R52 ;  /* 0x00000000340772ca */ /* 0x000fe400000e0000 */
[----:B------:R-:W-:Y:S01]  /*b3d0*/  ISETP.GE.AND P5, PT, R213, UR6, PT ;  /* 0x00000006d5007c0c */ /* 0x000fe2000bfa6270 */
[----:B------:R-:W-:-:S02]  /*b3e0*/  IMAD R42, R40, UR60, RZ ;  /* 0x0000003c282a7c24 */ /* 0x000fc4000f8e02ff */
[----:B------:R-:W-:-:S04]  /*b3f0*/  IMAD.MOV.U32 R40, RZ, RZ, R94 ;  /* 0x000000ffff287224 */ /* 0x000fc800078e005e */
[----:B------:R-:W1:Y:S01]  /*b400*/  @!P2 LDS.128 R36, [R4+0x1400] ;  /* 0x001400000424a984 */ /* 0x000e620000000c00 */
[----:B------:R-:W-:-:S04]  /*b410*/  IMAD.WIDE.U32 R40, R43, UR60, R40 ;  /* 0x0000003c2b287c25 */ /* 0x000fc8000f8e0028 */
[----:B------:R-:W-:Y:S01]  /*b420*/  IMAD R43, R43, UR61, R42 ;  /* 0x0000003d2b2b7c24 */ /* 0x000fe2000f8e022a */
[----:B------:R-:W-:Y:S01]  /*b430*/  LEA R50, P4, R40, UR4, 0x1 ;  /* 0x0000000428327c11 */ /* 0x000fe2000f8808ff */
[----:B------:R-:W-:Y:S02]  /*b440*/  ULDC.64 UR4, c[0x0][0x208] ;  /* 0x0000820000047ab9 */ /* 0x000fe40000000a00 */
[----:B------:R-:W-:-:S05]  /*b450*/  IMAD.IADD R41, R41, 0x1, R43 ;  /* 0x0000000129297824 */ /* 0x000fca00078e022b */
        /* <DEDUP_REMOVED lines=10> */
.L_x_2737:
[----:B------:R-:W-:Y:S05]  /*b500*/  BSYNC B0 ;  /* 0x0000000000007941 */ /* 0x000fea0003800000 */
.L_x_2736:
[----:B--2---:R-:W-:Y:S01]  /*b510*/  VIADD R36, R212, 0x40 ;  /* 0x00000040d4247836 */ /* 0x004fe20000000000 */
[----:B------:R-:W-:Y:S04]  /*b520*/  BSSY B0, `(.L_x_2738) ;  /* 0x000001d000007945 */ /* 0x000fe80003800000 */
[----:B------:R-:W-:-:S13]  /*b530*/  ISETP.GE.AND P2, PT, R36, R3, PT ;  /* 0x000000032400720c */ /* 0x000fda0003f46270 */
[----:B------:R-:W-:Y:S05]  /*b540*/  @P2 BRA `(.L_x_2739) ;  /* 0x0000000000682947 */ /* 0x000fea0003800000 */
[----:B------:R-:W-:Y:S01]  /*b550*/  ULDC UR6, c[0x0][0x2f4] ;  /* 0x0000bd0000067ab9 */ /* 0x000fe20000000800 */
[----:B------:R-:W-:Y:S01]  /*b560*/  IADD3 R3, P4, R48, 0x40, RZ ;  /* 0x0000004030037810 */ /* 0x000fe20007f9e0ff */
[----:B------:R-:W-:Y:S01]  /*b570*/  IMAD.MOV.U32 R40, RZ, RZ, R94 ;  /* 0x000000ffff287224 */ /* 0x000fe200078e005e */
[----:B------:R-:W-:Y:S01]  /*b580*/  ISETP.GE.AND P2, PT, R18, UR6, PT ;  /* 0x0000000612007c0c */ /* 0x000fe2000bf46270 */
[----:B------:R-:W-:Y:S01]  /*b590*/  IMAD.MOV.U32 R41, RZ, RZ, R5 ;  /* 0x000000ffff297224 */ /* 0x000fe200078e0005 */
[----:B------:R-:W-:Y:S01]  /*b5a0*/  R2UR UR4, R53 ;  /* 0x00000000350472ca */ /* 0x000fe200000e0000 */
[----:B------:R-:W-:Y:S01]  /*b5b0*/  IMAD.X R48, RZ, RZ, R49, P4 ;  /* 0x000000ffff307224 */ /* 0x000fe200020e0631 */
[----:B------:R-:W-:Y:S01]  /*b5c0*/  R2UR UR7, R52 ;  /* 0x00000000340772ca */ /* 0x000fe200000e0000 */
[----:B------:R-:W-:Y:S01]  /*b5d0*/  IMAD.WIDE.U32 R40, R3, UR60, R40 ;  /* 0x0000003c03287c25 */ /* 0x000fe2000f8e0028 */
[----:B------:R-:W-:-:S03]  /*b5e0*/  ISETP.GE.AND P5, PT, R213, UR6, PT ;  /* 0x00000006d5007c0c */ /* 0x000fc6000bfa6270 */
[----:B------:R-:W-:-:S04]  /*b5f0*/  IMAD R48, R48, UR60, RZ ;  /* 0x0000003c30307c24 */ /* 0x000fc8000f8e02ff */
[----:B------:R-:W1:Y:S01]  /*b600*/  @!P2 LDS.128 R36, [R4+0x2400] ;  /* 0x002400000424a984 */ /* 0x000e620000000c00 */
[----:B------:R-:W-:Y:S01]  /*b610*/  IMAD R3, R3, UR61, R48 ;  /* 0x0000003d03037c24 */ /* 0x000fe2000f8e0230 */
[----:B------:R-:W-:Y:S01]  /*b620*/  LEA R48, P4, R40, UR4, 0x1 ;  /* 0x0000000428307c11 */ /* 0x000fe2000f8808ff */
[----:B------:R-:W-:Y:S02]  /*b630*/  ULDC.64 UR4, c[0x0][0x208] ;  /* 0x0000820000047ab9 */ /* 0x000fe40000000a00 */
[----:B------:R-:W-:-:S05]  /*b640*/  IMAD.IADD R3, R41, 0x1, R3 ;  /* 0x0000000129037824 */ /* 0x000fca00078e0203 */
[----:B------:R-:W-:Y:S02]  /*b650*/  LEA.HI.X R49, R40, UR7, R3, 0x1, P4 ;  /* 0x0000000728317c11 */ /* 0x000fe4000a0f0c03 */
[----:B------:R-:W-:Y:S01]  /*b660*/  ISETP.GE.AND P4, PT, R220, UR6, PT ;  /* 0x00000006dc007c0c */ /* 0x000fe2000bf86270 */
[----:B------:R-:W2:Y:S04]  /*b670*/  @!P5 LDS.128 R40, [R4+0x4c00] ;  /* 0x004c00000428d984 */ /* 0x000ea80000000c00 */
[----:B-1----:R-:W-:Y:S01]  /*b680*/  @!P2 STG.E.128 desc[UR4][R48.64], R36 ;  /* 0x000000243000a986 */ /* 0x002fe2000c101d04 */
[----:B------:R-:W-:-:S07]  /*b690*/  ISETP.GE.AND P2, PT, R221, UR6, PT ;  /* 0x00000006dd007c0c */ /* 0x000fce000bf46270 */
[----:B------:R-:W1:Y:S04]  /*b6a0*/  @!P4 LDS.128 R36, [R4+0x7400] ;  /* 0x007400000424c984 */ /* 0x000e680000000c00 */
[----:B--2---:R-:W-:Y:S04]  /*b6b0*/  @!P5 STG.E.128 desc[UR4][R48.64+0x80], R40 ;  /* 0x000080283000d986 */ /* 0x004fe8000c101d04 */
[----:B------:R-:W2:Y:S04]  /*b6c0*/  @!P2 LDS.128 R44, [R4+0x9c00] ;  /* 0x009c0000042ca984 */ /* 0x000ea80000000c00 */
[----:B-1----:R1:W-:Y:S04]  /*b6d0*/  @!P4 STG.E.128 desc[UR4][R48.64+0x100], R36 ;  /* 0x000100243000c986 */ /* 0x0023e8000c101d04 */
[----:B--2---:R1:W-:Y:S02]  /*b6e0*/  @!P2 STG.E.128 desc[UR4][R48.64+0x180], R44 ;  /* 0x0001802c3000a986 */ /* 0x0043e4000c101d04 */
.L_x_2739:
[----:B------:R-:W-:Y:S05]  /*b6f0*/  BSYNC B0 ;  /* 0x0000000000007941 */ /* 0x000fea0003800000 */
.L_x_2738:
[----:B------:R-:W2:Y:S01]  /*b700*/  LDL R3, [R1+0x10] ;  /* 0x0000100001037983 */ /* 0x000ea20000100800 */
[----:B0-----:R-:W-:Y:S01]  /*b710*/  @!P3 VIADD R0, R0, 0x388c0 ;  /* 0x000388c00000b836 */ /* 0x001fe20000000000 */
[----:B------:R-:W-:Y:S01]  /*b720*/  PLOP3.LUT P2, PT, PT, PT, PT, 0x8, 0x0 ;  /* 0x000000000000781c */ /* 0x000fe20003f4e170 */
[----:B------:R-:W-:Y:S01]  /*b730*/  VIADD R17, R17, 0x1 ;  /* 0x0000000111117836 */ /* 0x000fe20000000000 */
[----:B------:R-:W-:Y:S01]  /*b740*/  @!PT LDS RZ, [RZ] ;  /* 0x00000000fffff984 */ /* 0x000fe20000000800 */
[----:B------:R-:W-:Y:S01]  /*b750*/  @!PT LDS RZ, [RZ] ;  /* 0x00000000fffff984 */ /* 0x000fe20000000800 */
[----:B------:R-:W-:Y:S01]  /*b760*/  @!PT LDS RZ, [RZ] ;  /* 0x00000000fffff984 */ /* 0x000fe20000000800 */
[----:B------:R-:W-:Y:S01]  /*b770*/  @!PT LDS RZ, [RZ] ;  /* 0x00000000fffff984 */ /* 0x000fe20000000800 */
[----:B------:R0:W-:Y:S06]  /*b780*/  MEMBAR.ALL.CTA ;  /* 0x0000000000007992 */ /* 0x0001ec0000008000 */
[----:B0-----:R-:W0:Y:S01]  /*b790*/  FENCE.VIEW.ASYNC.S ;  /* 0x00000000000073c6 */ /* 0x001e220000000000 */
[----:B------:R-:W-:Y:S01]  /*b7a0*/  @!P3 PRMT R0, RZ, 0x654, R0 ;  /* 0x00000654ff00b816 */ /* 0x000fe20000000000 */
[----:B0-----:R0:W-:Y:S06]  /*b7b0*/  BAR.SYNC.DEFER_BLOCKING R169, 0x80 ;  /* 0x000200a90000751d */ /* 0x0011ec0000010000 */
[----:B------:R3:W-:Y:S01]  /*b7c0*/  @!P3 SYNCS.ARRIVE.TRANS64.RED.A1T0 RZ, [R0+URZ], RZ ;  /* 0x000000ff00ffb9a7 */ /* 0x0007e2000810043f */
[----:B------:R-:W-:-:S04]  /*b7d0*/  ISETP.NE.AND P3, PT, R17, 0x2, PT ;  /* 0x000000021100780c */ /* 0x000fc80003f65270 */
[----:B------:R-:W-:Y:S02]  /*b7e0*/  SEL R17, R17, RZ, P3 ;  /* 0x000000ff11117207 */ /* 0x000fe40001800000 */
[----:B---3--:R-:W-:-:S04]  /*b7f0*/  SEL R0, RZ, 0x1, P3 ;  /* 0x00000001ff007807 */ /* 0x008fc80001800000 */
[----:B------:R-:W-:Y:S02]  /*b800*/  LOP3.LUT R219, R219, R0, RZ, 0x3c, !PT ;  /* 0x00000000dbdb7212 */ /* 0x000fe400078e3cff */
[----:B--2---:R-:W-:-:S13]  /*b810*/  LOP3.LUT P4, RZ, R3, 0x2, RZ, 0xc0, !PT ;  /* 0x0000000203ff7812 */ /* 0x004fda000788c0ff */
[----:B0-----:R-:W-:Y:S05]  /*b820*/  @P4 BRA `(.L_x_2740) ;  /* 0xffffff7400ac4947 */ /* 0x001fea000383ffff */
.L_x_2628:
[----:B------:R-:W0:Y:S01]  /*b830*/  LDC R0, c[0x0][0x448] ;  /* 0x00011200ff007b82 */ /* 0x000e220000000800 */
[----:B------:R-:W-:Y:S01]  /*b840*/  BSSY B0, `(.L_x_2741) ;  /* 0x0000011000007945 */ /* 0x000fe20003800000 */
[----:B0-----:R-:W-:Y:S01]  /*b850*/  ISETP.NE.AND P0, PT, R0, 0x1, PT ;  /* 0x000000010000780c */ /* 0x001fe20003f05270 */
[----:B------:R-:W-:-:S12]  /*b860*/  VIADD R0, R230, 0x7f ;  /* 0x0000007fe6007836 */ /* 0x000fd80000000000 */
[----:B------:R-:W0:Y:S08]  /*b870*/  @P0 LDC R3, c[0x0][0x44c] ;  /* 0x00011300ff030b82 */ /* 0x000e300000000800 */
[----:B------:R-:W2:Y:S01]  /*b880*/  @P0 LDC R2, c[0x0][0x450] ;  /* 0x00011400ff020b82 */ /* 0x000ea20000000800 */
[----:B0-----:R-:W-:-:S05]  /*b890*/  @P0 IMAD.HI.U32 R3, R0, R3, RZ ;  /* 0x0000000300030227 */ /* 0x001fca00078e00ff */
[----:B--2---:R-:W-:Y:S01]  /*b8a0*/  @P0 SHF.R.U32.HI R0, RZ, R2, R3 ;  /* 0x00000002ff000219 */ /* 0x004fe20000011603 */
[----:B------:R-:W-:-:S04]  /*b8b0*/  IMAD.MOV.U32 R2, RZ, RZ, RZ ;  /* 0x000000ffff027224 */ /* 0x000fc800078e00ff */
[----:B------:R-:W-:-:S04]  /*b8c0*/  IMAD.IADD R0, R143, 0x1, R0 ;  /* 0x000000018f007824 */ /* 0x000fc800078e0200 */
[----:B------:R-:W-:-:S05]  /*b8d0*/  IMAD.HI R0, R0, 0x66666667, RZ ;  /* 0x6666666700007827 */ /* 0x000fca00078e02ff */
[----:B------:R-:W-:-:S04]  /*b8e0*/  SHF.R.U32.HI R3, RZ, 0x1f, R0 ;  /* 0x0000001fff037819 */ /* 0x000fc80000011600 */
[----:B------:R-:W-:-:S04]  /*b8f0*/  LEA.HI.SX32 R3, R0, R3, 0x1b ;  /* 0x0000000300037211 */ /* 0x000fc800078fdaff */
[----:B------:R-:W-:-:S04]  /*b900*/  VIMNMX R144, R144, R3, PT ;  /* 0x0000000390907248 */ /* 0x000fc80003fe0100 */
[----:B------:R-:W-:Y:S01]  /*b910*/  ISETP.GE.AND P0, PT, R144, 0x1, PT ;  /* 0x000000019000780c */ /* 0x000fe20003f06270 */
[----:B------:R-:W-:-:S12]  /*b920*/  @P2 BRA `(.L_x_2742) ;  /* 0x0000000000082947 */ /* 0x000fd80003800000 */
[----:B------:R-:W0:Y:S02]  /*b930*/  FENCE.VIEW.ASYNC.G ;  /* 0x00000000000073c6 */ /* 0x000e240000000100 */
[----:B0-----:R-:W-:Y:S06]  /*b940*/  BAR.ARV 0xc, 0x180 ;  /* 0x0306000000007b1d */ /* 0x001fec0000002000 */
.L_x_2742:
[----:B------:R-:W-:Y:S05]  /*b950*/  BSYNC B0 ;  /* 0x0000000000007941 */ /* 0x000fea0003800000 */
.L_x_2741:
[----:B------:R-:W-:Y:S04]  /*b960*/  BSSY B0, `(.L_x_2743) ;  /* 0x0000021000007945 */ /* 0x000fe80003800000 */
        /* <DEDUP_REMOVED lines=14> */
[----:B------:R0:W2:Y:S01]  /*ba50*/  F2I.FTZ.U32.TRUNC.NTZ R3, R2 ;  /* 0x0000000200037305 */ /* 0x0000a2000021f000 */
[----:B------:R-:W-:Y:S01]  /*ba60*/  ISETP.GE.AND P2, PT, R0, RZ, PT ;  /* 0x000000ff0000720c */ /* 0x000fe20003f46270 */
[----:B0-----:R-:W-:Y:S02]  /*ba70*/  IMAD.MOV.U32 R2, RZ, RZ, RZ ;  /* 0x000000ffff027224 */ /* 0x001fe400078e00ff */
        /* <DEDUP_REMOVED lines=15> */
.L_x_2744:
[----:B------:R-:W-:Y:S05]  /*bb70*/  BSYNC B0 ;  /* 0x0000000000007941 */ /* 0x000fea0003800000 */
.L_x_2743:
[----:B------:R-:W2:Y:S01]  /*bb80*/  LDL R0, [R1+0x84] ;  /* 0x0000840001007983 */ /* 0x000ea20000100800 */
[----:B------:R-:W-:Y:S01]  /*bb90*/  PLOP3.LUT P0, PT, PT, PT, PT, 0x80, 0x0 ;  /* 0x000000000000781c */ /* 0x000fe20003f0f070 */
[----:B------:R-:W-:Y:S01]  /*bba0*/  IMAD.MOV.U32 R153, RZ, RZ, RZ ;  /* 0x000000ffff997224 */ /* 0x000fe200078e00ff */
[----:B------:R-:W-:Y:S01]  /*bbb0*/  CS2R R150, SRZ ;  /* 0x0000000000967805 */ /* 0x000fe2000001ff00 */
        /* <DEDUP_REMOVED lines=50> */
[----:B-1----:R-:W-:Y:S02]  /*bee0*/  CS2R R48, SRZ ;  /* 0x0000000000307805 */ /* 0x002fe4000001ff00 */
        /* <DEDUP_REMOVED lines=12> */
[----:B--2---:R-:W-:-:S05]  /*bfb0*/  IMAD R231, R0, R2, RZ ;  /* 0x0000000200e77224 */ /* 0x004fca00078e02ff */
[----:B------:R-:W-:Y:S02]  /*bfc0*/  VIADDMNMX R2, R231, R2, R144, PT ;  /* 0x00000002e7027246 */ /* 0x000fe40003800190 */
[----:B------:R-:W-:Y:S02]  /*bfd0*/  CS2R R144, SRZ ;  /* 0x0000000000907805 */ /* 0x000fe4000001ff00 */
[----:B------:R-:W-:-:S13]  /*bfe0*/  ISETP.GT.AND P1, PT, R2, R231, PT ;  /* 0x000000e70200720c */ /* 0x000fda0003f24270 */
[----:B------:R-:W-:Y:S05]  /*bff0*/  @!P1 BRA `(.L_x_2745) ;  /* 0x000001a4006c9947 */ /* 0x000fea0003800000 */
[----:B------:R-:W2:Y:S02]  /*c000*/  LDL R0, [R1+0x8c] ;  /* 0x00008c0001007983 */ /* 0x000ea40000100800 */
[----:B--2---:R-:W-:Y:S02]  /*c010*/  R2UR UR4, R0 ;  /* 0x00000000000472ca */ /* 0x004fe400000e0000 */
[----:B------:R-:W0:Y:S11]  /*c020*/  S2R R0, SR_TID.X ;  /* 0x0000000000007919 */ /* 0x000e360000002100 */
[----:B------:R-:W-:-:S06]  /*c030*/  ULOP3.LUT UP0, URZ, UR4, 0x9f, URZ, 0xc0, !UPT ;  /* 0x0000009f043f7892 */ /* 0x000fcc000f80c03f */
[----:B------:R-:W-:Y:S01]  /*c040*/  PLOP3.LUT P0, PT, PT, PT, UP0, 0x80, 0x0 ;  /* 0x000000000000781c */ /* 0x000fe20003f0f008 */
[----:B0-----:R-:W-:-:S05]  /*c050*/  VIADD R0, R0, 0xffffff80 ;  /* 0xffffff8000007836 */ /* 0x001fca0000000000 */
[----:B------:R-:W-:-:S04]  /*c060*/  SHF.R.S32.HI R3, RZ, 0x1f, R0 ;  /* 0x0000001fff037819 */ /* 0x000fc80000011400 */
[----:B------:R-:W-:-:S04]  /*c070*/  LEA.HI R3, R3, R0, RZ, 0x7 ;  /* 0x0000000003037211 */ /* 0x000fc800078f38ff */
[----:B------:R-:W-:-:S06]  /*c080*/  SHF.R.S32.HI R0, RZ, 0x7, R3 ;  /* 0x00000007ff007819 */ /* 0x000fcc0000011403 */
[----:B------:R-:W0:Y:S02]  /*c090*/  SHFL.IDX PT, R0, R0, RZ, 0x1f ;  /* 0x00001fff00007589 */ /* 0x000e2400000e0000 */
        /* <DEDUP_REMOVED lines=23> */
.L_x_2746:
        /* <DEDUP_REMOVED lines=13> */
.L_x_2750:
[----:B-1----:R1:W2:Y:S02]  /*c2e0*/  SYNCS.PHASECHK.TRANS64.TRYWAIT P0, [R16+URZ+0x38800], R3 ;  /* 0x03880003100075a7 */ /* 0x0022a4000800017f */
[----:B--2---:R-:W-:Y:S05]  /*c2f0*/  @!P0 NANOSLEEP.SYNCS 0x989680 ;  /* 0x009896800000895d */ /* 0x004fea0003900000 */
[----:B------:R-:W2:Y:S02]  /*c300*/  @!P0 SYNCS.PHASECHK.TRANS64 P0, [R16+URZ+0x38800], R3 ;  /* 0x03880003100085a7 */ /* 0x000ea4000800007f */
[----:B--2---:R-:W-:Y:S05]  /*c310*/  @!P0 BRA `(.L_x_2750) ;  /* 0xfffffffc00f08947 */ /* 0x004fea000383ffff */
.L_x_2749:
[----:B------:R-:W-:Y:S05]  /*c320*/  BSYNC B0 ;  /* 0x0000000000007941 */ /* 0x000fea0003800000 */
.L_x_2748:
[----:B------:R-:W-:Y:S05]  /*c330*/  BRA `(.L_x_2751) ;  /* 0x0000009c00547947 */ /* 0x000fea0003800000 */
.L_x_2747:
[----:B------:R-:W2:Y:S01]  /*c340*/  LDL R0, [R1+0x8c] ;  /* 0x00008c0001007983 */ /* 0x000ea20000100800 */
[----:B------:R-:W-:Y:S01]  /*c350*/  ULDC.64 UR6, c[0x0][0x408] ;  /* 0x0001020000067ab9 */ /* 0x000fe20000000a00 */
[----:B--2---:R-:W-:Y:S02]  /*c360*/  R2UR UR4, R0 ;  /* 0x00000000000472ca */ /* 0x004fe400000e0000 */
[----:B-----5:R-:W-:-:S05]  /*c370*/  SHF.R.S32.HI R0, RZ, 0x1f, R152 ;  /* 0x0000001fff007819 */ /* 0x020fca0000011498 */
[----:B------:R-:W-:-:S04]  /*c380*/  IMAD R5, R0, UR6, RZ ;  /* 0x0000000600057c24 */ /* 0x000fc8000f8e02ff */
[----:B------:R-:W-:Y:S02]  /*c390*/  IMAD R5, R152, UR7, R5 ;  /* 0x0000000798057c24 */ /* 0x000fe4000f8e0205 */
[----:B------:R-:W-:-:S03]  /*c3a0*/  ULOP3.LUT UP0, URZ, UR4, 0x3ff, URZ, 0xc0, !UPT ;  /* 0x000003ff043f7892 */ /* 0x000fc6000f80c03f */
[----:B------:R-:W-:Y:S02]  /*c3b0*/  ULDC.64 UR4, c[0x0][0x3f8] ;  /* 0x0000fe0000047ab9 */ /* 0x000fe40000000a00 */
[----:B------:R-:W-:Y:S01]  /*c3c0*/  IMAD R3, R0, UR4, RZ ;  /* 0x0000000400037c24 */ /* 0x000fe2000f8e02ff */
[----:B------:R-:W-:Y:S01]  /*c3d0*/  PLOP3.LUT P0, PT, PT, PT, UP0, 0x80, 0x0 ;  /* 0x000000000000781c */ /* 0x000fe20003f0f008 */
[----:B------:R-:W-:-:S04]  /*c3e0*/  IMAD.WIDE.U32 R24, R152, UR4, RZ ;  /* 0x0000000498187c25 */ /* 0x000fc8000f8e00ff */
        /* <DEDUP_REMOVED lines=21> */
.L_x_2752:
[----:B------:R-:W-:Y:S01]  /*c540*/  ULDC.U8 UR4, c[0x0][0x410] ;  /* 0x0001040000047ab9 */ /* 0x000fe20000000000 */
[----:B------:R-:W-:Y:S01]  /*c550*/  IMAD.IADD R0, R212, 0x1, R230 ;  /* 0x00000001d4007824 */ /* 0x000fe200078e02e6 */
[----:B------:R-:W-:Y:S01]  /*c560*/  ISETP.NE.AND P0, PT, RZ, UR4, PT ;  /* 0x00000004ff007c0c */ /* 0x000fe2000bf05270 */
[----:B------:R-:W-:Y:S02]  /*c570*/  BSSY B0, `(.L_x_2753) ;  /* 0x00009a9000007945 */ /* 0x000fe40003800000 */
[----:B------:R-:W-:-:S10]  /*c580*/  IMAD R3, R237, 0x20, R0 ;  /* 0x00000020ed037824 */ /* 0x000fd400078e0200 */
[----:B------:R-:W-:Y:S05]  /*c590*/  @!P0 BRA `(.L_x_2754) ;  /* 0x0000004c001c8947 */ /* 0x000fea0003800000 */
        /* <DEDUP_REMOVED lines=33> */
.L_x_3076:
        /* <DEDUP_REMOVED lines=23> */
[C---:B------:R-:W-:Y:S01]  /*c920*/  @!P3 IMAD.SHL.U32 R21, R22.reuse, 0x2, RZ ;  /* 0x000000021615b824 */ /* 0x040fe200078e00ff */
[----:B------:R-:W-:-:S03]  /*c930*/  @!P3 SHF.L.U64.HI R4, R22, 0x1, R23 ;  /* 0x000000011604b819 */ /* 0x000fc60000010217 */
[----:B------:R-:W-:Y:S01]  /*c940*/  @!P2 IMAD.SHL.U32 R13, R215, 0x2, RZ ;  /* 0x00000002d70da824 */ /* 0x000fe200078e00ff */
[-C--:B--2---:R-:W-:Y:S02]  /*c950*/  @!P3 IADD3 R24, P5, R6, R21.reuse, RZ ;  /* 0x000000150618b210 */ /* 0x084fe40007fbe0ff */
[----:B----4-:R-:W-:Y:S02]  /*c960*/  @!P3 IADD3 R20, P4, R8, R21, RZ ;  /* 0x000000150814b210 */ /* 0x010fe40007f9e0ff */
[-C--:B------:R-:W-:Y:S01]  /*c970*/  @!P2 IADD3 R14, P6, R6, R13.reuse, RZ ;  /* 0x0000000d060ea210 */ /* 0x080fe20007fde0ff */
[--C-:B-1----:R-:W-:Y:S01]  /*c980*/  @!P3 IMAD.X R25, R7, 0x1, R4.reuse, P5 ;  /* 0x000000010719b824 */ /* 0x102fe200028e0604 */
[----:B------:R-:W-:Y:S01]  /*c990*/  @!P2 IADD3 R12, P5, R8, R13, RZ ;  /* 0x0000000d080ca210 */ /* 0x000fe20007fbe0ff */
[----:B---3--:R-:W-:Y:S01]  /*c9a0*/  @!P3 IMAD.X R21, R9, 0x1, R4, P4 ;  /* 0x000000010915b824 */ /* 0x008fe200020e0604 */
[----:B------:R-:W-:Y:S02]  /*c9b0*/  CS2R R70, SRZ ;  /* 0x0000000000467805 */ /* 0x000fe4000001ff00 */
[----:B------:R-:W-:-:S02]  /*c9c0*/  CS2R R72, SRZ ;  /* 0x0000000000487805 */ /* 0x000fc4000001ff00 */
[----:B------:R-:W-:Y:S02]  /*c9d0*/  CS2R R66, SRZ ;  /* 0x0000000000427805 */ /* 0x000fe4000001ff00 */
[----:B------:R-:W-:Y:S02]  /*c9e0*/  CS2R R68, SRZ ;  /* 0x0000000000447805 */ /* 0x000fe4000001ff00 */
[----:B------:R-:W-:Y:S02]  /*c9f0*/  CS2R R62, SRZ ;  /* 0x00000000003e7805 */ /* 0x000fe4000001ff00 */
[----:B------:R-:W-:Y:S01]  /*ca00*/  CS2R R64, SRZ ;  /* 0x0000000000407805 */ /* 0x000fe2000001ff00 */
[----:B------:R1:W5:Y:S04]  /*ca10*/  @!P3 LD.E.64 R74, desc[UR6][R24.64] ;  /* 0x00000006184ab980 */ /* 0x000368000c101b00 */
[----:B------:R1:W5:Y:S01]  /*ca20*/  @!P3 LD.E.64 R76, desc[UR6][R20.64] ;  /* 0x00000006144cb980 */ /* 0x000362000c101b00 */
[----:B------:R-:W-:Y:S01]  /*ca30*/  @!P2 SHF.L.U64.HI R34, R215, 0x1, R11 ;  /* 0x00000001d722a819 */ /* 0x000fe2000001020b */
[C---:B------:R-:W-:Y:S01]  /*ca40*/  @!P1 IMAD.SHL.U32 R11, R214.reuse, 0x2, RZ ;  /* 0x00000002d60b9824 */ /* 0x040fe200078e00ff */
[----:B------:R-:W-:-:S03]  /*ca50*/  @!P1 SHF.L.U64.HI R28, R214, 0x1, R10 ;  /* 0x00000001d61c9819 */ /* 0x000fc6000001020a */
[--C-:B------:R-:W-:Y:S01]  /*ca60*/  @!P2 IMAD.X R15, R7, 0x1, R34.reuse, P6 ;  /* 0x00000001070fa824 */ /* 0x100fe200030e0622 */
[-C--:B------:R-:W-:Y:S01]  /*ca70*/  @!P1 IADD3 R10, P4, R6, R11.reuse, RZ ;  /* 0x0000000b060a9210 */ /* 0x080fe20007f9e0ff */
[----:B------:R-:W-:Y:S01]  /*ca80*/  @!P2 IMAD.X R13, R9, 0x1, R34, P5 ;  /* 0x00000001090da824 */ /* 0x000fe200028e0622 */
[C---:B------:R-:W-:Y:S01]  /*ca90*/  @!P0 SHF.L.U64.HI R26, R217.reuse, 0x1, R5 ;  /* 0x00000001d91a8819 */ /* 0x040fe20000010205 */
[----:B------:R-:W-:Y:S01]  /*caa0*/  @!P0 IMAD.SHL.U32 R5, R217, 0x2, RZ ;  /* 0x00000002d9058824 */ /* 0x000fe200078e00ff */
[----:B------:R-:W-:Y:S01]  /*cab0*/  @!P1 IADD3 R4, P6, R8, R11, RZ ;  /* 0x0000000b08049210 */ /* 0x000fe20007fde0ff */
[--C-:B------:R-:W-:Y:S01]  /*cac0*/  @!P1 IMAD.X R11, R7, 0x1, R28.reuse, P4 ;  /* 0x00000001070b9824 */ /* 0x100fe200020e061c */
[----:B------:R1:W5:Y:S02]  /*cad0*/  @!P2 LD.E.64 R70, desc[UR6][R14.64] ;  /* 0x000000060e46a980 */ /* 0x000364000c101b00 */
[-C--:B------:R-:W-:Y:S02]  /*cae0*/  @!P0 IADD3 R6, P5, R6, R5.reuse, RZ ;  /* 0x0000000506068210 */ /* 0x080fe40007fbe0ff */
[----:B------:R-:W-:Y:S01]  /*caf0*/  @!P0 IADD3 R8, P4, R8, R5, RZ ;  /* 0x0000000508088210 */ /* 0x000fe20007f9e0ff */
[----:B------:R-:W-:Y:S01]  /*cb00*/  @!P1 IMAD.X R5, R9, 0x1, R28, P6 ;  /* 0x0000000109059824 */ /* 0x000fe200030e061c */
[----:B------:R1:W5:Y:S01]  /*cb10*/  @!P2 LD.E.64 R72, desc[UR6][R12.64] ;  /* 0x000000060c48a980 */ /* 0x000362000c101b00 */
[----:B------:R-:W-:-:S02]  /*cb20*/  @!P0 IMAD.X R7, R7, 0x1, R26, P5 ;  /* 0x0000000107078824 */ /* 0x000fc400028e061a */
[----:B------:R-:W-:Y:S01]  /*cb30*/  @!P0 IMAD.X R9, R9, 0x1, R26, P4 ;  /* 0x0000000109098824 */ /* 0x000fe200020e061a */
[----:B------:R1:W5:Y:S04]  /*cb40*/  @!P1 LD.E.64 R66, desc[UR6][R10.64] ;  /* 0x000000060a429980 */ /* 0x000368000c101b00 */
[----:B------:R1:W5:Y:S04]  /*cb50*/  @!P1 LD.E.64 R68, desc[UR6][R4.64] ;  /* 0x0000000604449980 */ /* 0x000368000c101b00 */
[----:B------:R1:W5:Y:S04]  /*cb60*/  @!P0 LD.E.64 R62, desc[UR6][R6.64] ;  /* 0x00000006063e8980 */ /* 0x000368000c101b00 */
[----:B------:R1:W5:Y:S02]  /*cb70*/  @!P0 LD.E.64 R64, desc[UR6][R8.64] ;  /* 0x0000000608408980 */ /* 0x000364000c101b00 */
.L_x_2757:
[----:B------:R-:W-:Y:S05]  /*cb80*/  BSYNC B1 ;  /* 0x0000000000017941 */ /* 0x000fea0003800000 */
.L_x_2756:
[----:B-1---5:R-:W-:Y:S01]  /*cb90*/  IMAD.MOV.U32 R4, RZ, RZ, R62 ;  /* 0x000000ffff047224 */ /* 0x022fe200078e003e */
[----:B------:R-:W-:Y:S01]  /*cba0*/  UMOV UR4, 0xffffffff ;  /* 0xffffffff00047882 */ /* 0x000fe20000000000 */
[----:B------:R-:W-:Y:S01]  /*cbb0*/  IMAD.MOV.U32 R5, RZ, RZ, R63 ;  /* 0x000000ffff057224 */ /* 0x000fe200078e003f */
[----:B------:R-:W-:Y:S01]  /*cbc0*/  CS2R R46, SRZ ;  /* 0x00000000002e7805 */ /* 0x000fe2000001ff00 */
[----:B--2---:R-:W-:Y:S02]  /*cbd0*/  IMAD.MOV.U32 R6, RZ, RZ, R66 ;  /* 0x000000ffff067224 */ /* 0x004fe400078e0042 */
        /* <DEDUP_REMOVED lines=22> */
[----:B------:R-:W-:Y:S02]  /*cd40*/  PRMT R113, R113, 0x5410, R5 ;  /* 0x0000541071717816 */ /* 0x000fe40000000005 */
[----:B------:R-:W-:-:S02]  /*cd50*/  PRMT R114, R114, 0x5410, R6 ;  /* 0x0000541072727816 */ /* 0x000fc40000000006 */
[----:B------:R-:W-:Y:S01]  /*cd60*/  PRMT R95, R7, 0x7610, R95 ;  /* 0x00007610075f7816 */ /* 0x000fe2000000005f */
[----:B------:R-:W-:Y:S06]  /*cd70*/  BRA.DIV UR4, `(.L_x_2758) ;  /* 0x0000028204587947 */ /* 0x000fec000b800000 */
[----:B------:R1:W2:Y:S04]  /*cd80*/  SHFL.IDX PT, R7, R33, 0x1, 0x181f ;  /* 0x00381f0021077f89 */ /* 0x0002a800000e0000 */
[----:B------:R1:W0:Y:S04]  /*cd90*/  SHFL.IDX PT, R6, R32, 0x1, 0x181f ;  /* 0x00381f0020067f89 */ /* 0x00022800000e0000 */
[----:B---3--:R1:W3:Y:S04]  /*cda0*/  SHFL.IDX PT, R9, R31, 0x1, 0x181f ;  /* 0x00381f001f097f89 */ /* 0x0082e800000e0000 */
[----:B----4-:R1:W4:Y:S02]  /*cdb0*/  SHFL.IDX PT, R8, R30, 0x1, 0x181f ;  /* 0x00381f001e087f89 */ /* 0x01032400000e0000 */
.L_x_3082:
        /* <DEDUP_REMOVED lines=19> */
[C---:B------:R-:W-:Y:S01]  /*cef0*/  @!P3 IMAD.SHL.U32 R21, R22.reuse, 0x2, RZ ;  /* 0x000000021615b824 */ /* 0x040fe200078e00ff */
[----:B------:R-:W-:Y:S01]  /*cf00*/  @!P3 SHF.L.U64.HI R4, R22, 0x1, R23 ;  /* 0x000000011604b819 */ /* 0x000fe20000010217 */
[----:B------:R-:W-:-:S03]  /*cf10*/  @!P2 IMAD.SHL.U32 R13, R215, 0x2, RZ ;  /* 0x00000002d70da824 */ /* 0x000fc600078e00ff */
[-C--:B0-----:R-:W-:Y:S02]  /*cf20*/  @!P3 IADD3 R24, P5, R6, R21.reuse, RZ ;  /* 0x000000150618b210 */ /* 0x081fe40007fbe0ff */
[----:B----4-:R-:W-:Y:S02]  /*cf30*/  @!P3 IADD3 R20, P4, R8, R21, RZ ;  /* 0x000000150814b210 */ /* 0x010fe40007f9e0ff */
[-C--:B------:R-:W-:Y:S01]  /*cf40*/  @!P2 IADD3 R14, P6, R6, R13.reuse, RZ ;  /* 0x0000000d060ea210 */ /* 0x080fe20007fde0ff */
[--C-:B--2---:R-:W-:Y:S01]  /*cf50*/  @!P3 IMAD.X R25, R7, 0x1, R4.reuse, P5 ;  /* 0x000000010719b824 */ /* 0x104fe200028e0604 */
[----:B------:R-:W-:Y:S01]  /*cf60*/  @!P2 IADD3 R12, P5, R8, R13, RZ ;  /* 0x0000000d080ca210 */ /* 0x000fe20007fbe0ff */
[----:B---3--:R-:W-:Y:S02]  /*cf70*/  @!P3 IMAD.X R21, R9, 0x1, R4, P4 ;  /* 0x000000010915b824 */ /* 0x008fe400020e0604 */
[----:B------:R-:W-:Y:S01]  /*cf80*/  @!P0 IMAD.SHL.U32 R27, R217, 0x2, RZ ;  /* 0x00000002d91b8824 */ /* 0x000fe200078e00ff */
        /* <DEDUP_REMOVED lines=8> */
[----:B------:R-:W-:Y:S02]  /*d010*/  ULDC.64 UR6, c[0x0][0x208] ;  /* 0x0000820000067ab9 */ /* 0x000fe40000000a00 */
[----:B------:R0:W5:Y:S04]  /*d020*/  @!P3 LD.E.64 R58, desc[UR6][R24.64] ;  /* 0x00000006183ab980 */ /* 0x000168000c101b00 */
[----:B------:R0:W5:Y:S01]  /*d030*/  @!P3 LD.E.64 R60, desc[UR6][R20.64] ;  /* 0x00000006143cb980 */ /* 0x000162000c101b00 */
[C---:B------:R-:W-:Y:S01]  /*d040*/  @!P1 SHF.L.U64.HI R28, R214.reuse, 0x1, R5 ;  /* 0x00000001d61c9819 */ /* 0x040fe20000010205 */
[----:B------:R-:W-:Y:S01]  /*d050*/  @!P1 IMAD.SHL.U32 R5, R214, 0x2, RZ ;  /* 0x00000002d6059824 */ /* 0x000fe200078e00ff */
[----:B------:R-:W-:-:S02]  /*d060*/  @!P2 SHF.L.U64.HI R26, R215, 0x1, R11 ;  /* 0x00000001d71aa819 */ /* 0x000fc4000001020b */
[----:B------:R-:W-:Y:S02]  /*d070*/  @!P0 SHF.L.U64.HI R34, R217, 0x1, R10 ;  /* 0x00000001d9228819 */ /* 0x000fe4000001020a */
[-C--:B------:R-:W-:Y:S01]  /*d080*/  @!P1 IADD3 R10, P4, R6, R5.reuse, RZ ;  /* 0x00000005060a9210 */ /* 0x080fe20007f9e0ff */
[--C-:B------:R-:W-:Y:S01]  /*d090*/  @!P2 IMAD.X R15, R7, 0x1, R26.reuse, P6 ;  /* 0x00000001070fa824 */ /* 0x100fe200030e061a */
[----:B------:R-:W-:Y:S01]  /*d0a0*/  @!P1 IADD3 R4, P6, R8, R5, RZ ;  /* 0x0000000508049210 */ /* 0x000fe20007fde0ff */
[----:B------:R-:W-:Y:S01]  /*d0b0*/  @!P2 IMAD.X R13, R9, 0x1, R26, P5 ;  /* 0x00000001090da824 */ /* 0x000fe200028e061a */
[-C--:B------:R-:W-:Y:S01]  /*d0c0*/  @!P0 IADD3 R6, P5, R6, R27.reuse, RZ ;  /* 0x0000001b06068210 */ /* 0x080fe20007fbe0ff */
[--C-:B------:R-:W-:Y:S01]  /*d0d0*/  @!P1 IMAD.X R11, R7, 0x1, R28.reuse, P4 ;  /* 0x00000001070b9824 */ /* 0x100fe200020e061c */
        /* <DEDUP_REMOVED lines=8> */
[----:B------:R0:W5:Y:S04]  /*d160*/  @!P0 LD.E.64 R46, desc[UR6][R6.64] ;  /* 0x00000006062e8980 */ /* 0x000168000c101b00 */
[----:B------:R0:W5:Y:S02]  /*d170*/  @!P0 LD.E.64 R48, desc[UR6][R8.64] ;  /* 0x0000000608308980 */ /* 0x000164000c101b00 */
.L_x_2760:
[----:B------:R-:W-:Y:S05]  /*d180*/  BSYNC B1 ;  /* 0x0000000000017941 */ /* 0x000fea0003800000 */
.L_x_2759:
[----:B0----5:R-:W-:Y:S01]  /*d190*/  IMAD.MOV.U32 R4, RZ, RZ, R46 ;  /* 0x000000ffff047224 */ /* 0x021fe200078e002e */
[----:B------:R-:W-:Y:S01]  /*d1a0*/  UMOV UR4, 0xffffffff ;  /* 0xffffffff00047882 */ /* 0x000fe20000000000 */
[----:B------:R-:W-:Y:S02]  /*d1b0*/  IMAD.MOV.U32 R5, RZ, RZ, R47 ;  /* 0x000000ffff057224 */ /* 0x000fe400078e002f */
[----:B------:R-:W-:Y:S02]  /*d1c0*/  IMAD.MOV.U32 R6, RZ, RZ, R50 ;  /* 0x000000ffff067224 */ /* 0x000fe400078e0032 */
[----:B--2---:R-:W-:Y:S01]  /*d1d0*/  IMAD.MOV.U32 R7, RZ, RZ, R51 ;  /* 0x000000ffff077224 */ /* 0x004fe200078e0033 */
        /* <DEDUP_REMOVED lines=22> */
[----:B------:R0:W0:Y:S04]  /*d340*/  SHFL.IDX PT, R6, R32, 0x2, 0x181f ;  /* 0x00581f0020067f89 */ /* 0x00002800000e0000 */
[----:B---3--:R3:W0:Y:S04]  /*d350*/  SHFL.IDX PT, R9, R31, 0x2, 0x181f ;  /* 0x00581f001f097f89 */ /* 0x00862800000e0000 */
[----:B----4-:R3:W4:Y:S02]  /*d360*/  SHFL.IDX PT, R8, R30, 0x2, 0x181f ;  /* 0x00581f001e087f89 */ /* 0x01072400000e0000 */
.L_x_3088:
        /* <DEDUP_REMOVED lines=26> */
[-C--:B0-----:R-:W-:Y:S02]  /*d510*/  @!P3 IADD3 R24, P5, R6, R21.reuse, RZ ;  /* 0x000000150618b210 */ /* 0x081fe40007fbe0ff */
[----:B----4-:R-:W-:Y:S02]  /*d520*/  @!P3 IADD3 R20, P4, R8, R21, RZ ;  /* 0x000000150814b210 */ /* 0x010fe40007f9e0ff */
[-C--:B------:R-:W-:Y:S01]  /*d530*/  @!P2 IADD3 R14, P6, R6, R13.reuse, RZ ;  /* 0x0000000d060ea210 */ /* 0x080fe20007fde0ff */
[--C-:B--2---:R-:W-:Y:S01]  /*d540*/  @!P3 IMAD.X R25, R7, 0x1, R4.reuse, P5 ;  /* 0x000000010719b824 */ /* 0x104fe200028e0604 */
[----:B------:R-:W-:Y:S01]  /*d550*/  @!P2 IADD3 R12, P5, R8, R13, RZ ;  /* 0x0000000d080ca210 */ /* 0x000fe20007fbe0ff */
[----:B------:R-:W-:Y:S01]  /*d560*/  @!P3 IMAD.X R21, R9, 0x1, R4, P4 ;  /* 0x000000010915b824 */ /* 0x000fe200020e0604 */
[----:B------:R-:W-:Y:S02]  /*d570*/  CS2R R38, SRZ ;  /* 0x0000000000267805 */ /* 0x000fe4000001ff00 */
[----:B------:R-:W-:-:S02]  /*d580*/  CS2R R40, SRZ ;  /* 0x0000000000287805 */ /* 0x000fc4000001ff00 */
[----:B------:R-:W-:Y:S01]  /*d590*/  CS2R R36, SRZ ;  /* 0x0000000000247805 */ /* 0x000fe2000001ff00 */
[----:B------:R0:W5:Y:S04]  /*d5a0*/  @!P3 LD.E.64 R42, desc[UR6][R24.64] ;  /* 0x00000006182ab980 */ /* 0x000168000c101b00 */
[----:B------:R0:W5:Y:S01]  /*d5b0*/  @!P3 LD.E.64 R44, desc[UR6][R20.64] ;  /* 0x00000006142cb980 */ /* 0x000162000c101b00 */
[----:B---3--:R-:W-:Y:S01]  /*d5c0*/  @!P2 SHF.L.U64.HI R34, R215, 0x1, R11 ;  /* 0x00000001d722a819 */ /* 0x008fe2000001020b */
        /* <DEDUP_REMOVED lines=9> */
[----:B------:R-:W-:Y:S01]  /*d660*/  CS2R R34, SRZ ;  /* 0x0000000000227805 */ /* 0x000fe2000001ff00 */
[----:B------:R0:W5:Y:S01]  /*d670*/  @!P2 LD.E.64 R38, desc[UR6][R14.64] ;  /* 0x000000060e26a980 */ /* 0x000162000c101b00 */
[-C--:B------:R-:W-:Y:S02]  /*d680*/  @!P0 IADD3 R6, P5, R6, R5.reuse, RZ ;  /* 0x0000000506068210 */ /* 0x080fe40007fbe0ff */
[----:B------:R-:W-:Y:S01]  /*d690*/  @!P0 IADD3 R8, P4, R8, R5, RZ ;  /* 0x0000000508088210 */ /* 0x000fe20007f9e0ff */
[----:B------:R-:W-:Y:S01]  /*d6a0*/  @!P1 IMAD.X R5, R9, 0x1, R26, P6 ;  /* 0x0000000109059824 */ /* 0x000fe200030e061a */
[----:B------:R-:W-:Y:S01]  /*d6b0*/  CS2R R26, SRZ ;  /* 0x00000000001a7805 */ /* 0x000fe2000001ff00 */
[--C-:B------:R-:W-:Y:S01]  /*d6c0*/  @!P0 IMAD.X R7, R7, 0x1, R28.reuse, P5 ;  /* 0x0000000107078824 */ /* 0x100fe200028e061c */
[----:B------:R0:W5:Y:S01]  /*d6d0*/  @!P2 LD.E.64 R40, desc[UR6][R12.64] ;  /* 0x000000060c28a980 */ /* 0x000162000c101b00 */
[----:B------:R-:W-:Y:S01]  /*d6e0*/  @!P0 IMAD.X R9, R9, 0x1, R28, P4 ;  /* 0x0000000109098824 */ /* 0x000fe200020e061c */
[----:B------:R-:W-:-:S02]  /*d6f0*/  CS2R R28, SRZ ;  /* 0x00000000001c7805 */ /* 0x000fc4000001ff00 */
[----:B------:R0:W5:Y:S04]  /*d700*/  @!P1 LD.E.64 R34, desc[UR6][R10.64] ;  /* 0x000000060a229980 */ /* 0x000168000c101b00 */
[----:B------:R0:W5:Y:S04]  /*d710*/  @!P1 LD.E.64 R36, desc[UR6][R4.64] ;  /* 0x0000000604249980 */ /* 0x000168000c101b00 */
[----:B------:R0:W5:Y:S04]  /*d720*/  @!P0 LD.E.64 R28, desc[UR6][R6.64] ;  /* 0x00000006061c8980 */ /* 0x000168000c101b00 */
[----:B------:R0:W5:Y:S02]  /*d730*/  @!P0 LD.E.64 R26, desc[UR6][R8.64] ;  /* 0x00000006081a8980 */ /* 0x000164000c101b00 */
.L_x_2763:
[----:B------:R-:W-:Y:S05]  /*d740*/  BSYNC B1 ;  /* 0x0000000000017941 */ /* 0x000fea0003800000 */
.L_x_2762:
[----:B0----5:R-:W-:Y:S01]  /*d750*/  IMAD.MOV.U32 R5, RZ, RZ, R34 ;  /* 0x000000ffff057224 */ /* 0x021fe200078e0022 */
[----:B------:R-:W-:Y:S01]  /*d760*/  UMOV UR4, 0xffffffff ;  /* 0xffffffff00047882 */ /* 0x000fe20000000000 */
[----:B------:R-:W-:Y:S02]  /*d770*/  IMAD.MOV.U32 R4, RZ, RZ, R35 ;  /* 0x000000ffff047224 */ /* 0x000fe400078e0023 */
[----:B--2---:R-:W-:Y:S02]  /*d780*/  IMAD.MOV.U32 R7, RZ, RZ, R28 ;  /* 0x000000ffff077224 */ /* 0x004fe400078e001c */
        /* <DEDUP_REMOVED lines=24> */
[----:B----4-:R0:W4:Y:S04]  /*d910*/  SHFL.IDX PT, R8, R32, 0x3, 0x181f ;  /* 0x00781f0020087f89 */ /* 0x01012800000e0000 */
[----:B------:R0:W0:Y:S04]  /*d920*/  SHFL.IDX PT, R78, R31, 0x3, 0x181f ;  /* 0x00781f001f4e7f89 */ /* 0x00002800000e0000 */
[----:B------:R0:W0:Y:S02]  /*d930*/  SHFL.IDX PT, R10, R30, 0x3, 0x181f ;  /* 0x00781f001e0a7f89 */ /* 0x00002400000e0000 */
.L_x_3094:
[----:B------:R-:W5:Y:S01]  /*d940*/  LDL R11, [R1+0x74] ;  /* 0x00007400010b7983 */ /* 0x000f620000100800 */
[----:B------:R-:W-:Y:S01]  /*d950*/  VIADD R7, R0, 0x60 ;  /* 0x0000006000077836 */ /* 0x000fe20000000000 */
[----:B------:R-:W-:Y:S01]  /*d960*/  BSSY B1, `(.L_x_2765) ;  /* 0x000003f000017945 */ /* 0x000fe20003800000 */
[----:B------:R-:W-:Y:S02]  /*d970*/  CS2R R12, SRZ ;  /* 0x00000000000c7805 */ /* 0x000fe4000001ff00 */
[----:B------:R-:W-:Y:S02]  /*d980*/  CS2R R20, SRZ ;  /* 0x0000000000147805 */ /* 0x000fe4000001ff00 */
[----:B01-3--:R-:W-:Y:S02]  /*d990*/  CS2R R30, SRZ ;  /* 0x00000000001e7805 */ /* 0x00bfe4000001ff00 */
[----:B------:R-:W-:Y:S02]  /*d9a0*/  ISETP.GE.AND P0, PT, R7, R3, PT ;  /* 0x000000030700720c */ /* 0x000fe40003f06270 */
[----:B------:R-:W-:-:S02]  /*d9b0*/  CS2R R14, SRZ ;  /* 0x00000000000e7805 */ /* 0x000fc4000001ff00 */
[----:B------:R-:W-:Y:S02]  /*d9c0*/  CS2R R24, SRZ ;  /* 0x0000000000187805 */ /* 0x000fe4000001ff00 */
[----:B------:R-:W-:Y:S02]  /*d9d0*/  CS2R R32, SRZ ;  /* 0x0000000000207805 */ /* 0x000fe4000001ff00 */
[----:B-----5:R-:W-:-:S04]  /*d9e0*/  LEA.HI R6, R11, R11, RZ, 0x1 ;  /* 0x0000000b0b067211 */ /* 0x020fc800078f08ff */
[----:B------:R-:W-:Y:S02]  /*d9f0*/  LOP3.LUT R0, R6, 0xfffffffe, RZ, 0xc0, !PT ;  /* 0xfffffffe06007812 */ /* 0x000fe400078ec0ff */
[----:B------:R-:W-:-:S03]  /*da00*/  CS2R R6, SRZ ;  /* 0x0000000000067805 */ /* 0x000fc6000001ff00 */
[----:B------:R-:W-:-:S05]  /*da10*/  IMAD.IADD R0, R11, 0x1, -R0 ;  /* 0x000000010b007824 */ /* 0x000fca00078e0a00 */
[----:B------:R-:W-:Y:S01]  /*da20*/  SHF.L.U32 R0, R0, 0x1f, RZ ;  /* 0x0000001f00007819 */ /* 0x000fe200000006ff */
[----:B------:R-:W-:Y:S06]  /*da30*/  @P0 BRA `(.L_x_2766) ;  /* 0x0000000000c40947 */ /* 0x000fec0003800000 */
[----:B------:R-:W3:Y:S01]  /*da40*/  LDL R82, [R1+0x98] ;  /* 0x0000980001527983 */ /* 0x000ee20000100800 */
[----:B------:R-:W-:-:S03]  /*da50*/  ULDC UR4, c[0x0][0x3f4] ;  /* 0x0000fd0000047ab9 */ /* 0x000fc60000000800 */
[----:B------:R-:W3:Y:S04]  /*da60*/  LDL R79, [R1+0x94] ;  /* 0x00009400014f7983 */ /* 0x000ee80000100800 */
[----:B------:R-:W3:Y:S01]  /*da70*/  LDL R11, [R1+0x90] ;  /* 0x00009000010b7983 */ /* 0x000ee20000100800 */
[----:B------:R-:W-:Y:S02]  /*da80*/  ISETP.GE.AND P3, PT, R22, UR4, PT ;  /* 0x0000000416007c0c */ /* 0x000fe4000bf66270 */
[----:B------:R-:W-:Y:S02]  /*da90*/  CS2R R32, SRZ ;  /* 0x0000000000207805 */ /* 0x000fe4000001ff00 */
[----:B------:R-:W-:Y:S01]  /*daa0*/  ISETP.GE.AND P2, PT, R215, UR4, PT ;  /* 0x00000004d7007c0c */ /* 0x000fe2000bf46270 */
[----:B------:R-:W-:Y:S01]  /*dab0*/  ULDC.64 UR6, c[0x0][0x208] ;  /* 0x0000820000067ab9 */ /* 0x000fe20000000a00 */
[----:B------:R-:W-:-:S02]  /*dac0*/  ISETP.GE.AND P1, PT, R214, UR4, PT ;  /* 0x00000004d6007c0c */ /* 0x000fc4000bf26270 */
[----:B------:R-:W-:-:S05]  /*dad0*/  ISETP.GE.AND P0, PT, R217, UR4, PT ;  /* 0x00000004d9007c0c */ /* 0x000fca000bf06270 */
[C---:B------:R-:W-:Y:S01]  /*dae0*/  @!P3 IMAD.SHL.U32 R24, R22.reuse, 0x2, RZ ;  /* 0x000000021618b824 */ /* 0x040fe200078e00ff */
[----:B------:R-:W-:-:S03]  /*daf0*/  @!P3 SHF.L.U64.HI R4, R22, 0x1, R23 ;  /* 0x000000011604b819 */ /* 0x000fc60000010217 */
[----:B------:R-:W-:Y:S02]  /*db00*/  @!P2 IMAD.SHL.U32 R14, R215, 0x2, RZ ;  /* 0x00000002d70ea824 */ /* 0x000fe400078e00ff */
[----:B------:R-:W-:Y:S01]  /*db10*/  @!P1 IMAD.SHL.U32 R6, R214, 0x2, RZ ;  /* 0x00000002d6069824 */ /* 0x000fe200078e00ff */
[-C--:B----4-:R-:W-:Y:S01]  /*db20*/  @!P3 IADD3 R20, P5, R8, R24.reuse, RZ ;  /* 0x000000180814b210 */ /* 0x090fe20007fbe0ff */
[----:B------:R-:W-:Y:S01]  /*db30*/  @!P0 IMAD.SHL.U32 R30, R217, 0x2, RZ ;  /* 0x00000002d91e8824 */ /* 0x000fe200078e00ff */
[----:B------:R-:W-:Y:S02]  /*db40*/  @!P3 IADD3 R24, P4, R10, R24, RZ ;  /* 0x000000180a18b210 */ /* 0x000fe40007f9e0ff */
[-C--:B------:R-:W-:Y:S01]  /*db50*/  @!P2 IADD3 R12, P6, R8, R14.reuse, RZ ;  /* 0x0000000e080ca210 */ /* 0x080fe20007fde0ff */
[--C-:B--2---:R-:W-:Y:S01]  /*db60*/  @!P3 IMAD.X R21, R9, 0x1, R4.reuse, P5 ;  /* 0x000000010915b824 */ /* 0x104fe200028e0604 */
[----:B------:R-:W-:Y:S01]  /*db70*/  @!P2 IADD3 R14, P5, R10, R14, RZ ;  /* 0x0000000e0a0ea210 */ /* 0x000fe20007fbe0ff */
[----:B------:R-:W-:Y:S01]  /*db80*/  @!P3 IMAD.X R25, R78, 0x1, R4, P4 ;  /* 0x000000014e19b824 */ /* 0x000fe200020e0604 */
[----:B------:R-:W-:-:S04]  /*db90*/  @!P1 IADD3 R4, P4, R8, R6, RZ ;  /* 0x0000000608049210 */ /* 0x000fc80007f9e0ff */
[----:B------:R0:W5:Y:S02]  /*dba0*/  @!P3 LD.E.64 R32, desc[UR6][R24.64] ;  /* 0x000000061820b980 */ /* 0x000164000c101b00 */
[----:B0-----:R-:W-:Y:S02]  /*dbb0*/  CS2R R24, SRZ ;  /* 0x0000000000187805 */ /* 0x001fe4000001ff00 */
[----:B---3--:R-:W-:Y:S02]  /*dbc0*/  @!P2 SHF.L.U64.HI R5, R215, 0x1, R82 ;  /* 0x00000001d705a819 */ /* 0x008fe40000010252 */
[----:B------:R-:W-:-:S03]  /*dbd0*/  @!P1 SHF.L.U64.HI R7, R214, 0x1, R79 ;  /* 0x00000001d6079819 */ /* 0x000fc6000001024f */
[C-C-:B------:R-:W-:Y:S01]  /*dbe0*/  @!P2 IMAD.X R13, R9.reuse, 0x1, R5.reuse, P6 ;  /* 0x00000001090da824 */ /* 0x140fe200030e0605 */
[----:B------:R-:W-:Y:S01]  /*dbf0*/  @!P1 IADD3 R6, P6, R10, R6, RZ ;  /* 0x000000060a069210 */ /* 0x000fe20007fde0ff */
[----:B------:R-:W-:Y:S01]  /*dc00*/  @!P2 IMAD.X R15, R78, 0x1, R5, P5 ;  /* 0x000000014e0fa824 */ /* 0x000fe200028e0605 */
[-C--:B------:R-:W-:Y:S01]  /*dc10*/  @!P0 IADD3 R8, P5, R8, R30.reuse, RZ ;  /* 0x0000001e08088210 */ /* 0x080fe20007fbe0ff */
[--C-:B------:R-:W-:Y:S01]  /*dc20*/  @!P1 IMAD.X R5, R9, 0x1, R7.reuse, P4 ;  /* 0x0000000109059824 */ /* 0x100fe200020e0607 */
[----:B------:R-:W-:Y:S02]  /*dc30*/  @!P0 IADD3 R10, P4, R10, R30, RZ ;  /* 0x0000001e0a0a8210 */ /* 0x000fe40007f9e0ff */
[----:B------:R-:W-:Y:S01]  /*dc40*/  CS2R R30, SRZ ;  /* 0x00000000001e7805 */ /* 0x000fe2000001ff00 */
[----:B------:R-:W5:Y:S01]  /*dc50*/  @!P2 LD.E.64 R24, desc[UR6][R14.64] ;  /* 0x000000060e18a980 */ /* 0x000f62000c101b00 */
[----:B------:R-:W-:Y:S01]  /*dc60*/  @!P1 IMAD.X R7, R78, 0x1, R7, P6 ;  /* 0x000000014e079824 */ /* 0x000fe200030e0607 */
[----:B------:R-:W-:-:S03]  /*dc70*/  @!P0 SHF.L.U64.HI R11, R217, 0x1, R11 ;  /* 0x00000001d90b8819 */ /* 0x000fc6000001020b */
[----:B------:R0:W5:Y:S02]  /*dc80*/  @!P3 LD.E.64 R30, desc[UR6][R20.64] ;  /* 0x00000006141eb980 */ /* 0x000164000c101b00 */
[--C-:B------:R-:W-:Y:S02]  /*dc90*/  @!P0 IMAD.X R9, R9, 0x1, R11.reuse, P5 ;  /* 0x0000000109098824 */ /* 0x100fe400028e060b */
[----:B------:R-:W-:Y:S01]  /*dca0*/  @!P0 IMAD.X R11, R78, 0x1, R11, P4 ;  /* 0x000000014e0b8824 */ /* 0x000fe200020e060b */
[----:B0-----:R-:W-:Y:S02]  /*dcb0*/  CS2R R20, SRZ ;  /* 0x0000000000147805 */ /* 0x001fe4000001ff00 */
[----:B------:R-:W-:-:S04]  /*dcc0*/  CS2R R14, SRZ ;  /* 0x00000000000e7805 */ /* 0x000fc8000001ff00 */
[----:B------:R0:W5:Y:S04]  /*dcd0*/  @!P2 LD.E.64 R20, desc[UR6][R12.64] ;  /* 0x000000060c14a980 */ /* 0x000168000c101b00 */
[----:B------:R1:W5:Y:S01]  /*dce0*/  @!P1 LD.E.64 R14, desc[UR6][R6.64] ;  /* 0x00000006060e9980 */ /* 0x000362000c101b00 */
[----:B0-----:R-:W-:Y:S02]  /*dcf0*/  CS2R R12, SRZ ;  /* 0x00000000000c7805 */ /* 0x001fe4000001ff00 */
[----:B-1----:R-:W-:-:S04]  /*dd00*/  CS2R R6, SRZ ;  /* 0x0000000000067805 */ /* 0x002fc8000001ff00 */
[----:B------:R0:W5:Y:S04]  /*dd10*/  @!P1 LD.E.64 R12, desc[UR6][R4.64] ;  /* 0x00000006040c9980 */ /* 0x000168000c101b00 */
[----:B------:R1:W5:Y:S01]  /*dd20*/  @!P0 LD.E.64 R6, desc[UR6][R10.64] ;  /* 0x000000060a068980 */ /* 0x000362000c101b00 */
[----:B0-----:R-:W-:-:S06]  /*dd30*/  CS2R R4, SRZ ;  /* 0x0000000000047805 */ /* 0x001fcc000001ff00 */
[----:B------:R1:W5:Y:S02]  /*dd40*/  @!P0 LD.E.64 R4, desc[UR6][R8.64] ;  /* 0x0000000608048980 */ /* 0x000364000c101b00 */
.L_x_2766:
[----:B------:R-:W-:Y:S05]  /*dd50*/  BSYNC B1 ;  /* 0x0000000000017941 */ /* 0x000fea0003800000 */
.L_x_2765:
[----:B------:R-:W0:Y:S01]  /*dd60*/  SYNCS.PHASECHK.TRANS64.TRYWAIT P0, [R16+URZ+0x38800], R0 ;  /* 0x03880000100075a7 */ /* 0x000e22000800017f */
[----:B-12--5:R-:W-:Y:S01]  /*dd70*/  IMAD.MOV.U32 R9, RZ, RZ, R4 ;  /* 0x000000ffff097224 */ /* 0x026fe200078e0004 */
[----:B------:R-:W-:Y:S01]  /*dd80*/  BSSY B1, `(.L_x_2767) ;  /* 0x000000d000017945 */ /* 0x000fe20003800000 */
[----:B----4-:R-:W-:Y:S02]  /*dd90*/  IMAD.MOV.U32 R8, RZ, RZ, R5 ;  /* 0x000000ffff087224 */ /* 0x010fe400078e0005 */
[----:B------:R-:W-:Y:S02]  /*dda0*/  IMAD.MOV.U32 R11, RZ, RZ, R12 ;  /* 0x000000ffff0b7224 */ /* 0x000fe400078e000c */
[----:B------:R-:W-:Y:S01]  /*ddb0*/  IMAD.MOV.U32 R10, RZ, RZ, R13 ;  /* 0x000000ffff0a7224 */ /* 0x000fe200078e000d */
[----:B------:R-:W-:Y:S01]  /*ddc0*/  PRMT R78, R9, 0x5410, R8 ;  /* 0x00005410094e7816 */ /* 0x000fe20000000008 */
[----:B------:R-:W-:Y:S02]  /*ddd0*/  IMAD.MOV.U32 R9, RZ, RZ, R20 ;  /* 0x000000ffff097224 */ /* 0x000fe400078e0014 */
[----:B------:R-:W-:Y:S01]  /*dde0*/  IMAD.MOV.U32 R8, RZ, RZ, R21 ;  /* 0x000000ffff087224 */ /* 0x000fe200078e0015 */
[----:B------:R-:W-:-:S04]  /*ddf0*/  PRMT R82, R11, 0x5410, R10 ;  /* 0x000054100b527816 */ /* 0x000fc8000000000a */
[----:B------:R-:W-:Y:S01]  /*de00*/  PRMT R87, R9, 0x5410, R8 ;  /* 0x0000541009577816 */ /* 0x000fe20000000008 */
[----:B------:R-:W-:Y:S02]  /*de10*/  IMAD.MOV.U32 R9, RZ, RZ, R30 ;  /* 0x000000ffff097224 */ /* 0x000fe400078e001e */
[----:B------:R-:W-:-:S05]  /*de20*/  IMAD.MOV.U32 R8, RZ, RZ, R31 ;  /* 0x000000ffff087224 */ /* 0x000fca00078e001f */
[----:B------:R-:W-:Y:S01]  /*de30*/  PRMT R98, R8, 0x5410, R9 ;  /* 0x0000541008627816 */ /* 0x000fe20000000009 */
[----:B0-----:R-:W-:Y:S06]  /*de40*/  @!P0 BRA `(.L_x_2768) ;  /* 0x0000027400808947 */ /* 0x001fec0003800000 */
.L_x_3095:
[----:B------:R-:W-:Y:S05]  /*de50*/  BSYNC B1 ;  /* 0x0000000000017941 */ /* 0x000fea0003800000 */
.L_x_2767:
[----:B------:R-:W-:Y:S01]  /*de60*/  IMAD.MOV.U32 R8, RZ, RZ, R6 ;  /* 0x000000ffff087224 */ /* 0x000fe200078e0006 */
[----:B------:R-:W-:Y:S01]  /*de70*/  BSSY B1, `(.L_x_2769) ;  /* 0x00000d6000017945 */ /* 0x000fe20003800000 */
[----:B0-----:R-:W-:-:S05]  /*de80*/  IMAD.MOV.U32 R0, RZ, RZ, R7 ;  /* 0x000000ffff007224 */ /* 0x001fca00078e0007 */
[----:B------:R-:W-:Y:S01]  /*de90*/  PRMT R79, R8, 0x5410, R0 ;  /* 0x00005410084f7816 */ /* 0x000fe20000000000 */
[----:B------:R-:W-:Y:S02]  /*dea0*/  IMAD.MOV.U32 R8, RZ, RZ, R14 ;  /* 0x000000ffff087224 */ /* 0x000fe400078e000e */
[----:B------:R-:W-:-:S05]  /*deb0*/  IMAD.MOV.U32 R0, RZ, RZ, R15 ;  /* 0x000000ffff007224 */ /* 0x000fca00078e000f */
[----:B------:R-:W-:Y:S01]  /*dec0*/  PRMT R83, R8, 0x5410, R0 ;  /* 0x0000541008537816 */ /* 0x000fe20000000000 */
[----:B------:R-:W-:Y:S01]  /*ded0*/  IMAD.MOV.U32 R8, RZ, RZ, R24 ;  /* 0x000000ffff087224 */ /* 0x000fe200078e0018 */
[----:B------:R-:W-:Y:S01]  /*dee0*/  VIADDMNMX R0, R3, -R230, 0x80, PT ;  /* 0x0000008003007446 */ /* 0x000fe200038009e6 */
[----:B------:R-:W-:-:S03]  /*def0*/  IMAD.MOV.U32 R3, RZ, RZ, R25 ;  /* 0x000000ffff037224 */ /* 0x000fc600078e0019 */
[----:B------:R-:W-:Y:S02]  /*df00*/  ISETP.GE.AND P0, PT, R212, R0, PT ;  /* 0x00000000d400720c */ /* 0x000fe40003f06270 */
[----:B------:R-:W-:Y:S01]  /*df10*/  PRMT R94, R8, 0x5410, R3 ;  /* 0x00005410085e7816 */ /* 0x000fe20000000003 */
[----:B------:R-:W-:Y:S02]  /*df20*/  IMAD.MOV.U32 R8, RZ, RZ, R32 ;  /* 0x000000ffff087224 */ /* 0x000fe400078e0020 */
[----:B------:R-:W-:-:S05]  /*df30*/  IMAD.MOV.U32 R3, RZ, RZ, R33 ;  /* 0x000000ffff037224 */ /* 0x000fca00078e0021 */
[----:B------:R-:W-:-:S03]  /*df40*/  PRMT R103, R8, 0x5410, R3 ;  /* 0x0000541008677816 */ /* 0x000fc60000000003 */
[----:B------:R-:W-:Y:S05]  /*df50*/  @P0 BRA `(.L_x_2770) ;  /* 0x0000000c001c0947 */ /* 0x000fea0003800000 */
[----:B------:R-:W0:Y:S01]  /*df60*/  LDC R3, c[0x0][0x3f4] ;  /* 0x0000fd00ff037b82 */ /* 0x000e220000000800 */
[----:B------:R-:W-:Y:S01]  /*df70*/  BSSY B2, `(.L_x_2771) ;  /* 0x0000034000027945 */ /* 0x000fe20003800000 */
[-C--:B0-----:R-:W-:Y:S02]  /*df80*/  ISETP.GE.AND P0, PT, R22, R3.reuse, PT ;  /* 0x000000031600720c */ /* 0x081fe40003f06270 */
[-C--:B------:R-:W-:Y:S02]  /*df90*/  ISETP.GE.AND P1, PT, R215, R3.reuse, PT ;  /* 0x00000003d700720c */ /* 0x080fe40003f26270 */
[-C--:B------:R-:W-:Y:S02]  /*dfa0*/  ISETP.GE.AND P2, PT, R214, R3.reuse, PT ;  /* 0x00000003d600720c */ /* 0x080fe40003f46270 */
[----:B------:R-:W-:-:S07]  /*dfb0*/  ISETP.GE.AND P3, PT, R217, R3, PT ;  /* 0x00000003d900720c */ /* 0x000fce0003f66270 */
[----:B------:R-:W-:Y:S06]  /*dfc0*/  @P0 BRA `(.L_x_2772) ;  /* 0x0000000000b80947 */ /* 0x000fec0003800000 */
[----:B------:R-:W0:Y:S01]  /*dfd0*/  LDS.128 R8, [R229] ;  /* 0x00000000e5087984 */ /* 0x000e220000000c00 */
[----:B------:R-:W-:Y:S02]  /*dfe0*/  SHF.R.U32.HI R88, RZ, 0x10, R75 ;  /* 0x00000010ff587819 */ /* 0x000fe4000001164b */
[----:B------:R-:W-:Y:S02]  /*dff0*/  SHF.R.U32.HI R89, RZ, 0x10, R77 ;  /* 0x00000010ff597819 */ /* 0x000fe4000001164d */
[C---:B------:R-:W-:Y:S02]  /*e000*/  PRMT R88, R95.reuse, 0x5432, R88 ;  /* 0x000054325f587816 */ /* 0x040fe40000000058 */
[----:B------:R-:W-:Y:S02]  /*e010*/  PRMT R89, R95, 0x5410, R89 ;  /* 0x000054105f597816 */ /* 0x000fe40000000059 */
[----:B------:R-:W-:Y:S01]  /*e020*/  SHF.R.U64 R75, R74, 0x10, R75 ;  /* 0x000000104a4b7819 */ /* 0x000fe2000000124b */
[----:B------:R-:W-:Y:S01]  /*e030*/  IMAD.U32 R96, R88, 0x10000, RZ ;  /* 0x0001000058607824 */ /* 0x000fe200078e00ff */
[----:B------:R-:W-:Y:S01]  /*e040*/  SHF.R.U64 R76, R76, 0x10, R77 ;  /* 0x000000104c4c7819 */ /* 0x000fe2000000124d */
[C---:B------:R-:W-:Y:S01]  /*e050*/  IMAD.U32 R3, R89.reuse, 0x10000, RZ ;  /* 0x0001000059037824 */ /* 0x040fe200078e00ff */
[----:B------:R-:W-:-:S02]  /*e060*/  LOP3.LUT R74, R89, 0xffff0000, RZ, 0xc0, !PT ;  /* 0xffff0000594a7812 */ /* 0x000fc400078ec0ff */
[----:B------:R-:W-:Y:S02]  /*e070*/  LOP3.LUT R88, R88, 0xffff0000, RZ, 0xc0, !PT ;  /* 0xffff000058587812 */ /* 0x000fe400078ec0ff */
[C---:B------:R-:W-:Y:S02]  /*e080*/  PRMT R76, R114.reuse, 0x5432, R76 ;  /* 0x00005432724c7816 */ /* 0x040fe4000000004c */
[----:B------:R-:W-:Y:S02]  /*e090*/  PRMT R75, R114, 0x5410, R75 ;  /* 0x00005410724b7816 */ /* 0x000fe4000000004b */
[C---:B0-----:R-:W-:Y:S01]  /*e0a0*/  LOP3.LUT R97, R10.reuse, 0xffff0000, RZ, 0xc0, !PT ;  /* 0xffff00000a617812 */ /* 0x041fe200078ec0ff */
[----:B------:R-:W-:Y:S01]  /*e0b0*/  IMAD.U32 R95, R10, 0x10000, RZ ;  /* 0x000100000a5f7824 */ /* 0x000fe200078e00ff */
[C---:B------:R-:W-:Y:S01]  /*e0c0*/  LOP3.LUT R77, R11.reuse, 0xffff0000, RZ, 0xc0, !PT ;  /* 0xffff00000b4d7812 */ /* 0x040fe200078ec0ff */
[----:B------:R-:W-:Y:S02]  /*e0d0*/  IMAD.U32 R89, R11, 0x10000, RZ ;  /* 0x000100000b597824 */ /* 0x000fe400078e00ff */
[CC--:B------:R-:W-:Y:S01]  /*e0e0*/  FMUL.FTZ R10, R97.reuse, R3.reuse ;  /* 0x00000003610a7220 */ /* 0x0c0fe20000410000 */
[----:B------:R-:W-:Y:S01]  /*e0f0*/  FMUL.FTZ R97, R97, R96 ;  /* 0x0000006061617220 */ /* 0x000fe20000410000 */
[C---:B------:R-:W-:Y:S01]  /*e100*/  FMUL.FTZ R11, R77.reuse, R74 ;  /* 0x0000004a4d0b7220 */ /* 0x040fe20000410000 */
[----:B------:R-:W-:Y:S01]  /*e110*/  FMUL.FTZ R77, R77, R88 ;  /* 0x000000584d4d7220 */ /* 0x000fe20000410000 */
[C---:B------:R-:W-:Y:S01]  /*e120*/  FFMA.FTZ R10, R95.reuse, R96, -R10 ;  /* 0x000000605f0a7223 */ /* 0x040fe2000001080a */
[----:B------:R-:W-:Y:S01]  /*e130*/  FFMA.FTZ R3, R95, R3, R97 ;  /* 0x000000035f037223 */ /* 0x000fe20000010061 */
[----:B------:R-:W-:Y:S01]  /*e140*/  LOP3.LUT R95, R8, 0xffff0000, RZ, 0xc0, !PT ;  /* 0xffff0000085f7812 */ /* 0x000fe200078ec0ff */
[C---:B------:R-:W-:Y:S01]  /*e150*/  FFMA.FTZ R74, R89.reuse, R74, R77 ;  /* 0x0000004a594a7223 */ /* 0x040fe2000001004d */
[----:B------:R-:W-:Y:S01]  /*e160*/  FFMA.FTZ R11, R89, R88, -R11 ;  /* 0x00000058590b7223 */ /* 0x000fe2000001080b */
[C---:B------:R-:W-:Y:S01]  /*e170*/  IMAD.U32 R77, R76.reuse, 0x10000, RZ ;  /* 0x000100004c4d7824 */ /* 0x040fe200078e00ff */
[----:B------:R-:W-:Y:S01]  /*e180*/  LOP3.LUT R76, R76, 0xffff0000, RZ, 0xc0, !PT ;  /* 0xffff00004c4c7812 */ /* 0x000fe200078ec0ff */
[C---:B------:R-:W-:Y:S01]  /*e190*/  IMAD.U32 R88, R75.reuse, 0x10000, RZ ;  /* 0x000100004b587824 */ /* 0x040fe200078e00ff */
[----:B------:R-:W-:Y:S01]  /*e1a0*/  LOP3.LUT R75, R75, 0xffff0000, RZ, 0xc0, !PT ;  /* 0xffff00004b4b7812 */ /* 0x000fe200078ec0ff */
[----:B------:R-:W-:-:S02]  /*e1b0*/  IMAD.U32 R8, R8, 0x10000, RZ ;  /* 0x0001000008087824 */ /* 0x000fc400078e00ff */
[CC--:B------:R-:W-:Y:S01]  /*e1c0*/  FMUL.FTZ R89, R95.reuse, R77.reuse ;  /* 0x0000004d5f597220 */ /* 0x0c0fe20000410000 */
        /* <DEDUP_REMOVED lines=14> */
.L_x_2772:
[----:B------:R-:W-:Y:S05]  /*e2b0*/  BSYNC B2 ;  /* 0x0000000000027941 */ /* 0x000fea0003800000 */
.L_x_2771:
[----:B------:R-:W-:Y:S04]  /*e2c0*/  BSSY B2, `(.L_x_2773) ;  /* 0x0000030000027945 */ /* 0x000fe80003800000 */
[----:B------:R-:W-:Y:S05]  /*e2d0*/  @P1 BRA `(.L_x_2774) ;  /* 0x0000000000b81947 */ /* 0x000fea0003800000 */
[----:B0-----:R-:W0:Y:S01]  /*e2e0*/  LDS.128 R8, [R229+0x4000] ;  /* 0x00400000e5087984 */ /* 0x001e220000000c00 */
[----:B------:R-:W-:Y:S02]  /*e2f0*/  SHF.R.U32.HI R3, RZ, 0x10, R71 ;  /* 0x00000010ff037819 */ /* 0x000fe40000011647 */
[----:B------:R-:W-:Y:S02]  /*e300*/  SHF.R.U32.HI R74, RZ, 0x10, R73 ;  /* 0x00000010ff4a7819 */ /* 0x000fe40000011649 */
[C---:B------:R-:W-:Y:S02]  /*e310*/  PRMT R3, R113.reuse, 0x5410, R3 ;  /* 0x0000541071037816 */ /* 0x040fe40000000003 */
[----:B------:R-:W-:Y:S02]  /*e320*/  PRMT R74, R113, 0x5432, R74 ;  /* 0x00005432714a7816 */ /* 0x000fe4000000004a */
[----:B------:R-:W-:Y:S01]  /*e330*/  SHF.R.U64 R70, R70, 0x10, R71 ;  /* 0x0000001046467819 */ /* 0x000fe20000001247 */
[C---:B------:R-:W-:Y:S01]  /*e340*/  IMAD.U32 R76, R3.reuse, 0x10000, RZ ;  /* 0x00010000034c7824 */ /* 0x040fe200078e00ff */
[----:B------:R-:W-:Y:S01]  /*e350*/  SHF.R.U64 R71, R72, 0x10, R73 ;  /* 0x0000001048477819 */ /* 0x000fe20000001249 */
[----:B------:R-:W-:Y:S01]  /*e360*/  IMAD.U32 R75, R74, 0x10000, RZ ;  /* 0x000100004a4b7824 */ /* 0x000fe200078e00ff */
        /* <DEDUP_REMOVED lines=36> */
[----:B------:R1:W-:Y:S02]  /*e5b0*/  STS.128 [R229+0x4000], R8 ;  /* 0x00400008e5007388 */ /* 0x0003e40000000c00 */
.L_x_2774:
[----:B------:R-:W-:Y:S05]  /*e5c0*/  BSYNC B2 ;  /* 0x0000000000027941 */ /* 0x000fea0003800000 */
.L_x_2773:
[----:B------:R-:W-:Y:S04]  /*e5d0*/  BSSY B2, `(.L_x_2775) ;  /* 0x0000030000027945 */ /* 0x000fe80003800000 */
[----:B------:R-:W-:Y:S05]  /*e5e0*/  @P2 BRA `(.L_x_2776) ;  /* 0x0000000000b82947 */ /* 0x000fea0003800000 */
[----:B01----:R-:W0:Y:S01]  /*e5f0*/  LDS.128 R8, [R229+0x8000] ;  /* 0x00800000e5087984 */ /* 0x003e220000000c00 */
[----:B------:R-:W-:Y:S02]  /*e600*/  SHF.R.U64 R3, R66, 0x10, R67 ;  /* 0x0000001042037819 */ /* 0x000fe40000001243 */
[----:B------:R-:W-:Y:S02]  /*e610*/  SHF.R.U32.HI R66, RZ, 0x10, R69 ;  /* 0x00000010ff427819 */ /* 0x000fe40000011645 */
[----:B------:R-:W-:Y:S02]  /*e620*/  SHF.R.U32.HI R70, RZ, 0x10, R67 ;  /* 0x00000010ff467819 */ /* 0x000fe40000011643 */
[----:B------:R-:W-:Y:S02]  /*e630*/  PRMT R66, R110, 0x5410, R66 ;  /* 0x000054106e427816 */ /* 0x000fe40000000042 */
[----:B------:R-:W-:Y:S02]  /*e640*/  SHF.R.U64 R67, R68, 0x10, R69 ;  /* 0x0000001044437819 */ /* 0x000fe40000001245 */
[C---:B------:R-:W-:Y:S01]  /*e650*/  PRMT R70, R111.reuse, 0x5410, R70 ;  /* 0x000054106f467816 */ /* 0x040fe20000000046 */
[----:B------:R-:W-:Y:S01]  /*e660*/  IMAD.U32 R71, R66, 0x10000, RZ ;  /* 0x0001000042477824 */ /* 0x000fe200078e00ff */
[----:B------:R-:W-:-:S02]  /*e670*/  PRMT R69, R111, 0x5432, R3 ;  /* 0x000054326f457816 */ /* 0x000fc40000000003 */
[----:B------:R-:W-:Y:S01]  /*e680*/  LOP3.LUT R66, R66, 0xffff0000, RZ, 0xc0, !PT ;  /* 0xffff000042427812 */ /* 0x000fe200078ec0ff */
[----:B------:R-:W-:Y:S01]  /*e690*/  IMAD.U32 R74, R70, 0x10000, RZ ;  /* 0x00010000464a7824 */ /* 0x000fe200078e00ff */
[----:B------:R-:W-:Y:S02]  /*e6a0*/  PRMT R67, R110, 0x5432, R67 ;  /* 0x000054326e437816 */ /* 0x000fe40000000043 */
[----:B------:R-:W-:Y:S02]  /*e6b0*/  LOP3.LUT R70, R70, 0xffff0000, RZ, 0xc0, !PT ;  /* 0xffff000046467812 */ /* 0x000fe400078ec0ff */
[C---:B0-----:R-:W-:Y:S01]  /*e6c0*/  LOP3.LUT R68, R10.reuse, 0xffff0000, RZ, 0xc0, !PT ;  /* 0xffff00000a447812 */ /* 0x041fe200078ec0ff */
[----:B------:R-:W-:Y:S02]  /*e6d0*/  IMAD.U32 R3, R10, 0x10000, RZ ;  /* 0x000100000a037824 */ /* 0x000fe400078e00ff */
[C---:B------:R-:W-:Y:S01]  /*e6e0*/  IMAD.U32 R10, R11.reuse, 0x10000, RZ ;  /* 0x000100000b0a7824 */ /* 0x040fe200078e00ff */
[----:B------:R-:W-:Y:S01]  /*e6f0*/  LOP3.LUT R11, R11, 0xffff0000, RZ, 0xc0, !PT ;  /* 0xffff00000b0b7812 */ /* 0x000fe200078ec0ff */
[CC--:B------:R-:W-:Y:S01]  /*e700*/  FMUL.FTZ R75, R68.reuse, R71.reuse ;  /* 0x00000047444b7220 */ /* 0x0c0fe20000410000 */
[-C--:B------:R-:W-:Y:S01]  /*e710*/  FMUL.FTZ R68, R68, R74.reuse ;  /* 0x0000004a44447220 */ /* 0x080fe20000410000 */
[C---:B------:R-:W-:Y:S01]  /*e720*/  IMAD.U32 R73, R8.reuse, 0x10000, RZ ;  /* 0x0001000008497824 */ /* 0x040fe200078e00ff */
[----:B------:R-:W-:Y:S01]  /*e730*/  LOP3.LUT R8, R8, 0xffff0000, RZ, 0xc0, !PT ;  /* 0xffff000008087812 */ /* 0x000fe200078ec0ff */
[----:B------:R-:W-:Y:S01]  /*e740*/  FFMA.FTZ R75, R3, R74, -R75 ;  /* 0x0000004a034b7223 */ /* 0x000fe2000001084b */
[----:B------:R-:W-:Y:S01]  /*e750*/  FMUL.FTZ R74, R11, R66 ;  /* 0x000000420b4a7220 */ /* 0x000fe20000410000 */
[----:B------:R-:W-:Y:S01]  /*e760*/  FFMA.FTZ R68, R3, R71, R68 ;  /* 0x0000004703447223 */ /* 0x000fe20000010044 */
[----:B------:R-:W-:-:S02]  /*e770*/  IMAD.U32 R72, R9, 0x10000, RZ ;  /* 0x0001000009487824 */ /* 0x000fc400078e00ff */
[-C--:B------:R-:W-:Y:S01]  /*e780*/  FMUL.FTZ R11, R11, R70.reuse ;  /* 0x000000460b0b7220 */ /* 0x080fe20000410000 */
[C---:B------:R-:W-:Y:S01]  /*e790*/  FFMA.FTZ R74, R10.reuse, R70, -R74 ;  /* 0x000000460a4a7223 */ /* 0x040fe2000001084a */
        /* <DEDUP_REMOVED lines=8> */
[----:B------:R-:W-:Y:S01]  /*e820*/  FMUL.FTZ R8, R9, R67 ;  /* 0x0000004309087220 */ /* 0x000fe20000410000 */
[----:B------:R-:W-:Y:S01]  /*e830*/  F2FP.BF16.F32.PACK_AB R11, R11, R74 ;  /* 0x0000004a0b0b723e */ /* 0x000fe200000010ff */
[----:B------:R-:W-:Y:S01]  /*e840*/  FMUL.FTZ R9, R9, R69 ;  /* 0x0000004509097220 */ /* 0x000fe20000410000 */
[C---:B------:R-:W-:Y:S01]  /*e850*/  FFMA.FTZ R70, R73.reuse, R70, -R10 ;  /* 0x0000004649467223 */ /* 0x040fe2000001080a */
[----:B------:R-:W-:Y:S01]  /*e860*/  FFMA.FTZ R66, R73, R3, R66 ;  /* 0x0000000349427223 */ /* 0x000fe20000010042 */
[C---:B------:R-:W-:Y:S01]  /*e870*/  FFMA.FTZ R69, R72.reuse, R69, -R8 ;  /* 0x0000004548457223 */ /* 0x040fe20000010808 */
[----:B------:R-:W-:Y:S01]  /*e880*/  FFMA.FTZ R9, R72, R67, R9 ;  /* 0x0000004348097223 */ /* 0x000fe20000010009 */
[----:B------:R-:W-:-:S02]  /*e890*/  F2FP.BF16.F32.PACK_AB R10, R68, R75 ;  /* 0x0000004b440a723e */ /* 0x000fc400000010ff */
[----:B------:R-:W-:Y:S02]  /*e8a0*/  F2FP.BF16.F32.PACK_AB R8, R66, R70 ;  /* 0x000000464208723e */ /* 0x000fe400000010ff */
[----:B------:R-:W-:-:S05]  /*e8b0*/  F2FP.BF16.F32.PACK_AB R9, R9, R69 ;  /* 0x000000450909723e */ /* 0x000fca00000010ff */
[----:B------:R2:W-:Y:S02]  /*e8c0*/  STS.128 [R229+0x8000], R8 ;  /* 0x00800008e5007388 */ /* 0x0005e40000000c00 */
.L_x_2776:
[----:B------:R-:W-:Y:S05]  /*e8d0*/  BSYNC B2 ;  /* 0x0000000000027941 */ /* 0x000fea0003800000 */
.L_x_2775:
[----:B------:R-:W-:Y:S05]  /*e8e0*/  @P3 BRA `(.L_x_2770) ;  /* 0x0000000000b83947 */ /* 0x000fea0003800000 */
[----:B012---:R-:W0:Y:S01]  /*e8f0*/  LDS.128 R8, [R229+0xc000] ;  /* 0x00c00000e5087984 */ /* 0x007e220000000c00 */
        /* <DEDUP_REMOVED lines=11> */
[----:B0-----:R-:W-:Y:S01]  /*e9b0*/  LOP3.LUT R66, R10, 0xffff0000, RZ, 0xc0, !PT ;  /* 0xffff00000a427812 */ /* 0x001fe200078ec0ff */
        /* <DEDUP_REMOVED lines=33> */
.L_x_2770:
[----:B------:R-:W-:Y:S05]  /*ebd0*/  BSYNC B1 ;  /* 0x0000000000017941 */ /* 0x000fea0003800000 */
.L_x_2769:
[----:B------:R-:W-:Y:S01]  /*ebe0*/  VIADD R3, R212, 0x20 ;  /* 0x00000020d4037836 */ /* 0x000fe20000000000 */
[----:B------:R-:W-:Y:S04]  /*ebf0*/  BSSY B1, `(.L_x_2777) ;  /* 0x00000ca000017945 */ /* 0x000fe80003800000 */
[----:B------:R-:W-:-:S13]  /*ec00*/  ISETP.GE.AND P0, PT, R3, R0, PT ;  /* 0x000000000300720c */ /* 0x000fda0003f06270 */
[----:B------:R-:W-:Y:S05]  /*ec10*/  @P0 BRA `(.L_x_2778) ;  /* 0x0000000c001c0947 */ /* 0x000fea0003800000 */
[----:B------:R-:W4:Y:S01]  /*ec20*/  LDC R3, c[0x0][0x3f4] ;  /* 0x0000fd00ff037b82 */ /* 0x000f220000000800 */
[----:B------:R-:W-:Y:S01]  /*ec30*/  BSSY B2, `(.L_x_2779) ;  /* 0x0000034000027945 */ /* 0x000fe20003800000 */
[-C--:B----4-:R-:W-:Y:S02]  /*ec40*/  ISETP.GE.AND P0, PT, R22, R3.reuse, PT ;  /* 0x000000031600720c */ /* 0x090fe40003f06270 */
[-C--:B------:R-:W-:Y:S02]  /*ec50*/  ISETP.GE.AND P1, PT, R215, R3.reuse, PT ;  /* 0x00000003d700720c */ /* 0x080fe40003f26270 */
[-C--:B------:R-:W-:Y:S02]  /*ec60*/  ISETP.GE.AND P2, PT, R214, R3.reuse, PT ;  /* 0x00000003d600720c */ /* 0x080fe40003f46270 */
[----:B------:R-:W-:-:S07]  /*ec70*/  ISETP.GE.AND P3, PT, R217, R3, PT ;  /* 0x00000003d900720c */ /* 0x000fce0003f66270 */
[----:B------:R-:W-:Y:S06]  /*ec80*/  @P0 BRA `(.L_x_2780) ;  /* 0x0000000000b80947 */ /* 0x000fec0003800000 */
[----:B0123--:R-:W0:Y:S01]  /*ec90*/  LDS.128 R8, [R229+0x1000] ;  /* 0x00100000e5087984 */ /* 0x00fe220000000c00 */
        /* <DEDUP_REMOVED lines=9> */
[----:B------:R-:W-:Y:S02]  /*ed30*/  LOP3.LUT R107, R107, 0xffff0000, RZ, 0xc0, !PT ;  /* 0xffff00006b6b7812 */ /* 0x000fe400078ec0ff */
[----:B0-----:R-:W-:Y:S01]  /*ed40*/  LOP3.LUT R60, R10, 0xffff0000, RZ, 0xc0, !PT ;  /* 0xffff00000a3c7812 */ /* 0x001fe200078ec0ff */
[C---:B------:R-:W-:Y:S01]  /*ed50*/  IMAD.U32 R63, R8.reuse, 0x10000, RZ ;  /* 0x00010000083f7824 */ /* 0x040fe200078e00ff */
[----:B------:R-:W-:Y:S01]  /*ed60*/  LOP3.LUT R61, R8, 0xffff0000, RZ, 0xc0, !PT ;  /* 0xffff0000083d7812 */ /* 0x000fe200078ec0ff */
[----:B------:R-:W-:Y:S02]  /*ed70*/  IMAD.U32 R59, R10, 0x10000, RZ ;  /* 0x000100000a3b7824 */ /* 0x000fe400078e00ff */
[C---:B------:R-:W-:Y:S01]  /*ed80*/  IMAD.U32 R8, R106.reuse, 0x10000, RZ ;  /* 0x000100006a087824 */ /* 0x040fe200078e00ff */
[----:B------:R-:W-:Y:S01]  /*ed90*/  LOP3.LUT R106, R106, 0xffff0000, RZ, 0xc0, !PT ;  /* 0xffff00006a6a7812 */ /* 0x000fe200078ec0ff */
[C---:B------:R-:W-:Y:S01]  /*eda0*/  IMAD.U32 R10, R11.reuse, 0x10000, RZ ;  /* 0x000100000b0a7824 */ /* 0x040fe200078e00ff */
[----:B------:R-:W-:Y:S01]  /*edb0*/  LOP3.LUT R11, R11, 0xffff0000, RZ, 0xc0, !PT ;  /* 0xffff00000b0b7812 */ /* 0x000fe200078ec0ff */
[C---:B------:R-:W-:Y:S01]  /*edc0*/  FMUL.FTZ R65, R60.reuse, R64 ;  /* 0x000000403c417220 */ /* 0x040fe20000410000 */
[-C--:B------:R-:W-:Y:S01]  /*edd0*/  FMUL.FTZ R60, R60, R8.reuse ;  /* 0x000000083c3c7220 */ /* 0x080fe20000410000 */
[C---:B------:R-:W-:Y:S01]  /*ede0*/  IMAD.U32 R62, R9.reuse, 0x10000, RZ ;  /* 0x00010000093e7824 */ /* 0x040fe200078e00ff */
[----:B------:R-:W-:Y:S01]  /*edf0*/  LOP3.LUT R9, R9, 0xffff0000, RZ, 0xc0, !PT ;  /* 0xffff000009097812 */ /* 0x000fe200078ec0ff */
[-C--:B------:R-:W-:Y:S01]  /*ee00*/  FMUL.FTZ R66, R11, R107.reuse ;  /* 0x0000006b0b427220 */ /* 0x080fe20000410000 */
[C---:B------:R-:W-:Y:S01]  /*ee10*/  FFMA.FTZ R65, R59.reuse, R8, -R65 ;  /* 0x000000083b417223 */ /* 0x040fe20000010841 */
[----:B------:R-:W-:Y:S01]  /*ee20*/  FFMA.FTZ R60, R59, R64, R60 ;  /* 0x000000403b3c7223 */ /* 0x000fe2000001003c */
[-C--:B------:R-:W-:Y:S01]  /*ee30*/  FMUL.FTZ R11, R11, R106.reuse ;  /* 0x0000006a0b0b7220 */ /* 0x080fe20000410000 */
[C---:B------:R-:W-:Y:S01]  /*ee40*/  IMAD.U32 R8, R58.reuse, 0x10000, RZ ;  /* 0x000100003a087824 */ /* 0x040fe200078e00ff */
[----:B------:R-:W-:Y:S01]  /*ee50*/  LOP3.LUT R58, R58, 0xffff0000, RZ, 0xc0, !PT ;  /* 0xffff00003a3a7812 */ /* 0x000fe200078ec0ff */
[C---:B------:R-:W-:Y:S01]  /*ee60*/  IMAD.U32 R59, R3.reuse, 0x10000, RZ ;  /* 0x00010000033b7824 */ /* 0x040fe200078e00ff */
[----:B------:R-:W-:Y:S01]  /*ee70*/  LOP3.LUT R3, R3, 0xffff0000, RZ, 0xc0, !PT ;  /* 0xffff000003037812 */ /* 0x000fe200078ec0ff */
[C---:B------:R-:W-:Y:S01]  /*ee80*/  FFMA.FTZ R66, R10.reuse, R106, -R66 ;  /* 0x0000006a0a427223 */ /* 0x040fe20000010842 */
        /* <DEDUP_REMOVED lines=14> */
.L_x_2780:
[----:B------:R-:W-:Y:S05]  /*ef70*/  BSYNC B2 ;  /* 0x0000000000027941 */ /* 0x000fea0003800000 */
.L_x_2779:
[----:B------:R-:W-:Y:S04]  /*ef80*/  BSSY B2, `(.L_x_2781) ;  /* 0x0000030000027945 */ /* 0x000fe80003800000 */
[----:B------:R-:W-:Y:S05]  /*ef90*/  @P1 BRA `(.L_x_2782) ;  /* 0x0000000000b81947 */ /* 0x000fea0003800000 */
[----:B01234-:R-:W0:Y:S01]  /*efa0*/  LDS.128 R8, [R229+0x5000] ;  /* 0x00500000e5087984 */ /* 0x01fe220000000c00 */
        /* <DEDUP_REMOVED lines=45> */
.L_x_2782:
[----:B------:R-:W-:Y:S05]  /*f280*/  BSYNC B2 ;  /* 0x0000000000027941 */ /* 0x000fea0003800000 */
.L_x_2781:
        /* <DEDUP_REMOVED lines=22> */
[----:B------:R-:W-:Y:S01]  /*f3f0*/  FMUL.FTZ R52, R52, R8 ;  /* 0x0000000834347220 */ /* 0x000fe20000410000 */
[C---:B------:R-:W-:Y:S01]  /*f400*/  IMAD.U32 R54, R9.reuse, 0x10000, RZ ;  /* 0x0001000009367824 */ /* 0x040fe200078e00ff */
[----:B------:R-:W-:Y:S01]  /*f410*/  LOP3.LUT R9, R9, 0xffff0000, RZ, 0xc0, !PT ;  /* 0xffff000009097812 */ /* 0x000fe200078ec0ff */
        /* <DEDUP_REMOVED lines=23> */
.L_x_2784:
[----:B------:R-:W-:Y:S05]  /*f590*/  BSYNC B2 ;  /* 0x0000000000027941 */ /* 0x000fea0003800000 */
.L_x_2783:
[----:B------:R-:W-:Y:S05]  /*f5a0*/  @P3 BRA `(.L_x_2778) ;  /* 0x0000000000b83947 */ /* 0x000fea0003800000 */
[----:B01234-:R-:W0:Y:S01]  /*f5b0*/  LDS.128 R8, [R229+0xd000] ;  /* 0x00d00000e5087984 */ /* 0x01fe220000000c00 */
        /* <DEDUP_REMOVED lines=17> */
[-C--:B------:R-:W-:Y:S01]  /*f6d0*/  FMUL.FTZ R55, R55, R48.reuse ;  /* 0x0000003037377220 */ /* 0x080fe20000410000 */
[----:B------:R-:W-:Y:S01]  /*f6e0*/  FMUL.FTZ R57, R50, R49 ;  /* 0x0000003132397220 */ /* 0x000fe20000410000 */
[----:B------:R-:W-:Y:S02]  /*f6f0*/  IMAD.U32 R47, R8, 0x10000, RZ ;  /* 0x00010000082f7824 */ /* 0x000fe400078e00ff */
[C---:B------:R-:W-:Y:S01]  /*f700*/  FFMA.FTZ R48, R51.reuse, R48, -R54 ;  /* 0x0000003033307223 */ /* 0x040fe20000010836 */
[----:B------:R-:W-:Y:S01]  /*f710*/  FFMA.FTZ R51, R51, R52, R55 ;  /* 0x0000003433337223 */ /* 0x000fe20000010037 */
[C---:B------:R-:W-:Y:S02]  /*f720*/  IMAD.U32 R11, R9.reuse, 0x10000, RZ ;  /* 0x00010000090b7824 */ /* 0x040fe400078e00ff */
[-C--:B------:R-:W-:Y:S01]  /*f730*/  FMUL.FTZ R55, R50, R53.reuse ;  /* 0x0000003532377220 */ /* 0x080fe20000410000 */
        /* <DEDUP_REMOVED lines=21> */
.L_x_2778:
[----:B------:R-:W-:Y:S05]  /*f890*/  BSYNC B1 ;  /* 0x0000000000017941 */ /* 0x000fea0003800000 */
.L_x_2777:
[----:B------:R-:W-:Y:S01]  /*f8a0*/  VIADD R3, R212, 0x40 ;  /* 0x00000040d4037836 */ /* 0x000fe20000000000 */
[----:B------:R-:W-:Y:S04]  /*f8b0*/  BSSY B1, `(.L_x_2785) ;  /* 0x00000ca000017945 */ /* 0x000fe80003800000 */
[----:B------:R-:W-:-:S13]  /*f8c0*/  ISETP.GE.AND P0, PT, R3, R0, PT ;  /* 0x000000000300720c */ /* 0x000fda0003f06270 */
[----:B------:R-:W-:Y:S05]  /*f8d0*/  @P0 BRA `(.L_x_2786) ;  /* 0x0000000c001c0947 */ /* 0x000fea0003800000 */
[----:B------:R-:W5:Y:S01]  /*f8e0*/  LDC R3, c[0x0][0x3f4] ;  /* 0x0000fd00ff037b82 */ /* 0x000f620000000800 */
[----:B------:R-:W-:Y:S01]  /*f8f0*/  BSSY B2, `(.L_x_2787) ;  /* 0x0000034000027945 */ /* 0x000fe20003800000 */
[-C--:B-----5:R-:W-:Y:S02]  /*f900*/  ISETP.GE.AND P0, PT, R22, R3.reuse, PT ;  /* 0x000000031600720c */ /* 0x0a0fe40003f06270 */
[-C--:B------:R-:W-:Y:S02]  /*f910*/  ISETP.GE.AND P1, PT, R215, R3.reuse, PT ;  /* 0x00000003d700720c */ /* 0x080fe40003f26270 */
[-C--:B------:R-:W-:Y:S02]  /*f920*/  ISETP.GE.AND P2, PT, R214, R3.reuse, PT ;  /* 0x00000003d600720c */ /* 0x080fe40003f46270 */
[----:B------:R-:W-:-:S07]  /*f930*/  ISETP.GE.AND P3, PT, R217, R3, PT ;  /* 0x00000003d900720c */ /* 0x000fce0003f66270 */
[----:B------:R-:W-:Y:S06]  /*f940*/  @P0 BRA `(.L_x_2788) ;  /* 0x0000000000b80947 */ /* 0x000fec0003800000 */
[----:B01234-:R-:W0:Y:S01]  /*f950*/  LDS.128 R8, [R229+0x2000] ;  /* 0x00200000e5087984 */ /* 0x01fe220000000c00 */
        /* <DEDUP_REMOVED lines=45> */
.L_x_2788:
[----:B------:R-:W-:Y:S05]  /*fc30*/  BSYNC B2 ;  /* 0x0000000000027941 */ /* 0x000fea0003800000 */
.L_x_2787:
        /* <DEDUP_REMOVED lines=48> */
.L_x_2790:
[----:B------:R-:W-:Y:S05]  /*ff40*/  BSYNC B2 ;  /* 0x0000000000027941 */ /* 0x000fea0003800000 */
.L_x_2789:
[----:B------:R-:W-:Y:S04]  /*ff50*/  BSSY B2, `(.L_x_2791) ;  /* 0x0000030000027945 */ /* 0x000fe80003800000 */
[----:B------:R-:W-:Y:S05]  /*ff60*/  @P2 BRA `(.L_x_2792) ;  /* 0x0000000000b82947 */ /* 0x000fea0003800000 */
        /* <DEDUP_REMOVED lines=46> */
.L_x_2792:
[----:B------:R-:W-:Y:S05]  /*10250*/  BSYNC B2 ;  /* 0x0000000000027941 */ /* 0x000fea0003800000 */
.L_x_2791:
        /* <DEDUP_REMOVED lines=47> */
.L_x_2786:
[----:B------:R-:W-:Y:S05]  /*10550*/  BSYNC B1 ;  /* 0x0000000000017941 */ /* 0x000fea0003800000 */
.L_x_2785:
[----:B------:R-:W-:-:S05]  /*10560*/  VIADD R3, R212, 0x60 ;  /* 0x00000060d4037836 */ /* 0x000fca0000000000 */
        /* <DEDUP_REMOVED lines=55> */
.L_x_2795:
[----:B------:R-:W-:Y:S05]  /*108e0*/  BSYNC B1 ;  /* 0x0000000000017941 */ /* 0x000fea0003800000 */
.L_x_2794:
        /* <DEDUP_REMOVED lines=48> */
.L_x_2797:
[----:B------:R-:W-:Y:S05]  /*10bf0*/  BSYNC B1 ;  /* 0x0000000000017941 */ /* 0x000fea0003800000 */
.L_x_2796:
        /* <DEDUP_REMOVED lines=48> */
.L_x_2799:
[----:B------:R-:W-:Y:S05]  /*10f00*/  BSYNC B1 ;  /* 0x0000000000017941 */ /* 0x000fea0003800000 */
.L_x_2798:
        /* <DEDUP_REMOVED lines=48> */
.L_x_2754:
        /* <DEDUP_REMOVED lines=32> */
.L_x_3101:
        /* <DEDUP_REMOVED lines=12> */
[----:B------:R-:W2:Y:S01]  /*114d0*/  LDL R4, [R1+0x60] ;  /* 0x0000600001047983 */ /* 0x000ea20000100800 */
        /* <DEDUP_REMOVED lines=9> */
[----:B----4-:R-:W-:Y:S02]  /*11570*/  @!P2 IADD3 R6, P1, R14, R11, RZ ;  /* 0x0000000b0e06a210 */ /* 0x010fe40007f3e0ff */
[----:B------:R-:W-:Y:S02]  /*11580*/  CS2R R64, SRZ ;  /* 0x0000000000407805 */ /* 0x000fe4000001ff00 */
[----:B------:R-:W-:Y:S02]  /*11590*/  CS2R R66, SRZ ;  /* 0x0000000000427805 */ /* 0x000fe4000001ff00 */
[----:B------:R-:W-:Y:S02]  /*115a0*/  CS2R R60, SRZ ;  /* 0x00000000003c7805 */ /* 0x000fe4000001ff00 */
[----:B------:R-:W-:Y:S02]  /*115b0*/  CS2R R62, SRZ ;  /* 0x00000000003e7805 */ /* 0x000fe4000001ff00 */
[----:B------:R-:W-:-:S02]  /*115c0*/  CS2R R68, SRZ ;  /* 0x0000000000447805 */ /* 0x000fc4000001ff00 */
[----:B------:R-:W-:Y:S01]  /*115d0*/  CS2R R70, SRZ ;  /* 0x0000000000467805 */ /* 0x000fe2000001ff00 */
[----:B--2---:R-:W-:Y:S01]  /*115e0*/  @!P3 IMAD.SHL.U32 R13, R4, 0x8, RZ ;  /* 0x00000008040db824 */ /* 0x004fe200078e00ff */
[----:B------:R-:W-:-:S03]  /*115f0*/  @!P2 IADD3 R4, P0, R8, R11, RZ ;  /* 0x0000000b0804a210 */ /* 0x000fc60007f1e0ff */
[----:B------:R-:W-:-:S04]  /*11600*/  @!P3 IMAD.WIDE R10, R13, 0x2, R8 ;  /* 0x000000020d0ab825 */ /* 0x000fc800078e0208 */
[----:B------:R-:W-:Y:S01]  /*11610*/  IMAD.MOV.U32 R8, RZ, RZ, R14 ;  /* 0x000000ffff087224 */ /* 0x000fe200078e000e */
[----:B------:R1:W5:Y:S01]  /*11620*/  @!P3 LD.E.128 R56, desc[UR6][R10.64] ;  /* 0x000000060a38b980 */ /* 0x000362000c101d00 */
[----:B---3--:R-:W-:Y:S02]  /*11630*/  IMAD.MOV.U32 R9, RZ, RZ, R7 ;  /* 0x000000ffff097224 */ /* 0x008fe400078e0007 */
[----:B------:R-:W-:Y:S02]  /*11640*/  @!P2 IMAD.X R5, R5, 0x1, R12, P0 ;  /* 0x000000010505a824 */ /* 0x000fe400000e060c */
[----:B------:R-:W-:-:S03]  /*11650*/  @!P3 IMAD.WIDE R8, R13, 0x2, R8 ;  /* 0x000000020d08b825 */ /* 0x000fc600078e0208 */
[----:B------:R1:W5:Y:S01]  /*11660*/  @!P2 LD.E.128 R60, desc[UR6][R4.64] ;  /* 0x00000006043ca980 */ /* 0x000362000c101d00 */
[----:B------:R-:W-:-:S03]  /*11670*/  @!P2 IMAD.X R7, R7, 0x1, R12, P1 ;  /* 0x000000010707a824 */ /* 0x000fc600008e060c */
[----:B------:R1:W5:Y:S04]  /*11680*/  @!P3 LD.E.128 R64, desc[UR6][R8.64] ;  /* 0x000000060840b980 */ /* 0x000368000c101d00 */
[----:B------:R1:W5:Y:S02]  /*11690*/  @!P2 LD.E.128 R68, desc[UR6][R6.64] ;  /* 0x000000060644a980 */ /* 0x000364000c101d00 */
.L_x_2802:
[----:B------:R-:W-:Y:S05]  /*116a0*/  BSYNC B1 ;  /* 0x0000000000017941 */ /* 0x000fea0003800000 */
.L_x_2801:
[----:B-1---5:R-:W-:Y:S01]  /*116b0*/  IMAD.MOV.U32 R4, RZ, RZ, R68 ;  /* 0x000000ffff047224 */ /* 0x022fe200078e0044 */
[----:B------:R-:W-:Y:S01]  /*116c0*/  UMOV UR4, 0xffffffff ;  /* 0xffffffff00047882 */ /* 0x000fe20000000000 */
[----:B------:R-:W-:Y:S01]  /*116d0*/  IMAD.MOV.U32 R5, RZ, RZ, R69 ;  /* 0x000000ffff057224 */ /* 0x000fe200078e0045 */
[----:B------:R-:W-:Y:S01]  /*116e0*/  CS2R R52, SRZ ;  /* 0x0000000000347805 */ /* 0x000fe2000001ff00 */
[----:B------:R-:W-:Y:S02]  /*116f0*/  IMAD.MOV.U32 R6, RZ, RZ, R70 ;  /* 0x000000ffff067224 */ /* 0x000fe400078e0046 */
[----:B---3--:R-:W-:Y:S01]  /*11700*/  IMAD.MOV.U32 R7, RZ, RZ, R71 ;  /* 0x000000ffff077224 */ /* 0x008fe200078e0047 */
        /* <DEDUP_REMOVED lines=32> */
.L_x_3107:
        /* <DEDUP_REMOVED lines=11> */
[----:B------:R-:W2:Y:S01]  /*119c0*/  LDL R4, [R1+0x60] ;  /* 0x0000600001047983 */ /* 0x000ea20000100800 */
        /* <DEDUP_REMOVED lines=21> */
[----:B0-----:R-:W-:Y:S02]  /*11b20*/  IMAD.MOV.U32 R9, RZ, RZ, R7 ;  /* 0x000000ffff097224 */ /* 0x001fe400078e0007 */
[----:B------:R-:W-:Y:S02]  /*11b30*/  @!P2 IMAD.X R5, R5, 0x1, R12, P0 ;  /* 0x000000010505a824 */ /* 0x000fe400000e060c */
[----:B------:R-:W-:-:S03]  /*11b40*/  @!P3 IMAD.WIDE R8, R13, 0x2, R8 ;  /* 0x000000020d08b825 */ /* 0x000fc600078e0208 */
[----:B------:R2:W5:Y:S01]  /*11b50*/  @!P2 LD.E.128 R44, desc[UR6][R4.64] ;  /* 0x00000006042ca980 */ /* 0x000562000c101d00 */
[----:B------:R-:W-:-:S03]  /*11b60*/  @!P2 IMAD.X R7, R7, 0x1, R12, P1 ;  /* 0x000000010707a824 */ /* 0x000fc600008e060c */
[----:B------:R2:W5:Y:S04]  /*11b70*/  @!P3 LD.E.128 R48, desc[UR6][R8.64] ;  /* 0x000000060830b980 */ /* 0x000568000c101d00 */
[----:B------:R2:W5:Y:S02]  /*11b80*/  @!P2 LD.E.128 R52, desc[UR6][R6.64] ;  /* 0x000000060634a980 */ /* 0x000564000c101d00 */
.L_x_2805:
[----:B------:R-:W-:Y:S05]  /*11b90*/  BSYNC B1 ;  /* 0x0000000000017941 */ /* 0x000fea0003800000 */
.L_x_2804:
        /* <DEDUP_REMOVED lines=29> */
[----:B------:R0:W0:Y:S02]  /*11d70*/  SHFL.IDX PT, R12, R20, 0x2, 0x181f ;  /* 0x00581f00140c7f89 */ /* 0x00002400000e0000 */
.L_x_3113:
        /* <DEDUP_REMOVED lines=14> */
[----:B---3--:R-:W-:Y:S01]  /*11e60*/  IMAD.MOV.U32 R8, RZ, RZ, R4 ;  /* 0x000000ffff087224 */ /* 0x008fe200078e0004 */
[----:B------:R-:W-:Y:S01]  /*11e70*/  ISETP.GE.AND P2, PT, R18, UR4, PT ;  /* 0x0000000412007c0c */ /* 0x000fe2000bf46270 */
[----:B--2---:R-:W-:Y:S01]  /*11e80*/  IMAD.MOV.U32 R9, RZ, RZ, R5 ;  /* 0x000000ffff097224 */ /* 0x004fe200078e0005 */
[----:B------:R-:W-:Y:S02]  /*11e90*/  ISETP.GE.AND P3, PT, R213, UR4, PT ;  /* 0x00000004d5007c0c */ /* 0x000fe4000bf66270 */
[----:B------:R-:W-:Y:S02]  /*11ea0*/  CS2R R24, SRZ ;  /* 0x0000000000187805 */ /* 0x000fe4000001ff00 */
[----:B------:R-:W-:Y:S01]  /*11eb0*/  CS2R R26, SRZ ;  /* 0x00000000001a7805 */ /* 0x000fe2000001ff00 */
[----:B------:R-:W-:-:S06]  /*11ec0*/  ULDC.64 UR6, c[0x0][0x208] ;  /* 0x0000820000067ab9 */ /* 0x000fcc0000000a00 */
[C---:B------:R-:W-:Y:S01]  /*11ed0*/  @!P2 IMAD.SHL.U32 R11, R18.reuse, 0x2, RZ ;  /* 0x00000002120ba824 */ /* 0x040fe200078e00ff */
[----:B----4-:R-:W-:-:S04]  /*11ee0*/  @!P2 SHF.L.U64.HI R14, R18, 0x1, R19 ;  /* 0x00000001120ea819 */ /* 0x010fc80000010213 */
[----:B------:R-:W-:Y:S02]  /*11ef0*/  @!P2 IADD3 R4, P0, R4, R11, RZ ;  /* 0x0000000b0404a210 */ /* 0x000fe40007f1e0ff */
        /* <DEDUP_REMOVED lines=8> */
[----:B------:R-:W-:Y:S01]  /*11f80*/  @!P3 IMAD.SHL.U32 R13, R6, 0x8, RZ ;  /* 0x00000008060db824 */ /* 0x000fe200078e00ff */
        /* <DEDUP_REMOVED lines=9> */
.L_x_2808:
[----:B------:R-:W-:Y:S05]  /*12020*/  BSYNC B1 ;  /* 0x0000000000017941 */ /* 0x000fea0003800000 */
.L_x_2807:
[----:B--2--5:R-:W-:Y:S01]  /*12030*/  IMAD.MOV.U32 R5, RZ, RZ, R38 ;  /* 0x000000ffff057224 */ /* 0x024fe200078e0026 */
[----:B------:R-:W-:Y:S01]  /*12040*/  UMOV UR4, 0xffffffff ;  /* 0xffffffff00047882 */ /* 0x000fe20000000000 */
[----:B---3--:R-:W-:Y:S02]  /*12050*/  IMAD.MOV.U32 R4, RZ, RZ, R39 ;  /* 0x000000ffff047224 */ /* 0x008fe400078e0027 */
[----:B0-----:R-:W-:Y:S02]  /*12060*/  IMAD.MOV.U32 R7, RZ, RZ, R36 ;  /* 0x000000ffff077224 */ /* 0x001fe400078e0024 */
        /* <DEDUP_REMOVED lines=25> */
[----:B------:R-:W3:Y:S04]  /*12200*/  SHFL.IDX PT, R3, R3, 0x3, 0x181f ;  /* 0x00781f0003037f89 */ /* 0x000ee800000e0000 */
[----:B------:R0:W0:Y:S02]  /*12210*/  SHFL.IDX PT, R79, R20, 0x3, 0x181f ;  /* 0x00781f00144f7f89 */ /* 0x00002400000e0000 */
.L_x_3119:
[----:B------:R-:W5:Y:S01]  /*12220*/  LDL R12, [R1+0x74] ;  /* 0x00007400010c7983 */ /* 0x000f620000100800 */
[----:B------:R-:W-:Y:S01]  /*12230*/  VIADD R9, R0, 0x60 ;  /* 0x0000006000097836 */ /* 0x000fe20000000000 */
[----:B------:R-:W-:Y:S01]  /*12240*/  BSSY B1, `(.L_x_2810) ;  /* 0x000002c000017945 */ /* 0x000fe20003800000 */
[----:B------:R-:W-:Y:S02]  /*12250*/  CS2R R6, SRZ ;  /* 0x0000000000067805 */ /* 0x000fe4000001ff00 */
[----:B------:R-:W-:Y:S02]  /*12260*/  CS2R R10, SRZ ;  /* 0x00000000000a7805 */ /* 0x000fe4000001ff00 */
[----:B----4-:R-:W-:Y:S02]  /*12270*/  CS2R R14, SRZ ;  /* 0x00000000000e7805 */ /* 0x010fe4000001ff00 */
[----:B------:R-:W-:Y:S02]  /*12280*/  ISETP.GE.AND P0, PT, R9, R78, PT ;  /* 0x0000004e0900720c */ /* 0x000fe40003f06270 */
[----:B0-----:R-:W-:-:S02]  /*12290*/  CS2R R72, SRZ ;  /* 0x0000000000487805 */ /* 0x001fc4000001ff00 */
[----:B------:R-:W-:Y:S02]  /*122a0*/  CS2R R74, SRZ ;  /* 0x00000000004a7805 */ /* 0x000fe4000001ff00 */
[----:B-----5:R-:W-:-:S04]  /*122b0*/  LEA.HI R8, R12, R12, RZ, 0x1 ;  /* 0x0000000c0c087211 */ /* 0x020fc800078f08ff */
[----:B------:R-:W-:Y:S02]  /*122c0*/  LOP3.LUT R0, R8, 0xfffffffe, RZ, 0xc0, !PT ;  /* 0xfffffffe08007812 */ /* 0x000fe400078ec0ff */
[----:B------:R-:W-:-:S03]  /*122d0*/  CS2R R8, SRZ ;  /* 0x0000000000087805 */ /* 0x000fc6000001ff00 */
[----:B------:R-:W-:Y:S01]  /*122e0*/  IMAD.IADD R0, R12, 0x1, -R0 ;  /* 0x000000010c007824 */ /* 0x000fe200078e0a00 */
[----:B------:R-:W-:-:S04]  /*122f0*/  CS2R R12, SRZ ;  /* 0x00000000000c7805 */ /* 0x000fc8000001ff00 */
[----:B------:R-:W-:Y:S01]  /*12300*/  SHF.L.U32 R0, R0, 0x1f, RZ ;  /* 0x0000001f00007819 */ /* 0x000fe200000006ff */
[----:B------:R-:W-:Y:S06]  /*12310*/  @P0 BRA `(.L_x_2811) ;  /* 0x0000000000780947 */ /* 0x000fec0003800000 */
[----:B------:R-:W4:Y:S01]  /*12320*/  LDL R20, [R1+0x60] ;  /* 0x0000600001147983 */ /* 0x000f220000100800 */
[----:B------:R-:W-:Y:S01]  /*12330*/  ULDC UR4, c[0x0][0x3f4] ;  /* 0x0000fd0000047ab9 */ /* 0x000fe20000000800 */
[----:B-1----:R-:W-:Y:S01]  /*12340*/  IMAD.MOV.U32 R4, RZ, RZ, R21 ;  /* 0x000000ffff047224 */ /* 0x002fe200078e0015 */
[----:B------:R-:W-:Y:S01]  /*12350*/  ISETP.GE.AND P2, PT, R18, UR4, PT ;  /* 0x0000000412007c0c */ /* 0x000fe2000bf46270 */
[----:B--2---:R-:W-:Y:S01]  /*12360*/  IMAD.MOV.U32 R5, RZ, RZ, R77 ;  /* 0x000000ffff057224 */ /* 0x004fe200078e004d */
[----:B------:R-:W-:Y:S01]  /*12370*/  ISETP.GE.AND P3, PT, R213, UR4, PT ;  /* 0x00000004d5007c0c */ /* 0x000fe2000bf66270 */
[----:B------:R-:W-:Y:S01]  /*12380*/  IMAD.MOV.U32 R6, RZ, RZ, R79 ;  /* 0x000000ffff067224 */ /* 0x000fe200078e004f */
[----:B------:R-:W-:Y:S01]  /*12390*/  CS2R R72, SRZ ;  /* 0x0000000000487805 */ /* 0x000fe2000001ff00 */
[----:B---3--:R-:W-:Y:S01]  /*123a0*/  IMAD.MOV.U32 R7, RZ, RZ, R3 ;  /* 0x000000ffff077224 */ /* 0x008fe200078e0003 */
[----:B------:R-:W-:Y:S02]  /*123b0*/  CS2R R74, SRZ ;  /* 0x00000000004a7805 */ /* 0x000fe4000001ff00 */
[----:B------:R-:W-:Y:S01]  /*123c0*/  CS2R R10, SRZ ;  /* 0x00000000000a7805 */ /* 0x000fe2000001ff00 */
[----:B------:R-:W-:-:S04]  /*123d0*/  ULDC.64 UR6, c[0x0][0x208] ;  /* 0x0000820000067ab9 */ /* 0x000fc80000000a00 */
[C---:B------:R-:W-:Y:S01]  /*123e0*/  @!P2 IMAD.SHL.U32 R76, R18.reuse, 0x2, RZ ;  /* 0x00000002124ca824 */ /* 0x040fe200078e00ff */
[----:B------:R-:W-:Y:S02]  /*123f0*/  @!P2 SHF.L.U64.HI R12, R18, 0x1, R19 ;  /* 0x00000001120ca819 */ /* 0x000fe40000010213 */
[----:B------:R-:W-:Y:S01]  /*12400*/  CS2R R14, SRZ ;  /* 0x00000000000e7805 */ /* 0x000fe2000001ff00 */
[----:B----4-:R-:W-:Y:S01]  /*12410*/  @!P3 IMAD.SHL.U32 R8, R20, 0x8, RZ ;  /* 0x000000081408b824 */ /* 0x010fe200078e00ff */
[-C--:B------:R-:W-:Y:S02]  /*12420*/  @!P2 IADD3 R20, P0, R21, R76.reuse, RZ ;  /* 0x0000004c1514a210 */ /* 0x080fe40007f1e0ff */
[----:B------:R-:W-:Y:S01]  /*12430*/  @!P2 IADD3 R76, P1, R79, R76, RZ ;  /* 0x0000004c4f4ca210 */ /* 0x000fe20007f3e0ff */
[----:B------:R-:W-:-:S04]  /*12440*/  @!P3 IMAD.WIDE R4, R8, 0x2, R4 ;  /* 0x000000020804b825 */ /* 0x000fc800078e0204 */
[----:B------:R-:W-:Y:S01]  /*12450*/  @!P3 IMAD.WIDE R6, R8, 0x2, R6 ;  /* 0x000000020806b825 */ /* 0x000fe200078e0206 */
[----:B------:R-:W-:Y:S01]  /*12460*/  CS2R R8, SRZ ;  /* 0x0000000000087805 */ /* 0x000fe2000001ff00 */
[----:B------:R0:W5:Y:S02]  /*12470*/  @!P3 LD.E.128 R72, desc[UR6][R4.64] ;  /* 0x000000060448b980 */ /* 0x000164000c101d00 */
[--C-:B------:R-:W-:Y:S02]  /*12480*/  @!P2 IMAD.X R21, R77, 0x1, R12.reuse, P0 ;  /* 0x000000014d15a824 */ /* 0x100fe400000e060c */
[----:B------:R-:W-:Y:S01]  /*12490*/  @!P2 IMAD.X R77, R3, 0x1, R12, P1 ;  /* 0x00000001034da824 */ /* 0x000fe200008e060c */
[----:B------:R1:W5:Y:S01]  /*124a0*/  @!P3 LD.E.128 R8, desc[UR6][R6.64] ;  /* 0x000000060608b980 */ /* 0x000362000c101d00 */
[----:B------:R-:W-:Y:S02]  /*124b0*/  CS2R R12, SRZ ;  /* 0x00000000000c7805 */ /* 0x000fe4000001ff00 */
[----:B0-----:R-:W-:-:S04]  /*124c0*/  CS2R R4, SRZ ;  /* 0x0000000000047805 */ /* 0x001fc8000001ff00 */
[----:B------:R0:W5:Y:S01]  /*124d0*/  @!P2 LD.E.128 R12, desc[UR6][R20.64] ;  /* 0x00000006140ca980 */ /* 0x000162000c101d00 */
[----:B-1----:R-:W-:-:S06]  /*124e0*/  CS2R R6, SRZ ;  /* 0x0000000000067805 */ /* 0x002fcc000001ff00 */
[----:B------:R0:W5:Y:S02]  /*124f0*/  @!P2 LD.E.128 R4, desc[UR6][R76.64] ;  /* 0x000000064c04a980 */ /* 0x000164000c101d00 */
.L_x_2811:
[----:B------:R-:W-:Y:S05]  /*12500*/  BSYNC B1 ;  /* 0x0000000000017941 */ /* 0x000fea0003800000 */
.L_x_2810:
[----:B------:R-:W4:Y:S01]  /*12510*/  SYNCS.PHASECHK.TRANS64.TRYWAIT P0, [R16+URZ+0x38800], R0 ;  /* 0x03880000100075a7 */ /* 0x000f22000800017f */
[----:B0----5:R-:W-:Y:S01]  /*12520*/  IMAD.MOV.U32 R20, RZ, RZ, R4 ;  /* 0x000000ffff147224 */ /* 0x021fe200078e0004 */
[----:B------:R-:W-:Y:S01]  /*12530*/  BSSY B1, `(.L_x_2812) ;  /* 0x000000d000017945 */ /* 0x000fe20003800000 */
[----:B---3--:R-:W-:Y:S02]  /*12540*/  IMAD.MOV.U32 R3, RZ, RZ, R5 ;  /* 0x000000ffff037224 */ /* 0x008fe400078e0005 */
[----:B------:R-:W-:Y:S02]  /*12550*/  IMAD.MOV.U32 R76, RZ, RZ, R6 ;  /* 0x000000ffff4c7224 */ /* 0x000fe400078e0006 */
[----:B-1----:R-:W-:Y:S01]  /*12560*/  IMAD.MOV.U32 R21, RZ, RZ, R7 ;  /* 0x000000ffff157224 */ /* 0x002fe200078e0007 */
        /* <DEDUP_REMOVED lines=8> */
[----:B----4-:R-:W-:Y:S06]  /*125f0*/  @!P0 BRA `(.L_x_2813) ;  /* 0x0000023400708947 */ /* 0x010fec0003800000 */
.L_x_3120:
[----:B------:R-:W-:Y:S05]  /*12600*/  BSYNC B1 ;  /* 0x0000000000017941 */ /* 0x000fea0003800000 */
.L_x_2812:
[----:B------:R-:W-:Y:S01]  /*12610*/  IMAD.MOV.U32 R3, RZ, RZ, R12 ;  /* 0x000000ffff037224 */ /* 0x000fe200078e000c */
[----:B------:R-:W-:Y:S01]  /*12620*/  BSSY B1, `(.L_x_2814) ;  /* 0x00000e7000017945 */ /* 0x000fe20003800000 */
[----:B0-----:R-:W-:Y:S02]  /*12630*/  IMAD.MOV.U32 R0, RZ, RZ, R13 ;  /* 0x000000ffff007224 */ /* 0x001fe400078e000d */
[----:B------:R-:W-:-:S03]  /*12640*/  IMAD.MOV.U32 R20, RZ, RZ, R72 ;  /* 0x000000ffff147224 */ /* 0x000fc600078e0048 */
[----:B------:R-:W-:Y:S01]  /*12650*/  PRMT R99, R3, 0x5410, R0 ;  /* 0x0000541003637816 */ /* 0x000fe20000000000 */
[----:B------:R-:W-:Y:S02]  /*12660*/  IMAD.MOV.U32 R3, RZ, RZ, R14 ;  /* 0x000000ffff037224 */ /* 0x000fe400078e000e */
[----:B------:R-:W-:-:S05]  /*12670*/  IMAD.MOV.U32 R0, RZ, RZ, R15 ;  /* 0x000000ffff007224 */ /* 0x000fca00078e000f */
[----:B------:R-:W-:Y:S01]  /*12680*/  PRMT R100, R3, 0x5410, R0 ;  /* 0x0000541003647816 */ /* 0x000fe20000000000 */
[----:B------:R-:W-:Y:S01]  /*12690*/  IMAD.MOV.U32 R3, RZ, RZ, R73 ;  /* 0x000000ffff037224 */ /* 0x000fe200078e0049 */
[----:B------:R-:W-:-:S04]  /*126a0*/  VIADDMNMX R0, R78, -R230, 0x80, PT ;  /* 0x000000804e007446 */ /* 0x000fc800038009e6 */
        /* <DEDUP_REMOVED lines=8> */
[----:B------:R-:W-:Y:S01]  /*12730*/  IMAD.SHL.U32 R123, R212, 0x40, RZ ;  /* 0x00000040d47b7824 */ /* 0x000fe200078e00ff */
[----:B0-----:R-:W-:-:S13]  /*12740*/  ISETP.GE.AND P0, PT, R18, R3, PT ;  /* 0x000000031200720c */ /* 0x001fda0003f06270 */
[----:B------:R-:W-:Y:S05]  /*12750*/  @P0 BRA `(.L_x_2817) ;  /* 0x00000004009c0947 */ /* 0x000fea0003800000 */
[----:B------:R-:W-:Y:S01]  /*12760*/  LEA.HI R20, R3, R237, RZ, 0x1d ;  /* 0x000000ed03147211 */ /* 0x000fe200078fe8ff */
[----:B------:R-:W0:Y:S01]  /*12770*/  LDS.128 R80, [R229] ;  /* 0x00000000e5507984 */ /* 0x000e220000000c00 */
[----:B------:R-:W-:Y:S02]  /*12780*/  SHF.R.U64 R101, R68, 0x10, R69 ;  /* 0x0000001044657819 */ /* 0x000fe40000001245 */
[----:B------:R-:W-:Y:S01]  /*12790*/  SHF.R.S32.HI R76, RZ, 0x1f, R20 ;  /* 0x0000001fff4c7819 */ /* 0x000fe20000011414 */
[----:B--2---:R-:W-:Y:S01]  /*127a0*/  IMAD.SHL.U32 R77, R20, 0x8, RZ ;  /* 0x00000008144d7824 */ /* 0x004fe200078e00ff */
[----:B------:R-:W-:Y:S02]  /*127b0*/  SHF.R.U64 R96, R60, 0x10, R61 ;  /* 0x000000103c607819 */ /* 0x000fe4000000123d */
[----:B------:R-:W-:Y:S02]  /*127c0*/  LEA.HI R76, R76, R20, RZ, 0x3 ;  /* 0x000000144c4c7211 */ /* 0x000fe400078f18ff */
[----:B------:R-:W-:-:S02]  /*127d0*/  LOP3.LUT R20, R77, 0x38, RZ, 0xc0, !PT ;  /* 0x000000384d147812 */ /* 0x000fc400078ec0ff */
[----:B------:R-:W-:Y:S01]  /*127e0*/  PRMT R101, R89, 0x5410, R101 ;  /* 0x0000541059657816 */ /* 0x000fe20000000065 */
[----:B------:R-:W-:Y:S01]  /*127f0*/  IMAD.SHL.U32 R76, R76, 0x400, RZ ;  /* 0x000004004c4c7824 */ /* 0x000fe200078e00ff */
[----:B------:R-:W-:Y:S02]  /*12800*/  LOP3.LUT R20, R20, 0x1c0, R123, 0xf8, !PT ;  /* 0x000001c014147812 */ /* 0x000fe400078ef87b */
[----:B------:R-:W-:Y:S02]  /*12810*/  SHF.R.U32.HI R94, RZ, 0x10, R69 ;  /* 0x00000010ff5e7819 */ /* 0x000fe40000011645 */
[----:B------:R-:W-:Y:S02]  /*12820*/  LOP3.LUT R20, R20, R227, RZ, 0x3c, !PT ;  /* 0x000000e314147212 */ /* 0x000fe400078e3cff */
[----:B------:R-:W-:Y:S02]  /*12830*/  LOP3.LUT R76, R76, 0x7fffe000, RZ, 0xc0, !PT ;  /* 0x7fffe0004c4c7812 */ /* 0x000fe400078ec0ff */
[----:B------:R-:W-:-:S02]  /*12840*/  PRMT R96, R104, 0x5432, R96 ;  /* 0x0000543268607816 */ /* 0x000fc40000000060 */
[----:B------:R-:W-:Y:S02]  /*12850*/  IADD3 R20, R20, R76, R226 ;  /* 0x0000004c14147210 */ /* 0x000fe40007ffe0e2 */
[----:B------:R-:W-:Y:S01]  /*12860*/  SHF.R.U32.HI R95, RZ, 0x10, R61 ;  /* 0x00000010ff5f7819 */ /* 0x000fe2000001163d */
[----:B------:R-:W-:Y:S01]  /*12870*/  IMAD.U32 R61, R101, 0x10000, RZ ;  /* 0x00010000653d7824 */ /* 0x000fe200078e00ff */
[--C-:B------:R-:W-:Y:S01]  /*12880*/  SHF.R.U64 R60, R62, 0x10, R63.reuse ;  /* 0x000000103e3c7819 */ /* 0x100fe2000000123f */
[----:B------:R-:W-:Y:S01]  /*12890*/  IMAD R20, R20, 0x2, R16 ;  /* 0x0000000214147824 */ /* 0x000fe200078e0210 */
[----:B------:R-:W-:Y:S02]  /*128a0*/  SHF.R.U32.HI R88, RZ, 0x10, R63 ;  /* 0x00000010ff587819 */ /* 0x000fe4000001163f */
[----:B------:R-:W-:Y:S01]  /*128b0*/  PRMT R94, R89, 0x5432, R94 ;  /* 0x00005432595e7816 */ /* 0x000fe2000000005e */
[----:B------:R-:W-:Y:S01]  /*128c0*/  IMAD.U32 R89, R96, 0x10000, RZ ;  /* 0x0001000060597824 */ /* 0x000fe200078e00ff */
[----:B------:R-:W1:Y:S01]  /*128d0*/  LDS.128 R76, [R20+0x14400] ;  /* 0x01440000144c7984 */ /* 0x000e620000000c00 */
[----:B------:R-:W-:-:S02]  /*128e0*/  SHF.R.U64 R70, R70, 0x10, R71 ;  /* 0x0000001046467819 */ /* 0x000fc40000001247 */
[----:B------:R-:W-:Y:S01]  /*128f0*/  SHF.R.U32.HI R62, RZ, 0x10, R71 ;  /* 0x00000010ff3e7819 */ /* 0x000fe20000011647 */
[----:B------:R-:W-:Y:S01]  /*12900*/  IMAD.U32 R71, R94, 0x10000, RZ ;  /* 0x000100005e477824 */ /* 0x000fe200078e00ff */
[----:B------:R-:W-:Y:S01]  /*12910*/  PRMT R95, R102, 0x5410, R95 ;  /* 0x00005410665f7816 */ /* 0x000fe2000000005f */
[----:B0-----:R-:W-:Y:S01]  /*12920*/  IMAD.U32 R68, R80, 0x10000, RZ ;  /* 0x0001000050447824 */ /* 0x001fe200078e00ff */
[----:B------:R-:W-:Y:S02]  /*12930*/  PRMT R70, R102, 0x5432, R70 ;  /* 0x0000543266467816 */ /* 0x000fe40000000046 */
[----:B------:R-:W-:Y:S02]  /*12940*/  PRMT R62, R103, 0x5432, R62 ;  /* 0x00005432673e7816 */ /* 0x000fe4000000003e */
[----:B------:R-:W-:Y:S02]  /*12950*/  PRMT R88, R122, 0x5432, R88 ;  /* 0x000054327a587816 */ /* 0x000fe40000000058 */
[----:B------:R-:W-:-:S02]  /*12960*/  LOP3.LUT R101, R101, 0xffff0000, RZ, 0xc0, !PT ;  /* 0xffff000065657812 */ /* 0x000fc400078ec0ff */
[----:B------:R-:W-:Y:S01]  /*12970*/  LOP3.LUT R80, R80, 0xffff0000, RZ, 0xc0, !PT ;  /* 0xffff000050507812 */ /* 0x000fe200078ec0ff */
[----:B------:R-:W-:Y:S01]  /*12980*/  IMAD.U32 R104, R88, 0x10000, RZ ;  /* 0x0001000058687824 */ /* 0x000fe200078e00ff */
[----:B------:R-:W-:Y:S02]  /*12990*/  LOP3.LUT R96, R96, 0xffff0000, RZ, 0xc0, !PT ;  /* 0xffff000060607812 */ /* 0x000fe400078ec0ff */
[----:B------:R-:W-:Y:S01]  /*129a0*/  PRMT R60, R121, 0x5432, R60 ;  /* 0x00005432793c7816 */ /* 0x000fe2000000003c */
[----:B-1----:R-:W-:Y:S02]  /*129b0*/  IMAD.U32 R63, R76, 0x10000, RZ ;  /* 0x000100004c3f7824 */ /* 0x002fe400078e00ff */
        /* <DEDUP_REMOVED lines=10> */
[----:B------:R-:W-:Y:S01]  /*12a60*/  IMAD.U32 R63, R95, 0x10000, RZ ;  /* 0x000100005f3f7824 */ /* 0x000fe200078e00ff */
[----:B------:R-:W-:-:S03]  /*12a70*/  LOP3.LUT R81, R81, 0xffff0000, RZ, 0xc0, !PT ;  /* 0xffff000051517812 */ /* 0x000fc600078ec0ff */
[-C--:B------:R-:W-:Y:S01]  /*12a80*/  FFMA.FTZ R61, R69, R63.reuse, -R61 ;  /* 0x0000003f453d7223 */ /* 0x080fe2000001083d */
[----:B------:R-:W-:Y:S01]  /*12a90*/  FMUL.FTZ R63, R102, R63 ;  /* 0x0000003f663f7220 */ /* 0x000fe20000410000 */
[C---:B------:R-:W-:Y:S01]  /*12aa0*/  IMAD.U32 R102, R83.reuse, 0x10000, RZ ;  /* 0x0001000053667824 */ /* 0x040fe200078e00ff */
[----:B------:R-:W-:Y:S02]  /*12ab0*/  LOP3.LUT R83, R83, 0xffff0000, RZ, 0xc0, !PT ;  /* 0xffff000053537812 */ /* 0x000fe400078ec0ff */
[----:B------:R-:W-:Y:S01]  /*12ac0*/  FFMA.FTZ R69, R69, R71, R63 ;  /* 0x0000004745457223 */ /* 0x000fe2000001003f */
[C---:B------:R-:W-:Y:S01]  /*12ad0*/  IMAD.U32 R71, R62.reuse, 0x10000, RZ ;  /* 0x000100003e477824 */ /* 0x040fe200078e00ff */
[----:B------:R-:W-:-:S03]  /*12ae0*/  LOP3.LUT R62, R62, 0xffff0000, RZ, 0xc0, !PT ;  /* 0xffff00003e3e7812 */ /* 0x000fc600078ec0ff */
[C---:B------:R-:W-:Y:S01]  /*12af0*/  FMUL.FTZ R63, R103.reuse, R71 ;  /* 0x00000047673f7220 */ /* 0x040fe20000410000 */
[----:B------:R-:W-:-:S03]  /*12b00*/  FMUL.FTZ R103, R103, R104 ;  /* 0x0000006867677220 */ /* 0x000fc60000410000 */
[C---:B------:R-:W-:Y:S01]  /*12b10*/  FFMA.FTZ R63, R102.reuse, R104, -R63 ;  /* 0x00000068663f7223 */ /* 0x040fe2000001083f */
[----:B------:R-:W-:Y:S01]  /*12b20*/  FFMA.FTZ R71, R102, R71, R103 ;  /* 0x0000004766477223 */ /* 0x000fe20000010067 */
[----:B------:R-:W-:-:S05]  /*12b30*/  LOP3.LUT R102, R76, 0xffff0000, RZ, 0xc0, !PT ;  /* 0xffff00004c667812 */ /* 0x000fca00078ec0ff */
[----:B------:R-:W-:-:S04]  /*12b40*/  FMUL.FTZ R76, R102, R101 ;  /* 0x00000065664c7220 */ /* 0x000fc80000410000 */
[-C--:B------:R-:W-:Y:S01]  /*12b50*/  FFMA.FTZ R76, R80, R96.reuse, -R76 ;  /* 0x00000060504c7223 */ /* 0x080fe2000001084c */
[----:B------:R-:W-:Y:S01]  /*12b60*/  FMUL.FTZ R96, R102, R96 ;  /* 0x0000006066607220 */ /* 0x000fe20000410000 */
[----:B------:R-:W-:-:S03]  /*12b70*/  IMAD.U32 R102, R78, 0x10000, RZ ;  /* 0x000100004e667824 */ /* 0x000fc600078e00ff */
[----:B------:R-:W-:Y:S01]  /*12b80*/  FFMA.FTZ R80, R80, R101, R96 ;  /* 0x0000006550507223 */ /* 0x000fe20000010060 */
[----:B------:R-:W-:Y:S01]  /*12b90*/  LOP3.LUT R96, R94, 0xffff0000, RZ, 0xc0, !PT ;  /* 0xffff00005e607812 */ /* 0x000fe200078ec0ff */
[C---:B------:R-:W-:Y:S01]  /*12ba0*/  IMAD.U32 R101, R70.reuse, 0x10000, RZ ;  /* 0x0001000046657824 */ /* 0x040fe200078e00ff */
[----:B------:R-:W-:Y:S02]  /*12bb0*/  LOP3.LUT R94, R95, 0xffff0000, RZ, 0xc0, !PT ;  /* 0xffff00005f5e7812 */ /* 0x000fe400078ec0ff */
[----:B------:R-:W-:Y:S01]  /*12bc0*/  LOP3.LUT R70, R70, 0xffff0000, RZ, 0xc0, !PT ;  /* 0xffff000046467812 */ /* 0x000fe200078ec0ff */
[C---:B------:R-:W-:Y:S01]  /*12bd0*/  FMUL.FTZ R95, R77.reuse, R96 ;  /* 0x000000604d5f7220 */ /* 0x040fe20000410000 */
[----:B------:R-:W-:Y:S01]  /*12be0*/  F2FP.BF16.F32.PACK_AB R68, R80, R68 ;  /* 0x000000445044723e */ /* 0x000fe200000010ff */
[-C--:B------:R-:W-:Y:S02]  /*12bf0*/  FMUL.FTZ R77, R77, R94.reuse ;  /* 0x0000005e4d4d7220 */ /* 0x080fe40000410000 */
[----:B------:R-:W-:-:S02]  /*12c00*/  FFMA.FTZ R94, R81, R94, -R95 ;  /* 0x0000005e515e7223 */ /* 0x000fc4000001085f */
[----:B------:R-:W-:Y:S01]  /*12c10*/  FFMA.FTZ R95, R81, R96, R77 ;  /* 0x00000060515f7223 */ /* 0x000fe2000001004d */
[----:B------:R-:W-:Y:S02]  /*12c20*/  IMAD.U32 R96, R82, 0x10000, RZ ;  /* 0x0001000052607824 */ /* 0x000fe400078e00ff */
[----:B------:R-:W-:Y:S01]  /*12c30*/  FMUL.FTZ R81, R102, R101 ;  /* 0x0000006566517220 */ /* 0x000fe20000410000 */
[C---:B------:R-:W-:Y:S01]  /*12c40*/  IMAD.U32 R77, R60.reuse, 0x10000, RZ ;  /* 0x000100003c4d7824 */ /* 0x040fe200078e00ff */
[----:B------:R-:W-:Y:S02]  /*12c50*/  LOP3.LUT R60, R60, 0xffff0000, RZ, 0xc0, !PT ;  /* 0xffff00003c3c7812 */ /* 0x000fe400078ec0ff */
[----:B------:R-:W-:Y:S01]  /*12c60*/  LOP3.LUT R82, R82, 0xffff0000, RZ, 0xc0, !PT ;  /* 0xffff000052527812 */ /* 0x000fe200078ec0ff */
[-C--:B------:R-:W-:Y:S01]  /*12c70*/  FFMA.FTZ R81, R96, R77.reuse, -R81 ;  /* 0x0000004d60517223 */ /* 0x080fe20000010851 */
[----:B------:R-:W-:Y:S01]  /*12c80*/  FMUL.FTZ R77, R102, R77 ;  /* 0x0000004d664d7220 */ /* 0x000fe20000410000 */
[----:B------:R-:W-:-:S02]  /*12c90*/  F2FP.BF16.F32.PACK_AB R61, R94, R61 ;  /* 0x0000003d5e3d723e */ /* 0x000fc400000010ff */
[----:B------:R-:W-:Y:S01]  /*12ca0*/  F2FP.BF16.F32.PACK_AB R69, R95, R69 ;  /* 0x000000455f45723e */ /* 0x000fe200000010ff */
[----:B------:R-:W-:Y:S01]  /*12cb0*/  FFMA.FTZ R77, R96, R101, R77 ;  /* 0x00000065604d7223 */ /* 0x000fe2000001004d */
[----:B------:R-:W-:-:S05]  /*12cc0*/  LOP3.LUT R96, R78, 0xffff0000, RZ, 0xc0, !PT ;  /* 0xffff00004e607812 */ /* 0x000fca00078ec0ff */
[----:B------:R-:W-:-:S04]  /*12cd0*/  FMUL.FTZ R78, R96, R70 ;  /* 0x00000046604e7220 */ /* 0x000fc80000410000 */
[-C--:B------:R-:W-:Y:S01]  /*12ce0*/  FFMA.FTZ R78, R82, R60.reuse, -R78 ;  /* 0x0000003c524e7223 */ /* 0x080fe2000001084e */
[----:B------:R-:W-:-:S04]  /*12cf0*/  FMUL.FTZ R60, R96, R60 ;  /* 0x0000003c603c7220 */ /* 0x000fc80000410000 */
[----:B------:R-:W-:Y:S01]  /*12d00*/  FFMA.FTZ R70, R82, R70, R60 ;  /* 0x0000004652467223 */ /* 0x000fe2000001003c */
[----:B------:R-:W-:Y:S01]  /*12d10*/  LOP3.LUT R82, R88, 0xffff0000, RZ, 0xc0, !PT ;  /* 0xffff000058527812 */ /* 0x000fe200078ec0ff */
[----:B------:R-:W-:-:S03]  /*12d20*/  FMUL.FTZ R60, R79, R62 ;  /* 0x0000003e4f3c7220 */ /* 0x000fc60000410000 */
[----:B------:R-:W-:Y:S01]  /*12d30*/  F2FP.BF16.F32.PACK_AB R70, R70, R77 ;  /* 0x0000004d4646723e */ /* 0x000fe200000010ff */
[-C--:B------:R-:W-:Y:S01]  /*12d40*/  FMUL.FTZ R79, R79, R82.reuse ;  /* 0x000000524f4f7220 */ /* 0x080fe20000410000 */
[C---:B------:R-:W-:Y:S01]  /*12d50*/  FFMA.FTZ R82, R83.reuse, R82, -R60 ;  /* 0x0000005253527223 */ /* 0x040fe2000001083c */
[----:B------:R-:W-:Y:S02]  /*12d60*/  F2FP.BF16.F32.PACK_AB R60, R76, R89 ;  /* 0x000000594c3c723e */ /* 0x000fe400000010ff */
[----:B------:R-:W-:Y:S01]  /*12d70*/  FFMA.FTZ R79, R83, R62, R79 ;  /* 0x0000003e534f7223 */ /* 0x000fe2000001004f */
[----:B------:R-:W-:Y:S02]  /*12d80*/  F2FP.BF16.F32.PACK_AB R62, R78, R81 ;  /* 0x000000514e3e723e */ /* 0x000fe400000010ff */
[----:B------:R-:W-:Y:S02]  /*12d90*/  F2FP.BF16.F32.PACK_AB R63, R82, R63 ;  /* 0x0000003f523f723e */ /* 0x000fe400000010ff */
[----:B------:R-:W-:-:S03]  /*12da0*/  F2FP.BF16.F32.PACK_AB R71, R79, R71 ;  /* 0x000000474f47723e */ /* 0x000fc600000010ff */
[----:B------:R0:W-:Y:S04]  /*12db0*/  STS.128 [R229], R60 ;  /* 0x0000003ce5007388 */ /* 0x0001e80000000c00 */
[----:B------:R0:W-:Y:S02]  /*12dc0*/  STS.128 [R20+0x14400], R68 ;  /* 0x0144004414007388 */ /* 0x0001e40000000c00 */
.L_x_2817:
[----:B------:R-:W-:Y:S05]  /*12dd0*/  BSYNC B2 ;  /* 0x0000000000027941 */ /* 0x000fea0003800000 */
.L_x_2816:
[----:B------:R-:W-:-:S13]  /*12de0*/  ISETP.GE.AND P0, PT, R213, R3, PT ;  /* 0x00000003d500720c */ /* 0x000fda0003f06270 */
[----:B------:R-:W-:Y:S05]  /*12df0*/  @P0 BRA `(.L_x_2815) ;  /* 0x0000000400a40947 */ /* 0x000fea0003800000 */
[----:B0-----:R-:W3:Y:S04]  /*12e00*/  LDL R20, [R1+0x60] ;  /* 0x0000600001147983 */ /* 0x001ee80000100800 */
[----:B------:R-:W4:Y:S01]  /*12e10*/  LDL R94, [R1+0xb0] ;  /* 0x0000b000015e7983 */ /* 0x000f220000100800 */
[----:B------:R-:W-:Y:S02]  /*12e20*/  SHF.R.U64 R78, R64, 0x10, R65 ;  /* 0x00000010404e7819 */ /* 0x000fe40000001241 */
[----:B------:R-:W-:Y:S02]  /*12e30*/  SHF.R.U64 R79, R56, 0x10, R57 ;  /* 0x00000010384f7819 */ /* 0x000fe40000001239 */
[C---:B------:R-:W-:Y:S02]  /*12e40*/  PRMT R78, R120.reuse, 0x5410, R78 ;  /* 0x00005410784e7816 */ /* 0x040fe4000000004e */
[----:B------:R-:W-:-:S02]  /*12e50*/  PRMT R79, R120, 0x5432, R79 ;  /* 0x00005432784f7816 */ /* 0x000fc4000000004f */
[----:B------:R-:W-:Y:S02]  /*12e60*/  SHF.R.U32.HI R82, RZ, 0x10, R57 ;  /* 0x00000010ff527819 */ /* 0x000fe40000011639 */
[----:B------:R-:W-:Y:S01]  /*12e70*/  SHF.R.U32.HI R56, RZ, 0x10, R65 ;  /* 0x00000010ff387819 */ /* 0x000fe20000011641 */
[----:B------:R-:W-:Y:S01]  /*12e80*/  IMAD.U32 R81, R79, 0x10000, RZ ;  /* 0x000100004f517824 */ /* 0x000fe200078e00ff */
[C---:B------:R-:W-:Y:S02]  /*12e90*/  PRMT R82, R119.reuse, 0x5432, R82 ;  /* 0x0000543277527816 */ /* 0x040fe40000000052 */
[----:B------:R-:W-:Y:S02]  /*12ea0*/  PRMT R56, R119, 0x5410, R56 ;  /* 0x0000541077387816 */ /* 0x000fe40000000038 */
[--C-:B------:R-:W-:Y:S02]  /*12eb0*/  SHF.R.U32.HI R80, RZ, 0x10, R67.reuse ;  /* 0x00000010ff507819 */ /* 0x100fe40000011643 */
[----:B------:R-:W-:-:S02]  /*12ec0*/  SHF.R.U64 R66, R66, 0x10, R67 ;  /* 0x0000001042427819 */ /* 0x000fc40000001243 */
[----:B------:R-:W-:Y:S02]  /*12ed0*/  LOP3.LUT R79, R79, 0xffff0000, RZ, 0xc0, !PT ;  /* 0xffff00004f4f7812 */ /* 0x000fe400078ec0ff */
[----:B------:R-:W-:Y:S02]  /*12ee0*/  SHF.R.U64 R58, R58, 0x10, R59 ;  /* 0x000000103a3a7819 */ /* 0x000fe4000000123b */
[C---:B------:R-:W-:Y:S02]  /*12ef0*/  PRMT R66, R117.reuse, 0x5410, R66 ;  /* 0x0000541075427816 */ /* 0x040fe40000000042 */
[----:B------:R-:W-:Y:S02]  /*12f00*/  PRMT R58, R117, 0x5432, R58 ;  /* 0x00005432753a7816 */ /* 0x000fe4000000003a */
[----:B------:R-:W-:-:S05]  /*12f10*/  PRMT R80, R118, 0x5410, R80 ;  /* 0x0000541076507816 */ /* 0x000fca0000000050 */
[C---:B------:R-:W-:Y:S01]  /*12f20*/  IMAD.U32 R83, R80.reuse, 0x10000, RZ ;  /* 0x0001000050537824 */ /* 0x040fe200078e00ff */
[----:B------:R-:W-:Y:S02]  /*12f30*/  LOP3.LUT R80, R80, 0xffff0000, RZ, 0xc0, !PT ;  /* 0xffff000050507812 */ /* 0x000fe400078ec0ff */
[----:B---3--:R-:W-:-:S04]  /*12f40*/  LEA.HI R20, R3, R20, RZ, 0x1d ;  /* 0x0000001403147211 */ /* 0x008fc800078fe8ff */
[----:B------:R-:W-:Y:S01]  /*12f50*/  SHF.R.S32.HI R3, RZ, 0x1f, R20 ;  /* 0x0000001fff037819 */ /* 0x000fe20000011414 */
[----:B------:R-:W-:Y:S01]  /*12f60*/  IMAD.SHL.U32 R60, R20, 0x8, RZ ;  /* 0x00000008143c7824 */ /* 0x000fe200078e00ff */
[----:B----4-:R-:W0:Y:S02]  /*12f70*/  LDS.128 R68, [R94] ;  /* 0x000000005e447984 */ /* 0x010e240000000c00 */
[----:B------:R-:W-:Y:S01]  /*12f80*/  LEA.HI R3, R3, R20, RZ, 0x3 ;  /* 0x0000001403037211 */ /* 0x000fe200078f18ff */
[----:B------:R-:W-:Y:S01]  /*12f90*/  IMAD.U32 R20, R78, 0x10000, RZ ;  /* 0x000100004e147824 */ /* 0x000fe200078e00ff */
[----:B------:R-:W-:Y:S02]  /*12fa0*/  LOP3.LUT R60, R60, 0x38, RZ, 0xc0, !PT ;  /* 0x000000383c3c7812 */ /* 0x000fe400078ec0ff */
[----:B------:R-:W-:Y:S01]  /*12fb0*/  LOP3.LUT R78, R78, 0xffff0000, RZ, 0xc0, !PT ;  /* 0xffff00004e4e7812 */ /* 0x000fe200078ec0ff */
[----:B------:R-:W-:Y:S01]  /*12fc0*/  IMAD.SHL.U32 R3, R3, 0x400, RZ ;  /* 0x0000040003037824 */ /* 0x000fe200078e00ff */
[----:B------:R-:W-:-:S04]  /*12fd0*/  LOP3.LUT R60, R60, 0x1c0, R123, 0xf8, !PT ;  /* 0x000001c03c3c7812 */ /* 0x000fc800078ef87b */
[----:B------:R-:W-:Y:S02]  /*12fe0*/  LOP3.LUT R60, R60, R227, RZ, 0x3c, !PT ;  /* 0x000000e33c3c7212 */ /* 0x000fe400078e3cff */
[----:B------:R-:W-:-:S04]  /*12ff0*/  LOP3.LUT R3, R3, 0x7fffe000, RZ, 0xc0, !PT ;  /* 0x7fffe00003037812 */ /* 0x000fc800078ec0ff */
[----:B------:R-:W-:-:S05]  /*13000*/  IADD3 R3, R60, R3, R226 ;  /* 0x000000033c037210 */ /* 0x000fca0007ffe0e2 */
[----:B------:R-:W-:-:S05]  /*13010*/  IMAD R3, R3, 0x2, R16 ;  /* 0x0000000203037824 */ /* 0x000fca00078e0210 */
[----:B------:R-:W1:Y:S01]  /*13020*/  LDS.128 R60, [R3+0x14400] ;  /* 0x01440000033c7984 */ /* 0x000e620000000c00 */
[----:B0-----:R-:W-:Y:S02]  /*13030*/  IMAD.U32 R76, R68, 0x10000, RZ ;  /* 0x00010000444c7824 */ /* 0x001fe400078e00ff */
[----:B------:R-:W-:Y:S02]  /*13040*/  IMAD.U32 R65, R69, 0x10000, RZ ;  /* 0x0001000045417824 */ /* 0x000fe400078e00ff */
[C---:B-1----:R-:W-:Y:S01]  /*13050*/  IMAD.U32 R57, R60.reuse, 0x10000, RZ ;  /* 0x000100003c397824 */ /* 0x042fe200078e00ff */
[----:B------:R-:W-:Y:S01]  /*13060*/  LOP3.LUT R67, R60, 0xffff0000, RZ, 0xc0, !PT ;  /* 0xffff00003c437812 */ /* 0x000fe200078ec0ff */
[C---:B------:R-:W-:Y:S01]  /*13070*/  IMAD.U32 R88, R63.reuse, 0x10000, RZ ;  /* 0x000100003f587824 */ /* 0x040fe200078e00ff */
[----:B------:R-:W-:Y:S01]  /*13080*/  LOP3.LUT R63, R63, 0xffff0000, RZ, 0xc0, !PT ;  /* 0xffff00003f3f7812 */ /* 0x000fe200078ec0ff */
[C---:B------:R-:W-:Y:S01]  /*13090*/  FMUL.FTZ R64, R57.reuse, R20 ;  /* 0x0000001439407220 */ /* 0x040fe20000410000 */
[----:B------:R-:W-:Y:S01]  /*130a0*/  FMUL.FTZ R57, R57, R81 ;  /* 0x0000005139397220 */ /* 0x000fe20000410000 */
[C---:B------:R-:W-:Y:S01]  /*130b0*/  FMUL.FTZ R60, R67.reuse, R78 ;  /* 0x0000004e433c7220 */ /* 0x040fe20000410000 */
[----:B------:R-:W-:Y:S01]  /*130c0*/  FMUL.FTZ R67, R67, R79 ;  /* 0x0000004f43437220 */ /* 0x000fe20000410000 */
        /* <DEDUP_REMOVED lines=8> */
[----:B--2---:R-:W-:Y:S01]  /*13150*/  FMUL.FTZ R77, R64, R20 ;  /* 0x00000014404d7220 */ /* 0x004fe20000410000 */
[----:B------:R-:W-:Y:S01]  /*13160*/  FMUL.FTZ R89, R88, R83 ;  /* 0x0000005358597220 */ /* 0x000fe20000410000 */
[----:B------:R-:W-:-:S02]  /*13170*/  FMUL.FTZ R64, R64, R57 ;  /* 0x0000003940407220 */ /* 0x000fc40000410000 */
[C---:B------:R-:W-:Y:S01]  /*13180*/  FFMA.FTZ R57, R65.reuse, R57, -R77 ;  /* 0x0000003941397223 */ /* 0x040fe2000001084d */
[----:B------:R-:W-:Y:S01]  /*13190*/  SHF.R.U32.HI R77, RZ, 0x10, R59 ;  /* 0x00000010ff4d7819 */ /* 0x000fe2000001163b */
[----:B------:R-:W-:Y:S01]  /*131a0*/  FFMA.FTZ R65, R65, R20, R64 ;  /* 0x0000001441417223 */ /* 0x000fe20000010040 */
[----:B------:R-:W-:Y:S01]  /*131b0*/  LOP3.LUT R59, R68, 0xffff0000, RZ, 0xc0, !PT ;  /* 0xffff0000443b7812 */ /* 0x000fe200078ec0ff */
[----:B------:R-:W-:Y:S01]  /*131c0*/  IMAD.U32 R20, R71, 0x10000, RZ ;  /* 0x0001000047147824 */ /* 0x000fe200078e00ff */
[----:B------:R-:W-:Y:S01]  /*131d0*/  LOP3.LUT R68, R69, 0xffff0000, RZ, 0xc0, !PT ;  /* 0xffff000045447812 */ /* 0x000fe200078ec0ff */
[C---:B------:R-:W-:Y:S01]  /*131e0*/  FMUL.FTZ R69, R61.reuse, R56 ;  /* 0x000000383d457220 */ /* 0x040fe20000410000 */
[----:B------:R-:W-:Y:S01]  /*131f0*/  FMUL.FTZ R61, R61, R82 ;  /* 0x000000523d3d7220 */ /* 0x000fe20000410000 */
[----:B------:R-:W-:Y:S01]  /*13200*/  FFMA.FTZ R67, R59, R78, R67 ;  /* 0x0000004e3b437223 */ /* 0x000fe20000010043 */
[----:B------:R-:W-:Y:S02]  /*13210*/  IMAD.U32 R78, R62, 0x10000, RZ ;  /* 0x000100003e4e7824 */ /* 0x000fe400078e00ff */
[C---:B------:R-:W-:Y:S01]  /*13220*/  FFMA.FTZ R69, R68.reuse, R82, -R69 ;  /* 0x0000005244457223 */ /* 0x040fe20000010845 */
[----:B------:R-:W-:Y:S01]  /*13230*/  FFMA.FTZ R61, R68, R56, R61 ;  /* 0x00000038443d7223 */ /* 0x000fe2000001003d */
[----:B------:R-:W-:-:S02]  /*13240*/  IMAD.U32 R56, R66, 0x10000, RZ ;  /* 0x0001000042387824 */ /* 0x000fc400078e00ff */
[----:B------:R-:W-:Y:S01]  /*13250*/  FFMA.FTZ R60, R59, R79, -R60 ;  /* 0x0000004f3b3c7223 */ /* 0x000fe2000001083c */
[----:B------:R-:W-:Y:S01]  /*13260*/  IMAD.U32 R68, R58, 0x10000, RZ ;  /* 0x000100003a447824 */ /* 0x000fe200078e00ff */
[----:B------:R-:W-:Y:S01]  /*13270*/  PRMT R77, R118, 0x5432, R77 ;  /* 0x00005432764d7816 */ /* 0x000fe2000000004d */
[----:B------:R-:W-:Y:S02]  /*13280*/  IMAD.U32 R59, R70, 0x10000, RZ ;  /* 0x00010000463b7824 */ /* 0x000fe400078e00ff */
[C---:B------:R-:W-:Y:S01]  /*13290*/  FMUL.FTZ R79, R78.reuse, R56 ;  /* 0x000000384e4f7220 */ /* 0x040fe20000410000 */
[-C--:B------:R-:W-:Y:S01]  /*132a0*/  FMUL.FTZ R78, R78, R68.reuse ;  /* 0x000000444e4e7220 */ /* 0x080fe20000410000 */
[----:B------:R-:W-:Y:S01]  /*132b0*/  LOP3.LUT R66, R66, 0xffff0000, RZ, 0xc0, !PT ;  /* 0xffff000042427812 */ /* 0x000fe200078ec0ff */
[----:B------:R-:W-:Y:S01]  /*132c0*/  IMAD.U32 R64, R77, 0x10000, RZ ;  /* 0x000100004d407824 */ /* 0x000fe200078e00ff */
[----:B------:R-:W-:Y:S01]  /*132d0*/  LOP3.LUT R62, R62, 0xffff0000, RZ, 0xc0, !PT ;  /* 0xffff00003e3e7812 */ /* 0x000fe200078ec0ff */
[C---:B------:R-:W-:Y:S01]  /*132e0*/  FFMA.FTZ R68, R59.reuse, R68, -R79 ;  /* 0x000000443b447223 */ /* 0x040fe2000001084f */
[----:B------:R-:W-:Y:S01]  /*132f0*/  FFMA.FTZ R59, R59, R56, R78 ;  /* 0x000000383b3b7223 */ /* 0x000fe2000001004e */
[----:B------:R-:W-:Y:S01]  /*13300*/  LOP3.LUT R56, R70, 0xffff0000, RZ, 0xc0, !PT ;  /* 0xffff000046387812 */ /* 0x000fe200078ec0ff */
[-C--:B------:R-:W-:Y:S01]  /*13310*/  FMUL.FTZ R88, R88, R64.reuse ;  /* 0x0000004058587220 */ /* 0x080fe20000410000 */
[----:B------:R-:W-:Y:S01]  /*13320*/  LOP3.LUT R58, R58, 0xffff0000, RZ, 0xc0, !PT ;  /* 0xffff00003a3a7812 */ /* 0x000fe200078ec0ff */
[----:B------:R-:W-:Y:S01]  /*13330*/  FFMA.FTZ R64, R20, R64, -R89 ;  /* 0x0000004014407223 */ /* 0x000fe20000010859 */
[----:B------:R-:W-:Y:S01]  /*13340*/  LOP3.LUT R70, R71, 0xffff0000, RZ, 0xc0, !PT ;  /* 0xffff000047467812 */ /* 0x000fe200078ec0ff */
[C---:B------:R-:W-:Y:S01]  /*13350*/  FMUL.FTZ R71, R62.reuse, R66 ;  /* 0x000000423e477220 */ /* 0x040fe20000410000 */
[----:B------:R-:W-:Y:S01]  /*13360*/  LOP3.LUT R77, R77, 0xffff0000, RZ, 0xc0, !PT ;  /* 0xffff00004d4d7812 */ /* 0x000fe200078ec0ff */
[-C--:B------:R-:W-:Y:S01]  /*13370*/  FMUL.FTZ R62, R62, R58.reuse ;  /* 0x0000003a3e3e7220 */ /* 0x080fe20000410000 */
[----:B------:R-:W-:Y:S01]  /*13380*/  FFMA.FTZ R20, R20, R83, R88 ;  /* 0x0000005314147223 */ /* 0x000fe20000010058 */
[C---:B------:R-:W-:Y:S01]  /*13390*/  FFMA.FTZ R58, R56.reuse, R58, -R71 ;  /* 0x0000003a383a7223 */ /* 0x040fe20000010847 */
[C---:B------:R-:W-:Y:S01]  /*133a0*/  FMUL.FTZ R71, R63.reuse, R80 ;  /* 0x000000503f477220 */ /* 0x040fe20000410000 */
[----:B------:R-:W-:Y:S01]  /*133b0*/  FMUL.FTZ R63, R63, R77 ;  /* 0x0000004d3f3f7220 */ /* 0x000fe20000410000 */
[----:B------:R-:W-:Y:S01]  /*133c0*/  FFMA.FTZ R62, R56, R66, R62 ;  /* 0x00000042383e7223 */ /* 0x000fe2000001003e */
[----:B------:R-:W-:Y:S01]  /*133d0*/  F2FP.BF16.F32.PACK_AB R56, R60, R81 ;  /* 0x000000513c38723e */ /* 0x000fe200000010ff */
[C---:B------:R-:W-:Y:S01]  /*133e0*/  FFMA.FTZ R77, R70.reuse, R77, -R71 ;  /* 0x0000004d464d7223 */ /* 0x040fe20000010847 */
        /* <DEDUP_REMOVED lines=10> */
.L_x_2815:
[----:B------:R-:W-:Y:S05]  /*13490*/  BSYNC B1 ;  /* 0x0000000000017941 */ /* 0x000fea0003800000 */
.L_x_2814:
[----:B-1----:R-:W-:Y:S01]  /*134a0*/  VIADD R3, R212, 0x20 ;  /* 0x00000020d4037836 */ /* 0x002fe20000000000 */
[----:B------:R-:W-:Y:S04]  /*134b0*/  BSSY B1, `(.L_x_2818) ;  /* 0x00000da000017945 */ /* 0x000fe80003800000 */
[----:B------:R-:W-:-:S13]  /*134c0*/  ISETP.GE.AND P0, PT, R3, R0, PT ;  /* 0x000000000300720c */ /* 0x000fda0003f06270 */
[----:B------:R-:W-:Y:S05]  /*134d0*/  @P0 BRA `(.L_x_2819) ;  /* 0x0000000c005c0947 */ /* 0x000fea0003800000 */
[----:B------:R-:W1:Y:S01]  /*134e0*/  LDC R3, c[0x0][0x3f4] ;  /* 0x0000fd00ff037b82 */ /* 0x000e620000000800 */
[----:B------:R-:W-:Y:S01]  /*134f0*/  BSSY B2, `(.L_x_2820) ;  /* 0x000006c000027945 */ /* 0x000fe20003800000 */
[----:B------:R-:W-:Y:S02]  /*13500*/  SHF.R.U32.HI R82, RZ, 0x3, R223 ;  /* 0x00000003ff527819 */ /* 0x000fe400000116df */
[-C--:B-1----:R-:W-:Y:S02]  /*13510*/  ISETP.GE.AND P0, PT, R18, R3.reuse, PT ;  /* 0x000000031200720c */ /* 0x082fe40003f06270 */
[----:B------:R-:W-:-:S11]  /*13520*/  ISETP.GE.AND P1, PT, R213, R3, PT ;  /* 0x00000003d500720c */ /* 0x000fd60003f26270 */
[----:B------:R-:W-:Y:S05]  /*13530*/  @P0 BRA `(.L_x_2821) ;  /* 0x00000004009c0947 */ /* 0x000fea0003800000 */
[----:B------:R-:W3:Y:S01]  /*13540*/  LDL R83, [R1+0xac] ;  /* 0x0000ac0001537983 */ /* 0x000ee20000100800 */
[----:B0-----:R-:W-:Y:S02]  /*13550*/  LEA.HI R20, R3, R237, RZ, 0x1d ;  /* 0x000000ed03147211 */ /* 0x001fe400078fe8ff */
[--C-:B------:R-:W-:Y:S02]  /*13560*/  SHF.R.U64 R44, R44, 0x10, R45.reuse ;  /* 0x000000102c2c7819 */ /* 0x100fe4000000122d */
[----:B------:R-:W-:Y:S01]  /*13570*/  SHF.R.S32.HI R56, RZ, 0x1f, R20 ;  /* 0x0000001fff387819 */ /* 0x000fe20000011414 */
[----:B------:R-:W-:Y:S01]  /*13580*/  IMAD.SHL.U32 R57, R20, 0x8, RZ ;  /* 0x0000000814397824 */ /* 0x000fe200078e00ff */
[----:B------:R-:W-:Y:S02]  /*13590*/  SHF.R.U32.HI R64, RZ, 0x10, R45 ;  /* 0x00000010ff407819 */ /* 0x000fe4000001162d */
[----:B------:R-:W-:Y:S02]  /*135a0*/  LEA.HI R56, R56, R20, RZ, 0x3 ;  /* 0x0000001438387211 */ /* 0x000fe400078f18ff */
[----:B------:R-:W-:-:S02]  /*135b0*/  LOP3.LUT R57, R223, 0x38, R57, 0xf8, !PT ;  /* 0x00000038df397812 */ /* 0x000fc400078ef839 */
[----:B------:R-:W-:Y:S01]  /*135c0*/  SHF.R.U64 R45, R46, 0x10, R47 ;  /* 0x000000102e2d7819 */ /* 0x000fe2000000122f */
[----:B------:R-:W-:Y:S01]  /*135d0*/  IMAD.SHL.U32 R56, R56, 0x400, RZ ;  /* 0x0000040038387824 */ /* 0x000fe200078e00ff */
[----:B------:R-:W-:Y:S02]  /*135e0*/  LOP3.LUT R20, R57, R82, RZ, 0x3c, !PT ;  /* 0x0000005239147212 */ /* 0x000fe400078e3cff */
[----:B------:R-:W-:Y:S02]  /*135f0*/  SHF.R.U64 R46, R52, 0x10, R53 ;  /* 0x00000010342e7819 */ /* 0x000fe40000001235 */
[----:B------:R-:W-:Y:S02]  /*13600*/  LOP3.LUT R56, R56, 0x7fffe000, RZ, 0xc0, !PT ;  /* 0x7fffe00038387812 */ /* 0x000fe400078ec0ff */
[----:B------:R-:W-:Y:S02]  /*13610*/  PRMT R46, R113, 0x5410, R46 ;  /* 0x00005410712e7816 */ /* 0x000fe4000000002e */
[----:B------:R-:W-:-:S02]  /*13620*/  IADD3 R20, R20, R56, R225 ;  /* 0x0000003814147210 */ /* 0x000fc40007ffe0e1 */
[----:B------:R-:W-:Y:S01]  /*13630*/  PRMT R44, R115, 0x5410, R44 ;  /* 0x00005410732c7816 */ /* 0x000fe2000000002c */
[----:B--2---:R-:W-:Y:S01]  /*13640*/  IMAD.U32 R77, R46, 0x10000, RZ ;  /* 0x000100002e4d7824 */ /* 0x004fe200078e00ff */
[----:B------:R-:W-:Y:S01]  /*13650*/  SHF.R.U32.HI R53, RZ, 0x10, R53 ;  /* 0x00000010ff357819 */ /* 0x000fe20000011635 */
[----:B------:R-:W-:Y:S01]  /*13660*/  IMAD R20, R20, 0x2, R16 ;  /* 0x0000000214147824 */ /* 0x000fe200078e0210 */
[--C-:B------:R-:W-:Y:S01]  /*13670*/  SHF.R.U64 R52, R54, 0x10, R55.reuse ;  /* 0x0000001036347819 */ /* 0x100fe20000001237 */
[----:B------:R-:W-:Y:S01]  /*13680*/  IMAD.U32 R78, R44, 0x10000, RZ ;  /* 0x000100002c4e7824 */ /* 0x000fe200078e00ff */
[----:B------:R-:W-:Y:S02]  /*13690*/  SHF.R.U32.HI R54, RZ, 0x10, R55 ;  /* 0x00000010ff367819 */ /* 0x000fe40000011637 */
[----:B------:R-:W0:Y:S01]  /*136a0*/  LDS.128 R60, [R20+0x14400] ;  /* 0x01440000143c7984 */ /* 0x000e220000000c00 */
[----:B------:R-:W-:Y:S02]  /*136b0*/  SHF.R.U32.HI R47, RZ, 0x10, R47 ;  /* 0x00000010ff2f7819 */ /* 0x000fe4000001162f */
[----:B------:R-:W-:-:S02]  /*136c0*/  PRMT R53, R113, 0x5432, R53 ;  /* 0x0000543271357816 */ /* 0x000fc40000000035 */
[----:B------:R-:W-:Y:S02]  /*136d0*/  PRMT R64, R115, 0x5432, R64 ;  /* 0x0000543273407816 */ /* 0x000fe40000000040 */
[----:B------:R-:W-:Y:S01]  /*136e0*/  PRMT R54, R114, 0x5432, R54 ;  /* 0x0000543272367816 */ /* 0x000fe20000000036 */
[----:B------:R-:W-:Y:S01]  /*136f0*/  IMAD.U32 R79, R53, 0x10000, RZ ;  /* 0x00010000354f7824 */ /* 0x000fe200078e00ff */
[----:B------:R-:W-:Y:S01]  /*13700*/  PRMT R47, R116, 0x5432, R47 ;  /* 0x00005432742f7816 */ /* 0x000fe2000000002f */
[----:B------:R-:W-:Y:S01]  /*13710*/  IMAD.U32 R81, R64, 0x10000, RZ ;  /* 0x0001000040517824 */ /* 0x000fe200078e00ff */
[----:B------:R-:W-:Y:S01]  /*13720*/  LOP3.LUT R46, R46, 0xffff0000, RZ, 0xc0, !PT ;  /* 0xffff00002e2e7812 */ /* 0x000fe200078ec0ff */
[----:B------:R-:W-:Y:S01]  /*13730*/  IMAD.U32 R80, R54, 0x10000, RZ ;  /* 0x0001000036507824 */ /* 0x000fe200078e00ff */
[----:B------:R-:W-:Y:S02]  /*13740*/  LOP3.LUT R44, R44, 0xffff0000, RZ, 0xc0, !PT ;  /* 0xffff00002c2c7812 */ /* 0x000fe400078ec0ff */
[----:B------:R-:W-:-:S02]  /*13750*/  PRMT R52, R114, 0x5410, R52 ;  /* 0x0000541072347816 */ /* 0x000fc40000000034 */
[----:B------:R-:W-:Y:S02]  /*13760*/  PRMT R45, R116, 0x5410, R45 ;  /* 0x00005410742d7816 */ /* 0x000fe4000000002d */
[----:B------:R-:W-:Y:S02]  /*13770*/  LOP3.LUT R53, R53, 0xffff0000, RZ, 0xc0, !PT ;  /* 0xffff000035357812 */ /* 0x000fe400078ec0ff */
[----:B------:R-:W-:Y:S01]  /*13780*/  LOP3.LUT R64, R64, 0xffff0000, RZ, 0xc0, !PT ;  /* 0xffff000040407812 */ /* 0x000fe200078ec0ff */
[----:B0-----:R-:W-:Y:S01]  /*13790*/  IMAD.U32 R70, R60, 0x10000, RZ ;  /* 0x000100003c467824 */ /* 0x001fe200078e00ff */
[C---:B------:R-:W-:Y:S01]  /*137a0*/  LOP3.LUT R71, R61.reuse, 0xffff0000, RZ, 0xc0, !PT ;  /* 0xffff00003d477812 */ /* 0x040fe200078ec0ff */
[----:B------:R-:W-:Y:S02]  /*137b0*/  IMAD.U32 R69, R61, 0x10000, RZ ;  /* 0x000100003d457824 */ /* 0x000fe400078e00ff */
[----:B------:R-:W-:Y:S02]  /*137c0*/  IMAD.U32 R61, R62, 0x10000, RZ ;  /* 0x000100003e3d7824 */ /* 0x000fe400078e00ff */
[C---:B------:R-:W-:Y:S01]  /*137d0*/  IMAD.U32 R76, R63.reuse, 0x10000, RZ ;  /* 0x000100003f4c7824 */ /* 0x040fe200078e00ff */
[----:B------:R-:W-:Y:S01]  /*137e0*/  LOP3.LUT R63, R63, 0xffff0000, RZ, 0xc0, !PT ;  /* 0xffff00003f3f7812 */ /* 0x000fe200078ec0ff */
[----:B---3--:R-:W0:Y:S02]  /*137f0*/  LDS.128 R56, [R83] ;  /* 0x0000000053387984 */ /* 0x008e240000000c00 */
[C---:B0-----:R-:W-:Y:S01]  /*13800*/  IMAD.U32 R65, R57.reuse, 0x10000, RZ ;  /* 0x0001000039417824 */ /* 0x041fe200078e00ff */
[----:B------:R-:W-:Y:S01]  /*13810*/  LOP3.LUT R67, R57, 0xffff0000, RZ, 0xc0, !PT ;  /* 0xffff000039437812 */ /* 0x000fe200078ec0ff */
[C---:B------:R-:W-:Y:S01]  /*13820*/  IMAD.U32 R66, R58.reuse, 0x10000, RZ ;  /* 0x000100003a427824 */ /* 0x040fe200078e00ff */
[----:B------:R-:W-:Y:S01]  /*13830*/  LOP3.LUT R57, R58, 0xffff0000, RZ, 0xc0, !PT ;  /* 0xffff00003a397812 */ /* 0x000fe200078ec0ff */
[----:B------:R-:W-:Y:S01]  /*13840*/  IMAD.U32 R55, R56, 0x10000, RZ ;  /* 0x0001000038377824 */ /* 0x000fe200078e00ff */
[----:B------:R-:W-:Y:S01]  /*13850*/  LOP3.LUT R58, R60, 0xffff0000, RZ, 0xc0, !PT ;  /* 0xffff00003c3a7812 */ /* 0x000fe200078ec0ff */
[----:B------:R-:W-:Y:S01]  /*13860*/  IMAD.U32 R68, R59, 0x10000, RZ ;  /* 0x000100003b447824 */ /* 0x000fe200078e00ff */
[----:B------:R-:W-:Y:S01]  /*13870*/  LOP3.LUT R60, R62, 0xffff0000, RZ, 0xc0, !PT ;  /* 0xffff00003e3c7812 */ /* 0x000fe200078ec0ff */
[C---:B------:R-:W-:Y:S01]  /*13880*/  FMUL.FTZ R62, R70.reuse, R77 ;  /* 0x0000004d463e7220 */ /* 0x040fe20000410000 */
[----:B------:R-:W-:Y:S01]  /*13890*/  FMUL.FTZ R70, R70, R78 ;  /* 0x0000004e46467220 */ /* 0x000fe20000410000 */
[----:B------:R-:W-:-:S02]  /*138a0*/  LOP3.LUT R56, R56, 0xffff0000, RZ, 0xc0, !PT ;  /* 0xffff000038387812 */ /* 0x000fc400078ec0ff */
[C---:B------:R-:W-:Y:S01]  /*138b0*/  FFMA.FTZ R78, R55.reuse, R78, -R62 ;  /* 0x0000004e374e7223 */ /* 0x040fe2000001083e */
[----:B------:R-:W-:Y:S01]  /*138c0*/  FFMA.FTZ R70, R55, R77, R70 ;  /* 0x0000004d37467223 */ /* 0x000fe20000010046 */
        /* <DEDUP_REMOVED lines=14> */
[----:B------:R-:W-:Y:S01]  /*139b0*/  FFMA.FTZ R58, R56, R46, R58 ;  /* 0x0000002e383a7223 */ /* 0x000fe2000001003a */
[----:B------:R-:W-:Y:S01]  /*139c0*/  FMUL.FTZ R46, R61, R68 ;  /* 0x000000443d2e7220 */ /* 0x000fe20000410000 */
[----:B------:R-:W-:Y:S01]  /*139d0*/  FMUL.FTZ R65, R71, R53 ;  /* 0x0000003547417220 */ /* 0x000fe20000410000 */
[----:B------:R-:W-:Y:S01]  /*139e0*/  FMUL.FTZ R61, R61, R76 ;  /* 0x0000004c3d3d7220 */ /* 0x000fe20000410000 */
[----:B------:R-:W-:Y:S01]  /*139f0*/  LOP3.LUT R52, R52, 0xffff0000, RZ, 0xc0, !PT ;  /* 0xffff000034347812 */ /* 0x000fe200078ec0ff */
[-C--:B------:R-:W-:Y:S01]  /*13a00*/  FMUL.FTZ R71, R71, R64.reuse ;  /* 0x0000004047477220 */ /* 0x080fe20000410000 */
[----:B------:R-:W-:Y:S01]  /*13a10*/  LOP3.LUT R56, R54, 0xffff0000, RZ, 0xc0, !PT ;  /* 0xffff000036387812 */ /* 0x000fe200078ec0ff */
[----:B------:R-:W-:Y:S01]  /*13a20*/  FFMA.FTZ R65, R67, R64, -R65 ;  /* 0x0000004043417223 */ /* 0x000fe20000010841 */
[----:B------:R-:W-:Y:S01]  /*13a30*/  LOP3.LUT R45, R45, 0xffff0000, RZ, 0xc0, !PT ;  /* 0xffff00002d2d7812 */ /* 0x000fe200078ec0ff */
[C---:B------:R-:W-:Y:S01]  /*13a40*/  FFMA.FTZ R54, R66.reuse, R68, R61 ;  /* 0x0000004442367223 */ /* 0x040fe2000001003d */
[----:B------:R-:W-:Y:S01]  /*13a50*/  LOP3.LUT R47, R47, 0xffff0000, RZ, 0xc0, !PT ;  /* 0xffff00002f2f7812 */ /* 0x000fe200078ec0ff */
[----:B------:R-:W-:Y:S01]  /*13a60*/  FFMA.FTZ R46, R66, R76, -R46 ;  /* 0x0000004c422e7223 */ /* 0x000fe2000001082e */
[----:B------:R-:W-:Y:S01]  /*13a70*/  LOP3.LUT R59, R59, 0xffff0000, RZ, 0xc0, !PT ;  /* 0xffff00003b3b7812 */ /* 0x000fe200078ec0ff */
[C---:B------:R-:W-:Y:S01]  /*13a80*/  FMUL.FTZ R64, R60.reuse, R52 ;  /* 0x000000343c407220 */ /* 0x040fe20000410000 */
[C---:B------:R-:W-:Y:S01]  /*13a90*/  FMUL.FTZ R61, R63.reuse, R56 ;  /* 0x000000383f3d7220 */ /* 0x040fe20000410000 */
[----:B------:R-:W-:Y:S01]  /*13aa0*/  FMUL.FTZ R66, R60, R45 ;  /* 0x0000002d3c427220 */ /* 0x000fe20000410000 */
[----:B------:R-:W-:Y:S01]  /*13ab0*/  FMUL.FTZ R63, R63, R47 ;  /* 0x0000002f3f3f7220 */ /* 0x000fe20000410000 */
[----:B------:R-:W-:Y:S01]  /*13ac0*/  FFMA.FTZ R60, R57, R45, -R64 ;  /* 0x0000002d393c7223 */ /* 0x000fe20000010840 */
        /* <DEDUP_REMOVED lines=14> */
.L_x_2821:
[----:B------:R-:W-:Y:S05]  /*13bb0*/  BSYNC B2 ;  /* 0x0000000000027941 */ /* 0x000fea0003800000 */
.L_x_2820:
[----:B------:R-:W-:Y:S05]  /*13bc0*/  @P1 BRA `(.L_x_2819) ;  /* 0x0000000400a01947 */ /* 0x000fea0003800000 */
[----:B01----:R-:W3:Y:S04]  /*13bd0*/  LDL R20, [R1+0x60] ;  /* 0x0000600001147983 */ /* 0x003ee80000100800 */
[----:B------:R-:W4:Y:S01]  /*13be0*/  LDL R69, [R1+0xa8] ;  /* 0x0000a80001457983 */ /* 0x000f220000100800 */
[----:B---3--:R-:W-:-:S04]  /*13bf0*/  LEA.HI R3, R3, R20, RZ, 0x1d ;  /* 0x0000001403037211 */ /* 0x008fc800078fe8ff */
[----:B------:R-:W-:Y:S01]  /*13c00*/  SHF.R.S32.HI R44, RZ, 0x1f, R3 ;  /* 0x0000001fff2c7819 */ /* 0x000fe20000011403 */
[----:B------:R-:W-:-:S03]  /*13c10*/  IMAD.SHL.U32 R20, R3, 0x8, RZ ;  /* 0x0000000803147824 */ /* 0x000fc600078e00ff */
[----:B------:R-:W-:Y:S02]  /*13c20*/  LEA.HI R44, R44, R3, RZ, 0x3 ;  /* 0x000000032c2c7211 */ /* 0x000fe400078f18ff */
[----:B------:R-:W-:-:S03]  /*13c30*/  LOP3.LUT R3, R223, 0x38, R20, 0xf8, !PT ;  /* 0x00000038df037812 */ /* 0x000fc600078ef814 */
[----:B------:R-:W-:Y:S01]  /*13c40*/  IMAD.SHL.U32 R44, R44, 0x400, RZ ;  /* 0x000004002c2c7824 */ /* 0x000fe200078e00ff */
[----:B------:R-:W-:-:S04]  /*13c50*/  LOP3.LUT R20, R3, R82, RZ, 0x3c, !PT ;  /* 0x0000005203147212 */ /* 0x000fc800078e3cff */
[----:B------:R-:W-:Y:S02]  /*13c60*/  LOP3.LUT R3, R44, 0x7fffe000, RZ, 0xc0, !PT ;  /* 0x7fffe0002c037812 */ /* 0x000fe400078ec0ff */
[----:B----4-:R-:W0:Y:S02]  /*13c70*/  LDS.128 R44, [R69] ;  /* 0x00000000452c7984 */ /* 0x010e240000000c00 */
[----:B------:R-:W-:Y:S02]  /*13c80*/  IADD3 R3, R20, R3, R225 ;  /* 0x0000000314037210 */ /* 0x000fe40007ffe0e1 */
[----:B------:R-:W-:Y:S02]  /*13c90*/  SHF.R.U64 R20, R40, 0x10, R41 ;  /* 0x0000001028147819 */ /* 0x000fe40000001229 */
[----:B------:R-:W-:Y:S01]  /*13ca0*/  SHF.R.U64 R40, R42, 0x10, R43 ;  /* 0x000000102a287819 */ /* 0x000fe2000000122b */
[----:B------:R-:W-:Y:S01]  /*13cb0*/  IMAD R3, R3, 0x2, R16 ;  /* 0x0000000203037824 */ /* 0x000fe200078e0210 */
[----:B------:R-:W-:-:S02]  /*13cc0*/  SHF.R.U64 R42, R48, 0x10, R49 ;  /* 0x00000010302a7819 */ /* 0x000fc40000001231 */
[--C-:B------:R-:W-:Y:S02]  /*13cd0*/  SHF.R.U64 R48, R50, 0x10, R51.reuse ;  /* 0x0000001032307819 */ /* 0x100fe40000001233 */
[----:B------:R-:W1:Y:S01]  /*13ce0*/  LDS.128 R52, [R3+0x14400] ;  /* 0x0144000003347984 */ /* 0x000e620000000c00 */
[----:B------:R-:W-:Y:S02]  /*13cf0*/  PRMT R42, R109, 0x5410, R42 ;  /* 0x000054106d2a7816 */ /* 0x000fe4000000002a */
[----:B------:R-:W-:Y:S02]  /*13d00*/  PRMT R20, R111, 0x5410, R20 ;  /* 0x000054106f147816 */ /* 0x000fe40000000014 */
[----:B------:R-:W-:Y:S01]  /*13d10*/  SHF.R.U32.HI R50, RZ, 0x10, R51 ;  /* 0x00000010ff327819 */ /* 0x000fe20000011633 */
[----:B------:R-:W-:Y:S01]  /*13d20*/  IMAD.U32 R64, R42, 0x10000, RZ ;  /* 0x000100002a407824 */ /* 0x000fe200078e00ff */
[----:B------:R-:W-:Y:S01]  /*13d30*/  SHF.R.U32.HI R43, RZ, 0x10, R43 ;  /* 0x00000010ff2b7819 */ /* 0x000fe2000001162b */
[----:B------:R-:W-:Y:S01]  /*13d40*/  IMAD.U32 R65, R20, 0x10000, RZ ;  /* 0x0001000014417824 */ /* 0x000fe200078e00ff */
[----:B------:R-:W-:-:S02]  /*13d50*/  SHF.R.U32.HI R49, RZ, 0x10, R49 ;  /* 0x00000010ff317819 */ /* 0x000fc40000011631 */
[----:B------:R-:W-:Y:S02]  /*13d60*/  PRMT R50, R110, 0x5432, R50 ;  /* 0x000054326e327816 */ /* 0x000fe40000000032 */
[----:B------:R-:W-:Y:S02]  /*13d70*/  SHF.R.U32.HI R41, RZ, 0x10, R41 ;  /* 0x00000010ff297819 */ /* 0x000fe40000011629 */
[----:B------:R-:W-:Y:S01]  /*13d80*/  PRMT R43, R112, 0x5432, R43 ;  /* 0x00005432702b7816 */ /* 0x000fe2000000002b */
[----:B------:R-:W-:Y:S01]  /*13d90*/  IMAD.U32 R67, R50, 0x10000, RZ ;  /* 0x0001000032437824 */ /* 0x000fe200078e00ff */
[----:B------:R-:W-:Y:S02]  /*13da0*/  PRMT R49, R109, 0x5432, R49 ;  /* 0x000054326d317816 */ /* 0x000fe40000000031 */
[----:B------:R-:W-:Y:S02]  /*13db0*/  PRMT R41, R111, 0x5432, R41 ;  /* 0x000054326f297816 */ /* 0x000fe40000000029 */
[----:B------:R-:W-:Y:S01]  /*13dc0*/  LOP3.LUT R42, R42, 0xffff0000, RZ, 0xc0, !PT ;  /* 0xffff00002a2a7812 */ /* 0x000fe200078ec0ff */
[----:B------:R-:W-:Y:S01]  /*13dd0*/  IMAD.U32 R66, R49, 0x10000, RZ ;  /* 0x0001000031427824 */ /* 0x000fe200078e00ff */
[----:B------:R-:W-:Y:S01]  /*13de0*/  LOP3.LUT R20, R20, 0xffff0000, RZ, 0xc0, !PT ;  /* 0xffff000014147812 */ /* 0x000fe200078ec0ff */
[----:B------:R-:W-:Y:S01]  /*13df0*/  IMAD.U32 R68, R41, 0x10000, RZ ;  /* 0x0001000029447824 */ /* 0x000fe200078e00ff */
[----:B------:R-:W-:-:S02]  /*13e00*/  PRMT R48, R110, 0x5410, R48 ;  /* 0x000054106e307816 */ /* 0x000fc40000000030 */
[----:B------:R-:W-:Y:S01]  /*13e10*/  LOP3.LUT R49, R49, 0xffff0000, RZ, 0xc0, !PT ;  /* 0xffff000031317812 */ /* 0x000fe200078ec0ff */
[C---:B0-----:R-:W-:Y:S01]  /*13e20*/  IMAD.U32 R56, R45.reuse, 0x10000, RZ ;  /* 0x000100002d387824 */ /* 0x041fe200078e00ff */
[----:B------:R-:W-:Y:S01]  /*13e30*/  LOP3.LUT R58, R45, 0xffff0000, RZ, 0xc0, !PT ;  /* 0xffff00002d3a7812 */ /* 0x000fe200078ec0ff */
[C---:B------:R-:W-:Y:S01]  /*13e40*/  IMAD.U32 R57, R46.reuse, 0x10000, RZ ;  /* 0x000100002e397824 */ /* 0x040fe200078e00ff */
[----:B------:R-:W-:Y:S01]  /*13e50*/  LOP3.LUT R45, R46, 0xffff0000, RZ, 0xc0, !PT ;  /* 0xffff00002e2d7812 */ /* 0x000fe200078ec0ff */
[C---:B------:R-:W-:Y:S01]  /*13e60*/  IMAD.U32 R51, R44.reuse, 0x10000, RZ ;  /* 0x000100002c337824 */ /* 0x040fe200078e00ff */
[----:B------:R-:W-:Y:S01]  /*13e70*/  LOP3.LUT R44, R44, 0xffff0000, RZ, 0xc0, !PT ;  /* 0xffff00002c2c7812 */ /* 0x000fe200078ec0ff */
[----:B------:R-:W-:Y:S01]  /*13e80*/  IMAD.U32 R59, R47, 0x10000, RZ ;  /* 0x000100002f3b7824 */ /* 0x000fe200078e00ff */
[----:B------:R-:W-:Y:S02]  /*13e90*/  PRMT R40, R112, 0x5410, R40 ;  /* 0x0000541070287816 */ /* 0x000fe40000000028 */
[----:B------:R-:W-:-:S02]  /*13ea0*/  LOP3.LUT R41, R41, 0xffff0000, RZ, 0xc0, !PT ;  /* 0xffff000029297812 */ /* 0x000fc400078ec0ff */
        /* <DEDUP_REMOVED lines=15> */
[C---:B------:R-:W-:Y:S01]  /*13fa0*/  FMUL.FTZ R54, R60.reuse, R66 ;  /* 0x000000423c367220 */ /* 0x040fe20000410000 */
[----:B------:R-:W-:Y:S01]  /*13fb0*/  FMUL.FTZ R60, R60, R68 ;  /* 0x000000443c3c7220 */ /* 0x000fe20000410000 */
[-C--:B------:R-:W-:Y:S01]  /*13fc0*/  FMUL.FTZ R63, R63, R51.reuse ;  /* 0x000000333f3f7220 */ /* 0x080fe20000410000 */
[C---:B------:R-:W-:Y:S01]  /*13fd0*/  FFMA.FTZ R64, R59.reuse, R51, -R64 ;  /* 0x000000333b407223 */ /* 0x040fe20000010840 */
[----:B------:R-:W-:Y:S01]  /*13fe0*/  FMUL.FTZ R51, R46, R42 ;  /* 0x0000002a2e337220 */ /* 0x000fe20000410000 */
[C---:B------:R-:W-:Y:S01]  /*13ff0*/  FFMA.FTZ R54, R56.reuse, R68, -R54 ;  /* 0x0000004438367223 */ /* 0x040fe20000010836 */
[----:B------:R-:W-:Y:S01]  /*14000*/  FFMA.FTZ R60, R56, R66, R60 ;  /* 0x00000042383c7223 */ /* 0x000fe2000001003c */
[-C--:B------:R-:W-:Y:S01]  /*14010*/  FMUL.FTZ R46, R46, R20.reuse ;  /* 0x000000142e2e7220 */ /* 0x080fe20000410000 */
[----:B------:R-:W-:Y:S01]  /*14020*/  FFMA.FTZ R51, R44, R20, -R51 ;  /* 0x000000142c337223 */ /* 0x000fe20000010833 */
[----:B------:R-:W-:Y:S01]  /*14030*/  FFMA.FTZ R63, R59, R67, R63 ;  /* 0x000000433b3f7223 */ /* 0x000fe2000001003f */
[----:B------:R-:W-:-:S02]  /*14040*/  IMAD.U32 R56, R48, 0x10000, RZ ;  /* 0x0001000030387824 */ /* 0x000fc400078e00ff */
[----:B------:R-:W-:Y:S01]  /*14050*/  FMUL.FTZ R20, R62, R49 ;  /* 0x000000313e147220 */ /* 0x000fe20000410000 */
[----:B------:R-:W-:Y:S02]  /*14060*/  IMAD.U32 R59, R40, 0x10000, RZ ;  /* 0x00010000283b7824 */ /* 0x000fe400078e00ff */
[-C--:B------:R-:W-:Y:S01]  /*14070*/  FMUL.FTZ R62, R62, R41.reuse ;  /* 0x000000293e3e7220 */ /* 0x080fe20000410000 */
        /* <DEDUP_REMOVED lines=8> */
[C---:B------:R-:W-:Y:S01]  /*14100*/  FMUL.FTZ R20, R52.reuse, R48 ;  /* 0x0000003034147220 */ /* 0x040fe20000410000 */
[----:B------:R-:W-:Y:S01]  /*14110*/  FMUL.FTZ R49, R55, R50 ;  /* 0x0000003237317220 */ /* 0x000fe20000410000 */
[----:B------:R-:W-:Y:S01]  /*14120*/  FMUL.FTZ R53, R53, R59 ;  /* 0x0000003b35357220 */ /* 0x000fe20000410000 */
[-C--:B------:R-:W-:Y:S01]  /*14130*/  FMUL.FTZ R52, R52, R40.reuse ;  /* 0x0000002834347220 */ /* 0x080fe20000410000 */
[----:B------:R-:W-:Y:S01]  /*14140*/  FMUL.FTZ R55, R55, R43 ;  /* 0x0000002b37377220 */ /* 0x000fe20000410000 */
[----:B------:R-:W-:Y:S01]  /*14150*/  FFMA.FTZ R42, R57, R59, -R42 ;  /* 0x0000003b392a7223 */ /* 0x000fe2000001082a */
        /* <DEDUP_REMOVED lines=15> */
.L_x_2819:
[----:B------:R-:W-:Y:S05]  /*14250*/  BSYNC B1 ;  /* 0x0000000000017941 */ /* 0x000fea0003800000 */
.L_x_2818:
[----:B---3--:R-:W-:Y:S01]  /*14260*/  VIADD R3, R212, 0x40 ;  /* 0x00000040d4037836 */ /* 0x008fe20000000000 */
[----:B------:R-:W-:Y:S04]  /*14270*/  BSSY B1, `(.L_x_2822) ;  /* 0x00000e4000017945 */ /* 0x000fe80003800000 */
[----:B------:R-:W-:-:S13]  /*14280*/  ISETP.GE.AND P0, PT, R3, R0, PT ;  /* 0x000000000300720c */ /* 0x000fda0003f06270 */
[----:B------:R-:W-:Y:S05]  /*14290*/  @P0 BRA `(.L_x_2823) ;  /* 0x0000000c00840947 */ /* 0x000fea0003800000 */
[----:B01----:R-:W0:Y:S01]  /*142a0*/  LDC R20, c[0x0][0x3f4] ;  /* 0x0000fd00ff147b82 */ /* 0x003e220000000800 */
[----:B------:R-:W-:Y:S01]  /*142b0*/  BSSY B2, `(.L_x_2824) ;  /* 0x000006c000027945 */ /* 0x000fe20003800000 */
[----:B------:R-:W-:Y:S02]  /*142c0*/  SHF.R.U32.HI R59, RZ, 0x3, R222 ;  /* 0x00000003ff3b7819 */ /* 0x000fe400000116de */
[-C--:B0-----:R-:W-:Y:S02]  /*142d0*/  ISETP.GE.AND P0, PT, R18, R20.reuse, PT ;  /* 0x000000141200720c */ /* 0x081fe40003f06270 */
[----:B------:R-:W-:-:S11]  /*142e0*/  ISETP.GE.AND P1, PT, R213, R20, PT ;  /* 0x00000014d500720c */ /* 0x000fd60003f26270 */
[----:B------:R-:W-:Y:S05]  /*142f0*/  @P0 BRA `(.L_x_2825) ;  /* 0x00000004009c0947 */ /* 0x000fea0003800000 */
[----:B------:R-:W3:Y:S01]  /*14300*/  LDL R61, [R1+0xa4] ;  /* 0x0000a400013d7983 */ /* 0x000ee20000100800 */
[----:B------:R-:W-:Y:S02]  /*14310*/  LEA.HI R3, R20, R237, RZ, 0x1d ;  /* 0x000000ed14037211 */ /* 0x000fe400078fe8ff */
[----:B------:R-:W-:Y:S02]  /*14320*/  SHF.R.U64 R28, R28, 0x10, R29 ;  /* 0x000000101c1c7819 */ /* 0x000fe4000000121d */
[----:B------:R-:W-:Y:S01]  /*14330*/  SHF.R.S32.HI R40, RZ, 0x1f, R3 ;  /* 0x0000001fff287819 */ /* 0x000fe20000011403 */
[----:B------:R-:W-:Y:S01]  /*14340*/  IMAD.SHL.U32 R41, R3, 0x8, RZ ;  /* 0x0000000803297824 */ /* 0x000fe200078e00ff */
[----:B------:R-:W-:Y:S02]  /*14350*/  SHF.R.U32.HI R48, RZ, 0x10, R29 ;  /* 0x00000010ff307819 */ /* 0x000fe4000001161d */
[----:B------:R-:W-:Y:S02]  /*14360*/  LEA.HI R40, R40, R3, RZ, 0x3 ;  /* 0x0000000328287211 */ /* 0x000fe400078f18ff */
[----:B------:R-:W-:-:S02]  /*14370*/  LOP3.LUT R3, R222, 0x38, R41, 0xf8, !PT ;  /* 0x00000038de037812 */ /* 0x000fc400078ef829 */
[--C-:B------:R-:W-:Y:S01]  /*14380*/  SHF.R.U64 R29, R30, 0x10, R31.reuse ;  /* 0x000000101e1d7819 */ /* 0x100fe2000000121f */
[----:B------:R-:W-:Y:S01]  /*14390*/  IMAD.SHL.U32 R40, R40, 0x400, RZ ;  /* 0x0000040028287824 */ /* 0x000fe200078e00ff */
[----:B------:R-:W-:Y:S02]  /*143a0*/  LOP3.LUT R3, R3, R59, RZ, 0x3c, !PT ;  /* 0x0000003b03037212 */ /* 0x000fe400078e3cff */
[----:B------:R-:W-:Y:S02]  /*143b0*/  SHF.R.U32.HI R31, RZ, 0x10, R31 ;  /* 0x00000010ff1f7819 */ /* 0x000fe4000001161f */
[----:B------:R-:W-:Y:S02]  /*143c0*/  LOP3.LUT R40, R40, 0x7fffe000, RZ, 0xc0, !PT ;  /* 0x7fffe00028287812 */ /* 0x000fe400078ec0ff */
[----:B------:R-:W-:Y:S02]  /*143d0*/  SHF.R.U64 R30, R36, 0x10, R37 ;  /* 0x00000010241e7819 */ /* 0x000fe40000001225 */
[----:B------:R-:W-:-:S02]  /*143e0*/  IADD3 R3, R3, R40, R224 ;  /* 0x0000002803037210 */ /* 0x000fc40007ffe0e0 */
[C---:B------:R-:W-:Y:S02]  /*143f0*/  PRMT R29, R108.reuse, 0x5410, R29 ;  /* 0x000054106c1d7816 */ /* 0x040fe4000000001d */
[----:B------:R-:W-:Y:S01]  /*14400*/  PRMT R108, R108, 0x5432, R31 ;  /* 0x000054326c6c7816 */ /* 0x000fe2000000001f */
[----:B------:R-:W-:Y:S01]  /*14410*/  IMAD R3, R3, 0x2, R16 ;  /* 0x0000000203037824 */ /* 0x000fe200078e0210 */
[----:B------:R-:W-:Y:S02]  /*14420*/  PRMT R31, R105, 0x5410, R30 ;  /* 0x00005410691f7816 */ /* 0x000fe4000000001e */
[----:B------:R-:W-:Y:S02]  /*14430*/  SHF.R.U32.HI R36, RZ, 0x10, R37 ;  /* 0x00000010ff247819 */ /* 0x000fe40000011625 */
[----:B------:R-:W0:Y:S01]  /*14440*/  LDS.128 R44, [R3+0x14400] ;  /* 0x01440000032c7984 */ /* 0x000e220000000c00 */
[----:B------:R-:W-:Y:S01]  /*14450*/  PRMT R28, R107, 0x5410, R28 ;  /* 0x000054106b1c7816 */ /* 0x000fe2000000001c */
[----:B------:R-:W-:Y:S01]  /*14460*/  IMAD.U32 R57, R31, 0x10000, RZ ;  /* 0x000100001f397824 */ /* 0x000fe200078e00ff */
[----:B------:R-:W-:-:S02]  /*14470*/  SHF.R.U64 R37, R38, 0x10, R39 ;  /* 0x0000001026257819 */ /* 0x000fc40000001227 */
[----:B------:R-:W-:Y:S01]  /*14480*/  PRMT R105, R105, 0x5432, R36 ;  /* 0x0000543269697816 */ /* 0x000fe20000000024 */
[----:B------:R-:W-:Y:S01]  /*14490*/  IMAD.U32 R53, R28, 0x10000, RZ ;  /* 0x000100001c357824 */ /* 0x000fe200078e00ff */
[----:B------:R-:W-:Y:S02]  /*144a0*/  SHF.R.U32.HI R39, RZ, 0x10, R39 ;  /* 0x00000010ff277819 */ /* 0x000fe40000011627 */
[----:B------:R-:W-:Y:S01]  /*144b0*/  PRMT R107, R107, 0x5432, R48 ;  /* 0x000054326b6b7816 */ /* 0x000fe20000000030 */
[C---:B------:R-:W-:Y:S01]  /*144c0*/  IMAD.U32 R54, R105.reuse, 0x10000, RZ ;  /* 0x0001000069367824 */ /* 0x040fe200078e00ff */
[C---:B------:R-:W-:Y:S02]  /*144d0*/  PRMT R30, R106.reuse, 0x5410, R37 ;  /* 0x000054106a1e7816 */ /* 0x040fe40000000025 */
[----:B------:R-:W-:Y:S02]  /*144e0*/  PRMT R106, R106, 0x5432, R39 ;  /* 0x000054326a6a7816 */ /* 0x000fe40000000027 */
[----:B------:R-:W-:-:S03]  /*144f0*/  LOP3.LUT R105, R105, 0xffff0000, RZ, 0xc0, !PT ;  /* 0xffff000069697812 */ /* 0x000fc600078ec0ff */
[C---:B------:R-:W-:Y:S01]  /*14500*/  IMAD.U32 R55, R106.reuse, 0x10000, RZ ;  /* 0x000100006a377824 */ /* 0x040fe200078e00ff */
[----:B------:R-:W-:Y:S01]  /*14510*/  LOP3.LUT R106, R106, 0xffff0000, RZ, 0xc0, !PT ;  /* 0xffff00006a6a7812 */ /* 0x000fe200078ec0ff */
[----:B0-----:R-:W-:Y:S01]  /*14520*/  IMAD.U32 R50, R44, 0x10000, RZ ;  /* 0x000100002c327824 */ /* 0x001fe200078e00ff */
[C---:B------:R-:W-:Y:S01]  /*14530*/  LOP3.LUT R48, R45.reuse, 0xffff0000, RZ, 0xc0, !PT ;  /* 0xffff00002d307812 */ /* 0x040fe200078ec0ff */
[----:B------:R-:W-:Y:S02]  /*14540*/  IMAD.U32 R51, R45, 0x10000, RZ ;  /* 0x000100002d337824 */ /* 0x000fe400078e00ff */
[C---:B------:R-:W-:Y:S01]  /*14550*/  FMUL.FTZ R56, R50.reuse, R57 ;  /* 0x0000003932387220 */ /* 0x040fe20000410000 */
[-C--:B------:R-:W-:Y:S01]  /*14560*/  FMUL.FTZ R58, R50, R53.reuse ;  /* 0x00000035323a7220 */ /* 0x080fe20000410000 */
[----:B------:R-:W-:Y:S01]  /*14570*/  FMUL.FTZ R60, R51, R54 ;  /* 0x00000036333c7220 */ /* 0x000fe20000410000 */
[----:B------:R-:W-:Y:S02]  /*14580*/  IMAD.U32 R52, R47, 0x10000, RZ ;  /* 0x000100002f347824 */ /* 0x000fe400078e00ff */
[----:B------:R-:W-:Y:S01]  /*14590*/  IMAD.U32 R45, R46, 0x10000, RZ ;  /* 0x000100002e2d7824 */ /* 0x000fe200078e00ff */
[----:B---3--:R-:W0:Y:S02]  /*145a0*/  LDS.128 R40, [R61] ;  /* 0x000000003d287984 */ /* 0x008e240000000c00 */
[----:B0-----:R-:W-:Y:S01]  /*145b0*/  IMAD.U32 R49, R40, 0x10000, RZ ;  /* 0x0001000028317824 */ /* 0x001fe200078e00ff */
[----:B------:R-:W-:Y:S01]  /*145c0*/  LOP3.LUT R37, R42, 0xffff0000, RZ, 0xc0, !PT ;  /* 0xffff00002a257812 */ /* 0x000fe200078ec0ff */
[----:B------:R-:W-:Y:S01]  /*145d0*/  IMAD.U32 R39, R41, 0x10000, RZ ;  /* 0x0001000029277824 */ /* 0x000fe200078e00ff */
[----:B------:R-:W-:Y:S01]  /*145e0*/  LOP3.LUT R36, R40, 0xffff0000, RZ, 0xc0, !PT ;  /* 0xffff000028247812 */ /* 0x000fe200078ec0ff */
[----:B------:R-:W-:Y:S01]  /*145f0*/  FFMA.FTZ R50, R49, R53, -R56 ;  /* 0x0000003531327223 */ /* 0x000fe20000010838 */
[----:B------:R-:W-:Y:S01]  /*14600*/  IMAD.U32 R38, R42, 0x10000, RZ ;  /* 0x000100002a267824 */ /* 0x000fe200078e00ff */
[----:B------:R-:W-:Y:S01]  /*14610*/  LOP3.LUT R42, R44, 0xffff0000, RZ, 0xc0, !PT ;  /* 0xffff00002c2a7812 */ /* 0x000fe200078ec0ff */
[----:B------:R-:W-:Y:S01]  /*14620*/  IMAD.U32 R56, R107, 0x10000, RZ ;  /* 0x000100006b387824 */ /* 0x000fe200078e00ff */
[----:B------:R-:W-:Y:S01]  /*14630*/  LOP3.LUT R44, R46, 0xffff0000, RZ, 0xc0, !PT ;  /* 0xffff00002e2c7812 */ /* 0x000fe200078ec0ff */
[----:B------:R-:W-:Y:S01]  /*14640*/  FFMA.FTZ R49, R49, R57, R58 ;  /* 0x0000003931317223 */ /* 0x000fe2000001003a */
[----:B------:R-:W-:Y:S01]  /*14650*/  LOP3.LUT R46, R47, 0xffff0000, RZ, 0xc0, !PT ;  /* 0xffff00002f2e7812 */ /* 0x000fe200078ec0ff */
[-C--:B------:R-:W-:Y:S01]  /*14660*/  FMUL.FTZ R58, R51, R56.reuse ;  /* 0x00000038333a7220 */ /* 0x080fe20000410000 */
[----:B------:R-:W-:Y:S01]  /*14670*/  LOP3.LUT R40, R41, 0xffff0000, RZ, 0xc0, !PT ;  /* 0xffff000029287812 */ /* 0x000fe200078ec0ff */
[----:B------:R-:W-:Y:S01]  /*14680*/  FFMA.FTZ R47, R39, R56, -R60 ;  /* 0x00000038272f7223 */ /* 0x000fe2000001083c */
[----:B------:R-:W-:-:S02]  /*14690*/  IMAD.U32 R41, R43, 0x10000, RZ ;  /* 0x000100002b297824 */ /* 0x000fc400078e00ff */
[----:B------:R-:W-:Y:S01]  /*146a0*/  FMUL.FTZ R56, R52, R55 ;  /* 0x0000003734387220 */ /* 0x000fe20000410000 */
[----:B------:R-:W-:Y:S01]  /*146b0*/  IMAD.U32 R57, R108, 0x10000, RZ ;  /* 0x000100006c397824 */ /* 0x000fe200078e00ff */
[----:B------:R-:W-:Y:S01]  /*146c0*/  LOP3.LUT R53, R31, 0xffff0000, RZ, 0xc0, !PT ;  /* 0xffff00001f357812 */ /* 0x000fe200078ec0ff */
[----:B------:R-:W-:Y:S01]  /*146d0*/  FFMA.FTZ R51, R39, R54, R58 ;  /* 0x0000003627337223 */ /* 0x000fe2000001003a */
[----:B------:R-:W-:Y:S01]  /*146e0*/  LOP3.LUT R107, R107, 0xffff0000, RZ, 0xc0, !PT ;  /* 0xffff00006b6b7812 */ /* 0x000fe200078ec0ff */
[-C--:B------:R-:W-:Y:S01]  /*146f0*/  FMUL.FTZ R52, R52, R57.reuse ;  /* 0x0000003934347220 */ /* 0x080fe20000410000 */
[C---:B------:R-:W-:Y:S01]  /*14700*/  FFMA.FTZ R31, R41.reuse, R57, -R56 ;  /* 0x00000039291f7223 */ /* 0x040fe20000010838 */
[----:B------:R-:W-:Y:S01]  /*14710*/  LOP3.LUT R57, R28, 0xffff0000, RZ, 0xc0, !PT ;  /* 0xffff00001c397812 */ /* 0x000fe200078ec0ff */
[----:B------:R-:W-:Y:S02]  /*14720*/  IMAD.U32 R28, R30, 0x10000, RZ ;  /* 0x000100001e1c7824 */ /* 0x000fe400078e00ff */
[----:B------:R-:W-:Y:S01]  /*14730*/  FFMA.FTZ R39, R41, R55, R52 ;  /* 0x0000003729277223 */ /* 0x000fe20000010034 */
[----:B------:R-:W-:Y:S01]  /*14740*/  FMUL.FTZ R41, R42, R53 ;  /* 0x000000352a297220 */ /* 0x000fe20000410000 */
[----:B------:R-:W-:-:S02]  /*14750*/  IMAD.U32 R52, R29, 0x10000, RZ ;  /* 0x000100001d347824 */ /* 0x000fc400078e00ff */
[-C--:B------:R-:W-:Y:S01]  /*14760*/  FMUL.FTZ R55, R42, R57.reuse ;  /* 0x000000392a377220 */ /* 0x080fe20000410000 */
[----:B------:R-:W-:Y:S01]  /*14770*/  LOP3.LUT R30, R30, 0xffff0000, RZ, 0xc0, !PT ;  /* 0xffff00001e1e7812 */ /* 0x000fe200078ec0ff */
[----:B------:R-:W-:Y:S01]  /*14780*/  FFMA.FTZ R41, R36, R57, -R41 ;  /* 0x0000003924297223 */ /* 0x000fe20000010829 */
[----:B------:R-:W-:Y:S01]  /*14790*/  FMUL.FTZ R57, R48, R105 ;  /* 0x0000006930397220 */ /* 0x000fe20000410000 */
[----:B------:R-:W-:Y:S01]  /*147a0*/  FFMA.FTZ R36, R36, R53, R55 ;  /* 0x0000003524247223 */ /* 0x000fe20000010037 */
[C---:B------:R-:W-:Y:S01]  /*147b0*/  FMUL.FTZ R53, R45.reuse, R28 ;  /* 0x0000001c2d357220 */ /* 0x040fe20000410000 */
[-C--:B------:R-:W-:Y:S01]  /*147c0*/  FMUL.FTZ R48, R48, R107.reuse ;  /* 0x0000006b30307220 */ /* 0x080fe20000410000 */
[-C--:B------:R-:W-:Y:S01]  /*147d0*/  FMUL.FTZ R55, R45, R52.reuse ;  /* 0x000000342d377220 */ /* 0x080fe20000410000 */
[----:B------:R-:W-:Y:S01]  /*147e0*/  LOP3.LUT R29, R29, 0xffff0000, RZ, 0xc0, !PT ;  /* 0xffff00001d1d7812 */ /* 0x000fe200078ec0ff */
[----:B------:R-:W-:Y:S01]  /*147f0*/  FFMA.FTZ R42, R40, R107, -R57 ;  /* 0x0000006b282a7223 */ /* 0x000fe20000010839 */
[----:B------:R-:W-:Y:S01]  /*14800*/  LOP3.LUT R108, R108, 0xffff0000, RZ, 0xc0, !PT ;  /* 0xffff00006c6c7812 */ /* 0x000fe200078ec0ff */
[----:B------:R-:W-:Y:S01]  /*14810*/  FFMA.FTZ R45, R38, R52, -R53 ;  /* 0x00000034262d7223 */ /* 0x000fe20000010835 */
[----:B------:R-:W-:Y:S01]  /*14820*/  LOP3.LUT R43, R43, 0xffff0000, RZ, 0xc0, !PT ;  /* 0xffff00002b2b7812 */ /* 0x000fe200078ec0ff */
[----:B------:R-:W-:Y:S01]  /*14830*/  FFMA.FTZ R40, R40, R105, R48 ;  /* 0x0000006928287223 */ /* 0x000fe20000010030 */
[----:B------:R-:W-:Y:S01]  /*14840*/  FFMA.FTZ R38, R38, R28, R55 ;  /* 0x0000001c26267223 */ /* 0x000fe20000010037 */
[----:B------:R-:W-:Y:S01]  /*14850*/  FMUL.FTZ R28, R44, R30 ;  /* 0x0000001e2c1c7220 */ /* 0x000fe20000410000 */
[----:B------:R-:W-:Y:S01]  /*14860*/  FMUL.FTZ R48, R46, R106 ;  /* 0x0000006a2e307220 */ /* 0x000fe20000410000 */
[-C--:B------:R-:W-:Y:S01]  /*14870*/  FMUL.FTZ R53, R44, R29.reuse ;  /* 0x0000001d2c357220 */ /* 0x080fe20000410000 */
        /* <DEDUP_REMOVED lines=15> */
.L_x_2825:
[----:B------:R-:W-:Y:S05]  /*14970*/  BSYNC B2 ;  /* 0x0000000000027941 */ /* 0x000fea0003800000 */
.L_x_2824:
[----:B------:R-:W-:Y:S05]  /*14980*/  @P1 BRA `(.L_x_2823) ;  /* 0x0000000400c81947 */ /* 0x000fea0003800000 */
[----:B0-----:R-:W3:Y:S04]  /*14990*/  LDL R28, [R1+0x8c] ;  /* 0x00008c00011c7983 */ /* 0x001ee80000100800 */
[----:B------:R-:W4:Y:S01]  /*149a0*/  LDL R3, [R1+0x60] ;  /* 0x0000600001037983 */ /* 0x000f220000100800 */
[--C-:B------:R-:W-:Y:S02]  /*149b0*/  SHF.R.U64 R43, R24, 0x10, R25.reuse ;  /* 0x00000010182b7819 */ /* 0x100fe40000001219 */
[----:B------:R-:W-:Y:S02]  /*149c0*/  SHF.R.U32.HI R41, RZ, 0x10, R25 ;  /* 0x00000010ff297819 */ /* 0x000fe40000011619 */
[----:B------:R-:W-:Y:S02]  /*149d0*/  SHF.R.U64 R25, R32, 0x10, R33 ;  /* 0x0000001020197819 */ /* 0x000fe40000001221 */
[----:B------:R-:W-:-:S02]  /*149e0*/  SHF.R.U64 R32, R34, 0x10, R35 ;  /* 0x0000001022207819 */ /* 0x000fc40000001223 */
[----:B------:R-:W-:Y:S02]  /*149f0*/  SHF.R.U32.HI R34, RZ, 0x10, R35 ;  /* 0x00000010ff227819 */ /* 0x000fe40000011623 */
[----:B------:R-:W-:Y:S02]  /*14a00*/  PRMT R40, R90, 0x5410, R25 ;  /* 0x000054105a287816 */ /* 0x000fe40000000019 */
[--C-:B------:R-:W-:Y:S02]  /*14a10*/  SHF.R.U64 R24, R26, 0x10, R27.reuse ;  /* 0x000000101a187819 */ /* 0x100fe4000000121b */
[----:B------:R-:W-:Y:S02]  /*14a20*/  SHF.R.U32.HI R26, RZ, 0x10, R27 ;  /* 0x00000010ff1a7819 */ /* 0x000fe4000001161b */
[----:B------:R-:W-:Y:S02]  /*14a30*/  PRMT R27, R92, 0x5410, R43 ;  /* 0x000054105c1b7816 */ /* 0x000fe4000000002b */
[C---:B------:R-:W-:Y:S01]  /*14a40*/  PRMT R32, R91.reuse, 0x5410, R32 ;  /* 0x000054105b207816 */ /* 0x040fe20000000020 */
[----:B------:R-:W-:Y:S01]  /*14a50*/  IMAD.U32 R46, R40, 0x10000, RZ ;  /* 0x00010000282e7824 */ /* 0x000fe200078e00ff */
[----:B------:R-:W-:-:S02]  /*14a60*/  PRMT R91, R91, 0x5432, R34 ;  /* 0x000054325b5b7816 */ /* 0x000fc40000000022 */
[----:B------:R-:W-:Y:S02]  /*14a70*/  SHF.R.U32.HI R33, RZ, 0x10, R33 ;  /* 0x00000010ff217819 */ /* 0x000fe40000011621 */
[----:B------:R-:W-:Y:S02]  /*14a80*/  PRMT R92, R92, 0x5432, R41 ;  /* 0x000054325c5c7816 */ /* 0x000fe40000000029 */
[C---:B------:R-:W-:Y:S02]  /*14a90*/  PRMT R24, R93.reuse, 0x5410, R24 ;  /* 0x000054105d187816 */ /* 0x040fe40000000018 */
[----:B------:R-:W-:Y:S02]  /*14aa0*/  PRMT R90, R90, 0x5432, R33 ;  /* 0x000054325a5a7816 */ /* 0x000fe40000000021 */
[----:B------:R-:W-:-:S03]  /*14ab0*/  PRMT R93, R93, 0x5432, R26 ;  /* 0x000054325d5d7816 */ /* 0x000fc6000000001a */
[C---:B------:R-:W-:Y:S01]  /*14ac0*/  IMAD.U32 R47, R90.reuse, 0x10000, RZ ;  /* 0x000100005a2f7824 */ /* 0x040fe200078e00ff */
[----:B------:R-:W-:Y:S02]  /*14ad0*/  LOP3.LUT R90, R90, 0xffff0000, RZ, 0xc0, !PT ;  /* 0xffff00005a5a7812 */ /* 0x000fe400078ec0ff */
[----:B---3--:R-:W-:Y:S02]  /*14ae0*/  R2UR UR4, R28 ;  /* 0x000000001c0472ca */ /* 0x008fe400000e0000 */
[----:B------:R-:W-:Y:S02]  /*14af0*/  SHF.R.S32.HI R28, RZ, 0x1f, R213 ;  /* 0x0000001fff1c7819 */ /* 0x000fe400000114d5 */
[----:B----4-:R-:W-:Y:S02]  /*14b00*/  LEA.HI R20, R20, R3, RZ, 0x1d ;  /* 0x0000000314147211 */ /* 0x010fe400078fe8ff */
[----:B------:R-:W-:Y:S02]  /*14b10*/  LEA.HI R30, R28, R213, RZ, 0x6 ;  /* 0x000000d51c1e7211 */ /* 0x000fe400078f30ff */
[----:B------:R-:W-:-:S02]  /*14b20*/  SHF.R.S32.HI R3, RZ, 0x1f, R20 ;  /* 0x0000001fff037819 */ /* 0x000fc40000011414 */
[----:B------:R-:W-:Y:S01]  /*14b30*/  LEA.HI R29, R28, R213, RZ, 0x3 ;  /* 0x000000d51c1d7211 */ /* 0x000fe200078f18ff */
[----:B------:R-:W-:Y:S01]  /*14b40*/  IMAD.SHL.U32 R30, R30, 0x80, RZ ;  /* 0x000000801e1e7824 */ /* 0x000fe200078e00ff */
[----:B------:R-:W-:Y:S01]  /*14b50*/  LEA.HI R28, R3, R20, RZ, 0x3 ;  /* 0x00000014031c7211 */ /* 0x000fe200078f18ff */
[----:B------:R-:W-:Y:S01]  /*14b60*/  IMAD.SHL.U32 R3, R20, 0x8, RZ ;  /* 0x0000000814037824 */ /* 0x000fe200078e00ff */
[----:B------:R-:W-:Y:S02]  /*14b70*/  LOP3.LUT R31, R222, 0x38, R29, 0xf8, !PT ;  /* 0x00000038de1f7812 */ /* 0x000fe400078ef81d */
[----:B------:R-:W-:Y:S01]  /*14b80*/  LOP3.LUT R29, R30, 0xffffe000, RZ, 0xc0, !PT ;  /* 0xffffe0001e1d7812 */ /* 0x000fe200078ec0ff */
[----:B------:R-:W-:Y:S01]  /*14b90*/  IMAD.SHL.U32 R28, R28, 0x400, RZ ;  /* 0x000004001c1c7824 */ /* 0x000fe200078e00ff */
[----:B------:R-:W-:Y:S02]  /*14ba0*/  LOP3.LUT R31, R31, R59, RZ, 0x3c, !PT ;  /* 0x0000003b1f1f7212 */ /* 0x000fe400078e3cff */
[----:B------:R-:W-:-:S02]  /*14bb0*/  LOP3.LUT R3, R222, 0x38, R3, 0xf8, !PT ;  /* 0x00000038de037812 */ /* 0x000fc400078ef803 */
[----:B------:R-:W-:Y:S02]  /*14bc0*/  IADD3 R31, R31, R29, R224 ;  /* 0x0000001d1f1f7210 */ /* 0x000fe40007ffe0e0 */
[----:B------:R-:W-:Y:S02]  /*14bd0*/  LOP3.LUT R29, R3, R59, RZ, 0x3c, !PT ;  /* 0x0000003b031d7212 */ /* 0x000fe400078e3cff */
[----:B------:R-:W-:-:S04]  /*14be0*/  LOP3.LUT R28, R28, 0x7fffe000, RZ, 0xc0, !PT ;  /* 0x7fffe0001c1c7812 */ /* 0x000fc800078ec0ff */
[----:B------:R-:W-:-:S05]  /*14bf0*/  IADD3 R37, R29, R28, R224 ;  /* 0x0000001c1d257210 */ /* 0x000fca0007ffe0e0 */
[----:B------:R-:W-:Y:S01]  /*14c00*/  IMAD R20, R37, 0x2, R16 ;  /* 0x0000000225147824 */ /* 0x000fe200078e0210 */
[----:B------:R-:W-:-:S04]  /*14c10*/  LEA R3, R31, UR4, 0x1 ;  /* 0x000000041f037c11 */ /* 0x000fc8000f8e08ff */
[----:B------:R-:W0:Y:S04]  /*14c20*/  LDS.128 R36, [R20+0x14400] ;  /* 0x0144000014247984 */ /* 0x000e280000000c00 */
[----:B------:R-:W1:Y:S01]  /*14c30*/  LDS.128 R28, [R3] ;  /* 0x00000000031c7984 */ /* 0x000e620000000c00 */
[C---:B0-----:R-:W-:Y:S01]  /*14c40*/  IMAD.U32 R34, R36.reuse, 0x10000, RZ ;  /* 0x0001000024227824 */ /* 0x041fe200078e00ff */
[----:B------:R-:W-:Y:S01]  /*14c50*/  LOP3.LUT R43, R36, 0xffff0000, RZ, 0xc0, !PT ;  /* 0xffff0000242b7812 */ /* 0x000fe200078ec0ff */
[C---:B------:R-:W-:Y:S01]  /*14c60*/  IMAD.U32 R44, R37.reuse, 0x10000, RZ ;  /* 0x00010000252c7824 */ /* 0x040fe200078e00ff */
[----:B------:R-:W-:Y:S01]  /*14c70*/  LOP3.LUT R36, R37, 0xffff0000, RZ, 0xc0, !PT ;  /* 0xffff000025247812 */ /* 0x000fe200078ec0ff */
[----:B------:R-:W-:Y:S02]  /*14c80*/  IMAD.U32 R37, R27, 0x10000, RZ ;  /* 0x000100001b257824 */ /* 0x000fe400078e00ff */
[----:B------:R-:W-:Y:S01]  /*14c90*/  FMUL.FTZ R48, R34, R46 ;  /* 0x0000002e22307220 */ /* 0x000fe20000410000 */
[----:B-1----:R-:W-:Y:S01]  /*14ca0*/  IMAD.U32 R35, R28, 0x10000, RZ ;  /* 0x000100001c237824 */ /* 0x002fe200078e00ff */
[C---:B------:R-:W-:Y:S01]  /*14cb0*/  LOP3.LUT R25, R30.reuse, 0xffff0000, RZ, 0xc0, !PT ;  /* 0xffff00001e197812 */ /* 0x040fe200078ec0ff */
[----:B------:R-:W-:Y:S01]  /*14cc0*/  IMAD.U32 R26, R30, 0x10000, RZ ;  /* 0x000100001e1a7824 */ /* 0x000fe200078e00ff */
[C---:B------:R-:W-:Y:S01]  /*14cd0*/  LOP3.LUT R33, R29.reuse, 0xffff0000, RZ, 0xc0, !PT ;  /* 0xffff00001d217812 */ /* 0x040fe200078ec0ff */
[----:B------:R-:W-:Y:S01]  /*14ce0*/  IMAD.U32 R41, R29, 0x10000, RZ ;  /* 0x000100001d297824 */ /* 0x000fe200078e00ff */
[C---:B------:R-:W-:Y:S01]  /*14cf0*/  LOP3.LUT R30, R31.reuse, 0xffff0000, RZ, 0xc0, !PT ;  /* 0xffff00001f1e7812 */ /* 0x040fe200078ec0ff */
[----:B------:R-:W-:-:S02]  /*14d00*/  IMAD.U32 R42, R31, 0x10000, RZ ;  /* 0x000100001f2a7824 */ /* 0x000fc400078e00ff */
[-C--:B------:R-:W-:Y:S01]  /*14d10*/  FMUL.FTZ R50, R34, R37.reuse ;  /* 0x0000002522327220 */ /* 0x080fe20000410000 */
[C---:B------:R-:W-:Y:S01]  /*14d20*/  IMAD.U32 R31, R38.reuse, 0x10000, RZ ;  /* 0x00010000261f7824 */ /* 0x040fe200078e00ff */
[----:B------:R-:W-:Y:S01]  /*14d30*/  LOP3.LUT R29, R38, 0xffff0000, RZ, 0xc0, !PT ;  /* 0xffff0000261d7812 */ /* 0x000fe200078ec0ff */
[----:B------:R-:W-:Y:S01]  /*14d40*/  FFMA.FTZ R34, R35, R37, -R48 ;  /* 0x0000002523227223 */ /* 0x000fe20000010830 */
[C---:B------:R-:W-:Y:S01]  /*14d50*/  IMAD.U32 R45, R39.reuse, 0x10000, RZ ;  /* 0x00010000272d7824 */ /* 0x040fe200078e00ff */
[----:B------:R-:W-:Y:S01]  /*14d60*/  LOP3.LUT R38, R39, 0xffff0000, RZ, 0xc0, !PT ;  /* 0xffff000027267812 */ /* 0x000fe200078ec0ff */
[----:B------:R-:W-:Y:S02]  /*14d70*/  IMAD.U32 R37, R92, 0x10000, RZ ;  /* 0x000100005c257824 */ /* 0x000fe400078e00ff */
[----:B------:R-:W-:Y:S02]  /*14d80*/  IMAD.U32 R48, R91, 0x10000, RZ ;  /* 0x000100005b307824 */ /* 0x000fe400078e00ff */
[----:B------:R-:W-:-:S02]  /*14d90*/  IMAD.U32 R39, R93, 0x10000, RZ ;  /* 0x000100005d277824 */ /* 0x000fc400078e00ff */
[----:B------:R-:W-:Y:S01]  /*14da0*/  FFMA.FTZ R35, R35, R46, R50 ;  /* 0x0000002e23237223 */ /* 0x000fe20000010032 */
[C---:B------:R-:W-:Y:S01]  /*14db0*/  FMUL.FTZ R52, R44.reuse, R47 ;  /* 0x0000002f2c347220 */ /* 0x040fe20000410000 */
[----:B------:R-:W-:Y:S01]  /*14dc0*/  FMUL.FTZ R46, R44, R37 ;  /* 0x000000252c2e7220 */ /* 0x000fe20000410000 */
[CC--:B------:R-:W-:Y:S01]  /*14dd0*/  FMUL.FTZ R49, R45.reuse, R48.reuse ;  /* 0x000000302d317220 */ /* 0x0c0fe20000410000 */
[----:B------:R-:W-:Y:S01]  /*14de0*/  LOP3.LUT R44, R40, 0xffff0000, RZ, 0xc0, !PT ;  /* 0xffff0000282c7812 */ /* 0x000fe200078ec0ff */
[-C--:B------:R-:W-:Y:S01]  /*14df0*/  FMUL.FTZ R45, R45, R39.reuse ;  /* 0x000000272d2d7220 */ /* 0x080fe20000410000 */
[----:B------:R-:W-:Y:S02]  /*14e00*/  LOP3.LUT R27, R27, 0xffff0000, RZ, 0xc0, !PT ;  /* 0xffff00001b1b7812 */ /* 0x000fe400078ec0ff */
[----:B------:R-:W-:Y:S01]  /*14e10*/  LOP3.LUT R28, R28, 0xffff0000, RZ, 0xc0, !PT ;  /* 0xffff00001c1c7812 */ /* 0x000fe200078ec0ff */
[C---:B------:R-:W-:Y:S01]  /*14e20*/  FFMA.FTZ R40, R42.reuse, R48, R45 ;  /* 0x000000302a287223 */ /* 0x040fe2000001002d */
[C---:B------:R-:W-:Y:S01]  /*14e30*/  FMUL.FTZ R45, R43.reuse, R44 ;  /* 0x0000002c2b2d7220 */ /* 0x040fe20000410000 */
[----:B------:R-:W-:Y:S01]  /*14e40*/  FFMA.FTZ R39, R42, R39, -R49 ;  /* 0x000000272a277223 */ /* 0x000fe20000010831 */
[----:B------:R-:W-:Y:S01]  /*14e50*/  FMUL.FTZ R43, R43, R27 ;  /* 0x0000001b2b2b7220 */ /* 0x000fe20000410000 */
[----:B------:R-:W-:-:S02]  /*14e60*/  IMAD.U32 R42, R32, 0x10000, RZ ;  /* 0x00010000202a7824 */ /* 0x000fc400078e00ff */
[----:B------:R-:W-:Y:S01]  /*14e70*/  FFMA.FTZ R45, R28, R27, -R45 ;  /* 0x0000001b1c2d7223 */ /* 0x000fe2000001082d */
[----:B------:R-:W-:Y:S02]  /*14e80*/  IMAD.U32 R27, R24, 0x10000, RZ ;  /* 0x00010000181b7824 */ /* 0x000fe400078e00ff */
[----:B------:R-:W-:Y:S01]  /*14e90*/  FFMA.FTZ R28, R28, R44, R43 ;  /* 0x0000002c1c1c7223 */ /* 0x000fe2000001002b */
[C---:B------:R-:W-:Y:S01]  /*14ea0*/  FMUL.FTZ R43, R31.reuse, R42 ;  /* 0x0000002a1f2b7220 */ /* 0x040fe20000410000 */
[----:B------:R-:W-:Y:S01]  /*14eb0*/  LOP3.LUT R32, R32, 0xffff0000, RZ, 0xc0, !PT ;  /* 0xffff000020207812 */ /* 0x000fe200078ec0ff */
[----:B------:R-:W-:Y:S01]  /*14ec0*/  FMUL.FTZ R31, R31, R27 ;  /* 0x0000001b1f1f7220 */ /* 0x000fe20000410000 */
[----:B------:R-:W-:Y:S02]  /*14ed0*/  LOP3.LUT R24, R24, 0xffff0000, RZ, 0xc0, !PT ;  /* 0xffff000018187812 */ /* 0x000fe400078ec0ff */
[----:B------:R-:W-:Y:S02]  /*14ee0*/  LOP3.LUT R91, R91, 0xffff0000, RZ, 0xc0, !PT ;  /* 0xffff00005b5b7812 */ /* 0x000fe400078ec0ff */
[----:B------:R-:W-:-:S02]  /*14ef0*/  LOP3.LUT R92, R92, 0xffff0000, RZ, 0xc0, !PT ;  /* 0xffff00005c5c7812 */ /* 0x000fc400078ec0ff */
[----:B------:R-:W-:Y:S01]  /*14f00*/  LOP3.LUT R93, R93, 0xffff0000, RZ, 0xc0, !PT ;  /* 0xffff00005d5d7812 */ /* 0x000fe200078ec0ff */
[C---:B------:R-:W-:Y:S01]  /*14f10*/  FFMA.FTZ R37, R41.reuse, R37, -R52 ;  /* 0x0000002529257223 */ /* 0x040fe20000010834 */
[C---:B------:R-:W-:Y:S01]  /*14f20*/  FFMA.FTZ R43, R26.reuse, R27, -R43 ;  /* 0x0000001b1a2b7223 */ /* 0x040fe2000001082b */
[----:B------:R-:W-:Y:S01]  /*14f30*/  FFMA.FTZ R31, R26, R42, R31 ;  /* 0x0000002a1a1f7223 */ /* 0x000fe2000001001f */
[----:B------:R-:W-:Y:S01]  /*14f40*/  FFMA.FTZ R41, R41, R47, R46 ;  /* 0x0000002f29297223 */ /* 0x000fe2000001002e */
[C---:B------:R-:W-:Y:S01]  /*14f50*/  FMUL.FTZ R26, R29.reuse, R32 ;  /* 0x000000201d1a7220 */ /* 0x040fe20000410000 */
[----:B------:R-:W-:Y:S01]  /*14f60*/  FMUL.FTZ R46, R36, R90 ;  /* 0x0000005a242e7220 */ /* 0x000fe20000410000 */
[----:B------:R-:W-:Y:S01]  /*14f70*/  FMUL.FTZ R29, R29, R24 ;  /* 0x000000181d1d7220 */ /* 0x000fe20000410000 */
[----:B------:R-:W-:Y:S01]  /*14f80*/  FMUL.FTZ R27, R38, R91 ;  /* 0x0000005b261b7220 */ /* 0x000fe20000410000 */
[-C--:B------:R-:W-:Y:S01]  /*14f90*/  FMUL.FTZ R47, R36, R92.reuse ;  /* 0x0000005c242f7220 */ /* 0x080fe20000410000 */
[-C--:B------:R-:W-:Y:S01]  /*14fa0*/  FMUL.FTZ R38, R38, R93.reuse ;  /* 0x0000005d26267220 */ /* 0x080fe20000410000 */
[----:B------:R-:W-:Y:S01]  /*14fb0*/  FFMA.FTZ R46, R33, R92, -R46 ;  /* 0x0000005c212e7223 */ /* 0x000fe2000001082e */
[C---:B------:R-:W-:Y:S01]  /*14fc0*/  FFMA.FTZ R26, R25.reuse, R24, -R26 ;  /* 0x00000018191a7223 */ /* 0x040fe2000001081a */
[----:B------:R-:W-:Y:S01]  /*14fd0*/  FFMA.FTZ R32, R25, R32, R29 ;  /* 0x0000002019207223 */ /* 0x000fe2000001001d */
        /* <DEDUP_REMOVED lines=9> */
[----:B------:R-:W-:-:S02]  /*15070*/  F2FP.BF16.F32.PACK_AB R29, R90, R41 ;  /* 0x000000295a1d723e */ /* 0x000fc400000010ff */
[----:B------:R-:W-:Y:S01]  /*15080*/  F2FP.BF16.F32.PACK_AB R31, R91, R40 ;  /* 0x000000285b1f723e */ /* 0x000fe200000010ff */
[----:B------:R3:W-:Y:S04]  /*15090*/  STS.128 [R3], R24 ;  /* 0x0000001803007388 */ /* 0x0007e80000000c00 */
[----:B------:R3:W-:Y:S02]  /*150a0*/  STS.128 [R20+0x14400], R28 ;  /* 0x0144001c14007388 */ /* 0x0007e40000000c00 */
.L_x_2823:
[----:B------:R-:W-:Y:S05]  /*150b0*/  BSYNC B1 ;  /* 0x0000000000017941 */ /* 0x000fea0003800000 */
.L_x_2822:
[----:B0--3--:R-:W-:-:S05]  /*150c0*/  VIADD R3, R212, 0x60 ;  /* 0x00000060d4037836 */ /* 0x009fca0000000000 */
[----:B------:R-:W-:-:S13]  /*150d0*/  ISETP.GE.AND P0, PT, R3, R0, PT ;  /* 0x000000000300720c */ /* 0x000fda0003f06270 */
[----:B------:R-:W-:Y:S05]  /*150e0*/  @P0 BRA `(.L_x_2793) ;  /* 0x0000000c00c40947 */ /* 0x000fea0003800000 */
[----:B------:R0:W5:Y:S01]  /*150f0*/  LDL R43, [R1+0x8c] ;  /* 0x00008c00012b7983 */ /* 0x0001620000100800 */
[----:B------:R-:W3:Y:S01]  /*15100*/  LDC R0, c[0x0][0x3f4] ;  /* 0x0000fd00ff007b82 */ /* 0x000ee20000000800 */
[----:B------:R-:W-:Y:S01]  /*15110*/  BSSY B1, `(.L_x_2826) ;  /* 0x0000075000017945 */ /* 0x000fe20003800000 */
[-C--:B---3--:R-:W-:Y:S02]  /*15120*/  ISETP.GE.AND P0, PT, R18, R0.reuse, PT ;  /* 0x000000001200720c */ /* 0x088fe40003f06270 */
[----:B------:R-:W-:-:S11]  /*15130*/  ISETP.GE.AND P1, PT, R213, R0, PT ;  /* 0x00000000d500720c */ /* 0x000fd60003f26270 */
[----:B0-----:R-:W-:Y:S05]  /*15140*/  @P0 BRA `(.L_x_2827) ;  /* 0x0000000400c40947 */ /* 0x001fea0003800000 */
[----:B------:R-:W-:Y:S01]  /*15150*/  SHF.R.S32.HI R26, RZ, 0x1f, R3 ;  /* 0x0000001fff1a7819 */ /* 0x000fe20000011403 */
[----:B------:R-:W-:Y:S01]  /*15160*/  IMAD.SHL.U32 R24, R3, 0x40, RZ ;  /* 0x0000004003187824 */ /* 0x000fe200078e00ff */
[----:B-1----:R-:W-:Y:S02]  /*15170*/  LEA.HI R20, R0, R237, RZ, 0x1d ;  /* 0x000000ed00147211 */ /* 0x002fe400078fe8ff */
[----:B------:R-:W-:Y:S02]  /*15180*/  LEA.HI R26, R26, R3, RZ, 0x3 ;  /* 0x000000031a1a7211 */ /* 0x000fe400078f18ff */
[----:B------:R-:W-:Y:S02]  /*15190*/  SHF.R.S32.HI R25, RZ, 0x1f, R20 ;  /* 0x0000001fff197819 */ /* 0x000fe40000011414 */
[----:B------:R-:W-:Y:S01]  /*151a0*/  LOP3.LUT R27, R24, 0x1c0, RZ, 0xc0, !PT ;  /* 0x000001c0181b7812 */ /* 0x000fe200078ec0ff */
[----:B------:R-:W-:Y:S01]  /*151b0*/  IMAD.SHL.U32 R26, R26, 0x40, RZ ;  /* 0x000000401a1a7824 */ /* 0x000fe200078e00ff */
[----:B------:R-:W-:Y:S01]  /*151c0*/  LEA.HI R25, R25, R20, RZ, 0x3 ;  /* 0x0000001419197211 */ /* 0x000fe200078f18ff */
[----:B------:R-:W-:Y:S01]  /*151d0*/  IMAD.SHL.U32 R20, R20, 0x8, RZ ;  /* 0x0000000814147824 */ /* 0x000fe200078e00ff */
[----:B------:R-:W-:-:S02]  /*151e0*/  SHF.R.U32.HI R29, RZ, 0x3, R27 ;  /* 0x00000003ff1d7819 */ /* 0x000fc4000001161b */
[----:B------:R-:W-:Y:S01]  /*151f0*/  LOP3.LUT R24, R27, 0x38, R18, 0xf8, !PT ;  /* 0x000000381b187812 */ /* 0x000fe200078ef812 */
[----:B------:R-:W-:Y:S01]  /*15200*/  IMAD.SHL.U32 R25, R25, 0x400, RZ ;  /* 0x0000040019197824 */ /* 0x000fe200078e00ff */
[----:B------:R-:W-:Y:S02]  /*15210*/  LOP3.LUT R26, R26, 0xfffffe00, RZ, 0xc0, !PT ;  /* 0xfffffe001a1a7812 */ /* 0x000fe400078ec0ff */
[----:B------:R-:W-:Y:S02]  /*15220*/  LOP3.LUT R20, R27, 0x38, R20, 0xf8, !PT ;  /* 0x000000381b147812 */ /* 0x000fe400078ef814 */
[----:B-----5:R-:W-:Y:S02]  /*15230*/  R2UR UR4, R43 ;  /* 0x000000002b0472ca */ /* 0x020fe400000e0000 */
[----:B------:R-:W-:Y:S02]  /*15240*/  LOP3.LUT R27, R26, R24, R29, 0xf6, !PT ;  /* 0x000000181a1b7212 */ /* 0x000fe400078ef61d */
[----:B------:R-:W-:-:S02]  /*15250*/  LOP3.LUT R24, R20, R29, RZ, 0x3c, !PT ;  /* 0x0000001d14187212 */ /* 0x000fc400078e3cff */
[----:B------:R-:W-:Y:S02]  /*15260*/  LOP3.LUT R25, R25, 0x7fffe000, RZ, 0xc0, !PT ;  /* 0x7fffe00019197812 */ /* 0x000fe400078ec0ff */
[----:B------:R-:W-:Y:S02]  /*15270*/  SHF.R.U64 R36, R12, 0x10, R13 ;  /* 0x000000100c247819 */ /* 0x000fe4000000120d */
[----:B------:R-:W-:Y:S02]  /*15280*/  IADD3 R29, R24, R25, R26 ;  /* 0x00000019181d7210 */ /* 0x000fe40007ffe01a */
[----:B------:R-:W-:Y:S02]  /*15290*/  SHF.R.U64 R38, R4, 0x10, R5 ;  /* 0x0000001004267819 */ /* 0x000fe40000001205 */
[----:B------:R-:W-:Y:S01]  /*152a0*/  LEA R20, R27, UR4, 0x1 ;  /* 0x000000041b147c11 */ /* 0x000fe2000f8e08ff */
[----:B------:R-:W-:Y:S01]  /*152b0*/  IMAD R32, R29, 0x2, R16 ;  /* 0x000000021d207824 */ /* 0x000fe200078e0210 */
[----:B------:R-:W-:-:S02]  /*152c0*/  SHF.R.U32.HI R34, RZ, 0x10, R13 ;  /* 0x00000010ff227819 */ /* 0x000fc4000001160d */
[----:B------:R-:W-:Y:S01]  /*152d0*/  SHF.R.U64 R13, R6, 0x10, R7 ;  /* 0x00000010060d7819 */ /* 0x000fe20000001207 */
[----:B------:R-:W0:Y:S01]  /*152e0*/  LDS.128 R24, [R20] ;  /* 0x0000000014187984 */ /* 0x000e220000000c00 */
[----:B------:R-:W-:Y:S02]  /*152f0*/  PRMT R36, R99, 0x5410, R36 ;  /* 0x0000541063247816 */ /* 0x000fe40000000024 */
[----:B------:R-:W-:Y:S01]  /*15300*/  PRMT R38, R97, 0x5410, R38 ;  /* 0x0000541061267816 */ /* 0x000fe20000000026 */
[----:B------:R-:W1:Y:S01]  /*15310*/  LDS.128 R28, [R32+0x14400] ;  /* 0x01440000201c7984 */ /* 0x000e620000000c00 */
[----:B------:R-:W-:Y:S01]  /*15320*/  SHF.R.U32.HI R12, RZ, 0x10, R5 ;  /* 0x00000010ff0c7819 */ /* 0x000fe20000011605 */
[----:B------:R-:W-:Y:S01]  /*15330*/  IMAD.U32 R37, R36, 0x10000, RZ ;  /* 0x0001000024257824 */ /* 0x000fe200078e00ff */
[----:B------:R-:W-:Y:S01]  /*15340*/  SHF.R.U32.HI R5, RZ, 0x10, R7 ;  /* 0x00000010ff057819 */ /* 0x000fe20000011607 */
[----:B------:R-:W-:Y:S01]  /*15350*/  IMAD.U32 R39, R38, 0x10000, RZ ;  /* 0x0001000026277824 */ /* 0x000fe200078e00ff */
[----:B------:R-:W-:-:S02]  /*15360*/  SHF.R.U64 R33, R14, 0x10, R15 ;  /* 0x000000100e217819 */ /* 0x000fc4000000120f */
[C---:B------:R-:W-:Y:S02]  /*15370*/  PRMT R7, R98.reuse, 0x5410, R13 ;  /* 0x0000541062077816 */ /* 0x040fe4000000000d */
[----:B------:R-:W-:Y:S02]  /*15380*/  PRMT R99, R99, 0x5432, R34 ;  /* 0x0000543263637816 */ /* 0x000fe40000000022 */
[----:B------:R-:W-:Y:S02]  /*15390*/  PRMT R97, R97, 0x5432, R12 ;  /* 0x0000543261617816 */ /* 0x000fe4000000000c */
[----:B------:R-:W-:Y:S02]  /*153a0*/  PRMT R98, R98, 0x5432, R5 ;  /* 0x0000543262627816 */ /* 0x000fe40000000005 */
[----:B------:R-:W-:Y:S02]  /*153b0*/  PRMT R4, R100, 0x5410, R33 ;  /* 0x0000541064047816 */ /* 0x000fe40000000021 */
[----:B------:R-:W-:-:S02]  /*153c0*/  SHF.R.U32.HI R15, RZ, 0x10, R15 ;  /* 0x00000010ff0f7819 */ /* 0x000fc4000001160f */
[----:B------:R-:W-:Y:S02]  /*153d0*/  LOP3.LUT R38, R38, 0xffff0000, RZ, 0xc0, !PT ;  /* 0xffff000026267812 */ /* 0x000fe400078ec0ff */
[----:B------:R-:W-:Y:S02]  /*153e0*/  PRMT R100, R100, 0x5432, R15 ;  /* 0x0000543264647816 */ /* 0x000fe4000000000f */
[----:B------:R-:W-:Y:S01]  /*153f0*/  LOP3.LUT R36, R36, 0xffff0000, RZ, 0xc0, !PT ;  /* 0xffff000024247812 */ /* 0x000fe200078ec0ff */
[C---:B0-----:R-:W-:Y:S01]  /*15400*/  IMAD.U32 R6, R26.reuse, 0x10000, RZ ;  /* 0x000100001a067824 */ /* 0x041fe200078e00ff */
[----:B------:R-:W-:Y:S01]  /*15410*/  LOP3.LUT R5, R26, 0xffff0000, RZ, 0xc0, !PT ;  /* 0xffff00001a057812 */ /* 0x000fe200078ec0ff */
[C---:B------:R-:W-:Y:S01]  /*15420*/  IMAD.U32 R33, R27.reuse, 0x10000, RZ ;  /* 0x000100001b217824 */ /* 0x040fe200078e00ff */
[----:B------:R-:W-:Y:S01]  /*15430*/  LOP3.LUT R26, R27, 0xffff0000, RZ, 0xc0, !PT ;  /* 0xffff00001b1a7812 */ /* 0x000fe200078ec0ff */
[----:B-1----:R-:W-:Y:S01]  /*15440*/  IMAD.U32 R13, R28, 0x10000, RZ ;  /* 0x000100001c0d7824 */ /* 0x002fe200078e00ff */
[C---:B------:R-:W-:Y:S01]  /*15450*/  LOP3.LUT R12, R30.reuse, 0xffff0000, RZ, 0xc0, !PT ;  /* 0xffff00001e0c7812 */ /* 0x040fe200078ec0ff */
[----:B------:R-:W-:Y:S01]  /*15460*/  IMAD.U32 R34, R30, 0x10000, RZ ;  /* 0x000100001e227824 */ /* 0x000fe200078e00ff */
[C---:B------:R-:W-:Y:S01]  /*15470*/  LOP3.LUT R30, R31.reuse, 0xffff0000, RZ, 0xc0, !PT ;  /* 0xffff00001f1e7812 */ /* 0x040fe200078ec0ff */
[----:B------:R-:W-:Y:S01]  /*15480*/  IMAD.U32 R35, R31, 0x10000, RZ ;  /* 0x000100001f237824 */ /* 0x000fe200078e00ff */
[----:B------:R-:W-:Y:S01]  /*15490*/  LOP3.LUT R27, R28, 0xffff0000, RZ, 0xc0, !PT ;  /* 0xffff00001c1b7812 */ /* 0x000fe200078ec0ff */
[----:B------:R-:W-:-:S02]  /*154a0*/  IMAD.U32 R14, R24, 0x10000, RZ ;  /* 0x00010000180e7824 */ /* 0x000fc400078e00ff */
[C---:B------:R-:W-:Y:S01]  /*154b0*/  FMUL.FTZ R41, R13.reuse, R39 ;  /* 0x000000270d297220 */ /* 0x040fe20000410000 */
[-C--:B------:R-:W-:Y:S01]  /*154c0*/  FMUL.FTZ R31, R13, R37.reuse ;  /* 0x000000250d1f7220 */ /* 0x080fe20000410000 */
[----:B------:R-:W-:Y:S01]  /*154d0*/  LOP3.LUT R15, R24, 0xffff0000, RZ, 0xc0, !PT ;  /* 0xffff0000180f7812 */ /* 0x000fe200078ec0ff */
[----:B------:R-:W-:Y:S02]  /*154e0*/  IMAD.U32 R28, R29, 0x10000, RZ ;  /* 0x000100001d1c7824 */ /* 0x000fe400078e00ff */
[C---:B------:R-:W-:Y:S01]  /*154f0*/  FFMA.FTZ R13, R14.reuse, R37, -R41 ;  /* 0x000000250e0d7223 */ /* 0x040fe20000010829 */
[----:B------:R-:W-:Y:S01]  /*15500*/  FFMA.FTZ R39, R14, R39, R31 ;  /* 0x000000270e277223 */ /* 0x000fe2000001001f */
[----:B------:R-:W-:Y:S02]  /*15510*/  IMAD.U32 R37, R97, 0x10000, RZ ;  /* 0x0001000061257824 */ /* 0x000fe400078e00ff */
[----:B------:R-:W-:Y:S01]  /*15520*/  FMUL.FTZ R40, R27, R38 ;  /* 0x000000261b287220 */ /* 0x000fe20000410000 */
[----:B------:R-:W-:-:S02]  /*15530*/  IMAD.U32 R31, R99, 0x10000, RZ ;  /* 0x00010000631f7824 */ /* 0x000fc400078e00ff */
[-C--:B------:R-:W-:Y:S01]  /*15540*/  FMUL.FTZ R14, R27, R36.reuse ;  /* 0x000000241b0e7220 */ /* 0x080fe20000410000 */
[----:B------:R-:W-:Y:S02]  /*15550*/  IMAD.U32 R24, R25, 0x10000, RZ ;  /* 0x0001000019187824 */ /* 0x000fe400078e00ff */
[----:B------:R-:W-:Y:S01]  /*15560*/  FFMA.FTZ R40, R15, R36, -R40 ;  /* 0x000000240f287223 */ /* 0x000fe20000010828 */
[C---:B------:R-:W-:Y:S01]  /*15570*/  FMUL.FTZ R27, R28.reuse, R37 ;  /* 0x000000251c1b7220 */ /* 0x040fe20000410000 */
[-C--:B------:R-:W-:Y:S01]  /*15580*/  FMUL.FTZ R42, R28, R31.reuse ;  /* 0x0000001f1c2a7220 */ /* 0x080fe20000410000 */
[----:B------:R-:W-:Y:S01]  /*15590*/  IMAD.U32 R36, R98, 0x10000, RZ ;  /* 0x0001000062247824 */ /* 0x000fe200078e00ff */
[----:B------:R-:W-:Y:S01]  /*155a0*/  LOP3.LUT R29, R29, 0xffff0000, RZ, 0xc0, !PT ;  /* 0xffff00001d1d7812 */ /* 0x000fe200078ec0ff */
[----:B------:R-:W-:Y:S02]  /*155b0*/  IMAD.U32 R28, R100, 0x10000, RZ ;  /* 0x00010000641c7824 */ /* 0x000fe400078e00ff */
[C---:B------:R-:W-:Y:S01]  /*155c0*/  FFMA.FTZ R31, R24.reuse, R31, -R27 ;  /* 0x0000001f181f7223 */ /* 0x040fe2000001081b */
[----:B------:R-:W-:Y:S01]  /*155d0*/  FFMA.FTZ R42, R24, R37, R42 ;  /* 0x00000025182a7223 */ /* 0x000fe2000001002a */
[----:B------:R-:W-:Y:S01]  /*155e0*/  FFMA.FTZ R38, R15, R38, R14 ;  /* 0x000000260f267223 */ /* 0x000fe2000001000e */
[----:B------:R-:W-:Y:S01]  /*155f0*/  FMUL.FTZ R44, R35, R36 ;  /* 0x00000024232c7220 */ /* 0x000fe20000410000 */
[----:B------:R-:W-:Y:S01]  /*15600*/  LOP3.LUT R24, R97, 0xffff0000, RZ, 0xc0, !PT ;  /* 0xffff000061187812 */ /* 0x000fe200078ec0ff */
[----:B------:R-:W-:Y:S01]  /*15610*/  FMUL.FTZ R46, R35, R28 ;  /* 0x0000001c232e7220 */ /* 0x000fe20000410000 */
[----:B------:R-:W-:Y:S01]  /*15620*/  LOP3.LUT R14, R99, 0xffff0000, RZ, 0xc0, !PT ;  /* 0xffff0000630e7812 */ /* 0x000fe200078ec0ff */
[----:B------:R-:W-:-:S02]  /*15630*/  IMAD.U32 R27, R7, 0x10000, RZ ;  /* 0x00010000071b7824 */ /* 0x000fc400078e00ff */
[----:B------:R-:W-:Y:S01]  /*15640*/  FFMA.FTZ R44, R33, R28, -R44 ;  /* 0x0000001c212c7223 */ /* 0x000fe2000001082c */
[----:B------:R-:W-:Y:S01]  /*15650*/  LOP3.LUT R25, R25, 0xffff0000, RZ, 0xc0, !PT ;  /* 0xffff000019197812 */ /* 0x000fe200078ec0ff */
[C---:B------:R-:W-:Y:S01]  /*15660*/  FMUL.FTZ R28, R29.reuse, R24 ;  /* 0x000000181d1c7220 */ /* 0x040fe20000410000 */
[----:B------:R-:W-:Y:S01]  /*15670*/  FMUL.FTZ R29, R29, R14 ;  /* 0x0000000e1d1d7220 */ /* 0x000fe20000410000 */
[----:B------:R-:W-:Y:S01]  /*15680*/  FFMA.FTZ R46, R33, R36, R46 ;  /* 0x00000024212e7223 */ /* 0x000fe2000001002e */
[----:B------:R-:W-:Y:S02]  /*15690*/  IMAD.U32 R15, R4, 0x10000, RZ ;  /* 0x00010000040f7824 */ /* 0x000fe400078e00ff */
[C---:B------:R-:W-:Y:S01]  /*156a0*/  FMUL.FTZ R33, R34.reuse, R27 ;  /* 0x0000001b22217220 */ /* 0x040fe20000410000 */
[C---:B------:R-:W-:Y:S01]  /*156b0*/  FFMA.FTZ R28, R25.reuse, R14, -R28 ;  /* 0x0000000e191c7223 */ /* 0x040fe2000001081c */
[----:B------:R-:W-:Y:S01]  /*156c0*/  FFMA.FTZ R29, R25, R24, R29 ;  /* 0x00000018191d7223 */ /* 0x000fe2000001001d */
[-C--:B------:R-:W-:Y:S01]  /*156d0*/  FMUL.FTZ R25, R34, R15.reuse ;  /* 0x0000000f22197220 */ /* 0x080fe20000410000 */
[----:B------:R-:W-:Y:S01]  /*156e0*/  FFMA.FTZ R33, R6, R15, -R33 ;  /* 0x0000000f06217223 */ /* 0x000fe20000010821 */
        /* <DEDUP_REMOVED lines=8> */
[C---:B------:R-:W-:Y:S01]  /*15770*/  FFMA.FTZ R6, R5.reuse, R4, -R6 ;  /* 0x0000000405067223 */ /* 0x040fe20000010806 */
        /* <DEDUP_REMOVED lines=14> */
.L_x_2827:
[----:B------:R-:W-:Y:S05]  /*15860*/  BSYNC B1 ;  /* 0x0000000000017941 */ /* 0x000fea0003800000 */
.L_x_2826:
[----:B------:R-:W-:Y:S05]  /*15870*/  @P1 BRA `(.L_x_2793) ;  /* 0x0000000400e01947 */ /* 0x000fea0003800000 */
[----:B0-----:R-:W3:Y:S01]  /*15880*/  LDL R7, [R1+0x60] ;  /* 0x0000600001077983 */ /* 0x001ee20000100800 */
[----:B------:R-:W-:Y:S01]  /*15890*/  SHF.R.S32.HI R4, RZ, 0x1f, R3 ;  /* 0x0000001fff047819 */ /* 0x000fe20000011403 */
[----:B------:R-:W-:Y:S01]  /*158a0*/  IMAD.SHL.U32 R5, R3, 0x40, RZ ;  /* 0x0000004003057824 */ /* 0x000fe200078e00ff */
[----:B------:R-:W-:Y:S02]  /*158b0*/  SHF.R.S32.HI R6, RZ, 0x1f, R213 ;  /* 0x0000001fff067819 */ /* 0x000fe400000114d5 */
[----:B------:R-:W-:Y:S02]  /*158c0*/  LEA.HI R4, R4, R3, RZ, 0x3 ;  /* 0x0000000304047211 */ /* 0x000fe400078f18ff */
[----:B-----5:R-:W-:Y:S02]  /*158d0*/  R2UR UR4, R43 ;  /* 0x000000002b0472ca */ /* 0x020fe400000e0000 */
[----:B------:R-:W-:Y:S01]  /*158e0*/  SHF.R.U64 R8, R8, 0x10, R9 ;  /* 0x0000001008087819 */ /* 0x000fe20000001209 */
[----:B------:R-:W-:Y:S01]  /*158f0*/  IMAD.SHL.U32 R4, R4, 0x40, RZ ;  /* 0x0000004004047824 */ /* 0x000fe200078e00ff */
[----:B------:R-:W-:-:S02]  /*15900*/  SHF.R.U64 R25, R72, 0x10, R73 ;  /* 0x0000001048197819 */ /* 0x000fc40000001249 */
[----:B------:R-:W-:Y:S02]  /*15910*/  PRMT R29, R21, 0x5410, R8 ;  /* 0x00005410151d7816 */ /* 0x000fe40000000008 */
[----:B------:R-:W-:Y:S02]  /*15920*/  PRMT R26, R86, 0x5410, R25 ;  /* 0x00005410561a7816 */ /* 0x000fe40000000019 */
[----:B------:R-:W-:Y:S01]  /*15930*/  SHF.R.U32.HI R30, RZ, 0x10, R9 ;  /* 0x00000010ff1e7819 */ /* 0x000fe20000011609 */
[----:B------:R-:W-:Y:S01]  /*15940*/  IMAD.U32 R31, R29, 0x10000, RZ ;  /* 0x000100001d1f7824 */ /* 0x000fe200078e00ff */
[----:B------:R-:W-:Y:S01]  /*15950*/  SHF.R.U32.HI R73, RZ, 0x10, R73 ;  /* 0x00000010ff497819 */ /* 0x000fe20000011649 */
[----:B------:R-:W-:Y:S01]  /*15960*/  IMAD.U32 R27, R26, 0x10000, RZ ;  /* 0x000100001a1b7824 */ /* 0x000fe200078e00ff */
[----:B------:R-:W-:Y:S02]  /*15970*/  SHF.R.U64 R32, R10, 0x10, R11 ;  /* 0x000000100a207819 */ /* 0x000fe4000000120b */
[----:B------:R-:W-:-:S02]  /*15980*/  PRMT R30, R21, 0x5432, R30 ;  /* 0x00005432151e7816 */ /* 0x000fc4000000001e */
[----:B------:R-:W-:Y:S02]  /*15990*/  SHF.R.U32.HI R10, RZ, 0x10, R11 ;  /* 0x00000010ff0a7819 */ /* 0x000fe4000001160b */
[----:B------:R-:W-:Y:S02]  /*159a0*/  PRMT R86, R86, 0x5432, R73 ;  /* 0x0000543256567816 */ /* 0x000fe40000000049 */
[--C-:B------:R-:W-:Y:S02]  /*159b0*/  SHF.R.U64 R28, R74, 0x10, R75.reuse ;  /* 0x000000104a1c7819 */ /* 0x100fe4000000124b */
[----:B------:R-:W-:Y:S02]  /*159c0*/  PRMT R32, R85, 0x5410, R32 ;  /* 0x0000541055207816 */ /* 0x000fe40000000020 */
[----:B------:R-:W-:Y:S02]  /*159d0*/  LOP3.LUT R29, R29, 0xffff0000, RZ, 0xc0, !PT ;  /* 0xffff00001d1d7812 */ /* 0x000fe400078ec0ff */
[----:B------:R-:W-:-:S02]  /*159e0*/  SHF.R.U32.HI R74, RZ, 0x10, R75 ;  /* 0x00000010ff4a7819 */ /* 0x000fc4000001164b */
[----:B------:R-:W-:Y:S02]  /*159f0*/  PRMT R85, R85, 0x5432, R10 ;  /* 0x0000543255557816 */ /* 0x000fe4000000000a */
[C---:B------:R-:W-:Y:S02]  /*15a00*/  PRMT R28, R87.reuse, 0x5410, R28 ;  /* 0x00005410571c7816 */ /* 0x040fe4000000001c */
[----:B------:R-:W-:Y:S02]  /*15a10*/  PRMT R87, R87, 0x5432, R74 ;  /* 0x0000543257577816 */ /* 0x000fe4000000004a */
[----:B---3--:R-:W-:Y:S02]  /*15a20*/  LEA.HI R0, R0, R7, RZ, 0x1d ;  /* 0x0000000700007211 */ /* 0x008fe400078fe8ff */
[----:B------:R-:W-:Y:S02]  /*15a30*/  LOP3.LUT R7, R5, 0x1c0, RZ, 0xc0, !PT ;  /* 0x000001c005077812 */ /* 0x000fe400078ec0ff */
[----:B------:R-:W-:-:S02]  /*15a40*/  SHF.R.S32.HI R3, RZ, 0x1f, R0 ;  /* 0x0000001fff037819 */ /* 0x000fc40000011400 */
[-C--:B------:R-:W-:Y:S02]  /*15a50*/  LEA.HI R5, R6, R213.reuse, RZ, 0x6 ;  /* 0x000000d506057211 */ /* 0x080fe400078f30ff */
[----:B------:R-:W-:Y:S01]  /*15a60*/  LEA.HI R3, R3, R0, RZ, 0x3 ;  /* 0x0000000003037211 */ /* 0x000fe200078f18ff */
[----:B------:R-:W-:Y:S01]  /*15a70*/  IMAD.SHL.U32 R0, R0, 0x8, RZ ;  /* 0x0000000800007824 */ /* 0x000fe200078e00ff */
[----:B------:R-:W-:Y:S01]  /*15a80*/  SHF.R.U32.HI R13, RZ, 0x3, R7 ;  /* 0x00000003ff0d7819 */ /* 0x000fe20000011607 */
[----:B------:R-:W-:Y:S01]  /*15a90*/  IMAD.SHL.U32 R12, R5, 0x80, RZ ;  /* 0x00000080050c7824 */ /* 0x000fe200078e00ff */
[----:B------:R-:W-:Y:S01]  /*15aa0*/  LOP3.LUT R5, R4, 0xfffffe00, RZ, 0xc0, !PT ;  /* 0xfffffe0004057812 */ /* 0x000fe200078ec0ff */
[----:B------:R-:W-:Y:S01]  /*15ab0*/  IMAD.SHL.U32 R4, R3, 0x400, RZ ;  /* 0x0000040003047824 */ /* 0x000fe200078e00ff */
[----:B------:R-:W-:Y:S02]  /*15ac0*/  LOP3.LUT R0, R7, 0x38, R0, 0xf8, !PT ;  /* 0x0000003807007812 */ /* 0x000fe400078ef800 */
[----:B------:R-:W-:-:S02]  /*15ad0*/  LEA.HI R6, R6, R213, RZ, 0x3 ;  /* 0x000000d506067211 */ /* 0x000fc400078f18ff */
[-C--:B------:R-:W-:Y:S02]  /*15ae0*/  LOP3.LUT R3, R0, R13.reuse, RZ, 0x3c, !PT ;  /* 0x0000000d00037212 */ /* 0x080fe400078e3cff */
[----:B------:R-:W-:Y:S02]  /*15af0*/  LOP3.LUT R4, R4, 0x7fffe000, RZ, 0xc0, !PT ;  /* 0x7fffe00004047812 */ /* 0x000fe400078ec0ff */
[----:B------:R-:W-:Y:S02]  /*15b00*/  LOP3.LUT R6, R7, 0x38, R6, 0xf8, !PT ;  /* 0x0000003807067812 */ /* 0x000fe400078ef806 */
[----:B------:R-:W-:Y:S02]  /*15b10*/  IADD3 R3, R3, R4, R5 ;  /* 0x0000000403037210 */ /* 0x000fe40007ffe005 */
[----:B------:R-:W-:Y:S02]  /*15b20*/  LOP3.LUT R12, R12, 0xffffe000, RZ, 0xc0, !PT ;  /* 0xffffe0000c0c7812 */ /* 0x000fe400078ec0ff */
[----:B------:R-:W-:Y:S01]  /*15b30*/  LOP3.LUT R6, R6, R13, RZ, 0x3c, !PT ;  /* 0x0000000d06067212 */ /* 0x000fe200078e3cff */
[----:B------:R-:W-:-:S03]  /*15b40*/  IMAD R3, R3, 0x2, R16 ;  /* 0x0000000203037824 */ /* 0x000fc600078e0210 */
[----:B------:R-:W-:Y:S02]  /*15b50*/  IADD3 R6, R6, R12, R5 ;  /* 0x0000000c06067210 */ /* 0x000fe40007ffe005 */
[----:B------:R-:W1:Y:S02]  /*15b60*/  LDS.128 R12, [R3+0x14400] ;  /* 0x01440000030c7984 */ /* 0x000e640000000c00 */
[----:B------:R-:W-:-:S05]  /*15b70*/  LEA R0, R6, UR4, 0x1 ;  /* 0x0000000406007c11 */ /* 0x000fca000f8e08ff */
[----:B------:R-:W0:Y:S01]  /*15b80*/  LDS.128 R4, [R0] ;  /* 0x0000000000047984 */ /* 0x000e220000000c00 */
[C---:B-1----:R-:W-:Y:S01]  /*15b90*/  IMAD.U32 R20, R12.reuse, 0x10000, RZ ;  /* 0x000100000c147824 */ /* 0x042fe200078e00ff */
[----:B------:R-:W-:Y:S01]  /*15ba0*/  LOP3.LUT R12, R12, 0xffff0000, RZ, 0xc0, !PT ;  /* 0xffff00000c0c7812 */ /* 0x000fe200078ec0ff */
[C---:B------:R-:W-:Y:S01]  /*15bb0*/  IMAD.U32 R21, R13.reuse, 0x10000, RZ ;  /* 0x000100000d157824 */ /* 0x040fe200078e00ff */
[----:B------:R-:W-:Y:S01]  /*15bc0*/  LOP3.LUT R13, R13, 0xffff0000, RZ, 0xc0, !PT ;  /* 0xffff00000d0d7812 */ /* 0x000fe200078ec0ff */
[C---:B------:R-:W-:Y:S01]  /*15bd0*/  FMUL.FTZ R33, R20.reuse, R31 ;  /* 0x0000001f14217220 */ /* 0x040fe20000410000 */
[----:B------:R-:W-:Y:S01]  /*15be0*/  FMUL.FTZ R35, R20, R27 ;  /* 0x0000001b14237220 */ /* 0x000fe20000410000 */
[----:B------:R-:W-:Y:S02]  /*15bf0*/  IMAD.U32 R20, R30, 0x10000, RZ ;  /* 0x000100001e147824 */ /* 0x000fe400078e00ff */
[----:B------:R-:W-:Y:S01]  /*15c00*/  FMUL.FTZ R37, R12, R29 ;  /* 0x0000001d0c257220 */ /* 0x000fe20000410000 */
[C---:B0-----:R-:W-:Y:S01]  /*15c10*/  IMAD.U32 R8, R4.reuse, 0x10000, RZ ;  /* 0x0001000004087824 */ /* 0x041fe200078e00ff */
[----:B------:R-:W-:Y:S01]  /*15c20*/  LOP3.LUT R4, R4, 0xffff0000, RZ, 0xc0, !PT ;  /* 0xffff000004047812 */ /* 0x000fe200078ec0ff */
[----:B------:R-:W-:-:S02]  /*15c30*/  IMAD.U32 R9, R5, 0x10000, RZ ;  /* 0x0001000005097824 */ /* 0x000fc400078e00ff */
[----:B------:R-:W-:Y:S01]  /*15c40*/  FMUL.FTZ R36, R21, R20 ;  /* 0x0000001415247220 */ /* 0x000fe20000410000 */
[----:B------:R-:W-:Y:S01]  /*15c50*/  FFMA.FTZ R33, R8, R27, -R33 ;  /* 0x0000001b08217223 */ /* 0x000fe20000010821 */
[----:B------:R-:W-:Y:S01]  /*15c60*/  LOP3.LUT R27, R26, 0xffff0000, RZ, 0xc0, !PT ;  /* 0xffff00001a1b7812 */ /* 0x000fe200078ec0ff */
[----:B------:R-:W-:Y:S01]  /*15c70*/  FFMA.FTZ R35, R8, R31, R35 ;  /* 0x0000001f08237223 */ /* 0x000fe20000010023 */
[----:B------:R-:W-:Y:S01]  /*15c80*/  IMAD.U32 R8, R86, 0x10000, RZ ;  /* 0x0001000056087824 */ /* 0x000fe200078e00ff */
[----:B------:R-:W-:Y:S01]  /*15c90*/  LOP3.LUT R30, R30, 0xffff0000, RZ, 0xc0, !PT ;  /* 0xffff00001e1e7812 */ /* 0x000fe200078ec0ff */
[----:B------:R-:W-:Y:S02]  /*15ca0*/  IMAD.U32 R25, R15, 0x10000, RZ ;  /* 0x000100000f197824 */ /* 0x000fe400078e00ff */
[-C--:B------:R-:W-:Y:S01]  /*15cb0*/  FMUL.FTZ R31, R12, R27.reuse ;  /* 0x0000001b0c1f7220 */ /* 0x080fe20000410000 */
[----:B------:R-:W-:Y:S02]  /*15cc0*/  IMAD.U32 R12, R85, 0x10000, RZ ;  /* 0x00010000550c7824 */ /* 0x000fe400078e00ff */
[-C--:B------:R-:W-:Y:S01]  /*15cd0*/  FMUL.FTZ R21, R21, R8.reuse ;  /* 0x0000000815157220 */ /* 0x080fe20000410000 */
[C---:B------:R-:W-:Y:S01]  /*15ce0*/  FFMA.FTZ R26, R4.reuse, R27, -R37 ;  /* 0x0000001b041a7223 */ /* 0x040fe20000010825 */
[----:B------:R-:W-:Y:S01]  /*15cf0*/  FFMA.FTZ R34, R4, R29, R31 ;  /* 0x0000001d04227223 */ /* 0x000fe2000001001f */
[----:B------:R-:W-:Y:S01]  /*15d00*/  FFMA.FTZ R36, R9, R8, -R36 ;  /* 0x0000000809247223 */ /* 0x000fe20000010824 */
[----:B------:R-:W-:-:S02]  /*15d10*/  IMAD.U32 R11, R7, 0x10000, RZ ;  /* 0x00010000070b7824 */ /* 0x000fc400078e00ff */
[----:B------:R-:W-:Y:S01]  /*15d20*/  FFMA.FTZ R20, R9, R20, R21 ;  /* 0x0000001409147223 */ /* 0x000fe20000010015 */
[----:B------:R-:W-:Y:S02]  /*15d30*/  IMAD.U32 R4, R87, 0x10000, RZ ;  /* 0x0001000057047824 */ /* 0x000fe400078e00ff */
[C---:B------:R-:W-:Y:S01]  /*15d40*/  FMUL.FTZ R8, R25.reuse, R12 ;  /* 0x0000000c19087220 */ /* 0x040fe20000410000 */
[----:B------:R-:W-:Y:S01]  /*15d50*/  IMAD.U32 R24, R14, 0x10000, RZ ;  /* 0x000100000e187824 */ /* 0x000fe200078e00ff */
[----:B------:R-:W-:Y:S01]  /*15d60*/  LOP3.LUT R86, R86, 0xffff0000, RZ, 0xc0, !PT ;  /* 0xffff000056567812 */ /* 0x000fe200078ec0ff */
[----:B------:R-:W-:Y:S02]  /*15d70*/  IMAD.U32 R21, R32, 0x10000, RZ ;  /* 0x0001000020157824 */ /* 0x000fe400078e00ff */
[-C--:B------:R-:W-:Y:S01]  /*15d80*/  FMUL.FTZ R38, R25, R4.reuse ;  /* 0x0000000419267220 */ /* 0x080fe20000410000 */
[----:B------:R-:W-:Y:S01]  /*15d90*/  FFMA.FTZ R29, R11, R4, -R8 ;  /* 0x000000040b1d7223 */ /* 0x000fe20000010808 */
[----:B------:R-:W-:Y:S01]  /*15da0*/  LOP3.LUT R5, R5, 0xffff0000, RZ, 0xc0, !PT ;  /* 0xffff000005057812 */ /* 0x000fe200078ec0ff */
[----:B------:R-:W-:-:S02]  /*15db0*/  IMAD.U32 R10, R6, 0x10000, RZ ;  /* 0x00010000060a7824 */ /* 0x000fc400078e00ff */
[C---:B------:R-:W-:Y:S01]  /*15dc0*/  FMUL.FTZ R4, R13.reuse, R30 ;  /* 0x0000001e0d047220 */ /* 0x040fe20000410000 */
[----:B------:R-:W-:Y:S02]  /*15dd0*/  IMAD.U32 R9, R28, 0x10000, RZ ;  /* 0x000100001c097824 */ /* 0x000fe400078e00ff */
[C---:B------:R-:W-:Y:S01]  /*15de0*/  FMUL.FTZ R25, R24.reuse, R21 ;  /* 0x0000001518197220 */ /* 0x040fe20000410000 */
[----:B------:R-:W-:Y:S01]  /*15df0*/  FMUL.FTZ R13, R13, R86 ;  /* 0x000000560d0d7220 */ /* 0x000fe20000410000 */
[----:B------:R-:W-:Y:S01]  /*15e00*/  FFMA.FTZ R38, R11, R12, R38 ;  /* 0x0000000c0b267223 */ /* 0x000fe20000010026 */
[-C--:B------:R-:W-:Y:S01]  /*15e10*/  FMUL.FTZ R27, R24, R9.reuse ;  /* 0x00000009181b7220 */ /* 0x080fe20000410000 */
[----:B------:R-:W-:Y:S01]  /*15e20*/  FFMA.FTZ R25, R10, R9, -R25 ;  /* 0x000000090a197223 */ /* 0x000fe20000010819 */
[----:B------:R-:W-:Y:S01]  /*15e30*/  LOP3.LUT R14, R14, 0xffff0000, RZ, 0xc0, !PT ;  /* 0xffff00000e0e7812 */ /* 0x000fe200078ec0ff */
[----:B------:R-:W-:Y:S01]  /*15e40*/  FFMA.FTZ R11, R5, R86, -R4 ;  /* 0x00000056050b7223 */ /* 0x000fe20000010804 */
[----:B------:R-:W-:Y:S01]  /*15e50*/  LOP3.LUT R15, R15, 0xffff0000, RZ, 0xc0, !PT ;  /* 0xffff00000f0f7812 */ /* 0x000fe200078ec0ff */
[----:B------:R-:W-:Y:S01]  /*15e60*/  FFMA.FTZ R13, R5, R30, R13 ;  /* 0x0000001e050d7223 */ /* 0x000fe2000001000d */
[----:B------:R-:W-:Y:S01]  /*15e70*/  LOP3.LUT R9, R32, 0xffff0000, RZ, 0xc0, !PT ;  /* 0xffff000020097812 */ /* 0x000fe200078ec0ff */
[----:B------:R-:W-:Y:S01]  /*15e80*/  FFMA.FTZ R10, R10, R21, R27 ;  /* 0x000000150a0a7223 */ /* 0x000fe2000001001b */
[----:B------:R-:W-:-:S02]  /*15e90*/  LOP3.LUT R8, R85, 0xffff0000, RZ, 0xc0, !PT ;  /* 0xffff000055087812 */ /* 0x000fc400078ec0ff */
[----:B------:R-:W-:Y:S01]  /*15ea0*/  LOP3.LUT R5, R28, 0xffff0000, RZ, 0xc0, !PT ;  /* 0xffff00001c057812 */ /* 0x000fe200078ec0ff */
[----:B------:R-:W-:Y:S01]  /*15eb0*/  FMUL.FTZ R21, R14, R9 ;  /* 0x000000090e157220 */ /* 0x000fe20000410000 */
[----:B------:R-:W-:Y:S01]  /*15ec0*/  LOP3.LUT R4, R87, 0xffff0000, RZ, 0xc0, !PT ;  /* 0xffff000057047812 */ /* 0x000fe200078ec0ff */
[----:B------:R-:W-:Y:S01]  /*15ed0*/  FMUL.FTZ R24, R15, R8 ;  /* 0x000000080f187220 */ /* 0x000fe20000410000 */
[----:B------:R-:W-:Y:S01]  /*15ee0*/  LOP3.LUT R6, R6, 0xffff0000, RZ, 0xc0, !PT ;  /* 0xffff000006067812 */ /* 0x000fe200078ec0ff */
[-C--:B------:R-:W-:Y:S01]  /*15ef0*/  FMUL.FTZ R14, R14, R5.reuse ;  /* 0x000000050e0e7220 */ /* 0x080fe20000410000 */
[----:B------:R-:W-:Y:S01]  /*15f00*/  LOP3.LUT R7, R7, 0xffff0000, RZ, 0xc0, !PT ;  /* 0xffff000007077812 */ /* 0x000fe200078ec0ff */
[-C--:B------:R-:W-:Y:S02]  /*15f10*/  FMUL.FTZ R27, R15, R4.reuse ;  /* 0x000000040f1b7220 */ /* 0x080fe40000410000 */
[C---:B------:R-:W-:Y:S01]  /*15f20*/  FFMA.FTZ R12, R6.reuse, R5, -R21 ;  /* 0x00000005060c7223 */ /* 0x040fe20000010815 */
[----:B------:R-:W-:Y:S01]  /*15f30*/  FFMA.FTZ R15, R6, R9, R14 ;  /* 0x00000009060f7223 */ /* 0x000fe2000001000e */
        /* <DEDUP_REMOVED lines=12> */
.L_x_2793:
[----:B------:R-:W-:Y:S05]  /*16000*/  BSYNC B0 ;  /* 0x0000000000007941 */ /* 0x000fea0003800000 */
.L_x_2753:
        /* <DEDUP_REMOVED lines=8> */
.L_x_2751:
[----:B---3--:R-:W3:Y:S02]  /*16090*/  LDL R0, [R1+0x5c] ;  /* 0x00005c0001007983 */ /* 0x008ee40000100800 */
[----:B---3--:R-:W-:-:S13]  /*160a0*/  R2UR UR4, R0 ;  /* 0x00000000000472ca */ /* 0x008fda00000e0000 */
[----:B------:R-:W-:-:S05]  /*160b0*/  IMAD.U32 R0, RZ, RZ, UR4 ;  /* 0x00000004ff007e24 */ /* 0x000fca000f8e00ff */
[----:B------:R-:W-:-:S13]  /*160c0*/  ISETP.NE.AND P0, PT, R0, 0x3, PT ;  /* 0x000000030000780c */ /* 0x000fda0003f05270 */
[----:B------:R-:W-:Y:S05]  /*160d0*/  @!P0 BRA `(.L_x_2828) ;  /* 0x0000000000048947 */ /* 0x000fea0003800000 */
[----:B------:R-:W-:Y:S01]  /*160e0*/  BPT.TRAP 0x1 ;  /* 0x000000040000795c */ /* 0x000fe20000300000 */
.L_x_2828:
[----:B------:R-:W-:Y:S01]  /*160f0*/  IMAD R0, R216, 0x8, R16 ;  /* 0x00000008d8007824 */ /* 0x000fe200078e0210 */
[----:B01----:R-:W-:-:S04]  /*16100*/  SHF.L.U32 R3, R218, 0x1f, RZ ;  /* 0x0000001fda037819 */ /* 0x003fc800000006ff */
[----:B------:R0:W1:Y:S01]  /*16110*/  SYNCS.PHASECHK.TRANS64.TRYWAIT P2, [R0+URZ+0x38830], R3 ;  /* 0x03883003000075a7 */ /* 0x000062000804017f */
[----:B------:R-:W-:Y:S05]  /*16120*/  @!P0 BRA `(.L_x_2829) ;  /* 0x0000000000048947 */ /* 0x000fea0003800000 */
[----:B------:R-:W-:Y:S01]  /*16130*/  BPT.TRAP 0x1 ;  /* 0x000000040000795c */ /* 0x000fe20000300000 */
.L_x_2829:
[----:B------:R-:W3:Y:S02]  /*16140*/  S2R R4, SR_TID.X ;  /* 0x0000000000047919 */ /* 0x000ee40000002100 */
[----:B---3--:R-:W-:-:S04]  /*16150*/  LOP3.LUT R4, R4, 0x7f, RZ, 0xc0, !PT ;  /* 0x0000007f04047812 */ /* 0x008fc800078ec0ff */
[----:B------:R-:W-:Y:S01]  /*16160*/  ISETP.NE.AND P1, PT, R4, RZ, PT ;  /* 0x000000ff0400720c */ /* 0x000fe20003f25270 */
[----:B-1----:R-:W-:-:S12]  /*16170*/  @P2 BRA `(.L_x_2830) ;  /* 0x0000000000082947 */ /* 0x002fd80003800000 */
[----:B------:R-:W1:Y:S02]  /*16180*/  SYNCS.PHASECHK.TRANS64.TRYWAIT P2, [R0+URZ+0x38830], R3 ;  /* 0x03883003000075a7 */ /* 0x000e64000804017f */
[----:B-1----:R-:W-:Y:S05]  /*16190*/  @!P2 BRA `(.L_x_2831) ;  /* 0x000001f8009ca947 */ /* 0x002fea0003800000 */
.L_x_2830:
[----:B------:R-:W-:Y:S05]  /*161a0*/  WARPSYNC.ALL ;  /* 0x0000000000007948 */ /* 0x000fea0003800000 */
[----:B01----:R-:W-:Y:S01]  /*161b0*/  VIADD R3, R16, 0x24400 ;  /* 0x0002440010037836 */ /* 0x003fe20000000000 */
[----:B------:R-:W-:Y:S01]  /*161c0*/  R2UR UR20, R84 ;  /* 0x00000000541472ca */ /* 0x000fe200000e0000 */
[----:B------:R-:W-:Y:S01]  /*161d0*/  IMAD.MOV.U32 R5, RZ, RZ, 0x40000040 ;  /* 0x40000040ff057424 */ /* 0x000fe200078e00ff */
[----:B------:R-:W-:Y:S01]  /*161e0*/  WARPGROUP.ARRIVE ;  /* 0x00000000000079c5 */ /* 0x000fe20000000000 */
[----:B------:R-:W-:Y:S01]  /*161f0*/  UMOV UR5, 0x40000040 ;  /* 0x4000004000057882 */ /* 0x000fe20000000000 */
[----:B------:R-:W-:Y:S01]  /*16200*/  SHF.R.U32.HI R3, RZ, 0x4, R3 ;  /* 0x00000004ff037819 */ /* 0x000fe20000011603 */
[----:B------:R-:W-:Y:S01]  /*16210*/  IMAD.MOV.U32 R7, RZ, RZ, 0x40000040 ;  /* 0x40000040ff077424 */ /* 0x000fe200078e00ff */
[----:B------:R-:W-:Y:S01]  /*16220*/  R2UR UR7, R5 ;  /* 0x00000000050772ca */ /* 0x000fe200000e0000 */
[----:B------:R-:W-:Y:S01]  /*16230*/  UMOV UR17, UR5 ;  /* 0x0000000500117c82 */ /* 0x000fe20008000000 */
[----:B------:R-:W-:Y:S01]  /*16240*/  LOP3.LUT R3, R3, 0x3fff, RZ, 0xc0, !PT ;  /* 0x00003fff03037812 */ /* 0x000fe200078ec0ff */
[----:B------:R-:W-:Y:S01]  /*16250*/  IMAD.U32 R13, RZ, RZ, UR5 ;  /* 0x00000005ff0d7e24 */ /* 0x000fe2000f8e00ff */
[----:B------:R-:W-:Y:S01]  /*16260*/  UMOV UR9, UR17 ;  /* 0x0000001100097c82 */ /* 0x000fe20008000000 */
[----:B--2-4-:R-:W-:Y:S01]  /*16270*/  IMAD.MOV.U32 R9, RZ, RZ, 0x40000040 ;  /* 0x40000040ff097424 */ /* 0x014fe200078e00ff */
[----:B------:R-:W-:Y:S01]  /*16280*/  LOP3.LUT R20, R3, 0x10000, RZ, 0xfc, !PT ;  /* 0x0001000003147812 */ /* 0x000fe200078efcff */
[----:B------:R-:W-:Y:S01]  /*16290*/  ULOP3.LUT UR20, UR20, 0x10000, URZ, 0xfc, !UPT ;  /* 0x0001000014147892 */ /* 0x000fe2000f8efc3f */
[----:B------:R-:W-:Y:S01]  /*162a0*/  IMAD.MOV.U32 R11, RZ, RZ, 0x40000040 ;  /* 0x40000040ff0b7424 */ /* 0x000fe200078e00ff */
[----:B------:R-:W-:Y:S01]  /*162b0*/  UMOV UR13, UR17 ;  /* 0x00000011000d7c82 */ /* 0x000fe20008000000 */
[----:B------:R-:W-:Y:S01]  /*162c0*/  R2UR UR11, R9 ;  /* 0x00000000090b72ca */ /* 0x000fe200000e0000 */
[----:B------:R-:W-:Y:S01]  /*162d0*/  IMAD R4, R216, 0xa00, R20 ;  /* 0x00000a00d8047824 */ /* 0x000fe200078e0214 */
[----:B------:R-:W-:Y:S01]  /*162e0*/  UMOV UR25, 0x40000040 ;  /* 0x4000004000197882 */ /* 0x000fe20000000000 */
[----:B------:R-:W-:Y:S01]  /*162f0*/  IMAD.MOV.U32 R9, RZ, RZ, 0x40000040 ;  /* 0x40000040ff097424 */ /* 0x000fe200078e00ff */
        /* <DEDUP_REMOVED lines=10> */
[----:B------:R-:W-:Y:S01]  /*163a0*/  R2UR UR27, R11 ;  /* 0x000000000b1b72ca */ /* 0x000fe200000e0000 */
[----:B------:R-:W-:Y:S01]  /*163b0*/  IMAD.MOV.U32 R9, RZ, RZ, 0x40000040 ;  /* 0x40000040ff097424 */ /* 0x000fe200078e00ff */
[----:B------:R-:W-:Y:S01]  /*163c0*/  R2UR UR10, R8 ;  /* 0x00000000080a72ca */ /* 0x000fe200000e0000 */
[----:B------:R-:W-:Y:S01]  /*163d0*/  VIADD R8, R4, 0x200 ;  /* 0x0000020004087836 */ /* 0x000fe20000000000 */
[----:B------:R-:W-:Y:S01]  /*163e0*/  R2UR UR26, R10 ;  /* 0x000000000a1a72ca */ /* 0x000fe200000e0000 */
        /* <DEDUP_REMOVED lines=8> */
[----:B------:R0:W-:Y:S01]  /*16470*/  STL.64 [R1+0x50], R12 ;  /* 0x0000500c01007387 */ /* 0x0001e20000100a00 */
[----:B------:R-:W-:Y:S01]  /*16480*/  VIADD R8, R4, 0x102 ;  /* 0x0000010204087836 */ /* 0x000fe20000000000 */
[----:B------:R-:W-:Y:S01]  /*16490*/  R2UR UR14, R6 ;  /* 0x00000000060e72ca */ /* 0x000fe200000e0000 */
[C---:B------:R-:W-:Y:S01]  /*164a0*/  VIADD R6, R4.reuse, 0x82 ;  /* 0x0000008204067836 */ /* 0x040fe20000000000 */
[----:B------:R-:W-:Y:S01]  /*164b0*/  R2UR UR15, R7 ;  /* 0x00000000070f72ca */ /* 0x000fe200000e0000 */
[----:B------:R-:W-:Y:S01]  /*164c0*/  IMAD.MOV.U32 R7, RZ, RZ, 0x40000040 ;  /* 0x40000040ff077424 */ /* 0x000fe200078e00ff */
[----:B------:R-:W-:Y:S01]  /*164d0*/  UIADD3 UR56, UR20, 0x804, URZ ;  /* 0x0000080414387890 */ /* 0x000fe2000fffe03f */
[----:B------:R-:W-:Y:S01]  /*164e0*/  VIADD R10, R4, 0x4 ;  /* 0x00000004040a7836 */ /* 0x000fe20000000000 */
[----:B------:R-:W-:Y:S01]  /*164f0*/  UMOV UR57, 0x40000040 ;  /* 0x4000004000397882 */ /* 0x000fe20000000000 */
[----:B------:R-:W-:Y:S01]  /*16500*/  IMAD.MOV.U32 R11, RZ, RZ, 0x40000040 ;  /* 0x40000040ff0b7424 */ /* 0x000fe200078e00ff */
[----:B------:R-:W-:Y:S01]  /*16510*/  UIADD3 UR52, UR20, 0x806, URZ ;  /* 0x0000080614347890 */ /* 0x000fe2000fffe03f */
[----:B------:R-:W1:Y:S01]  /*16520*/  LDC R3, c[0x0][0x448] ;  /* 0x00011200ff037b82 */ /* 0x000e620000000800 */
[----:B0-----:R-:W-:Y:S01]  /*16530*/  IMAD.U32 R13, RZ, RZ, UR25 ;  /* 0x00000019ff0d7e24 */ /* 0x001fe2000f8e00ff */
[----:B------:R-:W-:Y:S01]  /*16540*/  UMOV UR53, 0x40000040 ;  /* 0x4000004000357882 */ /* 0x000fe20000000000 */
[----:B------:R-:W-:Y:S01]  /*16550*/  UIADD3 UR48, UR20, 0xc00, URZ ;  /* 0x00000c0014307890 */ /* 0x000fe2000fffe03f */
[----:B------:R-:W-:Y:S01]  /*16560*/  IMAD.MOV.U32 R5, RZ, RZ, 0x40000040 ;  /* 0x40000040ff057424 */ /* 0x000fe200078e00ff */
[----:B------:R-:W-:Y:S01]  /*16570*/  UMOV UR49, 0x40000040 ;  /* 0x4000004000317882 */ /* 0x000fe20000000000 */
[----:B------:R-:W-:Y:S01]  /*16580*/  UIADD3 UR44, UR20, 0xc02, URZ ;  /* 0x00000c02142c7890 */ /* 0x000fe2000fffe03f */
[----:B------:R-:W-:Y:S01]  /*16590*/  @!P1 VIADD R0, R0, 0x38840 ;  /* 0x0003884000009836 */ /* 0x000fe20000000000 */
[----:B------:R-:W-:Y:S01]  /*165a0*/  UMOV UR45, 0x40000040 ;  /* 0x40000040002d7882 */ /* 0x000fe20000000000 */
[----:B------:R-:W-:Y:S01]  /*165b0*/  UIADD3 UR40, UR20, 0xc04, URZ ;  /* 0x00000c0414287890 */ /* 0x000fe2000fffe03f */
[----:B------:R-:W-:Y:S01]  /*165c0*/  BSSY B0, `(.L_x_2832) ;  /* 0x00009c5000007945 */ /* 0x000fe20003800000 */
[----:B------:R-:W-:Y:S01]  /*165d0*/  UMOV UR41, 0x40000040 ;  /* 0x4000004000297882 */ /* 0x000fe20000000000 */
[----:B------:R-:W-:Y:S01]  /*165e0*/  UIADD3 UR36, UR20, 0xc06, URZ ;  /* 0x00000c0614247890 */ /* 0x000fe2000fffe03f */
[----:B------:R-:W-:Y:S01]  /*165f0*/  @!P1 PRMT R0, RZ, 0x654, R0 ;  /* 0x00000654ff009816 */ /* 0x000fe20000000000 */
        /* <DEDUP_REMOVED lines=10> */
[----:B-1----:R-:W-:Y:S02]  /*166a0*/  ISETP.NE.AND P2, PT, R3, 0x1, PT ;  /* 0x000000010300780c */ /* 0x002fe40003f45270 */
        /* <DEDUP_REMOVED lines=8> */
[----:B------:R-:W-:Y:S02]  /*16730*/  WARPGROUP.DEPBAR.LE gsb0, 0x0 ;  /* 0x00008000000079c5 */ /* 0x000fe40000010000 */
[----:B------:R-:W-:Y:S01]  /*16740*/  WARPGROUP.ARRIVE ;  /* 0x00000000000079c5 */ /* 0x000fe20000000000 */
[----:B------:R-:W-:-:S02]  /*16750*/  CS2R R116, SRZ ;  /* 0x0000000000747805 */ /* 0x000fc4000001ff00 */
[----:B------:R-:W-:Y:S02]  /*16760*/  CS2R R114, SRZ ;  /* 0x0000000000727805 */ /* 0x000fe4000001ff00 */
[----:B------:R-:W-:Y:S02]  /*16770*/  CS2R R112, SRZ ;  /* 0x0000000000707805 */ /* 0x000fe4000001ff00 */
[----:B------:R-:W-:Y:S02]  /*16780*/  CS2R R110, SRZ ;  /* 0x00000000006e7805 */ /* 0x000fe4000001ff00 */
[----:B------:R-:W-:Y:S01]  /*16790*/  CS2R R108, SRZ ;  /* 0x00000000006c7805 */ /* 0x000fe2000001ff00 */
[----:B------:R-:W-:Y:S01]  /*167a0*/  HGMMA.64x16x16.F32.BF16 R48, gdesc[UR4], RZ, !UPT, gsb0 ;  /* 0x00200000043079f0 */ /* 0x000fe2000c0018ff */
[----:B------:R-:W-:Y:S01]  /*167b0*/  UIADD3 UR4, UR20, 0x2, URZ ;  /* 0x0000000214047890 */ /* 0x000fe2000fffe03f */
[----:B------:R-:W-:Y:S02]  /*167c0*/  CS2R R106, SRZ ;  /* 0x00000000006a7805 */ /* 0x000fe4000001ff00 */
[----:B------:R-:W-:-:S02]  /*167d0*/  CS2R R104, SRZ ;  /* 0x0000000000687805 */ /* 0x000fc4000001ff00 */
[----:B------:R-:W-:Y:S02]  /*167e0*/  CS2R R102, SRZ ;  /* 0x0000000000667805 */ /* 0x000fe4000001ff00 */
[----:B------:R-:W-:Y:S02]  /*167f0*/  CS2R R100, SRZ ;  /* 0x0000000000647805 */ /* 0x000fe4000001ff00 */
[----:B------:R-:W-:Y:S02]  /*16800*/  CS2R R98, SRZ ;  /* 0x0000000000627805 */ /* 0x000fe4000001ff00 */
[----:B------:R-:W-:Y:S01]  /*16810*/  CS2R R96, SRZ ;  /* 0x0000000000607805 */ /* 0x000fe2000001ff00 */
[----:B------:R-:W-:Y:S01]  /*16820*/  UMOV UR24, UR4 ;  /* 0x0000000400187c82 */ /* 0x000fe20008000000 */
[----:B------:R-:W-:Y:S01]  /*16830*/  CS2R R94, SRZ ;  /* 0x00000000005e7805 */ /* 0x000fe2000001ff00 */
[----:B------:R-:W-:Y:S01]  /*16840*/  IMAD.U32 R12, RZ, RZ, UR24 ;  /* 0x00000018ff0c7e24 */ /* 0x000fe2000f8e00ff */
[----:B------:R-:W-:-:S02]  /*16850*/  CS2R R92, SRZ ;  /* 0x00000000005c7805 */ /* 0x000fc4000001ff00 */
[----:B------:R-:W-:Y:S02]  /*16860*/  CS2R R90, SRZ ;  /* 0x00000000005a7805 */ /* 0x000fe4000001ff00 */
[----:B------:R-:W-:Y:S02]  /*16870*/  CS2R R88, SRZ ;  /* 0x0000000000587805 */ /* 0x000fe4000001ff00 */
[----:B------:R-:W-:Y:S01]  /*16880*/  CS2R R86, SRZ ;  /* 0x0000000000567805 */ /* 0x000fe2000001ff00 */
[----:B------:R0:W-:Y:S01]  /*16890*/  STL.64 [R1+0x48], R12 ;  /* 0x0000480c01007387 */ /* 0x0001e20000100a00 */
[----:B------:R-:W-:Y:S02]  /*168a0*/  WARPGROUP.DEPBAR.LE gsb0, 0x0 ;  /* 0x00008000000079c5 */ /* 0x000fe40000010000 */
[----:B-----5:R-:W-:-:S06]  /*168b0*/  WARPGROUP.ARRIVE ;  /* 0x00000000000079c5 */ /* 0x020fcc0000000000 */
        /* <DEDUP_REMOVED lines=383> */
[----:B------:R-:W-:Y:S01]  /*180b0*/  R2UR UR58, R10 ;  /* 0x000000000a3a72ca */ /* 0x000fe200000e0000 */
[----:B------:R-:W-:Y:S01]  /*180c0*/  VIADD R10, R4, 0x506 ;  /* 0x00000506040a7836 */ /* 0x000fe20000000000 */
[----:B------:R-:W-:Y:S01]  /*180d0*/  R2UR UR59, R11 ;  /* 0x000000000b3b72ca */ /* 0x000fe200000e0000 */
[----:B------:R-:W-:-:S03]  /*180e0*/  IMAD.MOV.U32 R11, RZ, RZ, 0x40000040 ;  /* 0x40000040ff0b7424 */ /* 0x000fc600078e00ff */
        /* <DEDUP_REMOVED lines=16> */
[----:B------:R-:W-:Y:S02]  /*181f0*/  R2UR UR38, R10 ;  /* 0x000000000a2672ca */ /* 0x000fe400000e0000 */
[----:B------:R-:W-:Y:S01]  /*18200*/  R2UR UR39, R11 ;  /* 0x000000000b2772ca */ /* 0x000fe200000e0000 */
[----:B------:R-:W0:Y:S01]  /*18210*/  @P2 LDC R10, c[0x0][0x450] ;  /* 0x00011400ff0a2b82 */ /* 0x000e220000000800 */
        /* <DEDUP_REMOVED lines=17> */
[----:B------:R1:W-:Y:S01]  /*18330*/  STL.64 [R1], R12 ;  /* 0x0000000c01007387 */ /* 0x0003e20000100a00 */
        /* <DEDUP_REMOVED lines=21> */
[----:B------:R-:W-:Y:S01]  /*18490*/  IMAD.MOV.U32 R7, RZ, RZ, 0x40000040 ;  /* 0x40000040ff077424 */ /* 0x000fe200078e00ff */
[----:B------:R-:W-:Y:S02]  /*184a0*/  WARPGROUP.DEPBAR.LE gsb0, 0x0 ;  /* 0x00008000000079c5 */ /* 0x000fe40000010000 */
[----:B------:R-:W-:-:S06]  /*184b0*/  WARPGROUP.ARRIVE ;  /* 0x00000000000079c5 */ /* 0x000fcc0000000000 */
[----:B------:R-:W-:Y:S03]  /*184c0*/  HGMMA.64x16x16.F32.BF16 R56, gdesc[UR24], R56, gsb0 ;  /* 0x00200000183879f0 */ /* 0x000fe60008001838 */
        /* <DEDUP_REMOVED lines=190> */
[----:B------:R-:W-:Y:S02]  /*190b0*/  WARPGROUP.DEPBAR.LE gsb0, 0x0 ;  /* 0x00008000000079c5 */ /* 0x000fe40000010000 */
[----:B------:R-:W-:-:S06]  /*190c0*/  WARPGROUP.ARRIVE ;  /* 0x00000000000079c5 */ /* 0x000fcc0000000000 */
[----:B------:R-:W-:Y:S01]  /*190d0*/  HGMMA.64x16x16.F32.BF16 R56, gdesc[UR40], R56, gsb0 ;  /* 0x00200000283879f0 */ /* 0x000fe20008001838 */
[----:B------:R-:W-:Y:S01]  /*190e0*/  ULDC UR42, c[0x0][0x988] ;  /* 0x00026200002a7ab9 */ /* 0x000fe20000000800 */
[----:B------:R-:W-:Y:S01]  /*190f0*/  ULDC UR43, c[0x0][0x988] ;  /* 0x00026200002b7ab9 */ /* 0x000fe20000000800 */
[----:B------:R-:W-:Y:S02]  /*19100*/  WARPGROUP.DEPBAR.LE gsb0, 0x0 ;  /* 0x00008000000079c5 */ /* 0x000fe40000010000 */
[----:B------:R-:W-:-:S06]  /*19110*/  WARPGROUP.ARRIVE ;  /* 0x00000000000079c5 */ /* 0x000fcc0000000000 */
[----:B------:R-:W-:Y:S03]  /*19120*/  HGMMA.64x16x16.F32.BF16 R48, gdesc[UR16], R48, gsb0 ;  /* 0x00200000103079f0 */ /* 0x000fe60008001830 */
[----:B------:R-:W-:Y:S02]  /*19130*/  WARPGROUP.DEPBAR.LE gsb0, 0x0 ;  /* 0x00008000000079c5 */ /* 0x000fe40000010000 */
[----:B------:R-:W-:-:S06]  /*19140*/  WARPGROUP.ARRIVE ;  /* 0x00000000000079c5 */ /* 0x000fcc0000000000 */
[----:B------:R-:W-:Y:S03]  /*19150*/  HGMMA.64x16x16.F32.BF16 R40, gdesc[UR12], R40, gsb0 ;  /* 0x002000000c2879f0 */ /* 0x000fe60008001828 */
[----:B------:R-:W-:Y:S02]  /*19160*/  WARPGROUP.DEPBAR.LE gsb0, 0x0 ;  /* 0x00008000000079c5 */ /* 0x000fe40000010000 */
[----:B------:R-:W-:-:S06]  /*19170*/  WARPGROUP.ARRIVE ;  /* 0x00000000000079c5 */ /* 0x000fcc0000000000 */
[----:B------:R-:W-:Y:S01]  /*19180*/  HGMMA.64x16x16.F32.BF16 R32, gdesc[UR8], R32, gsb0 ;  /* 0x00200000082079f0 */ /* 0x000fe20008001820 */
[----:B------:R-:W-:Y:S02]  /*19190*/  ULDC UR8, c[0x0][0x9d8] ;  /* 0x0002760000087ab9 */ /* 0x000fe40000000800 */
        /* <DEDUP_REMOVED lines=12> */
[----:B------:R-:W-:Y:S01]  /*19260*/  ULDC UR38, c[0x0][0x9d8] ;  /* 0x0002760000267ab9 */ /* 0x000fe20000000800 */
        /* <DEDUP_REMOVED lines=9> */
[----:B------:R-:W-:Y:S01]  /*19300*/  R2UR UR6, R6 ;  /* 0x00000000060672ca */ /* 0x000fe200000e0000 */
[----:B------:R-:W-:Y:S01]  /*19310*/  UMOV UR4, UR36 ;  /* 0x0000002400047c82 */ /* 0x000fe20008000000 */
[----:B------:R-:W-:Y:S01]  /*19320*/  R2UR UR7, R7 ;  /* 0x00000000070772ca */ /* 0x000fe200000e0000 */
[----:B------:R-:W-:Y:S01]  /*19330*/  UMOV UR5, UR37 ;  /* 0x0000002500057c82 */ /* 0x000fe20008000000 */
[----:B------:R-:W-:Y:S01]  /*19340*/  VIADD R6, R4, 0x906 ;  /* 0x0000090604067836 */ /* 0x000fe20000000000 */
[----:B------:R-:W2:Y:S01]  /*19350*/  MUFU.TANH R8, R8 ;  /* 0x0000000800087308 */ /* 0x000ea20000002400 */
[----:B------:R-:W-:-:S02]  /*19360*/  IMAD.MOV.U32 R7, RZ, RZ, 0x40000040 ;  /* 0x40000040ff077424 */ /* 0x000fc400078e00ff */
[----:B------:R-:W-:Y:S01]  /*19370*/  FMUL.FTZ R9, R56, UR8 ;  /* 0x0000000838097c20 */ /* 0x000fe20008410000 */
[----:B------:R-:W-:Y:S02]  /*19380*/  VIADD R4, R4, 0x986 ;  /* 0x0000098604047836 */ /* 0x000fe40000000000 */
[----:B------:R-:W-:Y:S01]  /*19390*/  FMUL.FTZ R11, R57, UR8 ;  /* 0x00000008390b7c20 */ /* 0x000fe20008410000 */
[----:B-1----:R-:W-:Y:S01]  /*193a0*/  FMUL.FTZ R13, R61, UR8 ;  /* 0x000000083d0d7c20 */ /* 0x002fe20008410000 */
[----:B------:R-:W1:Y:S08]  /*193b0*/  MUFU.TANH R66, R66 ;  /* 0x0000004200427308 */ /* 0x000e700000002400 */
[----:B------:R-:W3:Y:S08]  /*193c0*/  MUFU.TANH R62, R62 ;  /* 0x0000003e003e7308 */ /* 0x000ef00000002400 */
[----:B------:R-:W4:Y:S08]  /*193d0*/  MUFU.TANH R63, R63 ;  /* 0x0000003f003f7308 */ /* 0x000f300000002400 */
        /* <DEDUP_REMOVED lines=10> */
[----:B------:R-:W-:Y:S01]  /*19480*/  R2UR UR6, R6 ;  /* 0x00000000060672ca */ /* 0x000fe200000e0000 */
[----:B------:R-:W-:Y:S01]  /*19490*/  UMOV UR4, UR36 ;  /* 0x0000002400047c82 */ /* 0x000fe20008000000 */
[----:B------:R-:W-:Y:S01]  /*194a0*/  R2UR UR7, R7 ;  /* 0x00000000070772ca */ /* 0x000fe200000e0000 */
[----:B------:R-:W-:Y:S01]  /*194b0*/  UMOV UR5, UR37 ;  /* 0x0000002500057c82 */ /* 0x000fe20008000000 */
[----:B------:R-:W0:Y:S01]  /*194c0*/  @P2 LDC R6, c[0x0][0x44c] ;  /* 0x00011300ff062b82 */ /* 0x000e220000000800 */
[----:B------:R-:W-:Y:S01]  /*194d0*/  IMAD.IADD R7, R234, 0x1, R230 ;  /* 0x00000001ea077824 */ /* 0x000fe200078e02e6 */
[----:B------:R-:W4:Y:S08]  /*194e0*/  MUFU.TANH R50, R50 ;  /* 0x0000003200327308 */ /* 0x000f300000002400 */
[----:B------:R-:W4:Y:S08]  /*194f0*/  MUFU.TANH R51, R51 ;  /* 0x0000003300337308 */ /* 0x000f300000002400 */
[----:B------:R-:W4:Y:S01]  /*19500*/  MUFU.TANH R54, R54 ;  /* 0x0000003600367308 */ /* 0x000f220000002400 */
[----:B0-----:R-:W-:-:S07]  /*19510*/  @P2 IMAD.HI.U32 R3, R7, R6, RZ ;  /* 0x0000000607032227 */ /* 0x001fce00078e00ff */
[----:B------:R-:W0:Y:S01]  /*19520*/  MUFU.TANH R55, R55 ;  /* 0x0000003700377308 */ /* 0x000e220000002400 */
[----:B------:R-:W-:Y:S01]  /*19530*/  IMAD R6, R2, -0x50, R232 ;  /* 0xffffffb002067824 */ /* 0x000fe200078e02e8 */
[----:B------:R-:W-:-:S04]  /*19540*/  @P2 SHF.R.U32.HI R7, RZ, R10, R3 ;  /* 0x0000000aff072219 */ /* 0x000fc80000011603 */
[----:B------:R-:W-:Y:S01]  /*19550*/  IADD3 R3, -R233, 0x50, R6 ;  /* 0x00000050e9037810 */ /* 0x000fe20007ffe106 */
[----:B------:R-:W2:Y:S01]  /*19560*/  SHFL.IDX PT, R10, R7, 0x1, 0x1c1f ;  /* 0x003c1f00070a7f89 */ /* 0x000ea200000e0000 */
[----:B------:R-:W-:Y:S01]  /*19570*/  MUFU.TANH R13, R13 ;  /* 0x0000000d000d7308 */ /* 0x000fe20000002400 */
        /* <DEDUP_REMOVED lines=9> */
[----:B------:R-:W-:Y:S01]  /*19610*/  IMAD R4, R2, -0x50, RZ ;  /* 0xffffffb002047824 */ /* 0x000fe200078e02ff */
[----:B------:R-:W-:Y:S01]  /*19620*/  R2UR UR7, R5 ;  /* 0x00000000050772ca */ /* 0x000fe200000e0000 */
[----:B------:R-:W-:Y:S01]  /*19630*/  UMOV UR4, UR36 ;  /* 0x0000002400047c82 */ /* 0x000fe20008000000 */
[----:B------:R-:W-:Y:S01]  /*19640*/  UMOV UR5, UR37 ;  /* 0x0000002500057c82 */ /* 0x000fe20008000000 */
[----:B------:R-:W0:Y:S01]  /*19650*/  MUFU.TANH R42, R42 ;  /* 0x0000002a002a7308 */ /* 0x000e220000002400 */
[----:B------:R-:W-:Y:S01]  /*19660*/  IADD3 R5, -R233, 0x51, R4 ;  /* 0x00000051e9057810 */ /* 0x000fe20007ffe104 */
[----:B------:R-:W-:Y:S01]  /*19670*/  FMUL.FTZ R70, R41, UR8 ;  /* 0x0000000829467c20 */ /* 0x000fe20008410000 */
[----:B------:R-:W-:-:S02]  /*19680*/  FMUL.FTZ R72, R44, UR8 ;  /* 0x000000082c487c20 */ /* 0x000fc40008410000 */
[----:B------:R-:W-:-:S03]  /*19690*/  IADD3 R4, -R228, R5, R232 ;  /* 0x00000005e4047210 */ /* 0x000fc60007ffe1e8 */
[----:B------:R-:W0:Y:S01]  /*196a0*/  MUFU.TANH R43, R43 ;  /* 0x0000002b002b7308 */ /* 0x000e220000002400 */
[----:B--2---:R-:W-:-:S04]  /*196b0*/  VIADDMNMX R6, R10, R4, R3, PT ;  /* 0x000000040a067246 */ /* 0x004fc80003800103 */
[C---:B------:R-:W-:Y:S02]  /*196c0*/  ISETP.GT.AND P3, PT, R6.reuse, RZ, PT ;  /* 0x000000ff0600720c */ /* 0x040fe40003f64270 */
[C---:B------:R-:W-:Y:S01]  /*196d0*/  ISETP.GT.AND P4, PT, R6.reuse, 0x1, PT ;  /* 0x000000010600780c */ /* 0x040fe20003f84270 */
[----:B------:R-:W2:Y:S01]  /*196e0*/  MUFU.TANH R46, R46 ;  /* 0x0000002e002e7308 */ /* 0x000ea20000002400 */
[----:B------:R-:W-:Y:S02]  /*196f0*/  ISETP.GT.AND P5, PT, R6, 0x8, PT ;  /* 0x000000080600780c */ /* 0x000fe40003fa4270 */
[----:B------:R-:W-:Y:S02]  /*19700*/  FSEL R5, R8, -INF , P3 ;  /* 0xff80000008057808 */ /* 0x000fe40001800000 */
[----:B-1----:R-:W-:Y:S02]  /*19710*/  FSEL R66, R66, -INF , P4 ;  /* 0xff80000042427808 */ /* 0x002fe40002000000 */
[----:B------:R-:W-:Y:S01]  /*19720*/  ISETP.GT.AND P3, PT, R6, 0x9, PT ;  /* 0x000000090600780c */ /* 0x000fe20003f64270 */
[----:B------:R-:W1:Y:S01]  /*19730*/  MUFU.TANH R47, R47 ;  /* 0x0000002f002f7308 */ /* 0x000e620000002400 */
[----:B---3--:R-:W-:-:S02]  /*19740*/  FSEL R64, R62, -INF , P5 ;  /* 0xff8000003e407808 */ /* 0x008fc40002800000 */
[----:B------:R-:W-:Y:S02]  /*19750*/  FMNMX.FTZ R21, R5, R66, !PT ;  /* 0x0000004205157209 */ /* 0x000fe40007810000 */
[----:B------:R-:W-:Y:S02]  /*19760*/  ISETP.GT.AND P4, PT, R6, 0x10, PT ;  /* 0x000000100600780c */ /* 0x000fe40003f84270 */
[----:B----4-:R-:W-:Y:S01]  /*19770*/  FSEL R62, R63, -INF , P3 ;  /* 0xff8000003f3e7808 */ /* 0x010fe20001800000 */
[----:B------:R-:W-:Y:S01]  /*19780*/  MUFU.TANH R68, R68 ;  /* 0x0000004400447308 */ /* 0x000fe20000002400 */
[----:B------:R-:W-:Y:S02]  /*19790*/  FMNMX.FTZ R21, R64, R21, !PT ;  /* 0x0000001540157209 */ /* 0x000fe40007810000 */
[----:B------:R-:W-:Y:S02]  /*197a0*/  ISETP.GT.AND P3, PT, R6, 0x11, PT ;  /* 0x000000110600780c */ /* 0x000fe40003f64270 */
[----:B------:R-:W-:-:S02]  /*197b0*/  FSEL R60, R50, -INF , P4 ;  /* 0xff800000323c7808 */ /* 0x000fc40002000000 */
[----:B------:R-:W-:Y:S01]  /*197c0*/  FMNMX.FTZ R21, R62, R21, !PT ;  /* 0x000000153e157209 */ /* 0x000fe20007810000 */
[----:B------:R-:W-:Y:S01]  /*197d0*/  MUFU.TANH R70, R70 ;  /* 0x0000004600467308 */ /* 0x000fe20000002400 */
[----:B------:R-:W-:Y:S02]  /*197e0*/  ISETP.GT.AND P4, PT, R6, 0x18, PT ;  /* 0x000000180600780c */ /* 0x000fe40003f84270 */
[----:B------:R-:W-:Y:S02]  /*197f0*/  FSEL R58, R51, -INF , P3 ;  /* 0xff800000333a7808 */ /* 0x000fe40001800000 */
[----:B------:R-:W-:Y:S01]  /*19800*/  FMNMX.FTZ R21, R60, R21, !PT ;  /* 0x000000153c157209 */ /* 0x000fe20007810000 */
[----:B------:R-:W-:Y:S02]  /*19810*/  WARPGROUP.DEPBAR.LE gsb0, 0x0 ;  /* 0x00008000000079c5 */ /* 0x000fe40000010000 */
[----:B------:R-:W-:Y:S01]  /*19820*/  WARPGROUP.ARRIVE ;  /* 0x00000000000079c5 */ /* 0x000fe20000000000 */
[----:B------:R-:W-:Y:S01]  /*19830*/  ISETP.GT.AND P3, PT, R6, 0x19, PT ;  /* 0x000000190600780c */ /* 0x000fe20003f64270 */
[----:B------:R-:W-:Y:S01]  /*19840*/  FMUL.FTZ R34, R34, UR8 ;  /* 0x0000000822227c20 */ /* 0x000fe20008410000 */
[----:B------:R-:W-:Y:S01]  /*19850*/  FSEL R56, R54, -INF , P4 ;  /* 0xff80000036387808 */ /* 0x000fe20002000000 */
[----:B------:R-:W-:Y:S01]  /*19860*/  FMUL.FTZ R35, R35, UR8 ;  /* 0x0000000823237c20 */ /* 0x000fe20008410000 */
[----:B------:R-:W-:Y:S01]  /*19870*/  FMNMX.FTZ R21, R58, R21, !PT ;  /* 0x000000153a157209 */ /* 0x000fe20007810000 */
[----:B------:R-:W-:Y:S01]  /*19880*/  HGMMA.64x16x16.F32.BF16 R24, gdesc[UR4], R24, gsb0 ;  /* 0x00200000041879f0 */ /* 0x000fe20008001818 */
[----:B------:R-:W-:Y:S01]  /*19890*/  ISETP.GT.AND P4, PT, R6, 0x20, PT ;  /* 0x000000200600780c */ /* 0x000fe20003f84270 */
[----:B------:R-:W3:Y:S01]  /*198a0*/  MUFU.TANH R34, R34 ;  /* 0x0000002200227308 */ /* 0x000ee20000002400 */
[----:B0-----:R-:W-:Y:S01]  /*198b0*/  FSEL R54, R55, -INF , P3 ;  /* 0xff80000037367808 */ /* 0x001fe20001800000 */
[----:B------:R-:W-:Y:S01]  /*198c0*/  FMUL.FTZ R38, R38, UR8 ;  /* 0x0000000826267c20 */ /* 0x000fe20008410000 */
[----:B------:R-:W-:Y:S01]  /*198d0*/  FMNMX.FTZ R21, R56, R21, !PT ;  /* 0x0000001538157209 */ /* 0x000fe20007810000 */
[----:B------:R-:W-:Y:S01]  /*198e0*/  FMUL.FTZ R39, R39, UR8 ;  /* 0x0000000827277c20 */ /* 0x000fe20008410000 */
[----:B------:R-:W-:Y:S01]  /*198f0*/  ISETP.GT.AND P3, PT, R6, 0x21, PT ;  /* 0x000000210600780c */ /* 0x000fe20003f64270 */
[----:B------:R-:W-:Y:S01]  /*19900*/  FMUL.FTZ R76, R36, UR8 ;  /* 0x00000008244c7c20 */ /* 0x000fe20008410000 */
[----:B------:R-:W-:Y:S01]  /*19910*/  FSEL R50, R42, -INF , P4 ;  /* 0xff8000002a327808 */ /* 0x000fe20002000000 */
[----:B------:R-:W-:Y:S01]  /*19920*/  MUFU.TANH R35, R35 ;  /* 0x0000002300237308 */ /* 0x000fe20000002400 */
[----:B------:R-:W-:Y:S01]  /*19930*/  FMNMX.FTZ R21, R54, R21, !PT ;  /* 0x0000001536157209 */ /* 0x000fe20007810000 */
[----:B------:R-:W-:Y:S01]  /*19940*/  ULDC UR4, c[0x0][0x988] ;  /* 0x0002620000047ab9 */ /* 0x000fe20000000800 */
[----:B------:R-:W-:Y:S01]  /*19950*/  ISETP.GT.AND P4, PT, R6, 0x28, PT ;  /* 0x000000280600780c */ /* 0x000fe20003f84270 */
[----:B------:R-:W-:Y:S01]  /*19960*/  FMUL.FTZ R78, R37, UR8 ;  /* 0x00000008254e7c20 */ /* 0x000fe20008410000 */
[----:B------:R-:W-:-:S02]  /*19970*/  FSEL R42, R43, -INF , P3 ;  /* 0xff8000002b2a7808 */ /* 0x000fc40001800000 */
[----:B------:R-:W-:Y:S01]  /*19980*/  FMNMX.FTZ R21, R50, R21, !PT ;  /* 0x0000001532157209 */ /* 0x000fe20007810000 */
[----:B------:R1:W0:Y:S01]  /*19990*/  MUFU.TANH R10, R38 ;  /* 0x00000026000a7308 */ /* 0x0002220000002400 */
[----:B------:R-:W-:Y:S02]  /*199a0*/  ISETP.GT.AND P3, PT, R6, 0x29, PT ;  /* 0x000000290600780c */ /* 0x000fe40003f64270 */
[----:B--2---:R-:W-:Y:S02]  /*199b0*/  FSEL R46, R46, -INF , P4 ;  /* 0xff8000002e2e7808 */ /* 0x004fe40002000000 */
[----:B------:R-:W-:Y:S02]  /*199c0*/  FMNMX.FTZ R21, R42, R21, !PT ;  /* 0x000000152a157209 */ /* 0x000fe40007810000 */
[----:B------:R-:W-:Y:S01]  /*199d0*/  ISETP.GT.AND P4, PT, R6, 0x30, PT ;  /* 0x000000300600780c */ /* 0x000fe20003f84270 */
[----:B------:R-:W2:Y:S01]  /*199e0*/  MUFU.TANH R14, R39 ;  /* 0x00000027000e7308 */ /* 0x000ea20000002400 */
[----:B-1----:R-:W-:-:S02]  /*199f0*/  FSEL R38, R47, -INF , P3 ;  /* 0xff8000002f267808 */ /* 0x002fc40001800000 */
[----:B------:R-:W-:Y:S02]  /*19a00*/  FMNMX.FTZ R21, R46, R21, !PT ;  /* 0x000000152e157209 */ /* 0x000fe40007810000 */
[----:B------:R-:W-:Y:S02]  /*19a10*/  ISETP.GT.AND P3, PT, R6, 0x31, PT ;  /* 0x000000310600780c */ /* 0x000fe40003f64270 */
[----:B---3--:R-:W-:Y:S01]  /*19a20*/  FSEL R34, R34, -INF , P4 ;  /* 0xff80000022227808 */ /* 0x008fe20002000000 */
[----:B------:R-:W-:Y:S01]  /*19a30*/  MUFU.TANH R72, R72 ;  /* 0x0000004800487308 */ /* 0x000fe20000002400 */
[----:B------:R-:W-:Y:S02]  /*19a40*/  FMNMX.FTZ R21, R38, R21, !PT ;  /* 0x0000001526157209 */ /* 0x000fe40007810000 */
[----:B------:R-:W-:Y:S02]  /*19a50*/  ISETP.GT.AND P4, PT, R6, 0x38, PT ;  /* 0x000000380600780c */ /* 0x000fe40003f84270 */
[----:B------:R-:W-:-:S03]  /*19a60*/  FMNMX.FTZ R21, R34, R21, !PT ;  /* 0x0000001522157209 */ /* 0x000fc60007810000 */
[----:B------:R-:W-:Y:S08]  /*19a70*/  MUFU.TANH R76, R76 ;  /* 0x0000004c004c7308 */ /* 0x000ff00000002400 */
[----:B------:R-:W-:Y:S01]  /*19a80*/  MUFU.TANH R78, R78 ;  /* 0x0000004e004e7308 */ /* 0x000fe20000002400 */
[----:B------:R-:W-:Y:S02]  /*19a90*/  WARPGROUP.DEPBAR.LE gsb0, 0x0 ;  /* 0x00008000000079c5 */ /* 0x000fe40000010000 */
[----:B------:R-:W-:Y:S01]  /*19aa0*/  FMUL.FTZ R26, R26, UR8 ;  /* 0x000000081a1a7c20 */ /* 0x000fe20008410000 */
[----:B------:R-:W-:Y:S01]  /*19ab0*/  FMUL.FTZ R27, R27, UR8 ;  /* 0x000000081b1b7c20 */ /* 0x000fe20008410000 */
[----:B------:R-:W-:Y:S01]  /*19ac0*/  FMUL.FTZ R8, R30, UR8 ;  /* 0x000000081e087c20 */ /* 0x000fe20008410000 */
[----:B------:R-:W-:-:S02]  /*19ad0*/  FMUL.FTZ R31, R31, UR8 ;  /* 0x000000081f1f7c20 */ /* 0x000fc40008410000 */
[----:B------:R1:W3:Y:S01]  /*19ae0*/  MUFU.TANH R12, R26 ;  /* 0x0000001a000c7308 */ /* 0x0002e20000002400 */
[----:B0-----:R-:W-:Y:S01]  /*19af0*/  FSEL R30, R10, -INF , P4 ;  /* 0xff8000000a1e7808 */ /* 0x001fe20002000000 */
[----:B------:R-:W-:Y:S01]  /*19b00*/  FMUL.FTZ R24, R24, UR8 ;  /* 0x0000000818187c20 */ /* 0x000fe20008410000 */
[C---:B------:R-:W-:Y:S01]  /*19b10*/  ISETP.GT.AND P4, PT, R6.reuse, 0x40, PT ;  /* 0x000000400600780c */ /* 0x040fe20003f84270 */
[----:B------:R-:W-:Y:S01]  /*19b20*/  FMUL.FTZ R29, R29, UR8 ;  /* 0x000000081d1d7c20 */ /* 0x000fe20008410000 */
[----:B------:R0:W-:Y:S03]  /*19b30*/  @!P1 SYNCS.ARRIVE.TRANS64.RED.A1T0 RZ, [R0+URZ], RZ ;  /* 0x000000ff00ff99a7 */ /* 0x0001e6000810043f */
[----:B------:R4:W0:Y:S01]  /*19b40*/  MUFU.TANH R39, R27 ;  /* 0x0000001b00277308 */ /* 0x0008220000002400 */
[----:B-1----:R-:W-:Y:S01]  /*19b50*/  FSEL R26, R35, -INF , P3 ;  /* 0xff800000231a7808 */ /* 0x002fe20001800000 */
[----:B------:R-:W-:Y:S01]  /*19b60*/  FMUL.FTZ R35, R49, UR8 ;  /* 0x0000000831237c20 */ /* 0x000fe20008410000 */
[----:B------:R-:W-:-:S02]  /*19b70*/  ISETP.GT.AND P3, PT, R6, 0x39, PT ;  /* 0x000000390600780c */ /* 0x000fc40003f64270 */
[----:B------:R-:W-:Y:S02]  /*19b80*/  FMNMX.FTZ R21, R26, R21, !PT ;  /* 0x000000151a157209 */ /* 0x000fe40007810000 */
[----:B--2---:R-:W-:Y:S01]  /*19b90*/  FSEL R14, R14, -INF , P3 ;  /* 0xff8000000e0e7808 */ /* 0x004fe20001800000 */
[----:B------:R-:W1:Y:S01]  /*19ba0*/  MUFU.TANH R8, R8 ;  /* 0x0000000800087308 */ /* 0x000e620000002400 */
[----:B----4-:R-:W-:Y:S01]  /*19bb0*/  FMNMX.FTZ R27, R30, R21, !PT ;  /* 0x000000151e1b7209 */ /* 0x010fe20007810000 */
[----:B------:R-:W-:Y:S01]  /*19bc0*/  FMUL.FTZ R21, R48, UR8 ;  /* 0x0000000830157c20 */ /* 0x000fe20008410000 */
[----:B------:R-:W-:Y:S01]  /*19bd0*/  ISETP.GT.AND P3, PT, R6, 0x41, PT ;  /* 0x000000410600780c */ /* 0x000fe20003f64270 */
[----:B------:R-:W-:Y:S01]  /*19be0*/  FMUL.FTZ R48, R52, UR8 ;  /* 0x0000000834307c20 */ /* 0x000fe20008410000 */
[----:B---3--:R-:W-:Y:S01]  /*19bf0*/  FSEL R12, R12, -INF , P4 ;  /* 0xff8000000c0c7808 */ /* 0x008fe20002000000 */
[----:B------:R-:W-:Y:S01]  /*19c00*/  FMUL.FTZ R52, R53, UR8 ;  /* 0x0000000835347c20 */ /* 0x000fe20008410000 */
[----:B------:R-:W-:Y:S01]  /*19c10*/  FMNMX.FTZ R27, R14, R27, !PT ;  /* 0x0000001b0e1b7209 */ /* 0x000fe20007810000 */
[----:B------:R-:W2:Y:S01]  /*19c20*/  MUFU.TANH R31, R31 ;  /* 0x0000001f001f7308 */ /* 0x000ea20000002400 */
[----:B------:R-:W-:-:S02]  /*19c30*/  ISETP.GT.AND P4, PT, R6, 0x48, PT ;  /* 0x000000480600780c */ /* 0x000fc40003f84270 */
[----:B0-----:R-:W-:Y:S02]  /*19c40*/  FSEL R10, R39, -INF , P3 ;  /* 0xff800000270a7808 */ /* 0x001fe40001800000 */
[----:B------:R-:W-:Y:S01]  /*19c50*/  FMNMX.FTZ R27, R12, R27, !PT ;  /* 0x0000001b0c1b7209 */ /* 0x000fe20007810000 */
[----:B------:R0:W3:Y:S01]  /*19c60*/  SHFL.IDX PT, R39, R7, RZ, 0x1c1f ;  /* 0x001c1fff07277589 */ /* 0x0000e200000e0000 */
[----:B------:R-:W-:Y:S01]  /*19c70*/  ISETP.GT.AND P3, PT, R6, 0x49, PT ;  /* 0x000000490600780c */ /* 0x000fe20003f64270 */
[----:B------:R-:W-:Y:S01]  /*19c80*/  MUFU.TANH R21, R21 ;  /* 0x0000001500157308 */ /* 0x000fe20000002400 */
[----:B-1----:R-:W-:Y:S02]  /*19c90*/  FSEL R8, R8, -INF , P4 ;  /* 0xff80000008087808 */ /* 0x002fe40002000000 */
[----:B------:R-:W-:Y:S01]  /*19ca0*/  FMNMX.FTZ R27, R10, R27, !PT ;  /* 0x0000001b0a1b7209 */ /* 0x000fe20007810000 */
[----:B0-----:R-:W-:-:S03]  /*19cb0*/  FMUL.FTZ R7, R25, UR8 ;  /* 0x0000000819077c20 */ /* 0x001fc60008410000 */
[----:B------:R-:W-:Y:S01]  /*19cc0*/  FMNMX.FTZ R27, R8, R27, !PT ;  /* 0x0000001b081b7209 */ /* 0x000fe20007810000 */
[----:B------:R-:W0:Y:S01]  /*19cd0*/  MUFU.TANH R35, R35 ;  /* 0x0000002300237308 */ /* 0x000e220000002400 */
[----:B--2---:R-:W-:Y:S01]  /*19ce0*/  FSEL R6, R31, -INF , P3 ;  /* 0xff8000001f067808 */ /* 0x004fe20001800000 */
[----:B------:R-:W-:-:S03]  /*19cf0*/  FMUL.FTZ R31, R45, UR8 ;  /* 0x000000082d1f7c20 */ /* 0x000fc60008410000 */
[----:B------:R-:W-:-:S03]  /*19d00*/  FMNMX.FTZ R27, R6, R27, !PT ;  /* 0x0000001b061b7209 */ /* 0x000fc60007810000 */
[----:B------:R-:W1:Y:S02]  /*19d10*/  MUFU.TANH R48, R48 ;  /* 0x0000003000307308 */ /* 0x000e640000002400 */
[----:B------:R-:W2:Y:S01]  /*19d20*/  SHFL.BFLY PT, R74, R27, 0x2, 0x1f ;  /* 0x0c401f001b4a7f89 */ /* 0x000ea200000e0000 */
[----:B---3--:R-:W-:Y:S01]  /*19d30*/  VIADDMNMX R25, R39, R4, R3, PT ;  /* 0x0000000427197246 */ /* 0x008fe20003800103 */
[----:B------:R-:W-:-:S04]  /*19d40*/  IMAD.U32 R3, RZ, RZ, UR4 ;  /* 0x00000004ff037e24 */ /* 0x000fc8000f8e00ff */
[----:B------:R-:W3:Y:S01]  /*19d50*/  MUFU.TANH R52, R52 ;  /* 0x0000003400347308 */ /* 0x000ee20000002400 */
[C---:B------:R-:W-:Y:S02]  /*19d60*/  ISETP.GT.AND P3, PT, R25.reuse, RZ, PT ;  /* 0x000000ff1900720c */ /* 0x040fe40003f64270 */
[C---:B------:R-:W-:Y:S02]  /*19d70*/  ISETP.GT.AND P5, PT, R25.reuse, 0x1, PT ;  /* 0x000000011900780c */ /* 0x040fe40003fa4270 */
[----:B------:R-:W-:Y:S02]  /*19d80*/  ISETP.GT.AND P4, PT, R25, 0x8, PT ;  /* 0x000000081900780c */ /* 0x000fe40003f84270 */
[----:B------:R-:W-:Y:S01]  /*19d90*/  FSEL R11, R11, -INF , P5 ;  /* 0xff8000000b0b7808 */ /* 0x000fe20002800000 */
[----:B------:R-:W4:Y:S01]  /*19da0*/  MUFU.TANH R31, R31 ;  /* 0x0000001f001f7308 */ /* 0x000f220000002400 */
[C---:B------:R-:W-:Y:S02]  /*19db0*/  ISETP.GT.AND P5, PT, R25.reuse, 0x9, PT ;  /* 0x000000091900780c */ /* 0x040fe40003fa4270 */
[----:B------:R-:W-:-:S02]  /*19dc0*/  ISETP.GT.AND P6, PT, R25, 0x11, PT ;  /* 0x000000111900780c */ /* 0x000fc40003fc4270 */
[----:B------:R-:W-:Y:S02]  /*19dd0*/  FSEL R36, R13, -INF , P5 ;  /* 0xff8000000d247808 */ /* 0x000fe40002800000 */
[----:B0-----:R-:W-:Y:S01]  /*19de0*/  FSEL R44, R35, -INF , P6 ;  /* 0xff800000232c7808 */ /* 0x001fe20003000000 */
[----:B------:R-:W-:Y:S01]  /*19df0*/  MUFU.TANH R80, R24 ;  /* 0x0000001800507308 */ /* 0x000fe20000002400 */
[----:B--2---:R-:W-:Y:S01]  /*19e00*/  FMNMX.FTZ R40, R27, R74, !PT ;  /* 0x0000004a1b287209 */ /* 0x004fe20007810000 */
[----:B------:R-:W-:Y:S01]  /*19e10*/  FMUL.FTZ R27, R33, UR8 ;  /* 0x00000008211b7c20 */ /* 0x000fe20008410000 */
[----:B------:R-:W-:Y:S01]  /*19e20*/  FMUL.FTZ R33, R28, UR8 ;  /* 0x000000081c217c20 */ /* 0x000fe20008410000 */
[----:B------:R-:W-:Y:S01]  /*19e30*/  FSEL R28, R9, -INF , P3 ;  /* 0xff800000091c7808 */ /* 0x000fe20001800000 */
[----:B------:R-:W-:Y:S01]  /*19e40*/  FMUL.FTZ R74, R32, UR8 ;  /* 0x00000008204a7c20 */ /* 0x000fe20008410000 */
[----:B------:R-:W0:Y:S01]  /*19e50*/  SHFL.BFLY PT, R41, R40, 0x1, 0x1f ;  /* 0x0c201f0028297f89 */ /* 0x000e2200000e0000 */
[----:B------:R-:W-:Y:S01]  /*19e60*/  FSEL R32, R15, -INF , P4 ;  /* 0xff8000000f207808 */ /* 0x000fe20002000000 */
[----:B------:R-:W-:Y:S01]  /*19e70*/  MUFU.TANH R27, R27 ;  /* 0x0000001b001b7308 */ /* 0x000fe20000002400 */
[----:B------:R-:W-:-:S02]  /*19e80*/  FMNMX.FTZ R9, R28, R11, !PT ;  /* 0x0000000b1c097209 */ /* 0x000fc40007810000 */
[C---:B------:R-:W-:Y:S02]  /*19e90*/  ISETP.GT.AND P3, PT, R25.reuse, 0x10, PT ;  /* 0x000000101900780c */ /* 0x040fe40003f64270 */
[----:B------:R-:W-:Y:S02]  /*19ea0*/  FMNMX.FTZ R9, R32, R9, !PT ;  /* 0x0000000920097209 */ /* 0x000fe40007810000 */
[C---:B------:R-:W-:Y:S01]  /*19eb0*/  ISETP.GT.AND P4, PT, R25.reuse, 0x18, PT ;  /* 0x000000181900780c */ /* 0x040fe20003f84270 */
[----:B------:R-:W2:Y:S01]  /*19ec0*/  MUFU.TANH R74, R74 ;  /* 0x0000004a004a7308 */ /* 0x000ea20000002400 */
[----:B------:R-:W-:Y:S02]  /*19ed0*/  FMNMX.FTZ R9, R36, R9, !PT ;  /* 0x0000000924097209 */ /* 0x000fe40007810000 */
[----:B------:R-:W-:Y:S02]  /*19ee0*/  ISETP.GT.AND P5, PT, R25, 0x19, PT ;  /* 0x000000191900780c */ /* 0x000fe40003fa4270 */
[----:B-1----:R-:W-:-:S02]  /*19ef0*/  FSEL R48, R48, -INF , P4 ;  /* 0xff80000030307808 */ /* 0x002fc40002000000 */
[----:B---3--:R-:W-:Y:S01]  /*19f00*/  FSEL R52, R52, -INF , P5 ;  /* 0xff80000034347808 */ /* 0x008fe20002800000 */
[----:B------:R1:W3:Y:S01]  /*19f10*/  MUFU.TANH R15, R7 ;  /* 0x00000007000f7308 */ /* 0x0002e20000002400 */
[----:B------:R-:W-:-:S04]  /*19f20*/  ISETP.GT.AND P4, PT, R25, 0x21, PT ;  /* 0x000000211900780c */ /* 0x000fc80003f84270 */
[----:B------:R-:W-:Y:S02]  /*19f30*/  FSEL R70, R70, -INF , P4 ;  /* 0xff80000046467808 */ /* 0x000fe40002000000 */
[----:B0-----:R-:W-:Y:S01]  /*19f40*/  FMNMX.FTZ R4, R40, R41, !PT ;  /* 0x0000002928047209 */ /* 0x001fe20007810000 */
[----:B------:R-:W0:Y:S01]  /*19f50*/  MUFU.TANH R33, R33 ;  /* 0x0000002100217308 */ /* 0x000e220000002400 */
[----:B------:R-:W-:Y:S02]  /*19f60*/  FSEL R40, R21, -INF , P3 ;  /* 0xff80000015287808 */ /* 0x000fe40001800000 */
[----:B------:R-:W-:Y:S01]  /*19f70*/  ISETP.GT.AND P3, PT, R25, 0x20, PT ;  /* 0x000000201900780c */ /* 0x000fe20003f64270 */
[----:B------:R-:W-:Y:S01]  /*19f80*/  FMUL.FTZ R13, R4, R3 ;  /* 0x00000003040d7220 */ /* 0x000fe20000410000 */
[----:B------:R-:W-:Y:S01]  /*19f90*/  FMNMX.FTZ R9, R40, R9, !PT ;  /* 0x0000000928097209 */ /* 0x000fe20007810000 */
[----:B------:R-:W0:Y:S01]  /*19fa0*/  @P2 LDC R21, c[0x0][0x44c] ;  /* 0x00011300ff152b82 */ /* 0x000e220000000800 */
[----:B------:R-:W-:Y:S01]  /*19fb0*/  FSEL R68, R68, -INF , P3 ;  /* 0xff80000044447808 */ /* 0x000fe20001800000 */
[----:B------:R-:W-:Y:S01]  /*19fc0*/  MUFU.TANH R29, R29 ;  /* 0x0000001d001d7308 */ /* 0x000fe20000002400 */
[----:B------:R-:W-:-:S02]  /*19fd0*/  FMNMX.FTZ R9, R44, R9, !PT ;  /* 0x000000092c097209 */ /* 0x000fc40007810000 */
[----:B------:R-:W-:Y:S02]  /*19fe0*/  FSETP.NEU.FTZ.AND P6, PT, R4, -INF , PT ;  /* 0xff8000000400780b */ /* 0x000fe40003fdd000 */
[----:B------:R-:W-:Y:S02]  /*19ff0*/  FMNMX.FTZ R9, R48, R9, !PT ;  /* 0x0000000930097209 */ /* 0x000fe40007810000 */
[----:B------:R-:W-:Y:S02]  /*1a000*/  ISETP.GT.AND P3, PT, R25, 0x28, PT ;  /* 0x000000281900780c */ /* 0x000fe40003f64270 */
[----:B------:R-:W-:Y:S02]  /*1a010*/  FMNMX.FTZ R9, R52, R9, !PT ;  /* 0x0000000934097209 */ /* 0x000fe40007810000 */
[----:B-1----:R-:W-:Y:S02]  /*1a020*/  FSEL R7, R13, RZ, P6 ;  /* 0x000000ff0d077208 */ /* 0x002fe40003000000 */
[----:B------:R-:W-:-:S02]  /*1a030*/  FMNMX.FTZ R9, R68, R9, !PT ;  /* 0x0000000944097209 */ /* 0x000fc40007810000 */
[C---:B------:R-:W-:Y:S01]  /*1a040*/  ISETP.GT.AND P4, PT, R25.reuse, 0x29, PT ;  /* 0x000000291900780c */ /* 0x040fe20003f84270 */
[-CC-:B------:R-:W-:Y:S01]  /*1a050*/  FFMA.FTZ R24, R66, R3.reuse, -R7.reuse ;  /* 0x0000000342187223 */ /* 0x180fe20000010807 */
[----:B------:R-:W-:Y:S01]  /*1a060*/  FSEL R72, R72, -INF , P3 ;  /* 0xff80000048487808 */ /* 0x000fe20001800000 */
[--C-:B------:R-:W-:Y:S01]  /*1a070*/  FFMA.FTZ R211, R64, R3, -R7.reuse ;  /* 0x0000000340d37223 */ /* 0x100fe20000010807 */
[----:B------:R-:W-:Y:S01]  /*1a080*/  FMNMX.FTZ R9, R70, R9, !PT ;  /* 0x0000000946097209 */ /* 0x000fe20007810000 */
[-CC-:B------:R-:W-:Y:S01]  /*1a090*/  FFMA.FTZ R205, R60, R3.reuse, -R7.reuse ;  /* 0x000000033ccd7223 */ /* 0x180fe20000010807 */
[----:B------:R-:W-:Y:S01]  /*1a0a0*/  ISETP.GT.AND P3, PT, R25, 0x30, PT ;  /* 0x000000301900780c */ /* 0x000fe20003f64270 */
[-CC-:B------:R-:W-:Y:S01]  /*1a0b0*/  FFMA.FTZ R207, R56, R3.reuse, -R7.reuse ;  /* 0x0000000338cf7223 */ /* 0x180fe20000010807 */
[----:B----4-:R-:W-:Y:S01]  /*1a0c0*/  FSEL R66, R31, -INF , P4 ;  /* 0xff8000001f427808 */ /* 0x010fe20002000000 */
[--C-:B------:R-:W-:Y:S01]  /*1a0d0*/  FFMA.FTZ R209, R5, R3, -R7.reuse ;  /* 0x0000000305d17223 */ /* 0x100fe20000010807 */
[----:B------:R-:W-:Y:S01]  /*1a0e0*/  FMNMX.FTZ R9, R72, R9, !PT ;  /* 0x0000000948097209 */ /* 0x000fe20007810000 */
[----:B------:R-:W-:Y:S01]  /*1a0f0*/  MUFU.EX2 R24, R24 ;  /* 0x0000001800187308 */ /* 0x000fe20000000800 */
[C---:B------:R-:W-:Y:S01]  /*1a100*/  ISETP.GT.AND P4, PT, R25.reuse, 0x31, PT ;  /* 0x000000311900780c */ /* 0x040fe20003f84270 */
[-CC-:B------:R-:W-:Y:S01]  /*1a110*/  FFMA.FTZ R62, R62, R3.reuse, -R7.reuse ;  /* 0x000000033e3e7223 */ /* 0x180fe20000010807 */
[----:B--2---:R-:W-:Y:S01]  /*1a120*/  FSEL R74, R74, -INF , P3 ;  /* 0xff8000004a4a7808 */ /* 0x004fe20001800000 */
[--C-:B------:R-:W-:Y:S01]  /*1a130*/  FFMA.FTZ R58, R58, R3, -R7.reuse ;  /* 0x000000033a3a7223 */ /* 0x100fe20000010807 */
[----:B------:R-:W-:Y:S01]  /*1a140*/  FMNMX.FTZ R9, R66, R9, !PT ;  /* 0x0000000942097209 */ /* 0x000fe20007810000 */
[-CC-:B------:R-:W-:Y:S01]  /*1a150*/  FFMA.FTZ R54, R54, R3.reuse, -R7.reuse ;  /* 0x0000000336367223 */ /* 0x180fe20000010807 */
[----:B------:R-:W-:Y:S01]  /*1a160*/  ISETP.GT.AND P3, PT, R25, 0x38, PT ;  /* 0x000000381900780c */ /* 0x000fe20003f64270 */
[----:B------:R-:W1:Y:S01]  /*1a170*/  MUFU.EX2 R209, R209 ;  /* 0x000000d100d17308 */ /* 0x000e620000000800 */
[----:B------:R-:W-:Y:S01]  /*1a180*/  FSEL R64, R27, -INF , P4 ;  /* 0xff8000001b407808 */ /* 0x000fe20002000000 */
[--C-:B------:R-:W-:Y:S01]  /*1a190*/  FFMA.FTZ R201, R50, R3, -R7.reuse ;  /* 0x0000000332c97223 */ /* 0x100fe20000010807 */
[----:B------:R-:W-:Y:S01]  /*1a1a0*/  FMNMX.FTZ R9, R74, R9, !PT ;  /* 0x000000094a097209 */ /* 0x000fe20007810000 */
[-CC-:B------:R-:W-:Y:S01]  /*1a1b0*/  FFMA.FTZ R42, R42, R3.reuse, -R7.reuse ;  /* 0x000000032a2a7223 */ /* 0x180fe20000010807 */
[C---:B------:R-:W-:Y:S01]  /*1a1c0*/  ISETP.GT.AND P4, PT, R25.reuse, 0x39, PT ;  /* 0x000000391900780c */ /* 0x040fe20003f84270 */
[--C-:B------:R-:W-:Y:S01]  /*1a1d0*/  FFMA.FTZ R203, R46, R3, -R7.reuse ;  /* 0x000000032ecb7223 */ /* 0x100fe20000010807 */
[----:B------:R-:W-:Y:S01]  /*1a1e0*/  FSEL R76, R76, -INF , P3 ;  /* 0xff8000004c4c7808 */ /* 0x000fe20001800000 */
[----:B------:R-:W2:Y:S01]  /*1a1f0*/  MUFU.EX2 R211, R211 ;  /* 0x000000d300d37308 */ /* 0x000ea20000000800 */
[----:B------:R-:W-:Y:S01]  /*1a200*/  FMNMX.FTZ R9, R64, R9, !PT ;  /* 0x0000000940097209 */ /* 0x000fe20007810000 */
[-CC-:B------:R-:W-:Y:S01]  /*1a210*/  FFMA.FTZ R38, R38, R3.reuse, -R7.reuse ;  /* 0x0000000326267223 */ /* 0x180fe20000010807 */
[C---:B------:R-:W-:Y:S01]  /*1a220*/  ISETP.GT.AND P3, PT, R25.reuse, 0x40, PT ;  /* 0x000000401900780c */ /* 0x040fe20003f64270 */
[-CC-:B------:R-:W-:Y:S01]  /*1a230*/  FFMA.FTZ R197, R34, R3.reuse, -R7.reuse ;  /* 0x0000000322c57223 */ /* 0x180fe20000010807 */
[----:B------:R-:W-:Y:S01]  /*1a240*/  FSEL R78, R78, -INF , P4 ;  /* 0xff8000004e4e7808 */ /* 0x000fe20002000000 */
[--C-:B------:R-:W-:Y:S01]  /*1a250*/  FFMA.FTZ R26, R26, R3, -R7.reuse ;  /* 0x000000031a1a7223 */ /* 0x100fe20000010807 */
[----:B------:R-:W-:Y:S01]  /*1a260*/  FMNMX.FTZ R9, R76, R9, !PT ;  /* 0x000000094c097209 */ /* 0x000fe20007810000 */
[----:B------:R-:W4:Y:S01]  /*1a270*/  MUFU.EX2 R62, R62 ;  /* 0x0000003e003e7308 */ /* 0x000f220000000800 */
        /* <DEDUP_REMOVED lines=8> */
[----:B---3--:R-:W-:Y:S01]  /*1a300*/  FSEL R60, R15, -INF , P4 ;  /* 0xff8000000f3c7808 */ /* 0x008fe20002000000 */
[--C-:B------:R-:W-:Y:S01]  /*1a310*/  FFMA.FTZ R195, R8, R3, -R7.reuse ;  /* 0x0000000308c37223 */ /* 0x100fe20000010807 */
[----:B------:R-:W-:Y:S01]  /*1a320*/  FMNMX.FTZ R9, R80, R9, !PT ;  /* 0x0000000950097209 */ /* 0x000fe20007810000 */
[----:B------:R-:W-:Y:S01]  /*1a330*/  FFMA.FTZ R6, R6, R3, -R7 ;  /* 0x0000000306067223 */ /* 0x000fe20000010807 */
[----:B------:R-:W-:Y:S01]  /*1a340*/  ISETP.GT.AND P4, PT, R25, 0x49, PT ;  /* 0x000000491900780c */ /* 0x000fe20003f84270 */
[----:B------:R-:W3:Y:S01]  /*1a350*/  MUFU.EX2 R205, R205 ;  /* 0x000000cd00cd7308 */ /* 0x000ee20000000800 */
[----:B0-----:R-:W-:Y:S01]  /*1a360*/  FSEL R82, R33, -INF , P3 ;  /* 0xff80000021527808 */ /* 0x001fe20001800000 */
[----:B-1----:R-:W-:Y:S01]  /*1a370*/  FADD.FTZ R8, R209, R24 ;  /* 0x00000018d1087221 */ /* 0x002fe20000010000 */
[----:B------:R-:W-:Y:S01]  /*1a380*/  FMNMX.FTZ R9, R60, R9, !PT ;  /* 0x000000093c097209 */ /* 0x000fe20007810000 */
[----:B------:R-:W-:Y:S01]  /*1a390*/  @P2 IMAD.HI.U32 R12, R230, R21, RZ ;  /* 0x00000015e60c2227 */ /* 0x000fe200078e00ff */
[----:B------:R-:W-:-:S03]  /*1a3a0*/  FSEL R84, R29, -INF , P4 ;  /* 0xff8000001d547808 */ /* 0x000fc60002000000 */
[----:B--2---:R-:W-:Y:S01]  /*1a3b0*/  FADD.FTZ R21, R211, R8 ;  /* 0x00000008d3157221 */ /* 0x004fe20000010000 */
[----:B------:R-:W-:Y:S01]  /*1a3c0*/  FMNMX.FTZ R9, R82, R9, !PT ;  /* 0x0000000952097209 */ /* 0x000fe20007810000 */
[----:B------:R-:W0:Y:S01]  /*1a3d0*/  @P2 LDC R29, c[0x0][0x450] ;  /* 0x00011400ff1d2b82 */ /* 0x000e220000000800 */
[----:B------:R-:W1:Y:S01]  /*1a3e0*/  MUFU.EX2 R58, R58 ;  /* 0x0000003a003a7308 */ /* 0x000e620000000800 */
[----:B----4-:R-:W-:Y:S01]  /*1a3f0*/  FADD.FTZ R8, R62, R21 ;  /* 0x000000153e087221 */ /* 0x010fe20000010000 */
[----:B------:R-:W-:Y:S01]  /*1a400*/  FMNMX.FTZ R9, R84, R9, !PT ;  /* 0x0000000954097209 */ /* 0x000fe20007810000 */
[----:B------:R-:W-:Y:S01]  /*1a410*/  IMAD.MOV.U32 R31, RZ, RZ, R230 ;  /* 0x000000ffff1f7224 */ /* 0x000fe200078e00e6 */
[----:B------:R-:W-:Y:S02]  /*1a420*/  F2FP.BF16.F32.PACK_AB R209, R24, R209 ;  /* 0x000000d118d1723e */ /* 0x000fe400000010ff */
[----:B------:R-:W-:Y:S02]  /*1a430*/  CS2R R50, SRZ ;  /* 0x0000000000327805 */ /* 0x000fe4000001ff00 */
[----:B------:R-:W-:Y:S01]  /*1a440*/  F2FP.BF16.F32.PACK_AB R211, R62, R211 ;  /* 0x000000d33ed3723e */ /* 0x000fe200000010ff */
[----:B------:R-:W2:Y:S01]  /*1a450*/  SHFL.BFLY PT, R56, R9, 0x2, 0x1f ;  /* 0x0c401f0009387f89 */ /* 0x000ea200000e0000 */
[----:B------:R-:W4:Y:S01]  /*1a460*/  MUFU.EX2 R207, R207 ;  /* 0x000000cf00cf7308 */ /* 0x000f220000000800 */
[----:B------:R-:W-:-:S02]  /*1a470*/  CS2R R62, SRZ ;  /* 0x00000000003e7805 */ /* 0x000fc4000001ff00 */
[----:B------:R-:W-:-:S05]  /*1a480*/  CS2R R46, SRZ ;  /* 0x00000000002e7805 */ /* 0x000fca000001ff00 */
[----:B------:R-:W4:Y:S01]  /*1a490*/  MUFU.EX2 R54, R54 ;  /* 0x0000003600367308 */ /* 0x000f220000000800 */
[----:B0-----:R-:W-:-:S07]  /*1a4a0*/  @P2 SHF.R.U32.HI R31, RZ, R29, R12 ;  /* 0x0000001dff1f2219 */ /* 0x001fce000001160c */
[----:B------:R-:W-:Y:S01]  /*1a4b0*/  MUFU.EX2 R201, R201 ;  /* 0x000000c900c97308 */ /* 0x000fe20000000800 */
[----:B---3--:R-:W-:Y:S01]  /*1a4c0*/  FADD.FTZ R29, R205, R8 ;  /* 0x00000008cd1d7221 */ /* 0x008fe20000010000 */
[----:B-1----:R-:W-:-:S03]  /*1a4d0*/  F2FP.BF16.F32.PACK_AB R205, R58, R205 ;  /* 0x000000cd3acd723e */ /* 0x002fc600000010ff */
[----:B------:R-:W-:Y:S01]  /*1a4e0*/  FADD.FTZ R12, R58, R29 ;  /* 0x0000001d3a0c7221 */ /* 0x000fe20000010000 */
[----:B------:R-:W-:Y:S02]  /*1a4f0*/  CS2R R58, SRZ ;  /* 0x00000000003a7805 */ /* 0x000fe4000001ff00 */
[----:B--2---:R-:W-:Y:S01]  /*1a500*/  FMNMX.FTZ R56, R9, R56, !PT ;  /* 0x0000003809387209 */ /* 0x004fe20007810000 */
[----:B------:R-:W-:Y:S04]  /*1a510*/  MUFU.EX2 R42, R42 ;  /* 0x0000002a002a7308 */ /* 0x000fe80000000800 */
[----:B------:R-:W0:Y:S04]  /*1a520*/  SHFL.BFLY PT, R5, R56, 0x1, 0x1f ;  /* 0x0c201f0038057f89 */ /* 0x000e2800000e0000 */
[----:B------:R-:W-:Y:S08]  /*1a530*/  MUFU.EX2 R203, R203 ;  /* 0x000000cb00cb7308 */ /* 0x000ff00000000800 */
[----:B------:R-:W-:Y:S08]  /*1a540*/  MUFU.EX2 R38, R38 ;  /* 0x0000002600267308 */ /* 0x000ff00000000800 */
[----:B------:R-:W-:Y:S01]  /*1a550*/  MUFU.EX2 R197, R197 ;  /* 0x000000c500c57308 */ /* 0x000fe20000000800 */
[----:B0-----:R-:W-:-:S02]  /*1a560*/  FMNMX.FTZ R5, R56, R5, !PT ;  /* 0x0000000538057209 */ /* 0x001fc40007810000 */
[----:B------:R-:W-:Y:S02]  /*1a570*/  CS2R R56, SRZ ;  /* 0x0000000000387805 */ /* 0x000fe4000001ff00 */
        /* <DEDUP_REMOVED lines=14> */
[----:B------:R-:W-:Y:S01]  /*1a660*/  IADD3 R28, R31, R232, -R228 ;  /* 0x000000e81f1c7210 */ /* 0x000fe20007ffe8e4 */
[----:B----4-:R-:W-:Y:S01]  /*1a670*/  FADD.FTZ R31, R207, R12 ;  /* 0x0000000ccf1f7221 */ /* 0x010fe20000010000 */
        /* <DEDUP_REMOVED lines=12> */
[----:B------:R-:W1:Y:S01]  /*1a740*/  MUFU.EX2 R210, R210 ;  /* 0x000000d200d27308 */ /* 0x000e620000000800 */
[----:B------:R-:W-:Y:S01]  /*1a750*/  IMAD.HI R28, R28, 0x66666667, RZ ;  /* 0x666666671c1c7827 */ /* 0x000fe200078e02ff */
[----:B------:R-:W-:-:S02]  /*1a760*/  F2FP.BF16.F32.PACK_AB R207, R54, R207 ;  /* 0x000000cf36cf723e */ /* 0x000fc400000010ff */
[----:B------:R-:W-:Y:S02]  /*1a770*/  CS2R R76, SRZ ;  /* 0x00000000004c7805 */ /* 0x000fe4000001ff00 */
[----:B------:R-:W-:Y:S02]  /*1a780*/  CS2R R74, SRZ ;  /* 0x00000000004a7805 */ /* 0x000fe4000001ff00 */
[----:B------:R-:W-:Y:S02]  /*1a790*/  CS2R R72, SRZ ;  /* 0x0000000000487805 */ /* 0x000fe4000001ff00 */
[----:B------:R-:W-:Y:S02]  /*1a7a0*/  CS2R R70, SRZ ;  /* 0x0000000000467805 */ /* 0x000fe4000001ff00 */
[----:B------:R-:W-:Y:S01]  /*1a7b0*/  CS2R R68, SRZ ;  /* 0x0000000000447805 */ /* 0x000fe2000001ff00 */
[----:B------:R-:W2:Y:S01]  /*1a7c0*/  MUFU.EX2 R9, R9 ;  /* 0x0000000900097308 */ /* 0x000ea20000000800 */
[----:B0-----:R-:W-:Y:S01]  /*1a7d0*/  FADD.FTZ R21, R208, R7 ;  /* 0x00000007d0157221 */ /* 0x001fe20000010000 */
[----:B------:R-:W-:-:S02]  /*1a7e0*/  F2FP.BF16.F32.PACK_AB R208, R7, R208 ;  /* 0x000000d007d0723e */ /* 0x000fc400000010ff */
[----:B------:R-:W-:Y:S02]  /*1a7f0*/  CS2R R66, SRZ ;  /* 0x0000000000427805 */ /* 0x000fe4000001ff00 */
[----:B------:R-:W-:Y:S02]  /*1a800*/  CS2R R64, SRZ ;  /* 0x0000000000407805 */ /* 0x000fe4000001ff00 */
        /* <DEDUP_REMOVED lines=8> */
[----:B------:R-:W-:Y:S01]  /*1a890*/  FADD.FTZ R8, R54, R31 ;  /* 0x0000001f36087221 */ /* 0x000fe20000010000 */
[----:B------:R-:W-:Y:S01]  /*1a8a0*/  FFMA.FTZ R31, R78, R3, -R15 ;  /* 0x000000034e1f7223 */ /* 0x000fe2000001080f */
[----:B------:R-:W-:Y:S02]  /*1a8b0*/  F2FP.BF16.F32.PACK_AB R210, R9, R210 ;  /* 0x000000d209d2723e */ /* 0x000fe400000010ff */
[----:B------:R-:W-:Y:S01]  /*1a8c0*/  CS2R R78, SRZ ;  /* 0x00000000004e7805 */ /* 0x000fe2000001ff00 */
[----:B------:R-:W-:Y:S01]  /*1a8d0*/  FADD.FTZ R33, R201, R8 ;  /* 0x00000008c9217221 */ /* 0x000fe20000010000 */
[----:B------:R-:W-:Y:S01]  /*1a8e0*/  F2FP.BF16.F32.PACK_AB R201, R42, R201 ;  /* 0x000000c92ac9723e */ /* 0x000fe200000010ff */
[----:B------:R-:W2:Y:S01]  /*1a8f0*/  MUFU.EX2 R206, R206 ;  /* 0x000000ce00ce7308 */ /* 0x000ea20000000800 */
[----:B0-----:R-:W-:Y:S01]  /*1a900*/  FADD.FTZ R0, R204, R21 ;  /* 0x00000015cc007221 */ /* 0x001fe20000010000 */
[----:B------:R-:W-:Y:S01]  /*1a910*/  FADD.FTZ R8, R42, R33 ;  /* 0x000000212a087221 */ /* 0x000fe20000010000 */
[----:B------:R-:W-:-:S02]  /*1a920*/  CS2R R54, SRZ ;  /* 0x0000000000367805 */ /* 0x000fc4000001ff00 */
[----:B------:R-:W-:Y:S01]  /*1a930*/  CS2R R42, SRZ ;  /* 0x00000000002a7805 */ /* 0x000fe2000001ff00 */
[----:B------:R-:W-:Y:S01]  /*1a940*/  FADD.FTZ R33, R203, R8 ;  /* 0x00000008cb217221 */ /* 0x000fe20000010000 */
[C---:B------:R-:W-:Y:S01]  /*1a950*/  F2FP.BF16.F32.PACK_AB R203, R38.reuse, R203 ;  /* 0x000000cb26cb723e */ /* 0x040fe200000010ff */
[----:B------:R-:W0:Y:S01]  /*1a960*/  MUFU.EX2 R13, R13 ;  /* 0x0000000d000d7308 */ /* 0x000e220000000800 */
[C---:B-1----:R-:W-:Y:S01]  /*1a970*/  FADD.FTZ R21, R11.reuse, R0 ;  /* 0x000000000b157221 */ /* 0x042fe20000010000 */
[----:B------:R-:W-:Y:S01]  /*1a980*/  FADD.FTZ R8, R38, R33 ;  /* 0x0000002126087221 */ /* 0x000fe20000010000 */
[----:B------:R-:W-:Y:S02]  /*1a990*/  F2FP.BF16.F32.PACK_AB R204, R11, R204 ;  /* 0x000000cc0bcc723e */ /* 0x000fe400000010ff */
[----:B------:R-:W-:Y:S01]  /*1a9a0*/  CS2R R38, SRZ ;  /* 0x0000000000267805 */ /* 0x000fe2000001ff00 */
[----:B------:R-:W-:Y:S01]  /*1a9b0*/  FADD.FTZ R33, R197, R8 ;  /* 0x00000008c5217221 */ /* 0x000fe20000010000 */
[----:B------:R-:W-:Y:S01]  /*1a9c0*/  F2FP.BF16.F32.PACK_AB R197, R26, R197 ;  /* 0x000000c51ac5723e */ /* 0x000fe200000010ff */
[----:B------:R-:W1:Y:S01]  /*1a9d0*/  MUFU.EX2 R200, R200 ;  /* 0x000000c800c87308 */ /* 0x000e620000000800 */
[----:B--2---:R-:W-:Y:S01]  /*1a9e0*/  FADD.FTZ R0, R206, R21 ;  /* 0x00000015ce007221 */ /* 0x004fe20000010000 */
[----:B------:R-:W-:-:S04]  /*1a9f0*/  FADD.FTZ R8, R26, R33 ;  /* 0x000000211a087221 */ /* 0x000fc80000010000 */
[----:B------:R-:W-:Y:S02]  /*1aa00*/  FADD.FTZ R35, R199, R8 ;  /* 0x00000008c7237221 */ /* 0x000fe40000010000 */
[----:B------:R-:W2:Y:S01]  /*1aa10*/  MUFU.EX2 R25, R25 ;  /* 0x0000001900197308 */ /* 0x000ea20000000800 */
[C---:B0-----:R-:W-:Y:S01]  /*1aa20*/  FADD.FTZ R21, R13.reuse, R0 ;  /* 0x000000000d157221 */ /* 0x041fe20000010000 */
[----:B------:R-:W-:-:S06]  /*1aa30*/  F2FP.BF16.F32.PACK_AB R206, R13, R206 ;  /* 0x000000ce0dce723e */ /* 0x000fcc00000010ff */
[----:B------:R-:W0:Y:S01]  /*1aa40*/  MUFU.EX2 R202, R202 ;  /* 0x000000ca00ca7308 */ /* 0x000e220000000800 */
[----:B-1----:R-:W-:Y:S01]  /*1aa50*/  FADD.FTZ R0, R200, R21 ;  /* 0x00000015c8007221 */ /* 0x002fe20000010000 */
[----:B------:R-:W-:-:S04]  /*1aa60*/  SHF.R.U32.HI R21, RZ, 0x1f, R28 ;  /* 0x0000001fff157819 */ /* 0x000fc8000001161c */
[----:B------:R-:W-:Y:S02]  /*1aa70*/  LEA.HI.SX32 R21, R28, R21, 0x1b ;  /* 0x000000151c157211 */ /* 0x000fe400078fdaff */
[----:B------:R-:W1:Y:S01]  /*1aa80*/  MUFU.EX2 R14, R14 ;  /* 0x0000000e000e7308 */ /* 0x000e620000000800 */
[----:B--2---:R-:W-:Y:S01]  /*1aa90*/  FADD.FTZ R15, R25, R0 ;  /* 0x00000000190f7221 */ /* 0x004fe20000010000 */
[----:B------:R-:W-:Y:S02]  /*1aaa0*/  VIMNMX R21, R231, R21, !PT ;  /* 0x00000015e7157248 */ /* 0x000fe40007fe0100 */
[----:B------:R-:W-:Y:S02]  /*1aab0*/  F2FP.BF16.F32.PACK_AB R200, R25, R200 ;  /* 0x000000c819c8723e */ /* 0x000fe400000010ff */
[----:B------:R-:W-:Y:S02]  /*1aac0*/  CS2R R24, SRZ ;  /* 0x0000000000187805 */ /* 0x000fe4000001ff00 */
[----:B------:R-:W2:Y:S01]  /*1aad0*/  MUFU.EX2 R27, R27 ;  /* 0x0000001b001b7308 */ /* 0x000ea20000000800 */
[----:B0-----:R-:W-:-:S07]  /*1aae0*/  FADD.FTZ R0, R202, R15 ;  /* 0x0000000fca007221 */ /* 0x001fce0000010000 */
[----:B------:R-:W0:Y:S01]  /*1aaf0*/  MUFU.EX2 R193, R193 ;  /* 0x000000c100c17308 */ /* 0x000e220000000800 */
[C---:B-1----:R-:W-:Y:S01]  /*1ab00*/  FADD.FTZ R8, R14.reuse, R35 ;  /* 0x000000230e087221 */ /* 0x042fe20000010000 */
[----:B------:R-:W-:-:S06]  /*1ab10*/  F2FP.BF16.F32.PACK_AB R199, R14, R199 ;  /* 0x000000c70ec7723e */ /* 0x000fcc00000010ff */
[----:B------:R-:W1:Y:S01]  /*1ab20*/  MUFU.EX2 R196, R196 ;  /* 0x000000c400c47308 */ /* 0x000e620000000800 */
[C---:B--2---:R-:W-:Y:S01]  /*1ab30*/  FADD.FTZ R33, R27.reuse, R0 ;  /* 0x000000001b217221 */ /* 0x044fe20000010000 */
[----:B------:R-:W-:Y:S02]  /*1ab40*/  F2FP.BF16.F32.PACK_AB R202, R27, R202 ;  /* 0x000000ca1bca723e */ /* 0x000fe400000010ff */
[----:B------:R-:W-:-:S04]  /*1ab50*/  CS2R R26, SRZ ;  /* 0x00000000001a7805 */ /* 0x000fc8000001ff00 */
        /* <DEDUP_REMOVED lines=9> */
[----:B------:R-:W-:Y:S02]  /*1abf0*/  F2FP.BF16.F32.PACK_AB R196, R29, R196 ;  /* 0x000000c41dc4723e */ /* 0x000fe400000010ff */
[----:B------:R-:W-:-:S04]  /*1ac00*/  CS2R R28, SRZ ;  /* 0x00000000001c7805 */ /* 0x000fc8000001ff00 */
[----:B------:R-:W0:Y:S01]  /*1ac10*/  MUFU.EX2 R31, R31 ;  /* 0x0000001f001f7308 */ /* 0x000e220000000800 */
[----:B-1----:R-:W-:Y:S01]  /*1ac20*/  FADD.FTZ R37, R195, R8 ;  /* 0x00000008c3257221 */ /* 0x002fe20000010000 */
[----:B------:R-:W-:Y:S02]  /*1ac30*/  VIADD R8, R2, 0xfffffffe ;  /* 0xfffffffe02087836 */ /* 0x000fe40000000000 */
[----:B------:R-:W-:-:S03]  /*1ac40*/  IMAD.MOV.U32 R2, RZ, RZ, 0x3f800000 ;  /* 0x3f800000ff027424 */ /* 0x000fc600078e00ff */
[----:B------:R-:W-:Y:S01]  /*1ac50*/  ISETP.GE.AND P3, PT, R8, R21, PT ;  /* 0x000000150800720c */ /* 0x000fe20003f66270 */
[----:B------:R-:W1:Y:S01]  /*1ac60*/  MUFU.EX2 R80, R80 ;  /* 0x0000005000507308 */ /* 0x000e620000000800 */
[----:B--2---:R-:W-:-:S07]  /*1ac70*/  FADD.FTZ R0, R198, R33 ;  /* 0x00000021c6007221 */ /* 0x004fce0000010000 */
[----:B------:R2:W3:Y:S01]  /*1ac80*/  MUFU.EX2 R15, R60 ;  /* 0x0000003c000f7308 */ /* 0x0004e20000000800 */
[C---:B0-----:R-:W-:Y:S01]  /*1ac90*/  FADD.FTZ R35, R31.reuse, R0 ;  /* 0x000000001f237221 */ /* 0x041fe20000010000 */
[----:B------:R-:W-:Y:S02]  /*1aca0*/  F2FP.BF16.F32.PACK_AB R198, R31, R198 ;  /* 0x000000c61fc6723e */ /* 0x000fe400000010ff */
[----:B------:R-:W-:-:S04]  /*1acb0*/  CS2R R30, SRZ ;  /* 0x00000000001e7805 */ /* 0x000fc8000001ff00 */
[----:B------:R-:W0:Y:S01]  /*1acc0*/  MUFU.EX2 R82, R82 ;  /* 0x0000005200527308 */ /* 0x000e220000000800 */
[----:B-1----:R-:W-:Y:S01]  /*1acd0*/  FADD.FTZ R0, R80, R35 ;  /* 0x0000002350007221 */ /* 0x002fe20000010000 */
[----:B--2---:R-:W-:Y:S02]  /*1ace0*/  CS2R R60, SRZ ;  /* 0x00000000003c7805 */ /* 0x004fe4000001ff00 */
[----:B------:R-:W-:-:S04]  /*1acf0*/  CS2R R34, SRZ ;  /* 0x0000000000227805 */ /* 0x000fc8000001ff00 */
[----:B------:R-:W1:Y:S01]  /*1ad00*/  MUFU.EX2 R6, R6 ;  /* 0x0000000600067308 */ /* 0x000e620000000800 */
[C---:B---3--:R-:W-:Y:S01]  /*1ad10*/  FADD.FTZ R7, R15.reuse, R0 ;  /* 0x000000000f077221 */ /* 0x048fe20000010000 */
[----:B------:R-:W-:Y:S02]  /*1ad20*/  F2FP.BF16.F32.PACK_AB R192, R15, R80 ;  /* 0x000000500fc0723e */ /* 0x000fe400000010ff */
[----:B------:R-:W-:-:S04]  /*1ad30*/  CS2R R80, SRZ ;  /* 0x0000000000507805 */ /* 0x000fc8000001ff00 */
[----:B------:R2:W3:Y:S01]  /*1ad40*/  MUFU.EX2 R33, R84 ;  /* 0x0000005400217308 */ /* 0x0004e20000000800 */
[----:B0-----:R-:W-:Y:S01]  /*1ad50*/  FADD.FTZ R0, R82, R7 ;  /* 0x0000000752007221 */ /* 0x001fe20000010000 */
[C---:B-1----:R-:W-:Y:S01]  /*1ad60*/  FADD.FTZ R12, R6.reuse, R37 ;  /* 0x00000025060c7221 */ /* 0x042fe20000010000 */
[----:B------:R-:W-:Y:S02]  /*1ad70*/  F2FP.BF16.F32.PACK_AB R195, R6, R195 ;  /* 0x000000c306c3723e */ /* 0x000fe400000010ff */
[----:B--2---:R-:W-:Y:S02]  /*1ad80*/  CS2R R84, SRZ ;  /* 0x0000000000547805 */ /* 0x004fe4000001ff00 */
[----:B------:R-:W-:Y:S01]  /*1ad90*/  CS2R R36, SRZ ;  /* 0x0000000000247805 */ /* 0x000fe2000001ff00 */
[C---:B---3--:R-:W-:Y:S01]  /*1ada0*/  FADD.FTZ R13, R33.reuse, R0 ;  /* 0x00000000210d7221 */ /* 0x048fe20000010000 */
[----:B------:R-:W-:Y:S01]  /*1adb0*/  F2FP.BF16.F32.PACK_AB R194, R33, R82 ;  /* 0x0000005221c2723e */ /* 0x000fe200000010ff */
[----:B------:R-:W-:Y:S01]  /*1adc0*/  IMAD.MOV.U32 R0, RZ, RZ, 0x3f800000 ;  /* 0x3f800000ff007424 */ /* 0x000fe200078e00ff */
[----:B------:R-:W-:-:S02]  /*1add0*/  CS2R R82, SRZ ;  /* 0x0000000000527805 */ /* 0x000fc4000001ff00 */
[----:B------:R-:W-:Y:S01]  /*1ade0*/  CS2R R32, SRZ ;  /* 0x0000000000207805 */ /* 0x000fe2000001ff00 */
[----:B------:R-:W-:Y:S06]  /*1adf0*/  @!P3 BRA `(.L_x_2833) ;  /* 0x000000540004b947 */ /* 0x000fec0003800000 */
[----:B------:R-:W-:Y:S01]  /*1ae00*/  BSSY B1, `(.L_x_2833) ;  /* 0x0000540000017945 */ /* 0x000fe20003800000 */
[----:B------:R-:W-:Y:S02]  /*1ae10*/  IMAD.MOV.U32 R6, RZ, RZ, R4 ;  /* 0x000000ffff067224 */ /* 0x000fe400078e0004 */
[----:B------:R-:W-:Y:S02]  /*1ae20*/  IMAD.MOV.U32 R7, RZ, RZ, R5 ;  /* 0x000000ffff077224 */ /* 0x000fe400078e0005 */
[----:B------:R-:W-:Y:S02]  /*1ae30*/  IMAD.MOV.U32 R9, RZ, RZ, R218 ;  /* 0x000000ffff097224 */ /* 0x000fe400078e00da */
[----:B------:R-:W-:Y:S02]  /*1ae40*/  IMAD.MOV.U32 R10, RZ, RZ, R216 ;  /* 0x000000ffff0a7224 */ /* 0x000fe400078e00d8 */
[----:B------:R-:W-:Y:S02]  /*1ae50*/  IMAD.MOV.U32 R2, RZ, RZ, 0x3f800000 ;  /* 0x3f800000ff027424 */ /* 0x000fe400078e00ff */
[----:B------:R-:W-:-:S07]  /*1ae60*/  IMAD.MOV.U32 R151, RZ, RZ, RZ ;  /* 0x000000ffff977224 */ /* 0x000fce00078e00ff */
.L_x_2844:
        /* <DEDUP_REMOVED lines=8> */
.L_x_2834:
[----:B------:R-:W-:Y:S01]  /*1aef0*/  IMAD R11, R3, 0x8, R16 ;  /* 0x00000008030b7824 */ /* 0x000fe200078e0210 */
[----:B------:R-:W-:-:S04]  /*1af00*/  SHF.L.U32 R4, R218, 0x1f, RZ ;  /* 0x0000001fda047819 */ /* 0x000fc800000006ff */
[----:B------:R0:W1:Y:S01]  /*1af10*/  SYNCS.PHASECHK.TRANS64.TRYWAIT P3, [R11+URZ+0x38830], R4 ;  /* 0x038830040b0075a7 */ /* 0x000062000806017f */
[----:B------:R-:W-:Y:S05]  /*1af20*/  @!P0 BRA `(.L_x_2835) ;  /* 0x0000000000048947 */ /* 0x000fea0003800000 */
[----:B------:R-:W-:Y:S01]  /*1af30*/  BPT.TRAP 0x1 ;  /* 0x000000040000795c */ /* 0x000fe20000300000 */
.L_x_2835:
[----:B------:R-:W-:Y:S01]  /*1af40*/  IMAD R3, R216, 0xa00, R20 ;  /* 0x00000a00d8037824 */ /* 0x000fe200078e0214 */
[----:B------:R-:W-:Y:S03]  /*1af50*/  BSSY B2, `(.L_x_2836) ;  /* 0x0000006000027945 */ /* 0x000fe60003800000 */
[C---:B------:R-:W-:Y:S02]  /*1af60*/  VIADD R152, R3.reuse, 0x80 ;  /* 0x0000008003987836 */ /* 0x040fe40000000000 */
[----:B------:R-:W-:Y:S01]  /*1af70*/  VIADD R15, R3, 0x100 ;  /* 0x00000100030f7836 */ /* 0x000fe20000000000 */
[----:B-1----:R-:W-:Y:S06]  /*1af80*/  @P3 BRA `(.L_x_2837) ;  /* 0x0000000000083947 */ /* 0x002fec0003800000 */
[----:B------:R-:W1:Y:S02]  /*1af90*/  SYNCS.PHASECHK.TRANS64.TRYWAIT P3, [R11+URZ+0x38830], R4 ;  /* 0x038830040b0075a7 */ /* 0x000e64000806017f */
[----:B-1----:R-:W-:Y:S05]  /*1afa0*/  @!P3 BRA `(.L_x_2838) ;  /* 0x000001ac002cb947 */ /* 0x002fea0003800000 */
.L_x_2837:
[----:B------:R-:W-:Y:S05]  /*1afb0*/  BSYNC B2 ;  /* 0x0000000000027941 */ /* 0x000fea0003800000 */
.L_x_2836:
[----:B------:R-:W2:Y:S04]  /*1afc0*/  LDL.64 R154, [R1+0x48] ;  /* 0x00004800019a7983 */ /* 0x000ea80000100a00 */
[----:B------:R-:W3:Y:S01]  /*1afd0*/  LDL.64 R156, [R1+0x50] ;  /* 0x00005000019c7983 */ /* 0x000ee20000100a00 */
[----:B01----:R-:W-:Y:S02]  /*1afe0*/  IMAD.MOV.U32 R4, RZ, RZ, R3 ;  /* 0x000000ffff047224 */ /* 0x003fe400078e0003 */
[----:B------:R-:W-:-:S03]  /*1aff0*/  IMAD.MOV.U32 R5, RZ, RZ, 0x40000040 ;  /* 0x40000040ff057424 */ /* 0x000fc600078e00ff */
[----:B------:R-:W-:Y:S02]  /*1b000*/  R2UR UR18, R4 ;  /* 0x00000000041272ca */ /* 0x000fe400000e0000 */
[C---:B------:R-:W-:Y:S01]  /*1b010*/  R2UR UR19, R5.reuse ;  /* 0x00000000051372ca */ /* 0x040fe200000e0000 */
[----:B------:R-:W-:Y:S01]  /*1b020*/  WARPGROUP.ARRIVE ;  /* 0x00000000000079c5 */ /* 0x000fe20000000000 */
[----:B------:R-:W-:Y:S01]  /*1b030*/  IMAD.MOV.U32 R4, RZ, RZ, R152 ;  /* 0x000000ffff047224 */ /* 0x000fe200078e0098 */
[----:B------:R-:W-:-:S04]  /*1b040*/  R2UR UR7, R5 ;  /* 0x00000000050772ca */ /* 0x000fc800000e0000 */
[----:B------:R-:W-:Y:S01]  /*1b050*/  R2UR UR6, R4 ;  /* 0x00000000040672ca */ /* 0x000fe200000e0000 */
[----:B------:R-:W-:Y:S01]  /*1b060*/  IMAD.MOV.U32 R4, RZ, RZ, R15 ;  /* 0x000000ffff047224 */ /* 0x000fe200078e000f */
[----:B------:R-:W-:-:S04]  /*1b070*/  R2UR UR11, R5 ;  /* 0x00000000050b72ca */ /* 0x000fc800000e0000 */
[----:B------:R-:W-:Y:S01]  /*1b080*/  R2UR UR10, R4 ;  /* 0x00000000040a72ca */ /* 0x000fe200000e0000 */
[----:B------:R-:W-:Y:S02]  /*1b090*/  VIADD R14, R3, 0x180 ;  /* 0x00000180030e7836 */ /* 0x000fe40000000000 */
[----:B------:R-:W-:-:S03]  /*1b0a0*/  IMAD.MOV.U32 R15, RZ, RZ, 0x40000040 ;  /* 0x40000040ff0f7424 */ /* 0x000fc600078e00ff */
[----:B------:R-:W-:Y:S02]  /*1b0b0*/  R2UR UR14, R14 ;  /* 0x000000000e0e72ca */ /* 0x000fe400000e0000 */
        /* <DEDUP_REMOVED lines=27> */
[----:B------:R-:W-:Y:S01]  /*1b270*/  UMOV UR16, UR20 ;  /* 0x0000001400107c82 */ /* 0x000fe20008000000 */
[----:B------:R-:W-:Y:S01]  /*1b280*/  UMOV UR17, UR21 ;  /* 0x0000001500117c82 */ /* 0x000fe20008000000 */
[----:B------:R-:W-:Y:S02]  /*1b290*/  WARPGROUP.DEPBAR.LE gsb0, 0x0 ;  /* 0x00008000000079c5 */ /* 0x000fe40000010000 */
[----:B------:R-:W-:Y:S01]  /*1b2a0*/  VIADD R14, R3, 0x2 ;  /* 0x00000002030e7836 */ /* 0x000fe20000000000 */
[----:B--2---:R-:W-:Y:S02]  /*1b2b0*/  R2UR UR26, R154 ;  /* 0x000000009a1a72ca */ /* 0x004fe400000e0000 */
[----:B------:R-:W-:-:S02]  /*1b2c0*/  R2UR UR27, R155 ;  /* 0x000000009b1b72ca */ /* 0x000fc400000e0000 */
[----:B------:R-:W-:-:S06]  /*1b2d0*/  WARPGROUP.ARRIVE ;  /* 0x00000000000079c5 */ /* 0x000fcc0000000000 */
[----:B------:R-:W-:Y:S01]  /*1b2e0*/  HGMMA.64x16x16.F32.BF16 R152, gdesc[UR16], RZ, !UPT, gsb0 ;  /* 0x00200000109879f0 */ /* 0x000fe2000c0018ff */
        /* <DEDUP_REMOVED lines=20> */
[----:B------:R-:W-:Y:S01]  /*1b430*/  UMOV UR12, UR24 ;  /* 0x00000018000c7c82 */ /* 0x000fe20008000000 */
[----:B------:R-:W-:Y:S01]  /*1b440*/  UMOV UR13, UR25 ;  /* 0x00000019000d7c82 */ /* 0x000fe20008000000 */
[----:B------:R-:W-:Y:S01]  /*1b450*/  UMOV UR16, UR24 ;  /* 0x0000001800107c82 */ /* 0x000fe20008000000 */
[----:B------:R-:W-:Y:S01]  /*1b460*/  UMOV UR17, UR25 ;  /* 0x0000001900117c82 */ /* 0x000fe20008000000 */
[----:B------:R-:W2:Y:S01]  /*1b470*/  LDL.64 R14, [R1+0x38] ;  /* 0x00003800010e7983 */ /* 0x000ea20000100a00 */
[----:B------:R-:W-:Y:S01]  /*1b480*/  HGMMA.64x16x16.F32.BF16 R176, gdesc[UR4], R176, gsb0 ;  /* 0x0020000004b079f0 */ /* 0x000fe200080018b0 */
[----:B------:R-:W-:Y:S02]  /*1b490*/  R2UR UR10, R4 ;  /* 0x00000000040a72ca */ /* 0x000fe400000e0000 */
[----:B------:R-:W-:Y:S01]  /*1b4a0*/  R2UR UR11, R5 ;  /* 0x00000000050b72ca */ /* 0x000fe200000e0000 */
[----:B------:R-:W-:Y:S01]  /*1b4b0*/  VIADD R4, R3, 0x182 ;  /* 0x0000018203047836 */ /* 0x000fe20000000000 */
[----:B------:R-:W-:-:S02]  /*1b4c0*/  WARPGROUP.DEPBAR.LE gsb0, 0x0 ;  /* 0x00008000000079c5 */ /* 0x000fc40000010000 */
        /* <DEDUP_REMOVED lines=57> */
[----:B--2---:R-:W-:Y:S02]  /*1b860*/  R2UR UR24, R14 ;  /* 0x000000000e1872ca */ /* 0x004fe400000e0000 */
[----:B------:R-:W-:Y:S02]  /*1b870*/  R2UR UR25, R15 ;  /* 0x000000000f1972ca */ /* 0x000fe400000e0000 */
[----:B------:R-:W2:Y:S01]  /*1b880*/  LDL.64 R14, [R1+0x30] ;  /* 0x00003000010e7983 */ /* 0x000ea20000100a00 */
        /* <DEDUP_REMOVED lines=144> */
[----:B--2---:R-:W-:Y:S02]  /*1c190*/  R2UR UR26, R14 ;  /* 0x000000000e1a72ca */ /* 0x004fe400000e0000 */
[----:B------:R-:W-:Y:S02]  /*1c1a0*/  R2UR UR27, R15 ;  /* 0x000000000f1b72ca */ /* 0x000fe400000e0000 */
[----:B------:R-:W2:Y:S01]  /*1c1b0*/  LDL.64 R14, [R1+0x18] ;  /* 0x00001800010e7983 */ /* 0x000ea20000100a00 */
[----:B------:R-:W-:Y:S02]  /*1c1c0*/  VIADD R4, R3, 0x284 ;  /* 0x0000028403047836 */ /* 0x000fe40000000000 */
[----:B------:R-:W-:-:S03]  /*1c1d0*/  IMAD.MOV.U32 R5, RZ, RZ, 0x40000040 ;  /* 0x40000040ff057424 */ /* 0x000fc600078e00ff */
[----:B------:R-:W-:Y:S02]  /*1c1e0*/  R2UR UR22, R4 ;  /* 0x00000000041672ca */ /* 0x000fe400000e0000 */
[----:B------:R-:W-:Y:S01]  /*1c1f0*/  R2UR UR23, R5 ;  /* 0x00000000051772ca */ /* 0x000fe200000e0000 */
[----:B------:R-:W-:Y:S02]  /*1c200*/  UMOV UR20, UR26 ;  /* 0x0000001a00147c82 */ /* 0x000fe40008000000 */
[----:B------:R-:W-:Y:S01]  /*1c210*/  UMOV UR21, UR27 ;  /* 0x0000001b00157c82 */ /* 0x000fe20008000000 */
[----:B------:R-:W-:Y:S02]  /*1c220*/  WARPGROUP.DEPBAR.LE gsb0, 0x0 ;  /* 0x00008000000079c5 */ /* 0x000fe40000010000 */
[----:B------:R-:W-:-:S07]  /*1c230*/  WARPGROUP.ARRIVE ;  /* 0x00000000000079c5 */ /* 0x000fce0000000000 */
        /* <DEDUP_REMOVED lines=89> */
[----:B------:R-:W2:Y:S01]  /*1c7d0*/  LDL.64 R14, [R1] ;  /* 0x00000000010e7983 */ /* 0x000ea20000100a00 */
[----:B------:R-:W-:Y:S02]  /*1c7e0*/  R2UR UR22, R4 ;  /* 0x00000000041672ca */ /* 0x000fe400000e0000 */
[----:B------:R-:W-:-:S06]  /*1c7f0*/  R2UR UR23, R5 ;  /* 0x00000000051772ca */ /* 0x000fcc00000e0000 */
        /* <DEDUP_REMOVED lines=44> */
[----:B------:R-:W-:Y:S02]  /*1cac0*/  R2UR UR23, R5 ;  /* 0x00000000051772ca */ /* 0x000fe400000e0000 */
[----:B--2---:R-:W-:Y:S02]  /*1cad0*/  R2UR UR24, R14 ;  /* 0x000000000e1872ca */ /* 0x004fe400000e0000 */
[----:B------:R-:W-:-:S11]  /*1cae0*/  R2UR UR25, R15 ;  /* 0x000000000f1972ca */ /* 0x000fd600000e0000 */
        /* <DEDUP_REMOVED lines=442> */
.L_x_2839:
[----:B------:R-:W-:Y:S01]  /*1e690*/  SHF.L.U32 R0, R9, 0x1f, RZ ;  /* 0x0000001f09007819 */ /* 0x000fe200000006ff */
[----:B------:R-:W-:-:S04]  /*1e6a0*/  IMAD R9, R10, 0x8, R16 ;  /* 0x000000080a097824 */ /* 0x000fc800078e0210 */
[----:B------:R0:W1:Y:S01]  /*1e6b0*/  SYNCS.PHASECHK.TRANS64.TRYWAIT P3, [R9+URZ+0x38850], R0 ;  /* 0x03885000090075a7 */ /* 0x000062000806017f */
[----:B------:R-:W-:Y:S05]  /*1e6c0*/  @!P0 BRA `(.L_x_2840) ;  /* 0x0000000000048947 */ /* 0x000fea0003800000 */
[----:B------:R-:W-:Y:S01]  /*1e6d0*/  BPT.TRAP 0x1 ;  /* 0x000000040000795c */ /* 0x000fe20000300000 */
.L_x_2840:
[----:B------:R-:W-:Y:S04]  /*1e6e0*/  BSSY B2, `(.L_x_2841) ;  /* 0x0000004000027945 */ /* 0x000fe80003800000 */
[----:B-1----:R-:W-:Y:S05]  /*1e6f0*/  @P3 BRA `(.L_x_2842) ;  /* 0x0000000000083947 */ /* 0x002fea0003800000 */
[----:B------:R-:W1:Y:S02]  /*1e700*/  SYNCS.PHASECHK.TRANS64.TRYWAIT P3, [R9+URZ+0x38850], R0 ;  /* 0x03885000090075a7 */ /* 0x000e64000806017f */
[----:B-1----:R-:W-:Y:S05]  /*1e710*/  @!P3 BRA `(.L_x_2843) ;  /* 0x000001740064b947 */ /* 0x002fea0003800000 */
.L_x_2842:
[----:B------:R-:W-:Y:S05]  /*1e720*/  BSYNC B2 ;  /* 0x0000000000027941 */ /* 0x000fea0003800000 */
.L_x_2841:
        /* <DEDUP_REMOVED lines=8> */
[----:B------:R-:W-:Y:S01]  /*1e7b0*/  IMAD.MOV.U32 R3, RZ, RZ, 0x40000040 ;  /* 0x40000040ff037424 */ /* 0x000fe200078e00ff */
[----:B------:R-:W-:Y:S01]  /*1e7c0*/  LOP3.LUT R0, R0, 0x3fff, RZ, 0xc0, !PT ;  /* 0x00003fff00007812 */ /* 0x000fe200078ec0ff */
[----:B------:R-:W0:Y:S01]  /*1e7d0*/  MUFU.TANH R15, R15 ;  /* 0x0000000f000f7308 */ /* 0x000e220000002400 */
[----:B------:R-:W-:Y:S01]  /*1e7e0*/  FMUL.FTZ R177, R177, UR39 ;  /* 0x00000027b1b17c20 */ /* 0x000fe20008410000 */
[----:B------:R-:W-:Y:S01]  /*1e7f0*/  FMUL.FTZ R184, R182, UR39 ;  /* 0x00000027b6b87c20 */ /* 0x000fe20008410000 */
[----:B------:R-:W-:Y:S01]  /*1e800*/  LOP3.LUT R0, R0, 0x2800000, RZ, 0xfc, !PT ;  /* 0x0280000000007812 */ /* 0x000fe200078efcff */
[----:B------:R-:W-:Y:S01]  /*1e810*/  FMUL.FTZ R183, R183, UR39 ;  /* 0x00000027b7b77c20 */ /* 0x000fe20008410000 */
[----:B------:R-:W-:Y:S01]  /*1e820*/  FMUL.FTZ R14, R179, UR39 ;  /* 0x00000027b30e7c20 */ /* 0x000fe20008410000 */
[----:B------:R-:W-:Y:S01]  /*1e830*/  FMUL.FTZ R179, R181, UR39 ;  /* 0x00000027b5b37c20 */ /* 0x000fe20008410000 */
[----:B------:R-:W-:Y:S01]  /*1e840*/  FMUL.FTZ R153, R153, UR39 ;  /* 0x0000002799997c20 */ /* 0x000fe20008410000 */
[----:B------:R-:W-:Y:S01]  /*1e850*/  IMAD R2, R10, 0xa00, R0 ;  /* 0x00000a000a027824 */ /* 0x000fe200078e0200 */
[----:B------:R-:W-:Y:S01]  /*1e860*/  MUFU.TANH R176, R176 ;  /* 0x000000b000b07308 */ /* 0x000fe20000002400 */
[----:B------:R-:W1:Y:S01]  /*1e870*/  @P2 LDC R0, c[0x0][0x44c] ;  /* 0x00011300ff002b82 */ /* 0x000e620000000800 */
[----:B------:R-:W-:Y:S01]  /*1e880*/  FMUL.FTZ R10, R178, UR39 ;  /* 0x00000027b20a7c20 */ /* 0x000fe20008410000 */
[C---:B------:R-:W-:Y:S01]  /*1e890*/  VIADD R4, R2.reuse, 0x80 ;  /* 0x0000008002047836 */ /* 0x040fe20000000000 */
[----:B------:R-:W-:Y:S01]  /*1e8a0*/  R2UR UR6, R2 ;  /* 0x00000000020672ca */ /* 0x000fe200000e0000 */
[----:B------:R-:W-:Y:S01]  /*1e8b0*/  FMUL.FTZ R178, R180, UR39 ;  /* 0x00000027b4b27c20 */ /* 0x000fe20008410000 */
[----:B------:R-:W-:Y:S01]  /*1e8c0*/  FMUL.FTZ R162, R162, UR39 ;  /* 0x00000027a2a27c20 */ /* 0x000fe20008410000 */
[----:B------:R-:W-:Y:S01]  /*1e8d0*/  FMUL.FTZ R163, R163, UR39 ;  /* 0x00000027a3a37c20 */ /* 0x000fe20008410000 */
[----:B------:R-:W-:Y:S01]  /*1e8e0*/  MUFU.TANH R177, R177 ;  /* 0x000000b100b17308 */ /* 0x000fe20000002400 */
[----:B------:R-:W-:-:S05]  /*1e8f0*/  @!P1 VIADD R9, R9, 0x38860 ;  /* 0x0003886009099836 */ /* 0x000fca0000000000 */
[----:B------:R-:W-:Y:S02]  /*1e900*/  @!P1 PRMT R9, RZ, 0x654, R9 ;  /* 0x00000654ff099816 */ /* 0x000fe40000000009 */
[----:B------:R-:W-:Y:S01]  /*1e910*/  MUFU.TANH R178, R178 ;  /* 0x000000b200b27308 */ /* 0x000fe20000002400 */
[----:B------:R-:W-:Y:S01]  /*1e920*/  HGMMA.64x256x16.F32.BF16 R24, R208, gdesc[UR4].tnspB, R24, gsb0 ;  /* 0x43e00004d0187df0 */ /* 0x000fe20008001818 */
[----:B------:R-:W-:Y:S01]  /*1e930*/  R2UR UR6, R4 ;  /* 0x00000000040672ca */ /* 0x000fe200000e0000 */
[----:B------:R-:W-:Y:S01]  /*1e940*/  VIADD R4, R2, 0x100 ;  /* 0x0000010002047836 */ /* 0x000fe20000000000 */
[----:B------:R-:W-:Y:S01]  /*1e950*/  R2UR UR7, R5 ;  /* 0x00000000050772ca */ /* 0x000fe200000e0000 */
[----:B------:R-:W-:-:S03]  /*1e960*/  IMAD.MOV.U32 R5, RZ, RZ, 0x40000040 ;  /* 0x40000040ff057424 */ /* 0x000fc600078e00ff */
        /* <DEDUP_REMOVED lines=21> */
[----:B------:R-:W-:Y:S01]  /*1eac0*/  FMUL.FTZ R5, R191, UR39 ;  /* 0x00000027bf057c20 */ /* 0x000fe20008410000 */
[----:B------:R-:W-:Y:S01]  /*1ead0*/  FMUL.FTZ R191, R160, UR39 ;  /* 0x00000027a0bf7c20 */ /* 0x000fe20008410000 */
[----:B------:R-:W-:-:S04]  /*1eae0*/  IMAD R160, R8, -0x50, RZ ;  /* 0xffffffb008a07824 */ /* 0x000fc800078e02ff */
[----:B------:R-:W-:Y:S01]  /*1eaf0*/  MUFU.TANH R5, R5 ;  /* 0x0000000500057308 */ /* 0x000fe20000002400 */
[----:B------:R-:W-:-:S07]  /*1eb00*/  IADD3 R160, -R233, 0x1, R160 ;  /* 0x00000001e9a07810 */ /* 0x000fce0007ffe1a0 */
[----:B------:R-:W-:Y:S01]  /*1eb10*/  MUFU.TANH R191, R191 ;  /* 0x000000bf00bf7308 */ /* 0x000fe20000002400 */
[----:B------:R-:W-:Y:S02]  /*1eb20*/  WARPGROUP.DEPBAR.LE gsb0, 0x0 ;  /* 0x00008000000079c5 */ /* 0x000fe40000010000 */
[----:B------:R-:W-:-:S07]  /*1eb30*/  WARPGROUP.ARRIVE ;  /* 0x00000000000079c5 */ /* 0x000fce0000000000 */
[----:B------:R-:W-:Y:S01]  /*1eb40*/  HGMMA.64x256x16.F32.BF16 R24, R196, gdesc[UR4].tnspB, R24, gsb0 ;  /* 0x43e00004c4187df0 */ /* 0x000fe20008001818 */
[----:B------:R-:W-:Y:S02]  /*1eb50*/  R2UR UR6, R2 ;  /* 0x00000000020672ca */ /* 0x000fe400000e0000 */
[----:B------:R-:W-:Y:S01]  /*1eb60*/  R2UR UR7, R3 ;  /* 0x00000000030772ca */ /* 0x000fe200000e0000 */
[----:B------:R-:W2:Y:S01]  /*1eb70*/  @P2 LDC R2, c[0x0][0x450] ;  /* 0x00011400ff022b82 */ /* 0x000ea20000000800 */
[----:B------:R-:W-:-:S04]  /*1eb80*/  IMAD.IADD R3, R234, 0x1, R230 ;  /* 0x00000001ea037824 */ /* 0x000fc800078e02e6 */
[----:B-1----:R-:W-:-:S04]  /*1eb90*/  @P2 IMAD.HI.U32 R4, R3, R0, RZ ;  /* 0x0000000003042227 */ /* 0x002fc800078e00ff */
[----:B------:R-:W-:Y:S02]  /*1eba0*/  IMAD.MOV.U32 R0, RZ, RZ, R3 ;  /* 0x000000ffff007224 */ /* 0x000fe400078e0003 */
[----:B------:R-:W-:Y:S01]  /*1ebb0*/  FMUL.FTZ R3, R187, UR39 ;  /* 0x00000027bb037c20 */ /* 0x000fe20008410000 */
[----:B------:R-:W-:Y:S01]  /*1ebc0*/  FMUL.FTZ R187, R189, UR39 ;  /* 0x00000027bdbb7c20 */ /* 0x000fe20008410000 */
[----:B------:R-:W-:-:S04]  /*1ebd0*/  FMUL.FTZ R189, R164, UR39 ;  /* 0x00000027a4bd7c20 */ /* 0x000fc80008410000 */
[----:B------:R-:W-:Y:S01]  /*1ebe0*/  MUFU.TANH R3, R3 ;  /* 0x0000000300037308 */ /* 0x000fe20000002400 */
[----:B--2---:R-:W-:Y:S01]  /*1ebf0*/  @P2 SHF.R.U32.HI R0, RZ, R2, R4 ;  /* 0x00000002ff002219 */ /* 0x004fe20000011604 */
[----:B------:R-:W-:Y:S01]  /*1ec00*/  FMUL.FTZ R2, R186, UR39 ;  /* 0x00000027ba027c20 */ /* 0x000fe20008410000 */
[----:B------:R-:W-:-:S05]  /*1ec10*/  FMUL.FTZ R186, R188, UR39 ;  /* 0x00000027bcba7c20 */ /* 0x000fca0008410000 */
[----:B------:R-:W-:Y:S01]  /*1ec20*/  MUFU.TANH R187, R187 ;  /* 0x000000bb00bb7308 */ /* 0x000fe20000002400 */
[----:B------:R-:W-:Y:S01]  /*1ec30*/  FMUL.FTZ R4, R190, UR39 ;  /* 0x00000027be047c20 */ /* 0x000fe20008410000 */
[----:B------:R-:W1:Y:S01]  /*1ec40*/  SHFL.IDX PT, R188, R0, RZ, 0x1c1f ;  /* 0x001c1fff00bc7589 */ /* 0x000e6200000e0000 */
[----:B------:R-:W-:Y:S01]  /*1ec50*/  FMUL.FTZ R190, R173, UR39 ;  /* 0x00000027adbe7c20 */ /* 0x000fe20008410000 */
[----:B------:R-:W-:-:S04]  /*1ec60*/  FMUL.FTZ R173, R161, UR39 ;  /* 0x00000027a1ad7c20 */ /* 0x000fc80008410000 */
[----:B------:R-:W2:Y:S08]  /*1ec70*/  MUFU.TANH R186, R186 ;  /* 0x000000ba00ba7308 */ /* 0x000eb00000002400 */
[----:B------:R-:W-:Y:S08]  /*1ec80*/  MUFU.TANH R189, R189 ;  /* 0x000000bd00bd7308 */ /* 0x000ff00000002400 */
[----:B------:R-:W-:Y:S08]  /*1ec90*/  MUFU.TANH R190, R190 ;  /* 0x000000be00be7308 */ /* 0x000ff00000002400 */
[----:B------:R-:W-:Y:S08]  /*1eca0*/  MUFU.TANH R173, R173 ;  /* 0x000000ad00ad7308 */ /* 0x000ff00000002400 */
[----:B------:R-:W-:Y:S08]  /*1ecb0*/  MUFU.TANH R4, R4 ;  /* 0x0000000400047308 */ /* 0x000ff00000002400 */
[----:B------:R-:W-:Y:S01]  /*1ecc0*/  MUFU.TANH R2, R2 ;  /* 0x0000000200027308 */ /* 0x000fe20000002400 */
[----:B------:R-:W-:-:S02]  /*1ecd0*/  WARPGROUP.DEPBAR.LE gsb0, 0x0 ;  /* 0x00008000000079c5 */ /* 0x000fc40000010000 */
[----:B------:R-:W-:-:S06]  /*1ece0*/  WARPGROUP.ARRIVE ;  /* 0x00000000000079c5 */ /* 0x000fcc0000000000 */
[----:B------:R-:W-:Y:S03]  /*1ecf0*/  HGMMA.64x256x16.F32.BF16 R24, R192, gdesc[UR4].tnspB, R24, gsb0 ;  /* 0x43e00004c0187df0 */ /* 0x000fe60008001818 */
[----:B------:R-:W-:Y:S02]  /*1ed00*/  WARPGROUP.DEPBAR.LE gsb0, 0x0 ;  /* 0x00008000000079c5 */ /* 0x000fe40000010000 */
[----:B------:R-:W-:Y:S01]  /*1ed10*/  FMUL.FTZ R192, R185, UR39 ;  /* 0x00000027b9c07c20 */ /* 0x000fe20008410000 */
[----:B------:R-:W-:Y:S01]  /*1ed20*/  IADD3 R185, -R228, R160, R232 ;  /* 0x000000a0e4b97210 */ /* 0x000fe20007ffe1e8 */
[----:B------:R-:W-:Y:S01]  /*1ed30*/  FMUL.FTZ R193, R169, UR39 ;  /* 0x00000027a9c17c20 */ /* 0x000fe20008410000 */
[----:B------:R-:W-:Y:S01]  /*1ed40*/  FMUL.FTZ R194, R168, UR39 ;  /* 0x00000027a8c27c20 */ /* 0x000fe20008410000 */
[----:B------:R-:W-:Y:S01]  /*1ed50*/  FMUL.FTZ R168, R172, UR39 ;  /* 0x00000027aca87c20 */ /* 0x000fe20008410000 */
[----:B------:R-:W-:Y:S01]  /*1ed60*/  FMUL.FTZ R195, R165, UR39 ;  /* 0x00000027a5c37c20 */ /* 0x000fe20008410000 */
[----:B------:R-:W3:Y:S01]  /*1ed70*/  MUFU.TANH R192, R192 ;  /* 0x000000c000c07308 */ /* 0x000ee20000002400 */
[----:B-1----:R-:W-:-:S05]  /*1ed80*/  IMAD.IADD R188, R185, 0x1, R188 ;  /* 0x00000001b9bc7824 */ /* 0x002fca00078e02bc */
[C---:B------:R-:W-:Y:S02]  /*1ed90*/  ISETP.GT.AND P3, PT, R188.reuse, RZ, PT ;  /* 0x000000ffbc00720c */ /* 0x040fe40003f64270 */
[C---:B------:R-:W-:Y:S01]  /*1eda0*/  ISETP.GT.AND P5, PT, R188.reuse, 0x8, PT ;  /* 0x00000008bc00780c */ /* 0x040fe20003fa4270 */
[----:B------:R-:W1:Y:S01]  /*1edb0*/  MUFU.TANH R194, R194 ;  /* 0x000000c200c27308 */ /* 0x000e620000002400 */
[----:B------:R-:W-:Y:S02]  /*1edc0*/  ISETP.GT.AND P4, PT, R188, 0x1, PT ;  /* 0x00000001bc00780c */ /* 0x000fe40003f84270 */
[----:B0-----:R-:W-:Y:S02]  /*1edd0*/  FSEL R182, R15, -INF , P3 ;  /* 0xff8000000fb67808 */ /* 0x001fe40001800000 */
[----:B--2---:R-:W-:Y:S02]  /*1ede0*/  FSEL R181, R186, -INF , P5 ;  /* 0xff800000bab57808 */ /* 0x004fe40002800000 */
[----:B------:R-:W-:Y:S01]  /*1edf0*/  ISETP.GT.AND P6, PT, R188, 0x9, PT ;  /* 0x00000009bc00780c */ /* 0x000fe20003fc4270 */
[----:B------:R0:W-:Y:S01]  /*1ee00*/  MUFU.TANH R186, R183 ;  /* 0x000000b700ba7308 */ /* 0x0001e20000002400 */
[----:B---3--:R-:W-:Y:S01]  /*1ee10*/  FSEL R169, R192, -INF , P4 ;  /* 0xff800000c0a97808 */ /* 0x008fe20002000000 */
[----:B------:R-:W-:Y:S01]  /*1ee20*/  FMUL.FTZ R192, R167, UR39 ;  /* 0x00000027a7c07c20 */ /* 0x000fe20008410000 */
[----:B------:R-:W-:-:S02]  /*1ee30*/  ISETP.GT.AND P3, PT, R188, 0x10, PT ;  /* 0x00000010bc00780c */ /* 0x000fc40003f64270 */
[----:B------:R-:W-:Y:S01]  /*1ee40*/  FSEL R172, R187, -INF , P6 ;  /* 0xff800000bbac7808 */ /* 0x000fe20003000000 */
[----:B------:R-:W-:Y:S01]  /*1ee50*/  FMUL.FTZ R187, R171, UR39 ;  /* 0x00000027abbb7c20 */ /* 0x000fe20008410000 */
[----:B------:R-:W-:Y:S01]  /*1ee60*/  ISETP.GT.AND P4, PT, R188, 0x11, PT ;  /* 0x00000011bc00780c */ /* 0x000fe20003f84270 */
[----:B------:R-:W2:Y:S01]  /*1ee70*/  MUFU.TANH R168, R168 ;  /* 0x000000a800a87308 */ /* 0x000ea20000002400 */
[----:B0-----:R-:W-:Y:S02]  /*1ee80*/  FMNMX.FTZ R183, R182, R7, !PT ;  /* 0x00000007b6b77209 */ /* 0x001fe40007810000 */
[----:B------:R-:W-:Y:S02]  /*1ee90*/  FSEL R180, R176, -INF , P3 ;  /* 0xff800000b0b47808 */ /* 0x000fe40001800000 */
[----:B------:R-:W-:Y:S02]  /*1eea0*/  FMNMX.FTZ R183, R169, R183, !PT ;  /* 0x000000b7a9b77209 */ /* 0x000fe40007810000 */
[----:B------:R-:W-:Y:S01]  /*1eeb0*/  ISETP.GT.AND P5, PT, R188, 0x18, PT ;  /* 0x00000018bc00780c */ /* 0x000fe20003fa4270 */
[----:B------:R-:W0:Y:S01]  /*1eec0*/  MUFU.TANH R193, R193 ;  /* 0x000000c100c17308 */ /* 0x000e220000002400 */
[----:B------:R-:W-:-:S02]  /*1eed0*/  FMNMX.FTZ R183, R181, R183, !PT ;  /* 0x000000b7b5b77209 */ /* 0x000fc40007810000 */
[----:B------:R-:W-:Y:S02]  /*1eee0*/  FSEL R160, R177, -INF , P4 ;  /* 0xff800000b1a07808 */ /* 0x000fe40002000000 */
[----:B------:R-:W-:Y:S02]  /*1eef0*/  FMNMX.FTZ R183, R172, R183, !PT ;  /* 0x000000b7acb77209 */ /* 0x000fe40007810000 */
[----:B------:R-:W-:Y:S01]  /*1ef00*/  ISETP.GT.AND P6, PT, R188, 0x19, PT ;  /* 0x00000019bc00780c */ /* 0x000fe20003fc4270 */
[----:B------:R-:W3:Y:S01]  /*1ef10*/  MUFU.TANH R195, R195 ;  /* 0x000000c300c37308 */ /* 0x000ee20000002400 */
[----:B------:R-:W-:Y:S02]  /*1ef20*/  FMNMX.FTZ R183, R180, R183, !PT ;  /* 0x000000b7b4b77209 */ /* 0x000fe40007810000 */
[----:B------:R-:W-:Y:S02]  /*1ef30*/  FSEL R15, R178, -INF , P5 ;  /* 0xff800000b20f7808 */ /* 0x000fe40002800000 */
[----:B------:R-:W-:-:S02]  /*1ef40*/  FMNMX.FTZ R183, R160, R183, !PT ;  /* 0x000000b7a0b77209 */ /* 0x000fc40007810000 */
[C---:B------:R-:W-:Y:S01]  /*1ef50*/  ISETP.GT.AND P3, PT, R188.reuse, 0x20, PT ;  /* 0x00000020bc00780c */ /* 0x040fe20003f64270 */
[----:B------:R-:W-:Y:S01]  /*1ef60*/  MUFU.TANH R187, R187 ;  /* 0x000000bb00bb7308 */ /* 0x000fe20000002400 */
[----:B------:R-:W-:Y:S02]  /*1ef70*/  FSEL R179, R179, -INF , P6 ;  /* 0xff800000b3b37808 */ /* 0x000fe40003000000 */
[----:B------:R-:W-:Y:S02]  /*1ef80*/  FMNMX.FTZ R183, R15, R183, !PT ;  /* 0x000000b70fb77209 */ /* 0x000fe40007810000 */
[C---:B------:R-:W-:Y:S02]  /*1ef90*/  ISETP.GT.AND P5, PT, R188.reuse, 0x28, PT ;  /* 0x00000028bc00780c */ /* 0x040fe40003fa4270 */
[----:B------:R-:W-:Y:S01]  /*1efa0*/  ISETP.GT.AND P4, PT, R188, 0x21, PT ;  /* 0x00000021bc00780c */ /* 0x000fe20003f84270 */
[----:B------:R-:W-:Y:S01]  /*1efb0*/  MUFU.TANH R192, R192 ;  /* 0x000000c000c07308 */ /* 0x000fe20000002400 */
[----:B-1----:R-:W-:-:S02]  /*1efc0*/  FSEL R178, R194, -INF , P3 ;  /* 0xff800000c2b27808 */ /* 0x002fc40001800000 */
[----:B------:R-:W-:Y:S01]  /*1efd0*/  FMNMX.FTZ R183, R179, R183, !PT ;  /* 0x000000b7b3b77209 */ /* 0x000fe20007810000 */
[----:B------:R-:W1:Y:S01]  /*1efe0*/  SHFL.IDX PT, R194, R0, 0x1, 0x1c1f ;  /* 0x003c1f0000c27f89 */ /* 0x000e6200000e0000 */
[----:B--2---:R-:W-:Y:S02]  /*1eff0*/  FSEL R168, R168, -INF , P5 ;  /* 0xff800000a8a87808 */ /* 0x004fe40002800000 */
[----:B------:R-:W-:Y:S02]  /*1f000*/  ISETP.GT.AND P5, PT, R188, 0x38, PT ;  /* 0x00000038bc00780c */ /* 0x000fe40003fa4270 */
[----:B0-----:R-:W-:Y:S01]  /*1f010*/  FSEL R176, R193, -INF , P4 ;  /* 0xff800000c1b07808 */ /* 0x001fe20002000000 */
[----:B------:R-:W-:Y:S01]  /*1f020*/  FMUL.FTZ R193, R166, UR39 ;  /* 0x00000027a6c17c20 */ /* 0x000fe20008410000 */
[----:B------:R-:W-:Y:S02]  /*1f030*/  FMNMX.FTZ R183, R178, R183, !PT ;  /* 0x000000b7b2b77209 */ /* 0x000fe40007810000 */
[----:B------:R-:W-:Y:S01]  /*1f040*/  FSEL R165, R189, -INF , P5 ;  /* 0xff800000bda57808 */ /* 0x000fe20002800000 */
[----:B------:R-:W-:Y:S01]  /*1f050*/  FMUL.FTZ R189, R170, UR39 ;  /* 0x00000027aabd7c20 */ /* 0x000fe20008410000 */
[----:B------:R-:W-:Y:S01]  /*1f060*/  ISETP.GT.AND P6, PT, R188, 0x29, PT ;  /* 0x00000029bc00780c */ /* 0x000fe20003fc4270 */
[----:B------:R-:W-:Y:S01]  /*1f070*/  FMUL.FTZ R170, R152, UR39 ;  /* 0x0000002798aa7c20 */ /* 0x000fe20008410000 */
[----:B------:R-:W-:Y:S01]  /*1f080*/  FMNMX.FTZ R183, R176, R183, !PT ;  /* 0x000000b7b0b77209 */ /* 0x000fe20007810000 */
[----:B------:R-:W-:Y:S01]  /*1f090*/  FMUL.FTZ R152, R156, UR39 ;  /* 0x000000279c987c20 */ /* 0x000fe20008410000 */
[----:B------:R-:W-:Y:S01]  /*1f0a0*/  ISETP.GT.AND P3, PT, R188, 0x30, PT ;  /* 0x00000030bc00780c */ /* 0x000fe20003f64270 */
[----:B------:R-:W-:Y:S01]  /*1f0b0*/  FMUL.FTZ R156, R157, UR39 ;  /* 0x000000279d9c7c20 */ /* 0x000fe20008410000 */
[----:B------:R-:W-:Y:S01]  /*1f0c0*/  FSEL R177, R190, -INF , P6 ;  /* 0xff800000beb17808 */ /* 0x000fe20003000000 */
[----:B------:R-:W0:Y:S01]  /*1f0d0*/  MUFU.TANH R170, R170 ;  /* 0x000000aa00aa7308 */ /* 0x000e220000002400 */
[----:B------:R-:W-:Y:S01]  /*1f0e0*/  FMNMX.FTZ R183, R168, R183, !PT ;  /* 0x000000b7a8b77209 */ /* 0x000fe20007810000 */
[----:B------:R-:W-:Y:S01]  /*1f0f0*/  FMUL.FTZ R190, R154, UR39 ;  /* 0x000000279abe7c20 */ /* 0x000fe20008410000 */
[----:B------:R-:W-:-:S02]  /*1f100*/  ISETP.GT.AND P4, PT, R188, 0x31, PT ;  /* 0x00000031bc00780c */ /* 0x000fc40003f84270 */
[----:B------:R-:W-:Y:S01]  /*1f110*/  FSEL R161, R191, -INF , P3 ;  /* 0xff800000bfa17808 */ /* 0x000fe20001800000 */
[----:B-1----:R-:W-:Y:S01]  /*1f120*/  IMAD.IADD R194, R185, 0x1, R194 ;  /* 0x00000001b9c27824 */ /* 0x002fe200078e02c2 */
[----:B------:R-:W-:Y:S01]  /*1f130*/  FMNMX.FTZ R183, R177, R183, !PT ;  /* 0x000000b7b1b77209 */ /* 0x000fe20007810000 */
[----:B------:R-:W1:Y:S01]  /*1f140*/  MUFU.TANH R152, R152 ;  /* 0x0000009800987308 */ /* 0x000e620000002400 */
[----:B------:R-:W-:Y:S01]  /*1f150*/  FSEL R164, R173, -INF , P4 ;  /* 0xff800000ada47808 */ /* 0x000fe20002000000 */
[----:B------:R-:W-:Y:S01]  /*1f160*/  FMUL.FTZ R191, R175, UR39 ;  /* 0x00000027afbf7c20 */ /* 0x000fe20008410000 */
[----:B------:R-:W-:Y:S01]  /*1f170*/  FMNMX.FTZ R183, R161, R183, !PT ;  /* 0x000000b7a1b77209 */ /* 0x000fe20007810000 */
[----:B------:R-:W-:Y:S01]  /*1f180*/  FMUL.FTZ R185, R155, UR39 ;  /* 0x000000279bb97c20 */ /* 0x000fe20008410000 */
[----:B------:R-:W-:Y:S02]  /*1f190*/  ISETP.GT.AND P6, PT, R188, 0x39, PT ;  /* 0x00000039bc00780c */ /* 0x000fe40003fc4270 */
[----:B------:R-:W-:Y:S01]  /*1f1a0*/  FMNMX.FTZ R171, R164, R183, !PT ;  /* 0x000000b7a4ab7209 */ /* 0x000fe20007810000 */
[----:B------:R-:W2:Y:S01]  /*1f1b0*/  MUFU.TANH R156, R156 ;  /* 0x0000009c009c7308 */ /* 0x000ea20000002400 */
[----:B------:R-:W-:-:S02]  /*1f1c0*/  ISETP.GT.AND P3, PT, R188, 0x40, PT ;  /* 0x00000040bc00780c */ /* 0x000fc40003f64270 */
[----:B---3--:R-:W-:Y:S02]  /*1f1d0*/  FSEL R173, R195, -INF , P6 ;  /* 0xff800000c3ad7808 */ /* 0x008fe40003000000 */
[----:B------:R-:W-:Y:S02]  /*1f1e0*/  FMNMX.FTZ R171, R165, R171, !PT ;  /* 0x000000aba5ab7209 */ /* 0x000fe40007810000 */
[----:B------:R-:W-:Y:S01]  /*1f1f0*/  ISETP.GT.AND P4, PT, R188, 0x41, PT ;  /* 0x00000041bc00780c */ /* 0x000fe20003f84270 */
[----:B------:R-:W-:Y:S01]  /*1f200*/  MUFU.TANH R189, R189 ;  /* 0x000000bd00bd7308 */ /* 0x000fe20000002400 */
[----:B0-----:R-:W-:Y:S02]  /*1f210*/  FSEL R157, R170, -INF , P3 ;  /* 0xff800000aa9d7808 */ /* 0x001fe40001800000 */
[----:B------:R-:W-:Y:S02]  /*1f220*/  FMNMX.FTZ R171, R173, R171, !PT ;  /* 0x000000abadab7209 */ /* 0x000fe40007810000 */
[----:B------:R-:W-:-:S02]  /*1f230*/  ISETP.GT.AND P5, PT, R188, 0x48, PT ;  /* 0x00000048bc00780c */ /* 0x000fc40003fa4270 */
[----:B------:R-:W-:Y:S01]  /*1f240*/  FSEL R153, R153, -INF , P4 ;  /* 0xff80000099997808 */ /* 0x000fe20002000000 */
[----:B------:R-:W-:Y:S01]  /*1f250*/  MUFU.TANH R190, R190 ;  /* 0x000000be00be7308 */ /* 0x000fe20000002400 */
[----:B------:R-:W-:Y:S02]  /*1f260*/  FMNMX.FTZ R171, R157, R171, !PT ;  /* 0x000000ab9dab7209 */ /* 0x000fe40007810000 */
[----:B------:R-:W-:Y:S01]  /*1f270*/  ISETP.GT.AND P6, PT, R188, 0x49, PT ;  /* 0x00000049bc00780c */ /* 0x000fe20003fc4270 */
[----:B------:R-:W-:Y:S01]  /*1f280*/  FMUL.FTZ R188, R174, UR39 ;  /* 0x00000027aebc7c20 */ /* 0x000fe20008410000 */
[----:B-1----:R-:W-:Y:S02]  /*1f290*/  FSEL R152, R152, -INF , P5 ;  /* 0xff80000098987808 */ /* 0x002fe40002800000 */
[----:B------:R-:W-:Y:S01]  /*1f2a0*/  FMNMX.FTZ R171, R153, R171, !PT ;  /* 0x000000ab99ab7209 */ /* 0x000fe20007810000 */
[----:B------:R-:W-:Y:S01]  /*1f2b0*/  MUFU.TANH R191, R191 ;  /* 0x000000bf00bf7308 */ /* 0x000fe20000002400 */
[----:B--2---:R-:W-:-:S02]  /*1f2c0*/  FSEL R156, R156, -INF , P6 ;  /* 0xff8000009c9c7808 */ /* 0x004fc40003000000 */
[----:B------:R-:W-:Y:S02]  /*1f2d0*/  FMNMX.FTZ R171, R152, R171, !PT ;  /* 0x000000ab98ab7209 */ /* 0x000fe40007810000 */
[----:B------:R-:W-:Y:S02]  /*1f2e0*/  ISETP.GT.AND P5, PT, R194, 0x9, PT ;  /* 0x00000009c200780c */ /* 0x000fe40003fa4270 */
[----:B------:R-:W-:Y:S01]  /*1f2f0*/  FMNMX.FTZ R195, R156, R171, !PT ;  /* 0x000000ab9cc37209 */ /* 0x000fe20007810000 */
[----:B------:R-:W0:Y:S01]  /*1f300*/  MUFU.TANH R188, R188 ;  /* 0x000000bc00bc7308 */ /* 0x000e220000002400 */
[----:B------:R-:W-:Y:S02]  /*1f310*/  FSEL R166, R5, -INF , P5 ;  /* 0xff80000005a67808 */ /* 0x000fe40002800000 */
[C---:B------:R-:W-:Y:S01]  /*1f320*/  ISETP.GT.AND P4, PT, R194.reuse, 0x8, PT ;  /* 0x00000008c200780c */ /* 0x040fe20003f84270 */
[----:B------:R-:W1:Y:S01]  /*1f330*/  SHFL.BFLY PT, R0, R195, 0x2, 0x1f ;  /* 0x0c401f00c3007f89 */ /* 0x000e6200000e0000 */
[----:B------:R-:W-:-:S02]  /*1f340*/  ISETP.GT.AND P6, PT, R194, RZ, PT ;  /* 0x000000ffc200720c */ /* 0x000fc40003fc4270 */
[----:B------:R-:W-:Y:S01]  /*1f350*/  FSEL R154, R4, -INF , P4 ;  /* 0xff800000049a7808 */ /* 0x000fe20002000000 */
[----:B------:R-:W-:Y:S01]  /*1f360*/  FMUL.FTZ R4, R158, UR39 ;  /* 0x000000279e047c20 */ /* 0x000fe20008410000 */
[C---:B------:R-:W-:Y:S01]  /*1f370*/  ISETP.GT.AND P4, PT, R194.reuse, 0x18, PT ;  /* 0x00000018c200780c */ /* 0x040fe20003f84270 */
[----:B------:R-:W2:Y:S01]  /*1f380*/  MUFU.TANH R193, R193 ;  /* 0x000000c100c17308 */ /* 0x000ea20000002400 */
[----:B------:R-:W-:Y:S02]  /*1f390*/  ISETP.GT.AND P3, PT, R194, 0x1, PT ;  /* 0x00000001c200780c */ /* 0x000fe40003f64270 */
[----:B------:R-:W-:Y:S02]  /*1f3a0*/  FSEL R2, R2, -INF , P6 ;  /* 0xff80000002027808 */ /* 0x000fe40003000000 */
[----:B------:R-:W-:Y:S02]  /*1f3b0*/  ISETP.GT.AND P6, PT, R194, 0x10, PT ;  /* 0x00000010c200780c */ /* 0x000fe40003fc4270 */
[----:B------:R-:W-:Y:S01]  /*1f3c0*/  FSEL R171, R184, -INF , P4 ;  /* 0xff800000b8ab7808 */ /* 0x000fe20002000000 */
[----:B------:R-:W3:Y:S01]  /*1f3d0*/  MUFU.TANH R185, R185 ;  /* 0x000000b900b97308 */ /* 0x000ee20000002400 */
[----:B------:R-:W-:-:S02]  /*1f3e0*/  ISETP.GT.AND P4, PT, R194, 0x28, PT ;  /* 0x00000028c200780c */ /* 0x000fc40003f84270 */
[----:B------:R-:W-:Y:S02]  /*1f3f0*/  FSEL R170, R10, -INF , P6 ;  /* 0xff8000000aaa7808 */ /* 0x000fe40003000000 */
[----:B------:R-:W-:Y:S02]  /*1f400*/  ISETP.GT.AND P6, PT, R194, 0x20, PT ;  /* 0x00000020c200780c */ /* 0x000fe40003fc4270 */
[----:B0-----:R-:W-:Y:S01]  /*1f410*/  FSEL R167, R188, -INF , P4 ;  /* 0xff800000bca77808 */ /* 0x001fe20002000000 */
[----:B------:R-:W0:Y:S01]  /*1f420*/  MUFU.TANH R4, R4 ;  /* 0x0000000400047308 */ /* 0x000e220000002400 */
[----:B------:R-:W-:Y:S02]  /*1f430*/  FMNMX.FTZ R188, R2, R6, !PT ;  /* 0x0000000602bc7209 */ /* 0x000fe40007810000 */
[----:B-1----:R-:W-:Y:S02]  /*1f440*/  FMNMX.FTZ R195, R195, R0, !PT ;  /* 0x00000000c3c37209 */ /* 0x002fe40007810000 */
[----:B------:R-:W-:Y:S01]  /*1f450*/  FSEL R0, R3, -INF , P3 ;  /* 0xff80000003007808 */ /* 0x000fe20001800000 */
[----:B------:R-:W-:Y:S01]  /*1f460*/  IMAD.U32 R3, RZ, RZ, UR43 ;  /* 0x0000002bff037e24 */ /* 0x000fe2000f8e00ff */
[----:B------:R-:W-:Y:S01]  /*1f470*/  ISETP.GT.AND P3, PT, R194, 0x11, PT ;  /* 0x00000011c200780c */ /* 0x000fe20003f64270 */
[----:B------:R-:W1:Y:S01]  /*1f480*/  SHFL.BFLY PT, R5, R195, 0x1, 0x1f ;  /* 0x0c201f00c3057f89 */ /* 0x000e6200000e0000 */
[----:B------:R-:W-:-:S02]  /*1f490*/  FSEL R184, R189, -INF , P6 ;  /* 0xff800000bdb87808 */ /* 0x000fc40003000000 */
[----:B------:R-:W-:Y:S02]  /*1f4a0*/  FSEL R183, R14, -INF , P3 ;  /* 0xff8000000eb77808 */ /* 0x000fe40001800000 */
[C---:B------:R-:W-:Y:S02]  /*1f4b0*/  ISETP.GT.AND P3, PT, R194.reuse, 0x21, PT ;  /* 0x00000021c200780c */ /* 0x040fe40003f64270 */
[----:B------:R-:W-:Y:S02]  /*1f4c0*/  ISETP.GT.AND P6, PT, R194, 0x30, PT ;  /* 0x00000030c200780c */ /* 0x000fe40003fc4270 */
[----:B------:R-:W-:Y:S02]  /*1f4d0*/  FMNMX.FTZ R188, R0, R188, !PT ;  /* 0x000000bc00bc7209 */ /* 0x000fe40007810000 */
[----:B------:R-:W-:Y:S01]  /*1f4e0*/  FSEL R174, R187, -INF , P3 ;  /* 0xff800000bbae7808 */ /* 0x000fe20001800000 */
[----:B------:R-:W-:Y:S01]  /*1f4f0*/  FMUL.FTZ R187, R159, UR39 ;  /* 0x000000279fbb7c20 */ /* 0x000fe20008410000 */
[----:B------:R-:W-:-:S02]  /*1f500*/  ISETP.GT.AND P5, PT, R194, 0x19, PT ;  /* 0x00000019c200780c */ /* 0x000fc40003fa4270 */
[----:B------:R-:W-:Y:S02]  /*1f510*/  FSEL R10, R162, -INF , P6 ;  /* 0xff800000a20a7808 */ /* 0x000fe40003000000 */
[----:B------:R-:W-:Y:S01]  /*1f520*/  FMNMX.FTZ R159, R154, R188, !PT ;  /* 0x000000bc9a9f7209 */ /* 0x000fe20007810000 */
[----:B------:R-:W4:Y:S01]  /*1f530*/  MUFU.TANH R187, R187 ;  /* 0x000000bb00bb7308 */ /* 0x000f220000002400 */
[----:B------:R-:W-:Y:S02]  /*1f540*/  ISETP.GT.AND P6, PT, R194, 0x40, PT ;  /* 0x00000040c200780c */ /* 0x000fe40003fc4270 */
[----:B------:R-:W-:Y:S02]  /*1f550*/  FSEL R175, R186, -INF , P5 ;  /* 0xff800000baaf7808 */ /* 0x000fe40002800000 */
[----:B------:R-:W-:Y:S02]  /*1f560*/  FMNMX.FTZ R159, R166, R159, !PT ;  /* 0x0000009fa69f7209 */ /* 0x000fe40007810000 */
[----:B-1----:R-:W-:-:S02]  /*1f570*/  FMNMX.FTZ R5, R195, R5, !PT ;  /* 0x00000005c3057209 */ /* 0x002fc40007810000 */
[----:B------:R-:W-:Y:S02]  /*1f580*/  FSEL R158, R190, -INF , P6 ;  /* 0xff800000be9e7808 */ /* 0x000fe40003000000 */
[C---:B------:R-:W-:Y:S01]  /*1f590*/  FSETP.NEU.FTZ.AND P6, PT, R5.reuse, -INF , PT ;  /* 0xff8000000500780b */ /* 0x040fe20003fdd000 */
[----:B------:R-:W-:Y:S01]  /*1f5a0*/  FMUL.FTZ R186, R5, R3 ;  /* 0x0000000305ba7220 */ /* 0x000fe20000410000 */
[----:B------:R-:W-:Y:S02]  /*1f5b0*/  FMNMX.FTZ R159, R170, R159, !PT ;  /* 0x0000009faa9f7209 */ /* 0x000fe40007810000 */
[----:B------:R-:W-:Y:S02]  /*1f5c0*/  ISETP.GT.AND P5, PT, R194, 0x29, PT ;  /* 0x00000029c200780c */ /* 0x000fe40003fa4270 */
[----:B------:R-:W-:Y:S02]  /*1f5d0*/  FSEL R186, R186, RZ, P6 ;  /* 0x000000ffbaba7208 */ /* 0x000fe40003000000 */
[----:B------:R-:W-:-:S02]  /*1f5e0*/  FMNMX.FTZ R159, R183, R159, !PT ;  /* 0x0000009fb79f7209 */ /* 0x000fc40007810000 */
[----:B------:R-:W-:Y:S01]  /*1f5f0*/  FSEL R155, R191, -INF , P5 ;  /* 0xff800000bf9b7808 */ /* 0x000fe20002800000 */
[--C-:B------:R-:W-:Y:S01]  /*1f600*/  FFMA.FTZ R208, R182, R3, -R186.reuse ;  /* 0x00000003b6d07223 */ /* 0x100fe200000108ba */
[----:B------:R-:W-:Y:S01]  /*1f610*/  FMNMX.FTZ R182, R171, R159, !PT ;  /* 0x0000009fabb67209 */ /* 0x000fe20007810000 */
[-CC-:B------:R-:W-:Y:S01]  /*1f620*/  FFMA.FTZ R169, R169, R3.reuse, -R186.reuse ;  /* 0x00000003a9a97223 */ /* 0x180fe200000108ba */
[----:B------:R-:W-:Y:S01]  /*1f630*/  ISETP.GT.AND P3, PT, R194, 0x31, PT ;  /* 0x00000031c200780c */ /* 0x000fe20003f64270 */
[-CC-:B------:R-:W-:Y:S01]  /*1f640*/  FFMA.FTZ R204, R180, R3.reuse, -R186.reuse ;  /* 0x00000003b4cc7223 */ /* 0x180fe200000108ba */
[----:B------:R-:W-:Y:S01]  /*1f650*/  FMNMX.FTZ R182, R175, R182, !PT ;  /* 0x000000b6afb67209 */ /* 0x000fe20007810000 */
[----:B------:R1:W-:Y:S01]  /*1f660*/  MUFU.EX2 R159, R169 ;  /* 0x000000a9009f7308 */ /* 0x0003e20000000800 */
[----:B------:R-:W-:Y:S01]  /*1f670*/  ISETP.GT.AND P4, PT, R194, 0x38, PT ;  /* 0x00000038c200780c */ /* 0x000fe20003f84270 */
[-CC-:B------:R-:W-:Y:S01]  /*1f680*/  FFMA.FTZ R210, R181, R3.reuse, -R186.reuse ;  /* 0x00000003b5d27223 */ /* 0x180fe200000108ba */
[----:B------:R-:W-:Y:S01]  /*1f690*/  FMNMX.FTZ R182, R184, R182, !PT ;  /* 0x000000b6b8b67209 */ /* 0x000fe20007810000 */
[-CC-:B------:R-:W-:Y:S01]  /*1f6a0*/  FFMA.FTZ R200, R178, R3.reuse, -R186.reuse ;  /* 0x00000003b2c87223 */ /* 0x180fe200000108ba */
[----:B------:R-:W-:Y:S01]  /*1f6b0*/  FSEL R163, R163, -INF , P3 ;  /* 0xff800000a3a37808 */ /* 0x000fe20001800000 */
[-CC-:B------:R-:W-:Y:S01]  /*1f6c0*/  FFMA.FTZ R172, R172, R3.reuse, -R186.reuse ;  /* 0x00000003acac7223 */ /* 0x180fe200000108ba */
[----:B------:R-:W-:Y:S01]  /*1f6d0*/  FMNMX.FTZ R182, R174, R182, !PT ;  /* 0x000000b6aeb67209 */ /* 0x000fe20007810000 */
[----:B------:R-:W-:Y:S01]  /*1f6e0*/  MUFU.EX2 R208, R208 ;  /* 0x000000d000d07308 */ /* 0x000fe20000000800 */
[----:B------:R-:W-:Y:S01]  /*1f6f0*/  ISETP.GT.AND P5, PT, R194, 0x39, PT ;  /* 0x00000039c200780c */ /* 0x000fe20003fa4270 */
[-CC-:B------:R-:W-:Y:S01]  /*1f700*/  FFMA.FTZ R198, R165, R3.reuse, -R186.reuse ;  /* 0x00000003a5c67223 */ /* 0x180fe200000108ba */
[----:B------:R-:W-:Y:S01]  /*1f710*/  FMNMX.FTZ R182, R167, R182, !PT ;  /* 0x000000b6a7b67209 */ /* 0x000fe20007810000 */
[-CC-:B------:R-:W-:Y:S01]  /*1f720*/  FFMA.FTZ R160, R160, R3.reuse, -R186.reuse ;  /* 0x00000003a0a07223 */ /* 0x180fe200000108ba */
[----:B--2---:R-:W-:Y:S01]  /*1f730*/  FSEL R162, R193, -INF , P4 ;  /* 0xff800000c1a27808 */ /* 0x004fe20002000000 */
[-CC-:B------:R-:W-:Y:S01]  /*1f740*/  FFMA.FTZ R206, R15, R3.reuse, -R186.reuse ;  /* 0x000000030fce7223 */ /* 0x180fe200000108ba */
[----:B------:R-:W-:Y:S01]  /*1f750*/  FMNMX.FTZ R182, R155, R182, !PT ;  /* 0x000000b69bb67209 */ /* 0x000fe20007810000 */
[----:B------:R-:W-:Y:S01]  /*1f760*/  MUFU.EX2 R210, R210 ;  /* 0x000000d200d27308 */ /* 0x000fe20000000800 */
[----:B------:R-:W-:Y:S01]  /*1f770*/  FSEL R14, R192, -INF , P5 ;  /* 0xff800000c00e7808 */ /* 0x000fe20002800000 */
[-CC-:B------:R-:W-:Y:S01]  /*1f780*/  FFMA.FTZ R192, R157, R3.reuse, -R186.reuse ;  /* 0x000000039dc07223 */ /* 0x180fe200000108ba */
[----:B------:R-:W-:Y:S01]  /*1f790*/  FMNMX.FTZ R182, R10, R182, !PT ;  /* 0x000000b60ab67209 */ /* 0x000fe20007810000 */
[-CC-:B------:R-:W-:Y:S01]  /*1f7a0*/  FFMA.FTZ R15, R179, R3.reuse, -R186.reuse ;  /* 0x00000003b30f7223 */ /* 0x180fe200000108ba */
[----:B------:R-:W-:Y:S01]  /*1f7b0*/  ISETP.GT.AND P3, PT, R194, 0x41, PT ;  /* 0x00000041c200780c */ /* 0x000fe20003f64270 */
[-CC-:B------:R-:W-:Y:S01]  /*1f7c0*/  FFMA.FTZ R202, R168, R3.reuse, -R186.reuse ;  /* 0x00000003a8ca7223 */ /* 0x180fe200000108ba */
[----:B------:R-:W-:Y:S01]  /*1f7d0*/  FMNMX.FTZ R182, R163, R182, !PT ;  /* 0x000000b6a3b67209 */ /* 0x000fe20007810000 */
[----:B------:R-:W-:Y:S01]  /*1f7e0*/  MUFU.EX2 R172, R172 ;  /* 0x000000ac00ac7308 */ /* 0x000fe20000000800 */
[----:B------:R-:W-:Y:S01]  /*1f7f0*/  ISETP.GT.AND P4, PT, R194, 0x48, PT ;  /* 0x00000048c200780c */ /* 0x000fe20003f84270 */
[-CC-:B------:R-:W-:Y:S01]  /*1f800*/  FFMA.FTZ R168, R177, R3.reuse, -R186.reuse ;  /* 0x00000003b1a87223 */ /* 0x180fe200000108ba */
[----:B-1----:R-:W-:Y:S01]  /*1f810*/  FMNMX.FTZ R169, R162, R182, !PT ;  /* 0x000000b6a2a97209 */ /* 0x002fe20007810000 */
[-CC-:B------:R-:W-:Y:S01]  /*1f820*/  FFMA.FTZ R196, R161, R3.reuse, -R186.reuse ;  /* 0x00000003a1c47223 */ /* 0x180fe200000108ba */
[----:B---3--:R-:W-:Y:S01]  /*1f830*/  FSEL R180, R185, -INF , P3 ;  /* 0xff800000b9b47808 */ /* 0x008fe20001800000 */
[--C-:B------:R-:W-:Y:S01]  /*1f840*/  FFMA.FTZ R161, R164, R3, -R186.reuse ;  /* 0x00000003a4a17223 */ /* 0x100fe200000108ba */
[----:B------:R-:W-:Y:S01]  /*1f850*/  FMNMX.FTZ R169, R14, R169, !PT ;  /* 0x000000a90ea97209 */ /* 0x000fe20007810000 */
[----:B------:R-:W-:Y:S01]  /*1f860*/  MUFU.EX2 R204, R204 ;  /* 0x000000cc00cc7308 */ /* 0x000fe20000000800 */
[----:B------:R-:W-:Y:S01]  /*1f870*/  ISETP.GT.AND P5, PT, R194, 0x49, PT ;  /* 0x00000049c200780c */ /* 0x000fe20003fa4270 */
[--C-:B------:R-:W-:Y:S01]  /*1f880*/  FFMA.FTZ R194, R152, R3, -R186.reuse ;  /* 0x0000000398c27223 */ /* 0x100fe200000108ba */
[----:B------:R-:W-:Y:S01]  /*1f890*/  FMNMX.FTZ R169, R158, R169, !PT ;  /* 0x000000a99ea97209 */ /* 0x000fe20007810000 */
[-CC-:B------:R-:W-:Y:S01]  /*1f8a0*/  FFMA.FTZ R152, R156, R3.reuse, -R186.reuse ;  /* 0x000000039c987223 */ /* 0x180fe200000108ba */
[----:B0-----:R-:W-:Y:S01]  /*1f8b0*/  FSEL R181, R4, -INF , P4 ;  /* 0xff80000004b57808 */ /* 0x001fe20002000000 */
[--C-:B------:R-:W-:Y:S01]  /*1f8c0*/  FFMA.FTZ R164, R173, R3, -R186.reuse ;  /* 0x00000003ada47223 */ /* 0x100fe200000108ba */
[----:B------:R-:W-:Y:S01]  /*1f8d0*/  FMNMX.FTZ R169, R180, R169, !PT ;  /* 0x000000a9b4a97209 */ /* 0x000fe20007810000 */
[----:B------:R-:W-:Y:S01]  /*1f8e0*/  MUFU.EX2 R160, R160 ;  /* 0x000000a000a07308 */ /* 0x000fe20000000800 */
[----:B----4-:R-:W-:Y:S01]  /*1f8f0*/  FSEL R182, R187, -INF , P5 ;  /* 0xff800000bbb67808 */ /* 0x010fe20002800000 */
[--C-:B------:R-:W-:Y:S01]  /*1f900*/  FFMA.FTZ R153, R153, R3, -R186.reuse ;  /* 0x0000000399997223 */ /* 0x100fe200000108ba */
[----:B------:R-:W-:Y:S01]  /*1f910*/  FMNMX.FTZ R4, R181, R169, !PT ;  /* 0x000000a9b5047209 */ /* 0x000fe20007810000 */
[----:B------:R-:W-:-:S03]  /*1f920*/  FFMA.FTZ R169, R176, R3, -R186 ;  /* 0x00000003b0a97223 */ /* 0x000fc600000108ba */
        /* <DEDUP_REMOVED lines=9> */
[----:B------:R-:W-:Y:S08]  /*1f9c0*/  MUFU.EX2 R168, R168 ;  /* 0x000000a800a87308 */ /* 0x000ff00000000800 */
[----:B------:R-:W-:Y:S08]  /*1f9d0*/  MUFU.EX2 R196, R196 ;  /* 0x000000c400c47308 */ /* 0x000ff00000000800 */
[----:B------:R-:W-:Y:S01]  /*1f9e0*/  MUFU.EX2 R161, R161 ;  /* 0x000000a100a17308 */ /* 0x000fe20000000800 */
[----:B0-----:R-:W-:-:S04]  /*1f9f0*/  FMNMX.FTZ R4, R4, R176, !PT ;  /* 0x000000b004047209 */ /* 0x001fc80007810000 */
[C---:B------:R-:W-:Y:S01]  /*1fa00*/  FSETP.NEU.FTZ.AND P3, PT, R4.reuse, -INF , PT ;  /* 0xff8000000400780b */ /* 0x040fe20003f7d000 */
[----:B------:R-:W-:Y:S02]  /*1fa10*/  FMUL.FTZ R157, R4, R3 ;  /* 0x00000003049d7220 */ /* 0x000fe40000410000 */
[----:B------:R-:W-:Y:S03]  /*1fa20*/  MUFU.EX2 R198, R198 ;  /* 0x000000c600c67308 */ /* 0x000fe60000000800 */
[----:B------:R-:W-:-:S05]  /*1fa30*/  FSEL R157, R157, RZ, P3 ;  /* 0x000000ff9d9d7208 */ /* 0x000fca0001800000 */
[-CC-:B------:R-:W-:Y:S01]  /*1fa40*/  FFMA.FTZ R156, R0, R3.reuse, -R157.reuse ;  /* 0x00000003009c7223 */ /* 0x180fe2000001089d */
[----:B------:R-:W-:Y:S02]  /*1fa50*/  @!P1 VIADD R0, R11, 0x38840 ;  /* 0x000388400b009836 */ /* 0x000fe40000000000 */
[-CC-:B------:R-:W-:Y:S01]  /*1fa60*/  FFMA.FTZ R209, R2, R3.reuse, -R157.reuse ;  /* 0x0000000302d17223 */ /* 0x180fe2000001089d */
[----:B------:R-:W-:Y:S01]  /*1fa70*/  FSEL R2, R4, RZ, P3 ;  /* 0x000000ff04027208 */ /* 0x000fe20001800000 */
[-CC-:B------:R-:W-:Y:S01]  /*1fa80*/  FFMA.FTZ R211, R154, R3.reuse, -R157.reuse ;  /* 0x000000039ad37223 */ /* 0x180fe2000001089d */
[-CC-:B------:R-:W-:Y:S01]  /*1fa90*/  FFMA.FTZ R165, R166, R3.reuse, -R157.reuse ;  /* 0x00000003a6a57223 */ /* 0x180fe2000001089d */
[----:B------:R-:W-:Y:S01]  /*1faa0*/  @!P1 PRMT R0, RZ, 0x654, R0 ;  /* 0x00000654ff009816 */ /* 0x000fe20000000000 */
[----:B------:R-:W-:Y:S01]  /*1fab0*/  MUFU.EX2 R156, R156 ;  /* 0x0000009c009c7308 */ /* 0x000fe20000000800 */
[----:B------:R-:W-:Y:S01]  /*1fac0*/  FADD.FTZ R2, -R2, R6 ;  /* 0x0000000602027221 */ /* 0x000fe20000010100 */
[-CC-:B------:R-:W-:Y:S01]  /*1fad0*/  FFMA.FTZ R205, R170, R3.reuse, -R157.reuse ;  /* 0x00000003aacd7223 */ /* 0x180fe2000001089d */
[----:B------:R0:W-:Y:S01]  /*1fae0*/  @!P1 SYNCS.ARRIVE.TRANS64.RED.A1T0 RZ, [R0+URZ], RZ ;  /* 0x000000ff00ff99a7 */ /* 0x0001e2000810043f */
[-CC-:B------:R-:W-:Y:S01]  /*1faf0*/  FFMA.FTZ R154, R183, R3.reuse, -R157.reuse ;  /* 0x00000003b79a7223 */ /* 0x180fe2000001089d */
[-C--:B------:R-:W-:Y:S01]  /*1fb00*/  FMUL.FTZ R2, R2, R3.reuse ;  /* 0x0000000302027220 */ /* 0x080fe20000410000 */
[-CC-:B------:R-:W-:Y:S01]  /*1fb10*/  FFMA.FTZ R207, R171, R3.reuse, -R157.reuse ;  /* 0x00000003abcf7223 */ /* 0x180fe2000001089d */
[-CC-:B------:R-:W-:Y:S01]  /*1fb20*/  FFMA.FTZ R175, R175, R3.reuse, -R157.reuse ;  /* 0x00000003afaf7223 */ /* 0x180fe2000001089d */
[----:B------:R-:W-:Y:S01]  /*1fb30*/  MUFU.EX2 R209, R209 ;  /* 0x000000d100d17308 */ /* 0x000fe20000000800 */
[-CC-:B------:R-:W-:Y:S01]  /*1fb40*/  FFMA.FTZ R201, R184, R3.reuse, -R157.reuse ;  /* 0x00000003b8c97223 */ /* 0x180fe2000001089d */
[-CC-:B------:R-:W-:Y:S01]  /*1fb50*/  FFMA.FTZ R197, R10, R3.reuse, -R157.reuse ;  /* 0x000000030ac57223 */ /* 0x180fe2000001089d */
[----:B0-----:R-:W-:Y:S01]  /*1fb60*/  FSEL R0, R5, RZ, P6 ;  /* 0x000000ff05007208 */ /* 0x001fe20003000000 */
[-CC-:B------:R-:W-:Y:S01]  /*1fb70*/  FFMA.FTZ R10, R14, R3.reuse, -R157.reuse ;  /* 0x000000030e0a7223 */ /* 0x180fe2000001089d */
[-CC-:B------:R-:W-:Y:S01]  /*1fb80*/  FFMA.FTZ R174, R174, R3.reuse, -R157.reuse ;  /* 0x00000003aeae7223 */ /* 0x180fe2000001089d */
[-CC-:B------:R-:W-:Y:S01]  /*1fb90*/  FFMA.FTZ R203, R167, R3.reuse, -R157.reuse ;  /* 0x00000003a7cb7223 */ /* 0x180fe2000001089d */
[-C--:B------:R-:W-:Y:S01]  /*1fba0*/  FFMA.FTZ R6, R155, R3.reuse, -R157 ;  /* 0x000000039b067223 */ /* 0x080fe2000001089d */
[----:B------:R-:W-:Y:S01]  /*1fbb0*/  FADD.FTZ R0, -R0, R7 ;  /* 0x0000000700007221 */ /* 0x000fe20000010100 */
[----:B------:R-:W0:Y:S01]  /*1fbc0*/  MUFU.EX2 R2, R2 ;  /* 0x0000000200027308 */ /* 0x000e220000000800 */
[----:B------:R1:W-:Y:S01]  /*1fbd0*/  @!P1 SYNCS.ARRIVE.TRANS64.RED.A1T0 RZ, [R9+URZ], RZ ;  /* 0x000000ff09ff99a7 */ /* 0x0003e2000810043f */
[-CC-:B------:R-:W-:Y:S01]  /*1fbe0*/  FFMA.FTZ R199, R162, R3.reuse, -R157.reuse ;  /* 0x00000003a2c77223 */ /* 0x180fe2000001089d */
[-C--:B------:R-:W-:Y:S01]  /*1fbf0*/  FMUL.FTZ R0, R0, R3.reuse ;  /* 0x0000000300007220 */ /* 0x080fe20000410000 */
[-CC-:B------:R-:W-:Y:S01]  /*1fc00*/  FFMA.FTZ R158, R158, R3.reuse, -R157.reuse ;  /* 0x000000039e9e7223 */ /* 0x180fe2000001089d */
[-CC-:B------:R-:W-:Y:S01]  /*1fc10*/  FFMA.FTZ R180, R180, R3.reuse, -R157.reuse ;  /* 0x00000003b4b47223 */ /* 0x180fe2000001089d */
[--C-:B------:R-:W-:Y:S01]  /*1fc20*/  FFMA.FTZ R181, R181, R3, -R157.reuse ;  /* 0x00000003b5b57223 */ /* 0x100fe2000001089d */
[----:B------:R-:W-:Y:S01]  /*1fc30*/  ISETP.GT.AND P3, PT, R8, R21, PT ;  /* 0x000000150800720c */ /* 0x000fe20003f64270 */
[----:B------:R-:W2:Y:S01]  /*1fc40*/  MUFU.EX2 R211, R211 ;  /* 0x000000d300d37308 */ /* 0x000ea20000000800 */
[-CC-:B-1----:R-:W-:Y:S01]  /*1fc50*/  FFMA.FTZ R9, R163, R3.reuse, -R157.reuse ;  /* 0x00000003a3097223 */ /* 0x182fe2000001089d */
[----:B------:R-:W-:Y:S01]  /*1fc60*/  FFMA.FTZ R157, R182, R3, -R157 ;  /* 0x00000003b69d7223 */ /* 0x000fe2000001089d */
[----:B------:R-:W-:-:S05]  /*1fc70*/  VIADD R8, R8, 0xffffffff ;  /* 0xffffffff08087836 */ /* 0x000fca0000000000 */
[----:B------:R-:W1:Y:S01]  /*1fc80*/  MUFU.EX2 R0, R0 ;  /* 0x0000000000007308 */ /* 0x000e620000000800 */
[----:B0-----:R-:W-:Y:S01]  /*1fc90*/  FFMA.FTZ R12, R2, R12, R209 ;  /* 0x0000000c020c7223 */ /* 0x001fe200000100d1 */
[----:B------:R-:W-:-:S03]  /*1fca0*/  F2FP.BF16.F32.PACK_AB R209, R156, R209 ;  /* 0x000000d19cd1723e */ /* 0x000fc600000010ff */
[----:B------:R-:W-:-:S03]  /*1fcb0*/  FADD.FTZ R12, R156, R12 ;  /* 0x0000000c9c0c7221 */ /* 0x000fc60000010000 */
[----:B------:R-:W0:Y:S01]  /*1fcc0*/  MUFU.EX2 R165, R165 ;  /* 0x000000a500a57308 */ /* 0x000e220000000800 */
[----:B--2---:R-:W-:-:S07]  /*1fcd0*/  FADD.FTZ R12, R211, R12 ;  /* 0x0000000cd30c7221 */ /* 0x004fce0000010000 */
[----:B------:R-:W2:Y:S01]  /*1fce0*/  MUFU.EX2 R205, R205 ;  /* 0x000000cd00cd7308 */ /* 0x000ea20000000800 */
[----:B-1----:R-:W-:Y:S01]  /*1fcf0*/  FFMA.FTZ R13, R0, R13, R208 ;  /* 0x0000000d000d7223 */ /* 0x002fe200000100d0 */
[----:B------:R-:W-:-:S03]  /*1fd00*/  F2FP.BF16.F32.PACK_AB R208, R159, R208 ;  /* 0x000000d09fd0723e */ /* 0x000fc600000010ff */
[----:B------:R-:W-:-:S03]  /*1fd10*/  FADD.FTZ R13, R159, R13 ;  /* 0x0000000d9f0d7221 */ /* 0x000fc60000010000 */
[----:B------:R-:W1:Y:S01]  /*1fd20*/  MUFU.EX2 R154, R154 ;  /* 0x0000009a009a7308 */ /* 0x000e620000000800 */
[----:B------:R-:W-:Y:S01]  /*1fd30*/  FADD.FTZ R13, R210, R13 ;  /* 0x0000000dd20d7221 */ /* 0x000fe20000010000 */
[C---:B0-----:R-:W-:Y:S01]  /*1fd40*/  FADD.FTZ R12, R165.reuse, R12 ;  /* 0x0000000ca50c7221 */ /* 0x041fe20000010000 */
[C---:B------:R-:W-:Y:S02]  /*1fd50*/  F2FP.BF16.F32.PACK_AB R210, R172.reuse, R210 ;  /* 0x000000d2acd2723e */ /* 0x040fe400000010ff */
[----:B------:R-:W-:Y:S01]  /*1fd60*/  FADD.FTZ R13, R172, R13 ;  /* 0x0000000dac0d7221 */ /* 0x000fe20000010000 */
[----:B------:R-:W-:Y:S02]  /*1fd70*/  F2FP.BF16.F32.PACK_AB R211, R165, R211 ;  /* 0x000000d3a5d3723e */ /* 0x000fe400000010ff */
[----:B------:R-:W0:Y:S01]  /*1fd80*/  MUFU.EX2 R207, R207 ;  /* 0x000000cf00cf7308 */ /* 0x000e220000000800 */
[----:B------:R-:W-:Y:S01]  /*1fd90*/  FADD.FTZ R14, R204, R13 ;  /* 0x0000000dcc0e7221 */ /* 0x000fe20000010000 */
[----:B--2---:R-:W-:Y:S01]  /*1fda0*/  FADD.FTZ R13, R205, R12 ;  /* 0x0000000ccd0d7221 */ /* 0x004fe20000010000 */
[----:B------:R-:W-:-:S02]  /*1fdb0*/  F2FP.BF16.F32.PACK_AB R204, R160, R204 ;  /* 0x000000cca0cc723e */ /* 0x000fc400000010ff */
[----:B------:R-:W-:-:S03]  /*1fdc0*/  FADD.FTZ R12, R160, R14 ;  /* 0x0000000ea00c7221 */ /* 0x000fc60000010000 */
[----:B------:R-:W2:Y:S01]  /*1fdd0*/  MUFU.EX2 R11, R175 ;  /* 0x000000af000b7308 */ /* 0x000ea20000000800 */
[----:B-1----:R-:W-:Y:S01]  /*1fde0*/  FADD.FTZ R13, R154, R13 ;  /* 0x0000000d9a0d7221 */ /* 0x002fe20000010000 */
[----:B------:R-:W-:Y:S01]  /*1fdf0*/  FADD.FTZ R12, R206, R12 ;  /* 0x0000000cce0c7221 */ /* 0x000fe20000010000 */
[----:B------:R-:W-:Y:S02]  /*1fe00*/  F2FP.BF16.F32.PACK_AB R205, R154, R205 ;  /* 0x000000cd9acd723e */ /* 0x000fe400000010ff */
[C---:B------:R-:W-:Y:S01]  /*1fe10*/  F2FP.BF16.F32.PACK_AB R206, R15.reuse, R206 ;  /* 0x000000ce0fce723e */ /* 0x040fe200000010ff */
[----:B------:R-:W-:Y:S02]  /*1fe20*/  FADD.FTZ R12, R15, R12 ;  /* 0x0000000c0f0c7221 */ /* 0x000fe40000010000 */
[----:B------:R-:W1:Y:S01]  /*1fe30*/  MUFU.EX2 R201, R201 ;  /* 0x000000c900c97308 */ /* 0x000e620000000800 */
[----:B0-----:R-:W-:Y:S01]  /*1fe40*/  FADD.FTZ R13, R207, R13 ;  /* 0x0000000dcf0d7221 */ /* 0x001fe20000010000 */
[----:B------:R-:W-:Y:S01]  /*1fe50*/  FADD.FTZ R12, R200, R12 ;  /* 0x0000000cc80c7221 */ /* 0x000fe20000010000 */
[----:B------:R-:W-:-:S03]  /*1fe60*/  F2FP.BF16.F32.PACK_AB R200, R169, R200 ;  /* 0x000000c8a9c8723e */ /* 0x000fc600000010ff */
[----:B------:R-:W-:Y:S02]  /*1fe70*/  FADD.FTZ R12, R169, R12 ;  /* 0x0000000ca90c7221 */ /* 0x000fe40000010000 */
[----:B------:R-:W0:Y:S01]  /*1fe80*/  MUFU.EX2 R7, R174 ;  /* 0x000000ae00077308 */ /* 0x000e220000000800 */
[C---:B--2---:R-:W-:Y:S01]  /*1fe90*/  FADD.FTZ R13, R11.reuse, R13 ;  /* 0x0000000d0b0d7221 */ /* 0x044fe20000010000 */
[----:B------:R-:W-:Y:S01]  /*1fea0*/  FADD.FTZ R12, R202, R12 ;  /* 0x0000000cca0c7221 */ /* 0x000fe20000010000 */
[----:B------:R-:W-:Y:S02]  /*1feb0*/  F2FP.BF16.F32.PACK_AB R207, R11, R207 ;  /* 0x000000cf0bcf723e */ /* 0x000fe400000010ff */
[C---:B------:R-:W-:Y:S01]  /*1fec0*/  F2FP.BF16.F32.PACK_AB R202, R168.reuse, R202 ;  /* 0x000000caa8ca723e */ /* 0x040fe200000010ff */
[----:B------:R-:W-:Y:S02]  /*1fed0*/  FADD.FTZ R12, R168, R12 ;  /* 0x0000000ca80c7221 */ /* 0x000fe40000010000 */
[----:B------:R-:W2:Y:S01]  /*1fee0*/  MUFU.EX2 R203, R203 ;  /* 0x000000cb00cb7308 */ /* 0x000ea20000000800 */
[----:B-1----:R-:W-:Y:S01]  /*1fef0*/  FADD.FTZ R13, R201, R13 ;  /* 0x0000000dc90d7221 */ /* 0x002fe20000010000 */
[----:B------:R-:W-:Y:S01]  /*1ff00*/  FADD.FTZ R12, R196, R12 ;  /* 0x0000000cc40c7221 */ /* 0x000fe20000010000 */
[----:B------:R-:W-:-:S03]  /*1ff10*/  F2FP.BF16.F32.PACK_AB R196, R161, R196 ;  /* 0x000000c4a1c4723e */ /* 0x000fc600000010ff */
[----:B------:R-:W-:Y:S02]  /*1ff20*/  FADD.FTZ R12, R161, R12 ;  /* 0x0000000ca10c7221 */ /* 0x000fe40000010000 */
[----:B------:R-:W1:Y:S01]  /*1ff30*/  MUFU.EX2 R6, R6 ;  /* 0x0000000600067308 */ /* 0x000e620000000800 */
[C---:B0-----:R-:W-:Y:S01]  /*1ff40*/  FADD.FTZ R13, R7.reuse, R13 ;  /* 0x0000000d070d7221 */ /* 0x041fe20000010000 */
[----:B------:R-:W-:Y:S01]  /*1ff50*/  FADD.FTZ R12, R198, R12 ;  /* 0x0000000cc60c7221 */ /* 0x000fe20000010000 */
[----:B------:R-:W-:Y:S01]  /*1ff60*/  F2FP.BF16.F32.PACK_AB R201, R7, R201 ;  /* 0x000000c907c9723e */ /* 0x000fe200000010ff */
[----:B------:R-:W-:-:S04]  /*1ff70*/  IMAD.MOV.U32 R7, RZ, RZ, R5 ;  /* 0x000000ffff077224 */ /* 0x000fc800078e0005 */
        /* <DEDUP_REMOVED lines=9> */
[----:B------:R-:W-:Y:S01]  /*20010*/  F2FP.BF16.F32.PACK_AB R197, R9, R197 ;  /* 0x000000c509c5723e */ /* 0x000fe200000010ff */
[----:B------:R-:W-:-:S05]  /*20020*/  IMAD.MOV.U32 R9, RZ, RZ, R218 ;  /* 0x000000ffff097224 */ /* 0x000fca00078e00da */
[----:B------:R-:W2:Y:S01]  /*20030*/  MUFU.EX2 R10, R10 ;  /* 0x0000000a000a7308 */ /* 0x000ea20000000800 */
[----:B-1----:R-:W-:-:S07]  /*20040*/  FADD.FTZ R13, R199, R13 ;  /* 0x0000000dc70d7221 */ /* 0x002fce0000010000 */
[----:B------:R-:W1:Y:S01]  /*20050*/  MUFU.EX2 R192, R192 ;  /* 0x000000c000c07308 */ /* 0x000e620000000800 */
[C---:B0-----:R-:W-:Y:S01]  /*20060*/  FADD.FTZ R12, R164.reuse, R12 ;  /* 0x0000000ca40c7221 */ /* 0x041fe20000010000 */
[----:B------:R-:W-:-:S06]  /*20070*/  F2FP.BF16.F32.PACK_AB R198, R164, R198 ;  /* 0x000000c6a4c6723e */ /* 0x000fcc00000010ff */
[----:B------:R-:W0:Y:S01]  /*20080*/  MUFU.EX2 R158, R158 ;  /* 0x0000009e009e7308 */ /* 0x000e220000000800 */
[C---:B--2---:R-:W-:Y:S01]  /*20090*/  FADD.FTZ R13, R10.reuse, R13 ;  /* 0x0000000d0a0d7221 */ /* 0x044fe20000010000 */
        /* <DEDUP_REMOVED lines=15> */
[----:B--2---:R-:W-:Y:S01]  /*20190*/  FADD.FTZ R6, R181, R13 ;  /* 0x0000000db5067221 */ /* 0x004fe20000010000 */
[C---:B-1----:R-:W-:Y:S01]  /*201a0*/  FADD.FTZ R13, R152.reuse, R12 ;  /* 0x0000000c980d7221 */ /* 0x042fe20000010000 */
[----:B------:R-:W-:Y:S02]  /*201b0*/  F2FP.BF16.F32.PACK_AB R194, R152, R194 ;  /* 0x000000c298c2723e */ /* 0x000fe400000010ff */
[C---:B0-----:R-:W-:Y:S01]  /*201c0*/  FADD.FTZ R12, R157.reuse, R6 ;  /* 0x000000069d0c7221 */ /* 0x041fe20000010000 */
[----:B------:R-:W-:Y:S01]  /*201d0*/  F2FP.BF16.F32.PACK_AB R195, R157, R181 ;  /* 0x000000b59dc3723e */ /* 0x000fe200000010ff */
[----:B------:R-:W-:Y:S01]  /*201e0*/  IMAD.MOV.U32 R6, RZ, RZ, R4 ;  /* 0x000000ffff067224 */ /* 0x000fe200078e0004 */
[----:B------:R-:W-:Y:S06]  /*201f0*/  @P3 BRA `(.L_x_2844) ;  /* 0xffffffac001c3947 */ /* 0x000fec000383ffff */
[----:B------:R-:W-:Y:S05]  /*20200*/  BSYNC B1 ;  /* 0x0000000000017941 */ /* 0x000fea0003800000 */
.L_x_2833:
[----:B------:R-:W-:Y:S05]  /*20210*/  BSYNC B0 ;  /* 0x0000000000007941 */ /* 0x000fea0003800000 */
.L_x_2832:
[----:B------:R-:W-:Y:S01]  /*20220*/  ISETP.GE.AND P2, PT, R8, R231, PT ;  /* 0x000000e70800720c */ /* 0x000fe20003f46270 */
[----:B------:R-:W-:-:S12]  /*20230*/  BSSY B0, `(.L_x_2845) ;  /* 0x00004dd000007945 */ /* 0x000fd80003800000 */
[----:B------:R-:W-:Y:S05]  /*20240*/  @!P2 BRA `(.L_x_2846) ;  /* 0x0000004c006ca947 */ /* 0x000fea0003800000 */
[----:B------:R-:W-:Y:S02]  /*20250*/  IMAD.MOV.U32 R6, RZ, RZ, R4 ;  /* 0x000000ffff067224 */ /* 0x000fe400078e0004 */
[----:B------:R-:W-:Y:S02]  /*20260*/  IMAD.MOV.U32 R7, RZ, RZ, R5 ;  /* 0x000000ffff077224 */ /* 0x000fe400078e0005 */
[----:B------:R-:W-:Y:S02]  /*20270*/  IMAD.MOV.U32 R9, RZ, RZ, R218 ;  /* 0x000000ffff097224 */ /* 0x000fe400078e00da */
[----:B------:R-:W-:-:S07]  /*20280*/  IMAD.MOV.U32 R10, RZ, RZ, R216 ;  /* 0x000000ffff0a7224 */ /* 0x000fce00078e00d8 */
.L_x_2857:
        /* <DEDUP_REMOVED lines=8> */
.L_x_2847:
[----:B------:R-:W-:Y:S01]  /*20310*/  IMAD R4, R216, 0x8, R16 ;  /* 0x00000008d8047824 */ /* 0x000fe200078e0210 */
[----:B------:R-:W-:-:S04]  /*20320*/  SHF.L.U32 R5, R218, 0x1f, RZ ;  /* 0x0000001fda057819 */ /* 0x000fc800000006ff */
[----:B------:R0:W1:Y:S01]  /*20330*/  SYNCS.PHASECHK.TRANS64.TRYWAIT P2, [R4+URZ+0x38830], R5 ;  /* 0x03883005040075a7 */ /* 0x000062000804017f */
[----:B------:R-:W-:Y:S05]  /*20340*/  @!P0 BRA `(.L_x_2848) ;  /* 0x0000000000048947 */ /* 0x000fea0003800000 */
[----:B------:R-:W-:Y:S01]  /*20350*/  BPT.TRAP 0x1 ;  /* 0x000000040000795c */ /* 0x000fe20000300000 */
.L_x_2848:
[----:B------:R-:W-:Y:S01]  /*20360*/  IMAD R3, R216, 0xa00, R20 ;  /* 0x00000a00d8037824 */ /* 0x000fe200078e0214 */
[----:B------:R-:W-:Y:S03]  /*20370*/  BSSY B1, `(.L_x_2849) ;  /* 0x0000006000017945 */ /* 0x000fe60003800000 */
[C---:B------:R-:W-:Y:S02]  /*20380*/  VIADD R21, R3.reuse, 0x80 ;  /* 0x0000008003157836 */ /* 0x040fe40000000000 */
[----:B------:R-:W-:Y:S01]  /*20390*/  VIADD R15, R3, 0x100 ;  /* 0x00000100030f7836 */ /* 0x000fe20000000000 */
[----:B-1----:R-:W-:Y:S06]  /*203a0*/  @P2 BRA `(.L_x_2850) ;  /* 0x0000000000082947 */ /* 0x002fec0003800000 */
[----:B------:R-:W1:Y:S02]  /*203b0*/  SYNCS.PHASECHK.TRANS64.TRYWAIT P2, [R4+URZ+0x38830], R5 ;  /* 0x03883005040075a7 */ /* 0x000e64000804017f */
[----:B-1----:R-:W-:Y:S05]  /*203c0*/  @!P2 BRA `(.L_x_2851) ;  /* 0x00000158004ca947 */ /* 0x002fea0003800000 */
.L_x_2850:
[----:B------:R-:W-:Y:S05]  /*203d0*/  BSYNC B1 ;  /* 0x0000000000017941 */ /* 0x000fea0003800000 */
.L_x_2849:
        /* <DEDUP_REMOVED lines=877> */
.L_x_2852:
[----:B------:R-:W-:Y:S01]  /*23ab0*/  SHF.L.U32 R0, R9, 0x1f, RZ ;  /* 0x0000001f09007819 */ /* 0x000fe200000006ff */
[----:B------:R-:W-:-:S04]  /*23ac0*/  IMAD R9, R10, 0x8, R16 ;  /* 0x000000080a097824 */ /* 0x000fc800078e0210 */
[----:B------:R0:W1:Y:S01]  /*23ad0*/  SYNCS.PHASECHK.TRANS64.TRYWAIT P2, [R9+URZ+0x38850], R0 ;  /* 0x03885000090075a7 */ /* 0x000062000804017f */
[----:B------:R-:W-:Y:S05]  /*23ae0*/  @!P0 BRA `(.L_x_2853) ;  /* 0x0000000000048947 */ /* 0x000fea0003800000 */
[----:B------:R-:W-:Y:S01]  /*23af0*/  BPT.TRAP 0x1 ;  /* 0x000000040000795c */ /* 0x000fe20000300000 */
.L_x_2853:
[----:B------:R-:W-:Y:S04]  /*23b00*/  BSSY B1, `(.L_x_2854) ;  /* 0x0000004000017945 */ /* 0x000fe80003800000 */
[----:B-1----:R-:W-:Y:S05]  /*23b10*/  @P2 BRA `(.L_x_2855) ;  /* 0x0000000000082947 */ /* 0x002fea0003800000 */
[----:B------:R-:W1:Y:S02]  /*23b20*/  SYNCS.PHASECHK.TRANS64.TRYWAIT P2, [R9+URZ+0x38850], R0 ;  /* 0x03885000090075a7 */ /* 0x000e64000804017f */
[----:B-1----:R-:W-:Y:S05]  /*23b30*/  @!P2 BRA `(.L_x_2856) ;  /* 0x000001200084a947 */ /* 0x002fea0003800000 */
.L_x_2855:
[----:B------:R-:W-:Y:S05]  /*23b40*/  BSYNC B1 ;  /* 0x0000000000017941 */ /* 0x000fea0003800000 */
.L_x_2854:
        /* <DEDUP_REMOVED lines=20> */
[----:B------:R-:W-:Y:S01]  /*23c90*/  FMUL.FTZ R186, R176, UR38 ;  /* 0x00000026b0ba7c20 */ /* 0x000fe20008410000 */
[----:B------:R-:W-:Y:S01]  /*23ca0*/  MUFU.TANH R177, R177 ;  /* 0x000000b100b17308 */ /* 0x000fe20000002400 */
[C---:B------:R-:W-:Y:S01]  /*23cb0*/  VIADD R4, R2.reuse, 0x80 ;  /* 0x0000008002047836 */ /* 0x040fe20000000000 */
[----:B------:R-:W-:Y:S01]  /*23cc0*/  R2UR UR6, R2 ;  /* 0x00000000020672ca */ /* 0x000fe200000e0000 */
        /* <DEDUP_REMOVED lines=10> */
[----:B------:R-:W-:Y:S01]  /*23d70*/  FMUL.FTZ R157, R157, UR38 ;  /* 0x000000269d9d7c20 */ /* 0x000fe20008410000 */
[----:B------:R-:W-:Y:S01]  /*23d80*/  IMAD.MOV.U32 R3, RZ, RZ, 0x40000040 ;  /* 0x40000040ff037424 */ /* 0x000fe200078e00ff */
        /* <DEDUP_REMOVED lines=23> */
[----:B------:R-:W-:Y:S01]  /*23f00*/  @!P1 IMAD R11, R11, 0x8, R16 ;  /* 0x000000080b0b9824 */ /* 0x000fe200078e0210 */
[----:B------:R-:W-:Y:S01]  /*23f10*/  ISETP.GT.AND P2, PT, R8, R231, PT ;  /* 0x000000e70800720c */ /* 0x000fe20003f44270 */
[----:B------:R-:W-:-:S02]  /*23f20*/  @!P1 VIADD R9, R9, 0x38860 ;  /* 0x0003886009099836 */ /* 0x000fc40000000000 */
[----:B------:R-:W-:Y:S02]  /*23f30*/  VIADD R8, R8, 0xffffffff ;  /* 0xffffffff08087836 */ /* 0x000fe40000000000 */
        /* <DEDUP_REMOVED lines=45> */
[----:B------:R-:W-:-:S04]  /*24210*/  FMUL.FTZ R185, R191, UR38 ;  /* 0x00000026bfb97c20 */ /* 0x000fc80008410000 */
[----:B------:R-:W-:Y:S08]  /*24220*/  MUFU.TANH R4, R4 ;  /* 0x0000000400047308 */ /* 0x000ff00000002400 */
[----:B------:R-:W-:Y:S01]  /*24230*/  MUFU.TANH R185, R185 ;  /* 0x000000b900b97308 */ /* 0x000fe20000002400 */
[----:B------:R-:W-:Y:S02]  /*24240*/  WARPGROUP.DEPBAR.LE gsb0, 0x0 ;  /* 0x00008000000079c5 */ /* 0x000fe40000010000 */
[----:B------:R-:W-:-:S09]  /*24250*/  WARPGROUP.ARRIVE ;  /* 0x00000000000079c5 */ /* 0x000fd20000000000 */
[----:B------:R-:W-:Y:S01]  /*24260*/  HGMMA.64x256x16.F32.BF16 R24, R196, gdesc[UR4].tnspB, R24, gsb0 ;  /* 0x43e00004c4187df0 */ /* 0x000fe20008001818 */
[----:B------:R-:W-:Y:S01]  /*24270*/  R2UR UR6, R2 ;  /* 0x00000000020672ca */ /* 0x000fe200000e0000 */
[----:B------:R-:W-:Y:S01]  /*24280*/  FMUL.FTZ R2, R184, UR38 ;  /* 0x00000026b8027c20 */ /* 0x000fe20008410000 */
[----:B------:R-:W-:Y:S01]  /*24290*/  FMUL.FTZ R184, R189, UR38 ;  /* 0x00000026bdb87c20 */ /* 0x000fe20008410000 */
[----:B------:R-:W-:Y:S01]  /*242a0*/  R2UR UR7, R3 ;  /* 0x00000000030772ca */ /* 0x000fe200000e0000 */
[----:B------:R-:W-:-:S03]  /*242b0*/  IMAD.U32 R3, RZ, RZ, UR42 ;  /* 0x0000002aff037e24 */ /* 0x000fc6000f8e00ff */
[----:B------:R-:W0:Y:S08]  /*242c0*/  MUFU.TANH R2, R2 ;  /* 0x0000000200027308 */ /* 0x000e300000002400 */
[----:B------:R-:W1:Y:S01]  /*242d0*/  MUFU.TANH R184, R184 ;  /* 0x000000b800b87308 */ /* 0x000e620000002400 */
[----:B0-----:R-:W-:-:S04]  /*242e0*/  FMNMX.FTZ R0, R2, R7, !PT ;  /* 0x0000000702007209 */ /* 0x001fc80007810000 */
[----:B------:R-:W-:-:S04]  /*242f0*/  FMNMX.FTZ R0, R4, R0, !PT ;  /* 0x0000000004007209 */ /* 0x000fc80007810000 */
[----:B------:R-:W-:-:S04]  /*24300*/  FMNMX.FTZ R0, R21, R0, !PT ;  /* 0x0000000015007209 */ /* 0x000fc80007810000 */
[----:B-1----:R-:W-:-:S04]  /*24310*/  FMNMX.FTZ R0, R184, R0, !PT ;  /* 0x00000000b8007209 */ /* 0x002fc80007810000 */
        /* <DEDUP_REMOVED lines=15> */
[----:B------:R-:W-:-:S05]  /*24410*/  FMNMX.FTZ R5, R157, R0, !PT ;  /* 0x000000009d057209 */ /* 0x000fca0007810000 */
[----:B------:R-:W0:Y:S02]  /*24420*/  SHFL.BFLY PT, R0, R5, 0x2, 0x1f ;  /* 0x0c401f0005007f89 */ /* 0x000e2400000e0000 */
[----:B0-----:R-:W-:-:S05]  /*24430*/  FMNMX.FTZ R5, R5, R0, !PT ;  /* 0x0000000005057209 */ /* 0x001fca0007810000 */
[----:B------:R-:W0:Y:S02]  /*24440*/  SHFL.BFLY PT, R0, R5, 0x1, 0x1f ;  /* 0x0c201f0005007f89 */ /* 0x000e2400000e0000 */
[----:B0-----:R-:W-:Y:S02]  /*24450*/  FMNMX.FTZ R5, R5, R0, !PT ;  /* 0x0000000005057209 */ /* 0x001fe40007810000 */
[----:B------:R-:W-:-:S03]  /*24460*/  FMNMX.FTZ R0, R10, R6, !PT ;  /* 0x000000060a007209 */ /* 0x000fc60007810000 */
[----:B------:R-:W-:Y:S01]  /*24470*/  FADD.FTZ R7, -R5, R7 ;  /* 0x0000000705077221 */ /* 0x000fe20000010100 */
[----:B------:R-:W-:-:S03]  /*24480*/  FMNMX.FTZ R0, R14, R0, !PT ;  /* 0x000000000e007209 */ /* 0x000fc60007810000 */
[----:B------:R-:W-:Y:S01]  /*24490*/  FMUL.FTZ R7, R7, R3 ;  /* 0x0000000307077220 */ /* 0x000fe20000410000 */
[----:B------:R-:W-:-:S04]  /*244a0*/  FMNMX.FTZ R0, R15, R0, !PT ;  /* 0x000000000f007209 */ /* 0x000fc80007810000 */
[----:B------:R-:W-:Y:S02]  /*244b0*/  FMNMX.FTZ R183, R185, R0, !PT ;  /* 0x00000000b9b77209 */ /* 0x000fe40007810000 */
[----:B------:R0:W-:Y:S02]  /*244c0*/  MUFU.EX2 R0, R7 ;  /* 0x0000000700007308 */ /* 0x0001e40000000800 */
[----:B------:R-:W-:-:S04]  /*244d0*/  FMNMX.FTZ R183, R176, R183, !PT ;  /* 0x000000b7b0b77209 */ /* 0x000fc80007810000 */
[----:B------:R-:W-:Y:S01]  /*244e0*/  FMNMX.FTZ R183, R178, R183, !PT ;  /* 0x000000b7b2b77209 */ /* 0x000fe20007810000 */
[----:B0-----:R-:W-:-:S04]  /*244f0*/  FMUL.FTZ R7, R5, R3 ;  /* 0x0000000305077220 */ /* 0x001fc80000410000 */
[--C-:B------:R-:W-:Y:S01]  /*24500*/  FFMA.FTZ R208, R2, R3, -R7.reuse ;  /* 0x0000000302d07223 */ /* 0x100fe20000010807 */
[----:B------:R-:W-:Y:S01]  /*24510*/  FMNMX.FTZ R2, R179, R183, !PT ;  /* 0x000000b7b3027209 */ /* 0x000fe20007810000 */
[-CC-:B------:R-:W-:Y:S01]  /*24520*/  FFMA.FTZ R4, R4, R3.reuse, -R7.reuse ;  /* 0x0000000304047223 */ /* 0x180fe20000010807 */
[-CC-:B------:R-:W-:Y:S01]  /*24530*/  FFMA.FTZ R210, R21, R3.reuse, -R7.reuse ;  /* 0x0000000315d27223 */ /* 0x180fe20000010807 */
[-CC-:B------:R-:W-:Y:S01]  /*24540*/  FFMA.FTZ R200, R168, R3.reuse, -R7.reuse ;  /* 0x00000003a8c87223 */ /* 0x180fe20000010807 */
[----:B------:R-:W-:Y:S01]  /*24550*/  FMNMX.FTZ R2, R156, R2, !PT ;  /* 0x000000029c027209 */ /* 0x000fe20007810000 */
[----:B------:R-:W-:Y:S01]  /*24560*/  MUFU.EX2 R183, R4 ;  /* 0x0000000400b77308 */ /* 0x000fe20000000800 */
[-CC-:B------:R-:W-:Y:S01]  /*24570*/  FFMA.FTZ R21, R177, R3.reuse, -R7.reuse ;  /* 0x00000003b1157223 */ /* 0x180fe20000010807 */
[-CC-:B------:R-:W-:Y:S01]  /*24580*/  FFMA.FTZ R168, R169, R3.reuse, -R7.reuse ;  /* 0x00000003a9a87223 */ /* 0x180fe20000010807 */
[----:B------:R-:W-:Y:S01]  /*24590*/  FMNMX.FTZ R2, R170, R2, !PT ;  /* 0x00000002aa027209 */ /* 0x000fe20007810000 */
[-CC-:B------:R-:W-:Y:S01]  /*245a0*/  FFMA.FTZ R184, R184, R3.reuse, -R7.reuse ;  /* 0x00000003b8b87223 */ /* 0x180fe20000010807 */
[-CC-:B------:R-:W-:Y:S01]  /*245b0*/  FFMA.FTZ R204, R186, R3.reuse, -R7.reuse ;  /* 0x00000003bacc7223 */ /* 0x180fe20000010807 */
[-CC-:B------:R-:W-:Y:S01]  /*245c0*/  FFMA.FTZ R206, R180, R3.reuse, -R7.reuse ;  /* 0x00000003b4ce7223 */ /* 0x180fe20000010807 */
[----:B------:R-:W-:Y:S01]  /*245d0*/  FMNMX.FTZ R2, R171, R2, !PT ;  /* 0x00000002ab027209 */ /* 0x000fe20007810000 */
[-CC-:B------:R-:W-:Y:S01]  /*245e0*/  FFMA.FTZ R177, R181, R3.reuse, -R7.reuse ;  /* 0x00000003b5b17223 */ /* 0x180fe20000010807 */
[-CC-:B------:R-:W-:Y:S01]  /*245f0*/  FFMA.FTZ R202, R172, R3.reuse, -R7.reuse ;  /* 0x00000003acca7223 */ /* 0x180fe20000010807 */
[----:B------:R-:W-:Y:S01]  /*24600*/  FFMA.FTZ R169, R173, R3, -R7 ;  /* 0x00000003ada97223 */ /* 0x000fe20000010807 */
[----:B------:R-:W-:Y:S01]  /*24610*/  FMNMX.FTZ R2, R174, R2, !PT ;  /* 0x00000002ae027209 */ /* 0x000fe20007810000 */
[----:B------:R-:W0:Y:S03]  /*24620*/  MUFU.EX2 R208, R208 ;  /* 0x000000d000d07308 */ /* 0x000e260000000800 */
[----:B------:R-:W-:-:S04]  /*24630*/  FMNMX.FTZ R2, R175, R2, !PT ;  /* 0x00000002af027209 */ /* 0x000fc80007810000 */
[----:B------:R-:W-:Y:S01]  /*24640*/  FMNMX.FTZ R2, R162, R2, !PT ;  /* 0x00000002a2027209 */ /* 0x000fe20007810000 */
[----:B------:R-:W-:Y:S03]  /*24650*/  MUFU.EX2 R210, R210 ;  /* 0x000000d200d27308 */ /* 0x000fe60000000800 */
[----:B------:R-:W-:-:S04]  /*24660*/  FMNMX.FTZ R2, R163, R2, !PT ;  /* 0x00000002a3027209 */ /* 0x000fc80007810000 */
[----:B------:R-:W-:Y:S01]  /*24670*/  FMNMX.FTZ R2, R166, R2, !PT ;  /* 0x00000002a6027209 */ /* 0x000fe20007810000 */
[----:B------:R-:W-:Y:S01]  /*24680*/  MUFU.EX2 R184, R184 ;  /* 0x000000b800b87308 */ /* 0x000fe20000000800 */
[----:B0-----:R-:W-:Y:S01]  /*24690*/  FFMA.FTZ R13, R0, R13, R208 ;  /* 0x0000000d000d7223 */ /* 0x001fe200000100d0 */
        /* <DEDUP_REMOVED lines=13> */
[----:B------:R-:W-:-:S02]  /*24770*/  WARPGROUP.DEPBAR.LE gsb0, 0x0 ;  /* 0x00008000000079c5 */ /* 0x000fc40000010000 */
[----:B------:R-:W-:Y:S01]  /*24780*/  WARPGROUP.ARRIVE ;  /* 0x00000000000079c5 */ /* 0x000fe20000000000 */
[----:B0-----:R-:W-:Y:S01]  /*24790*/  FMNMX.FTZ R2, R2, R4, !PT ;  /* 0x0000000402027209 */ /* 0x001fe20007810000 */
[-CC-:B------:R-:W-:Y:S01]  /*247a0*/  FFMA.FTZ R196, R160, R3.reuse, -R7.reuse ;  /* 0x00000003a0c47223 */ /* 0x180fe20000010807 */
[-CC-:B------:R-:W-:Y:S01]  /*247b0*/  FFMA.FTZ R160, R161, R3.reuse, -R7.reuse ;  /* 0x00000003a1a07223 */ /* 0x180fe20000010807 */
[-CC-:B------:R-:W-:Y:S01]  /*247c0*/  FFMA.FTZ R198, R164, R3.reuse, -R7.reuse ;  /* 0x00000003a4c67223 */ /* 0x180fe20000010807 */
[----:B------:R-:W-:Y:S01]  /*247d0*/  FFMA.FTZ R161, R165, R3, -R7 ;  /* 0x00000003a5a17223 */ /* 0x000fe20000010807 */
[----:B------:R-:W-:Y:S01]  /*247e0*/  HGMMA.64x256x16.F32.BF16 R24, R192, gdesc[UR4].tnspB, R24, gsb0 ;  /* 0x43e00004c0187df0 */ /* 0x000fe20008001818 */
[----:B------:R-:W0:Y:S01]  /*247f0*/  SHFL.BFLY PT, R4, R2, 0x1, 0x1f ;  /* 0x0c201f0002047f89 */ /* 0x000e2200000e0000 */
[----:B------:R-:W-:Y:S08]  /*24800*/  MUFU.EX2 R168, R168 ;  /* 0x000000a800a87308 */ /* 0x000ff00000000800 */
[----:B------:R-:W-:Y:S08]  /*24810*/  MUFU.EX2 R202, R202 ;  /* 0x000000ca00ca7308 */ /* 0x000ff00000000800 */
[----:B------:R-:W-:Y:S01]  /*24820*/  MUFU.EX2 R169, R169 ;  /* 0x000000a900a97308 */ /* 0x000fe20000000800 */
[----:B0-----:R-:W-:-:S07]  /*24830*/  FMNMX.FTZ R4, R2, R4, !PT ;  /* 0x0000000402047209 */ /* 0x001fce0007810000 */
[----:B------:R-:W-:Y:S01]  /*24840*/  MUFU.EX2 R196, R196 ;  /* 0x000000c400c47308 */ /* 0x000fe20000000800 */
[----:B------:R-:W-:-:S04]  /*24850*/  FADD.FTZ R2, -R4, R6 ;  /* 0x0000000604027221 */ /* 0x000fc80000010100 */
[----:B------:R-:W-:-:S03]  /*24860*/  FMUL.FTZ R2, R2, R3 ;  /* 0x0000000302027220 */ /* 0x000fc60000410000 */
        /* <DEDUP_REMOVED lines=8> */
[-CC-:B------:R-:W-:Y:S01]  /*248f0*/  FFMA.FTZ R152, R182, R3.reuse, -R7.reuse ;  /* 0x00000003b6987223 */ /* 0x180fe20000010807 */
[-C--:B------:R-:W-:Y:S01]  /*24900*/  FFMA.FTZ R7, R157, R3.reuse, -R7 ;  /* 0x000000039d077223 */ /* 0x080fe20000010807 */
[-CC-:B------:R-:W-:Y:S01]  /*24910*/  FFMA.FTZ R209, R10, R3.reuse, -R153.reuse ;  /* 0x000000030ad17223 */ /* 0x180fe20000010899 */
[-CC-:B------:R-:W-:Y:S01]  /*24920*/  FFMA.FTZ R211, R15, R3.reuse, -R153.reuse ;  /* 0x000000030fd37223 */ /* 0x180fe20000010899 */
[-CC-:B------:R-:W-:Y:S01]  /*24930*/  FFMA.FTZ R205, R176, R3.reuse, -R153.reuse ;  /* 0x00000003b0cd7223 */ /* 0x180fe20000010899 */
[----:B------:R0:W-:Y:S01]  /*24940*/  MUFU.EX2 R6, R7 ;  /* 0x0000000700067308 */ /* 0x0001e20000000800 */
[-CC-:B------:R-:W-:Y:S01]  /*24950*/  FFMA.FTZ R10, R178, R3.reuse, -R153.reuse ;  /* 0x00000003b20a7223 */ /* 0x180fe20000010899 */
[-CC-:B------:R-:W-:Y:S01]  /*24960*/  FFMA.FTZ R207, R179, R3.reuse, -R153.reuse ;  /* 0x00000003b3cf7223 */ /* 0x180fe20000010899 */
[----:B------:R-:W-:Y:S01]  /*24970*/  FFMA.FTZ R156, R156, R3, -R153 ;  /* 0x000000039c9c7223 */ /* 0x000fe20000010899 */
[----:B------:R-:W-:-:S02]  /*24980*/  @!P1 VIADD R15, R11, 0x38840 ;  /* 0x000388400b0f9836 */ /* 0x000fc40000000000 */
[-CC-:B------:R-:W-:Y:S01]  /*24990*/  FFMA.FTZ R201, R170, R3.reuse, -R153.reuse ;  /* 0x00000003aac97223 */ /* 0x180fe20000010899 */
[-CC-:B------:R-:W-:Y:S01]  /*249a0*/  FFMA.FTZ R171, R171, R3.reuse, -R153.reuse ;  /* 0x00000003abab7223 */ /* 0x180fe20000010899 */
[-CC-:B------:R-:W-:Y:S01]  /*249b0*/  FFMA.FTZ R203, R174, R3.reuse, -R153.reuse ;  /* 0x00000003aecb7223 */ /* 0x180fe20000010899 */
[----:B------:R-:W1:Y:S01]  /*249c0*/  MUFU.EX2 R209, R209 ;  /* 0x000000d100d17308 */ /* 0x000e620000000800 */
[-CC-:B0-----:R-:W-:Y:S01]  /*249d0*/  FFMA.FTZ R7, R14, R3.reuse, -R153.reuse ;  /* 0x000000030e077223 */ /* 0x181fe20000010899 */
[-C--:B------:R-:W-:Y:S01]  /*249e0*/  FFMA.FTZ R14, R185, R3.reuse, -R153 ;  /* 0x00000003b90e7223 */ /* 0x080fe20000010899 */
[----:B------:R-:W-:Y:S01]  /*249f0*/  @!P1 PRMT R15, RZ, 0x654, R15 ;  /* 0x00000654ff0f9816 */ /* 0x000fe2000000000f */
[-CC-:B------:R-:W-:Y:S01]  /*24a00*/  FFMA.FTZ R197, R162, R3.reuse, -R153.reuse ;  /* 0x00000003a2c57223 */ /* 0x180fe20000010899 */
[-CC-:B------:R-:W-:Y:S01]  /*24a10*/  FFMA.FTZ R163, R163, R3.reuse, -R153.reuse ;  /* 0x00000003a3a37223 */ /* 0x180fe20000010899 */
[-CC-:B------:R-:W-:Y:S01]  /*24a20*/  FFMA.FTZ R199, R166, R3.reuse, -R153.reuse ;  /* 0x00000003a6c77223 */ /* 0x180fe20000010899 */
[----:B------:R0:W-:Y:S01]  /*24a30*/  @!P1 SYNCS.ARRIVE.TRANS64.RED.A1T0 RZ, [R15+URZ], RZ ;  /* 0x000000ff0fff99a7 */ /* 0x0001e2000810043f */
[----:B------:R-:W2:Y:S01]  /*24a40*/  MUFU.EX2 R7, R7 ;  /* 0x0000000700077308 */ /* 0x000ea20000000800 */
[-CC-:B------:R-:W-:Y:S01]  /*24a50*/  FFMA.FTZ R167, R167, R3.reuse, -R153.reuse ;  /* 0x00000003a7a77223 */ /* 0x180fe20000010899 */
[-CC-:B------:R-:W-:Y:S01]  /*24a60*/  FFMA.FTZ R154, R154, R3.reuse, -R153.reuse ;  /* 0x000000039a9a7223 */ /* 0x180fe20000010899 */
[-CC-:B------:R-:W-:Y:S01]  /*24a70*/  FFMA.FTZ R155, R155, R3.reuse, -R153.reuse ;  /* 0x000000039b9b7223 */ /* 0x180fe20000010899 */
[----:B------:R-:W-:Y:S01]  /*24a80*/  FFMA.FTZ R158, R158, R3, -R153 ;  /* 0x000000039e9e7223 */ /* 0x000fe20000010899 */
[----:B0-----:R-:W-:-:S03]  /*24a90*/  @!P1 PRMT R15, RZ, 0x654, R9 ;  /* 0x00000654ff0f9816 */ /* 0x001fc60000000009 */
[----:B------:R-:W0:Y:S01]  /*24aa0*/  MUFU.EX2 R211, R211 ;  /* 0x000000d300d37308 */ /* 0x000e220000000800 */
[----:B-1----:R-:W-:Y:S01]  /*24ab0*/  FFMA.FTZ R12, R2, R12, R209 ;  /* 0x0000000c020c7223 */ /* 0x002fe200000100d1 */
[----:B------:R1:W-:Y:S06]  /*24ac0*/  @!P1 SYNCS.ARRIVE.TRANS64.RED.A1T0 RZ, [R15+URZ], RZ ;  /* 0x000000ff0fff99a7 */ /* 0x0003ec000810043f */
[----:B------:R-:W3:Y:S01]  /*24ad0*/  MUFU.EX2 R14, R14 ;  /* 0x0000000e000e7308 */ /* 0x000ee20000000800 */
[C---:B--2---:R-:W-:Y:S01]  /*24ae0*/  FADD.FTZ R12, R7.reuse, R12 ;  /* 0x0000000c070c7221 */ /* 0x044fe20000010000 */
[----:B------:R-:W-:Y:S01]  /*24af0*/  F2FP.BF16.F32.PACK_AB R209, R7, R209 ;  /* 0x000000d107d1723e */ /* 0x000fe200000010ff */
[-CC-:B-1----:R-:W-:Y:S01]  /*24b00*/  FFMA.FTZ R15, R175, R3.reuse, -R153.reuse ;  /* 0x00000003af0f7223 */ /* 0x182fe20000010899 */
[----:B------:R-:W-:Y:S01]  /*24b10*/  FFMA.FTZ R153, R159, R3, -R153 ;  /* 0x000000039f997223 */ /* 0x000fe20000010899 */
[----:B------:R-:W-:-:S03]  /*24b20*/  IMAD.MOV.U32 R7, RZ, RZ, R5 ;  /* 0x000000ffff077224 */ /* 0x000fc600078e0005 */
[----:B------:R-:W1:Y:S08]  /*24b30*/  MUFU.EX2 R205, R205 ;  /* 0x000000cd00cd7308 */ /* 0x000e700000000800 */
[----:B------:R-:W2:Y:S08]  /*24b40*/  MUFU.EX2 R10, R10 ;  /* 0x0000000a000a7308 */ /* 0x000eb00000000800 */
[----:B------:R4:W-:Y:S08]  /*24b50*/  MUFU.EX2 R11, R156 ;  /* 0x0000009c000b7308 */ /* 0x0009f00000000800 */
[----:B------:R-:W5:Y:S01]  /*24b60*/  MUFU.EX2 R207, R207 ;  /* 0x000000cf00cf7308 */ /* 0x000f620000000800 */
[----:B----4-:R-:W-:Y:S01]  /*24b70*/  FADD.FTZ R156, R210, R13 ;  /* 0x0000000dd29c7221 */ /* 0x010fe20000010000 */
[----:B0-----:R-:W-:Y:S01]  /*24b80*/  FADD.FTZ R13, R211, R12 ;  /* 0x0000000cd30d7221 */ /* 0x001fe20000010000 */
[----:B------:R-:W-:-:S02]  /*24b90*/  F2FP.BF16.F32.PACK_AB R210, R184, R210 ;  /* 0x000000d2b8d2723e */ /* 0x000fc400000010ff */
[----:B------:R-:W-:Y:S01]  /*24ba0*/  FADD.FTZ R156, R184, R156 ;  /* 0x0000009cb89c7221 */ /* 0x000fe20000010000 */
[C---:B---3--:R-:W-:Y:S01]  /*24bb0*/  FADD.FTZ R13, R14.reuse, R13 ;  /* 0x0000000d0e0d7221 */ /* 0x048fe20000010000 */
[----:B------:R-:W-:Y:S01]  /*24bc0*/  F2FP.BF16.F32.PACK_AB R211, R14, R211 ;  /* 0x000000d30ed3723e */ /* 0x000fe200000010ff */
[----:B------:R-:W0:Y:S01]  /*24bd0*/  MUFU.EX2 R201, R201 ;  /* 0x000000c900c97308 */ /* 0x000e220000000800 */
[----:B------:R-:W-:Y:S01]  /*24be0*/  FADD.FTZ R157, R204, R156 ;  /* 0x0000009ccc9d7221 */ /* 0x000fe20000010000 */
[----:B-1----:R-:W-:Y:S01]  /*24bf0*/  FADD.FTZ R156, R205, R13 ;  /* 0x0000000dcd9c7221 */ /* 0x002fe20000010000 */
[C---:B--2---:R-:W-:Y:S02]  /*24c00*/  F2FP.BF16.F32.PACK_AB R205, R10.reuse, R205 ;  /* 0x000000cd0acd723e */ /* 0x044fe400000010ff */
[C---:B------:R-:W-:Y:S01]  /*24c10*/  FADD.FTZ R13, R21.reuse, R157 ;  /* 0x0000009d150d7221 */ /* 0x040fe20000010000 */
[----:B------:R-:W-:Y:S01]  /*24c20*/  FADD.FTZ R156, R10, R156 ;  /* 0x0000009c0a9c7221 */ /* 0x000fe20000010000 */
[----:B------:R-:W-:Y:S01]  /*24c30*/  F2FP.BF16.F32.PACK_AB R204, R21, R204 ;  /* 0x000000cc15cc723e */ /* 0x000fe200000010ff */
[----:B------:R-:W1:Y:S01]  /*24c40*/  MUFU.EX2 R9, R171 ;  /* 0x000000ab00097308 */ /* 0x000e620000000800 */
[----:B------:R-:W-:Y:S01]  /*24c50*/  FADD.FTZ R13, R206, R13 ;  /* 0x0000000dce0d7221 */ /* 0x000fe20000010000 */
[----:B-----5:R-:W-:Y:S01]  /*24c60*/  FADD.FTZ R156, R207, R156 ;  /* 0x0000009ccf9c7221 */ /* 0x020fe20000010000 */
[----:B------:R-:W-:Y:S01]  /*24c70*/  F2FP.BF16.F32.PACK_AB R206, R177, R206 ;  /* 0x000000ceb1ce723e */ /* 0x000fe200000010ff */
[----:B------:R-:W-:-:S02]  /*24c80*/  IMAD.MOV.U32 R10, RZ, RZ, R216 ;  /* 0x000000ffff0a7224 */ /* 0x000fc400078e00d8 */
[----:B------:R-:W-:Y:S01]  /*24c90*/  FADD.FTZ R157, R177, R13 ;  /* 0x0000000db19d7221 */ /* 0x000fe20000010000 */
[C---:B------:R-:W-:Y:S01]  /*24ca0*/  FADD.FTZ R156, R11.reuse, R156 ;  /* 0x0000009c0b9c7221 */ /* 0x040fe20000010000 */
[----:B------:R-:W-:Y:S01]  /*24cb0*/  F2FP.BF16.F32.PACK_AB R207, R11, R207 ;  /* 0x000000cf0bcf723e */ /* 0x000fe200000010ff */
[----:B------:R-:W2:Y:S01]  /*24cc0*/  MUFU.EX2 R203, R203 ;  /* 0x000000cb00cb7308 */ /* 0x000ea20000000800 */
[----:B------:R-:W-:Y:S01]  /*24cd0*/  FADD.FTZ R157, R200, R157 ;  /* 0x0000009dc89d7221 */ /* 0x000fe20000010000 */
[----:B0-----:R-:W-:Y:S01]  /*24ce0*/  FADD.FTZ R156, R201, R156 ;  /* 0x0000009cc99c7221 */ /* 0x001fe20000010000 */
[C---:B------:R-:W-:Y:S02]  /*24cf0*/  F2FP.BF16.F32.PACK_AB R200, R168.reuse, R200 ;  /* 0x000000c8a8c8723e */ /* 0x040fe400000010ff */
[----:B------:R-:W-:-:S03]  /*24d00*/  FADD.FTZ R157, R168, R157 ;  /* 0x0000009da89d7221 */ /* 0x000fc60000010000 */
[----:B------:R-:W0:Y:S01]  /*24d10*/  MUFU.EX2 R15, R15 ;  /* 0x0000000f000f7308 */ /* 0x000e220000000800 */
[C---:B-1----:R-:W-:Y:S01]  /*24d20*/  FADD.FTZ R156, R9.reuse, R156 ;  /* 0x0000009c099c7221 */ /* 0x042fe20000010000 */
[----:B------:R-:W-:Y:S01]  /*24d30*/  FADD.FTZ R157, R202, R157 ;  /* 0x0000009dca9d7221 */ /* 0x000fe20000010000 */
[----:B------:R-:W-:Y:S01]  /*24d40*/  F2FP.BF16.F32.PACK_AB R201, R9, R201 ;  /* 0x000000c909c9723e */ /* 0x000fe200000010ff */
[----:B------:R-:W-:Y:S01]  /*24d50*/  IMAD.MOV.U32 R9, RZ, RZ, R218 ;  /* 0x000000ffff097224 */ /* 0x000fe200078e00da */
        /* <DEDUP_REMOVED lines=34> */
[----:B0-----:R-:W-:Y:S01]  /*24f80*/  FADD.FTZ R157, R194, R157 ;  /* 0x0000009dc29d7221 */ /* 0x001fe20000010000 */
[----:B------:R-:W-:-:S03]  /*24f90*/  F2FP.BF16.F32.PACK_AB R194, R6, R194 ;  /* 0x000000c206c2723e */ /* 0x000fc600000010ff */
[----:B------:R-:W-:Y:S01]  /*24fa0*/  FADD.FTZ R13, R6, R157 ;  /* 0x0000009d060d7221 */ /* 0x000fe20000010000 */
[----:B------:R-:W-:Y:S02]  /*24fb0*/  IMAD.MOV.U32 R6, RZ, RZ, R4 ;  /* 0x000000ffff067224 */ /* 0x000fe400078e0004 */
[----:B-1----:R-:W-:-:S04]  /*24fc0*/  FADD.FTZ R156, R158, R156 ;  /* 0x0000009c9e9c7221 */ /* 0x002fc80000010000 */
[C---:B--2---:R-:W-:Y:S01]  /*24fd0*/  FADD.FTZ R12, R153.reuse, R156 ;  /* 0x0000009c990c7221 */ /* 0x044fe20000010000 */
[----:B------:R-:W-:Y:S01]  /*24fe0*/  F2FP.BF16.F32.PACK_AB R195, R153, R158 ;  /* 0x0000009e99c3723e */ /* 0x000fe200000010ff */
[----:B------:R-:W-:Y:S06]  /*24ff0*/  @P2 BRA `(.L_x_2857) ;  /* 0xffffffb000a42947 */ /* 0x000fec000383ffff */
.L_x_2846:
[----:B------:R-:W-:Y:S05]  /*25000*/  BSYNC B0 ;  /* 0x0000000000007941 */ /* 0x000fea0003800000 */
.L_x_2845:
        /* <DEDUP_REMOVED lines=131> */
.L_x_2858:
[----:B------:R-:W-:Y:S01]  /*25840*/  IMAD R10, R216, 0x8, R16 ;  /* 0x00000008d80a7824 */ /* 0x000fe200078e0210 */
[----:B------:R-:W-:-:S04]  /*25850*/  SHF.L.U32 R0, R218, 0x1f, RZ ;  /* 0x0000001fda007819 */ /* 0x000fc800000006ff */
[----:B------:R0:W1:Y:S01]  /*25860*/  SYNCS.PHASECHK.TRANS64.TRYWAIT P2, [R10+URZ+0x38850], R0 ;  /* 0x038850000a0075a7 */ /* 0x000062000804017f */
[----:B------:R-:W-:Y:S05]  /*25870*/  @!P0 BRA `(.L_x_2859) ;  /* 0x0000000000048947 */ /* 0x000fea0003800000 */
[----:B------:R-:W-:Y:S01]  /*25880*/  BPT.TRAP 0x1 ;  /* 0x000000040000795c */ /* 0x000fe20000300000 */
.L_x_2859:
[----:B------:R-:W-:Y:S04]  /*25890*/  BSSY B0, `(.L_x_2860) ;  /* 0x0000004000007945 */ /* 0x000fe80003800000 */
[----:B-1----:R-:W-:Y:S05]  /*258a0*/  @P2 BRA `(.L_x_2861) ;  /* 0x0000000000082947 */ /* 0x002fea0003800000 */
[----:B------:R-:W1:Y:S02]  /*258b0*/  SYNCS.PHASECHK.TRANS64.TRYWAIT P0, [R10+URZ+0x38850], R0 ;  /* 0x038850000a0075a7 */ /* 0x000e64000800017f */
[----:B-1----:R-:W-:Y:S05]  /*258c0*/  @!P0 BRA `(.L_x_2862) ;  /* 0x0000010400348947 */ /* 0x002fea0003800000 */
.L_x_2861:
[----:B------:R-:W-:Y:S05]  /*258d0*/  BSYNC B0 ;  /* 0x0000000000007941 */ /* 0x000fea0003800000 */
.L_x_2860:
[----:B------:R-:W-:Y:S01]  /*258e0*/  VIADD R16, R16, 0x400 ;  /* 0x0000040010107836 */ /* 0x000fe20000000000 */
[----:B------:R-:W2:Y:S01]  /*258f0*/  LDL.LU R11, [R1+0x74] ;  /* 0x00007400010b7983 */ /* 0x000ea20000300800 */
[----:B------:R-:W-:Y:S01]  /*25900*/  IMAD.MOV.U32 R7, RZ, RZ, 0x40000040 ;  /* 0x40000040ff077424 */ /* 0x000fe200078e00ff */
[----:B------:R-:W-:Y:S01]  /*25910*/  WARPGROUP.ARRIVE ;  /* 0x00000000000079c5 */ /* 0x000fe20000000000 */
[----:B------:R-:W-:Y:S01]  /*25920*/  IMAD.MOV.U32 R9, RZ, RZ, 0x40000040 ;  /* 0x40000040ff097424 */ /* 0x000fe200078e00ff */
[----:B------:R-:W-:Y:S01]  /*25930*/  SHF.R.U32.HI R16, RZ, 0x4, R16 ;  /* 0x00000004ff107819 */ /* 0x000fe20000011610 */
[----:B01----:R-:W0:Y:S01]  /*25940*/  SHFL.BFLY PT, R0, R13, 0x2, 0x1f ;  /* 0x0c401f000d007f89 */ /* 0x003e2200000e0000 */
        /* <DEDUP_REMOVED lines=13> */
[----:B------:R-:W-:Y:S01]  /*25a20*/  SEL R216, R216, RZ, P2 ;  /* 0x000000ffd8d87207 */ /* 0x000fe20001000000 */
[----:B0-----:R-:W-:-:S05]  /*25a30*/  FADD.FTZ R0, R0, R13 ;  /* 0x0000000d00007221 */ /* 0x001fca0000010000 */
[----:B------:R-:W0:Y:S01]  /*25a40*/  SHFL.BFLY PT, R2, R0, 0x1, 0x1f ;  /* 0x0c201f0000027f89 */ /* 0x000e2200000e0000 */
[----:B------:R-:W-:Y:S01]  /*25a50*/  HGMMA.64x256x16.F32.BF16 R24, R208, gdesc[UR4].tnspB, R24, gsb0 ;  /* 0x43e00004d0187df0 */ /* 0x000fe20008001818 */
[----:B------:R-:W-:Y:S01]  /*25a60*/  R2UR UR6, R8 ;  /* 0x00000000080672ca */ /* 0x000fe200000e0000 */
[----:B------:R-:W-:Y:S01]  /*25a70*/  VIADD R8, R6, 0x100 ;  /* 0x0000010006087836 */ /* 0x000fe20000000000 */
[----:B------:R-:W-:Y:S01]  /*25a80*/  R2UR UR7, R9 ;  /* 0x00000000090772ca */ /* 0x000fe200000e0000 */
[----:B------:R-:W-:Y:S02]  /*25a90*/  IMAD.MOV.U32 R9, RZ, RZ, 0x40000040 ;  /* 0x40000040ff097424 */ /* 0x000fe400078e00ff */
[----:B0-----:R-:W-:-:S05]  /*25aa0*/  FADD.FTZ R0, R0, R2 ;  /* 0x0000000200007221 */ /* 0x001fca0000010000 */
[----:B------:R-:W-:-:S13]  /*25ab0*/  FSETP.NE.FTZ.AND P0, PT, R0, RZ, PT ;  /* 0x000000ff0000720b */ /* 0x000fda0003f15000 */
[----:B------:R-:W0:Y:S02]  /*25ac0*/  @P0 MUFU.LG2 R2, R0 ;  /* 0x0000000000020308 */ /* 0x000e240000000c00 */
[----:B0-----:R-:W-:Y:S01]  /*25ad0*/  @P0 FMUL.FTZ R2, R2, 0.69314718246459960938 ;  /* 0x3f31721802020820 */ /* 0x001fe20000410000 */
[----:B--2---:R-:W-:Y:S01]  /*25ae0*/  VIADD R11, R11, 0x1 ;  /* 0x000000010b0b7836 */ /* 0x004fe20000000000 */
[----:B------:R-:W-:Y:S02]  /*25af0*/  WARPGROUP.DEPBAR.LE gsb0, 0x0 ;  /* 0x00008000000079c5 */ /* 0x000fe40000010000 */
[----:B------:R-:W-:Y:S02]  /*25b00*/  WARPGROUP.ARRIVE ;  /* 0x00000000000079c5 */ /* 0x000fe40000000000 */
[----:B------:R-:W-:Y:S04]  /*25b10*/  STL [R1+0x74], R11 ;  /* 0x0000740b01007387 */ /* 0x000fe80000100800 */
[----:B------:R-:W-:Y:S01]  /*25b20*/  HGMMA.64x256x16.F32.BF16 R24, R204, gdesc[UR4].tnspB, R24, gsb0 ;  /* 0x43e00004cc187df0 */ /* 0x000fe20008001818 */
[----:B------:R-:W-:Y:S01]  /*25b30*/  R2UR UR6, R8 ;  /* 0x00000000080672ca */ /* 0x000fe200000e0000 */
[----:B------:R-:W-:Y:S01]  /*25b40*/  VIADD R8, R6, 0x180 ;  /* 0x0000018006087836 */ /* 0x000fe20000000000 */
[----:B------:R-:W-:Y:S01]  /*25b50*/  R2UR UR7, R9 ;  /* 0x00000000090772ca */ /* 0x000fe200000e0000 */
[----:B------:R-:W-:-:S02]  /*25b60*/  IMAD.MOV.U32 R9, RZ, RZ, 0x40000040 ;  /* 0x40000040ff097424 */ /* 0x000fc400078e00ff */
        /* <DEDUP_REMOVED lines=14> */
[----:B0-----:R-:W-:-:S05]  /*25c50*/  FADD.FTZ R6, R6, R12 ;  /* 0x0000000c06067221 */ /* 0x001fca0000010000 */
[----:B------:R-:W0:Y:S02]  /*25c60*/  SHFL.BFLY PT, R7, R6, 0x1, 0x1f ;  /* 0x0c201f0006077f89 */ /* 0x000e2400000e0000 */
[----:B0-----:R-:W-:Y:S01]  /*25c70*/  FADD.FTZ R6, R6, R7 ;  /* 0x0000000706067221 */ /* 0x001fe20000010000 */
[----:B------:R-:W-:-:S04]  /*25c80*/  @P0 FMUL.FTZ R7, R3, 0.69314718246459960938 ;  /* 0x3f31721803070820 */ /* 0x000fc80000410000 */
[----:B------:R-:W-:Y:S01]  /*25c90*/  FSETP.NE.FTZ.AND P3, PT, R6, RZ, PT ;  /* 0x000000ff0600720b */ /* 0x000fe20003f75000 */
[----:B------:R-:W-:Y:S01]  /*25ca0*/  @P0 FFMA.FTZ R154, R7, R5, R2 ;  /* 0x00000005079a0223 */ /* 0x000fe20000010002 */
[----:B------:R-:W-:-:S06]  /*25cb0*/  IMAD.MOV.U32 R2, RZ, RZ, RZ ;  /* 0x000000ffff027224 */ /* 0x000fcc00078e00ff */
[----:B------:R0:W-:Y:S01]  /*25cc0*/  @P0 MUFU.RCP R2, R0 ;  /* 0x0000000000020308 */ /* 0x0001e20000001000 */
[----:B------:R-:W-:-:S07]  /*25cd0*/  PLOP3.LUT P0, PT, PT, PT, PT, 0x8, 0x0 ;  /* 0x000000000000781c */ /* 0x000fce0003f0e170 */
[----:B------:R-:W1:Y:S01]  /*25ce0*/  @P3 MUFU.LG2 R5, R6 ;  /* 0x0000000600053308 */ /* 0x000e620000000c00 */
[----:B0-----:R-:W-:-:S07]  /*25cf0*/  IMAD.MOV.U32 R0, RZ, RZ, RZ ;  /* 0x000000ffff007224 */ /* 0x001fce00078e00ff */
[----:B------:R0:W2:Y:S02]  /*25d00*/  @P3 MUFU.RCP R0, R6 ;  /* 0x0000000600003308 */ /* 0x0000a40000001000 */
[----:B0-----:R-:W-:Y:S01]  /*25d10*/  @P3 FMUL.FTZ R6, R3, 0.69314718246459960938 ;  /* 0x3f31721803063820 */ /* 0x001fe20000410000 */
[----:B------:R-:W-:Y:S01]  /*25d20*/  SEL R3, RZ, 0x1, P2 ;  /* 0x00000001ff037807 */ /* 0x000fe20001000000 */
[----:B-1----:R-:W-:-:S03]  /*25d30*/  @P3 FMUL.FTZ R5, R5, 0.69314718246459960938 ;  /* 0x3f31721805053820 */ /* 0x002fc60000410000 */
[----:B------:R-:W-:Y:S01]  /*25d40*/  LOP3.LUT R218, R218, R3, RZ, 0x3c, !PT ;  /* 0x00000003dada7212 */ /* 0x000fe200078e3cff */
[----:B------:R-:W-:Y:S01]  /*25d50*/  @P3 FFMA.FTZ R153, R6, R4, R5 ;  /* 0x0000000406993223 */ /* 0x000fe20000010005 */
[----:B------:R-:W-:Y:S02]  /*25d60*/  WARPGROUP.DEPBAR.LE gsb0, 0x0 ;  /* 0x00008000000079c5 */ /* 0x000fe40000010000 */
[----:B------:R-:W-:-:S06]  /*25d70*/  WARPGROUP.ARRIVE ;  /* 0x00000000000079c5 */ /* 0x000fcc0000000000 */
[----:B------:R-:W-:Y:S03]  /*25d80*/  HGMMA.64x256x16.F32.BF16 R24, R192, gdesc[UR4].tnspB, R24, gsb0 ;  /* 0x43e00004c0187df0 */ /* 0x000fe60008001818 */
[----:B------:R-:W-:Y:S02]  /*25d90*/  WARPGROUP.DEPBAR.LE gsb0, 0x0 ;  /* 0x00008000000079c5 */ /* 0x000fe40000010000 */
[----:B------:R0:W-:Y:S01]  /*25da0*/  @!P1 SYNCS.ARRIVE.TRANS64.RED.A1T0 RZ, [R10+URZ], RZ ;  /* 0x000000ff0aff99a7 */ /* 0x0001e2000810043f */
        /* <DEDUP_REMOVED lines=127> */
[----:B0-----:R-:W-:-:S07]  /*265a0*/  FMUL.FTZ R151, R151, R0 ;  /* 0x0000000097977220 */ /* 0x001fce0000410000 */
.L_x_2745:
        /* <DEDUP_REMOVED lines=18> */
[----:B------:R-:W4:Y:S01]  /*266d0*/  LDL.LU R155, [R1+0x70] ;  /* 0x00007000019b7983 */ /* 0x000f220000300800 */
[----:B------:R-:W-:-:S02]  /*266e0*/  F2FP.BF16.F32.PACK_AB R14, R37, R36 ;  /* 0x00000024250e723e */ /* 0x000fc400000010ff */
[----:B------:R-:W-:Y:S01]  /*266f0*/  F2FP.BF16.F32.PACK_AB R15, R39, R38 ;  /* 0x00000026270f723e */ /* 0x000fe200000010ff */
[----:B-----5:R-:W4:Y:S01]  /*26700*/  LDL.LU R152, [R1+0x64] ;  /* 0x0000640001987983 */ /* 0x020f220000300800 */
[----:B------:R-:W-:Y:S02]  /*26710*/  MOV R2, R16 ;  /* 0x0000001000027202 */ /* 0x000fe40000000f00 */
[----:B---3--:R-:W-:Y:S01]  /*26720*/  MOV R3, R0 ;  /* 0x0000000000037202 */ /* 0x008fe20000000f00 */
[----:B------:R-:W-:Y:S02]  /*26730*/  BAR.SYNC.DEFER_BLOCKING 0x1, 0x100 ;  /* 0x0044000000007b1d */ /* 0x000fe40000010000 */
[----:B--2---:R-:W-:-:S03]  /*26740*/  IMAD.WIDE R20, R8, 0x2, R2 ;  /* 0x0000000208147825 */ /* 0x004fc600078e0202 */
        /* <DEDUP_REMOVED lines=159> */
[----:B-1----:R-:W-:Y:S01]  /*27140*/  LOP3.LUT R4, R0, 0x380, RZ, 0xc0, !PT ;  /* 0x0000038000047812 */ /* 0x002fe200078ec0ff */
[----:B------:R-:W-:Y:S01]  /*27150*/  IMAD.X R21, RZ, RZ, R21, P0 ;  /* 0x000000ffff157224 */ /* 0x000fe200000e0615 */
[----:B----4-:R-:W-:Y:S02]  /*27160*/  IADD3 R10, P0, R156, UR4, RZ ;  /* 0x000000049c0a7c10 */ /* 0x010fe4000ff1e0ff */
[----:B------:R-:W-:Y:S02]  /*27170*/  SHF.R.U64 R4, R4, 0x3, RZ ;  /* 0x0000000304047819 */ /* 0x000fe400000012ff */
[----:B------:R-:W-:Y:S02]  /*27180*/  IADD3.X R11, R155, UR5, RZ, P0, !PT ;  /* 0x000000059b0b7c10 */ /* 0x000fe400087fe4ff */
[----:B------:R-:W-:Y:S02]  /*27190*/  ISETP.NE.U32.AND P0, PT, RZ, UR6, PT ;  /* 0x00000006ff007c0c */ /* 0x000fe4000bf05070 */
[----:B------:R-:W-:-:S02]  /*271a0*/  LOP3.LUT R20, R4, R0, RZ, 0x3c, !PT ;  /* 0x0000000004147212 */ /* 0x000fc400078e3cff */
[----:B------:R-:W-:Y:S02]  /*271b0*/  ISETP.NE.AND.EX P0, PT, RZ, UR7, PT, P0 ;  /* 0x00000007ff007c0c */ /* 0x000fe4000bf05300 */
[----:B------:R-:W-:Y:S02]  /*271c0*/  MOV R20, R20 ;  /* 0x0000001400147202 */ /* 0x000fe40000000f00 */
[----:B------:R-:W-:Y:S02]  /*271d0*/  F2FP.BF16.F32.PACK_AB R12, R145, R144 ;  /* 0x00000090910c723e */ /* 0x000fe400000010ff */
[----:B------:R-:W-:Y:S02]  /*271e0*/  F2FP.BF16.F32.PACK_AB R13, R147, R146 ;  /* 0x00000092930d723e */ /* 0x000fe400000010ff */
[----:B------:R-:W-:Y:S02]  /*271f0*/  F2FP.BF16.F32.PACK_AB R14, R149, R148 ;  /* 0x00000094950e723e */ /* 0x000fe400000010ff */
[----:B------:R-:W-:-:S05]  /*27200*/  F2FP.BF16.F32.PACK_AB R15, R151, R150 ;  /* 0x00000096970f723e */ /* 0x000fca00000010ff */
[----:B------:R1:W-:Y:S01]  /*27210*/  STSM.16.M88.4 [R20], R12 ;  /* 0x0000000c14007844 */ /* 0x0003e20000000200 */
[----:B------:R-:W-:Y:S01]  /*27220*/  IMAD.MOV.U32 R21, RZ, RZ, 0x9b8 ;  /* 0x000009b8ff157424 */ /* 0x000fe200078e00ff */
[----:B------:R-:W-:Y:S01]  /*27230*/  BAR.SYNC.DEFER_BLOCKING 0x1, 0x100 ;  /* 0x0044000000007b1d */ /* 0x000fe20000010000 */
[----:B-1----:R-:W-:-:S05]  /*27240*/  @P0 IADD3 R12, P2, R156, UR6, RZ ;  /* 0x000000069c0c0c10 */ /* 0x002fca000ff5e0ff */
[----:B------:R-:W-:Y:S01]  /*27250*/  ULDC UR6, c[0x0][0xa88] ;  /* 0x0002a20000067ab9 */ /* 0x000fe20000000800 */
[----:B------:R-:W-:Y:S01]  /*27260*/  @P0 IADD3.X R13, R155, UR7, RZ, P2, !PT ;  /* 0x000000079b0d0c10 */ /* 0x000fe200097fe4ff */
[----:B------:R-:W-:Y:S01]  /*27270*/  IMAD.U32 R0, RZ, RZ, UR6 ;  /* 0x00000006ff007e24 */ /* 0x000fe2000f8e00ff */
[----:B------:R-:W-:Y:S01]  /*27280*/  ISETP.NE.AND P2, PT, R152, RZ, PT ;  /* 0x000000ff9800720c */ /* 0x000fe20003f45270 */
[----:B------:R-:W-:-:S03]  /*27290*/  ULDC UR6, c[0x0][0xad4] ;  /* 0x0002b50000067ab9 */ /* 0x000fc60000000800 */
[----:B------:R-:W-:-:S04]  /*272a0*/  SEL R4, R152, UR6, P2 ;  /* 0x0000000698047c07 */ /* 0x000fc80009000000 */
[----:B------:R-:W-:Y:S01]  /*272b0*/  ISETP.GT.AND P2, PT, R4, 0x1, PT ;  /* 0x000000010400780c */ /* 0x000fe20003f44270 */
[----:B------:R-:W-:Y:S02]  /*272c0*/  ULDC.64 UR8, c[0x0][0x208] ;  /* 0x0000820000087ab9 */ /* 0x000fe40000000a00 */
[----:B------:R1:W5:Y:S01]  /*272d0*/  @P0 LDG.E R0, desc[UR8][R12.64] ;  /* 0x000000080c000981 */ /* 0x000362000c1e1900 */
[----:B------:R-:W-:-:S04]  /*272e0*/  SEL R21, R21, 0x978, P2 ;  /* 0x0000097815157807 */ /* 0x000fc80001000000 */
[----:B------:R2:W3:Y:S08]  /*272f0*/  LDC.64 R14, c[0x0][R21+0x220] ;  /* 0x00008800150e7b82 */ /* 0x0004f00000000a00 */
[----:B-1----:R2:W1:Y:S01]  /*27300*/  LDC.64 R12, c[0x0][R21+0x218] ;  /* 0x00008600150c7b82 */ /* 0x0024620000000a00 */
[----:B------:R-:W-:-:S04]  /*27310*/  ISETP.NE.U32.AND P1, PT, RZ, UR4, PT ;  /* 0x00000004ff007c0c */ /* 0x000fc8000bf25070 */
[----:B------:R-:W-:Y:S01]  /*27320*/  ISETP.NE.AND.EX P1, PT, RZ, UR5, PT, P1 ;  /* 0x00000005ff007c0c */ /* 0x000fe2000bf25310 */
[----:B------:R-:W-:-:S12]  /*27330*/  IMAD.MOV.U32 R9, RZ, RZ, RZ ;  /* 0x000000ffff097224 */ /* 0x000fd800078e00ff */
[----:B------:R2:W5:Y:S01]  /*27340*/  @P1 LDG.E R9, desc[UR8][R10.64] ;  /* 0x000000080a091981 */ /* 0x000562000c1e1900 */
[----:B------:R-:W-:Y:S05]  /*27350*/  @P0 BRA `(.L_x_2865) ;  /* 0x0000000000140947 */ /* 0x000fea0003800000 */
[----:B------:R-:W-:Y:S05]  /*27360*/  @!P1 BRA `(.L_x_2865) ;  /* 0x0000000000109947 */ /* 0x000fea0003800000 */
[----:B------:R-:W-:Y:S02]  /*27370*/  ULDC.64 UR6, c[0x0][0x208] ;  /* 0x0000820000067ab9 */ /* 0x000fe40000000a00 */
[----:B-----5:R-:W4:Y:S04]  /*27380*/  LDG.E R0, desc[UR6][R10.64] ;  /* 0x000000060a007981 */ /* 0x020f28000c1e1900 */
[----:B--2---:R-:W4:Y:S02]  /*27390*/  LDG.E R10, desc[UR6][R10.64+0x4] ;  /* 0x000004060a0a7981 */ /* 0x004f24000c1e1900 */
[----:B----4-:R-:W-:-:S07]  /*273a0*/  IMAD.IADD R0, R10, 0x1, -R0 ;  /* 0x000000010a007824 */ /* 0x010fce00078e0a00 */
.L_x_2865:
[----:B------:R-:W4:Y:S01]  /*273b0*/  LDL.LU R8, [R1+0x68] ;  /* 0x0000680001087983 */ /* 0x000f220000300800 */
[----:B------:R-:W0:Y:S03]  /*273c0*/  LDC R157, c[0x0][0xbe8] ;  /* 0x0002fa00ff9d7b82 */ /* 0x000e260000000800 */
[----:B------:R-:W3:Y:S04]  /*273d0*/  LDL.LU R4, [R1+0x88] ;  /* 0x0000880001047983 */ /* 0x000ee80000300800 */
[----:B------:R-:W3:Y:S01]  /*273e0*/  LDL R158, [R1+0x84] ;  /* 0x00008400019e7983 */ /* 0x000ee20000100800 */
[----:B--2---:R-:W2:Y:S01]  /*273f0*/  LDC.64 R10, c[0x0][R21+0x228] ;  /* 0x00008a00150a7b82 */ /* 0x004ea20000000a00 */
[----:B------:R-:W-:-:S02]  /*27400*/  ISETP.NE.U32.AND P0, PT, RZ, UR4, PT ;  /* 0x00000004ff007c0c */ /* 0x000fc4000bf05070 */
[----:B------:R-:W2:Y:S02]  /*27410*/  LDL R160, [R1+0xb4] ;  /* 0x0000b40001a07983 */ /* 0x000ea40000100800 */
[----:B------:R-:W-:Y:S02]  /*27420*/  ISETP.NE.AND.EX P0, PT, RZ, UR5, PT, P0 ;  /* 0x00000005ff007c0c */ /* 0x000fe4000bf05300 */
[----:B------:R-:W2:Y:S01]  /*27430*/  LDL R159, [R1+0xa0] ;  /* 0x0000a000019f7983 */ /* 0x000ea20000100800 */
[----:B0-----:R-:W-:Y:S01]  /*27440*/  ISETP.NE.AND P1, PT, R157, 0x1, PT ;  /* 0x000000019d00780c */ /* 0x001fe20003f25270 */
[-C--:B-1----:R-:W-:Y:S02]  /*27450*/  IMAD R20, R13, R236.reuse, RZ ;  /* 0x000000ec0d147224 */ /* 0x082fe400078e02ff */
[----:B------:R-:W-:-:S10]  /*27460*/  IMAD.WIDE.U32 R12, R12, R236, RZ ;  /* 0x000000ec0c0c7225 */ /* 0x000fd400078e00ff */
[----:B------:R-:W0:Y:S08]  /*27470*/  @P1 LDC R155, c[0x0][0xbec] ;  /* 0x0002fb00ff9b1b82 */ /* 0x000e300000000800 */
[----:B------:R-:W1:Y:S01]  /*27480*/  @P1 LDC R156, c[0x0][0xbf0] ;  /* 0x0002fc00ff9c1b82 */ /* 0x000e620000000800 */
[----:B------:R-:W-:Y:S02]  /*27490*/  IMAD.IADD R20, R13, 0x1, R20 ;  /* 0x000000010d147824 */ /* 0x000fe400078e0214 */
[----:B-----5:R-:W-:Y:S01]  /*274a0*/  IMAD R0, R0, R157, RZ ;  /* 0x0000009d00007224 */ /* 0x020fe200078e02ff */
[----:B------:R-:W-:Y:S01]  /*274b0*/  ULDC.64 UR6, c[0x0][0x208] ;  /* 0x0000820000067ab9 */ /* 0x000fe20000000a00 */
[----:B----4-:R-:W-:-:S02]  /*274c0*/  SEL R8, R8, RZ, !P0 ;  /* 0x000000ff08087207 */ /* 0x010fc40004000000 */
[----:B---3--:R-:W-:-:S03]  /*274d0*/  SEL R4, R4, RZ, !P0 ;  /* 0x000000ff04047207 */ /* 0x008fc60004000000 */
[----:B------:R-:W-:-:S04]  /*274e0*/  IMAD R15, R15, R8, RZ ;  /* 0x000000080f0f7224 */ /* 0x000fc800078e02ff */
[C---:B------:R-:W-:Y:S02]  /*274f0*/  IMAD R4, R14.reuse, R4, R15 ;  /* 0x000000040e047224 */ /* 0x040fe400078e020f */
[----:B------:R-:W-:-:S04]  /*27500*/  IMAD.WIDE.U32 R14, R14, R8, RZ ;  /* 0x000000080e0e7225 */ /* 0x000fc800078e00ff */
[----:B------:R-:W-:Y:S01]  /*27510*/  IMAD.IADD R15, R15, 0x1, R4 ;  /* 0x000000010f0f7824 */ /* 0x000fe200078e0204 */
[--C-:B------:R-:W-:Y:S02]  /*27520*/  IADD3 R14, P0, P3, R14, R12, R9.reuse ;  /* 0x0000000c0e0e7210 */ /* 0x100fe40007b1e009 */
[----:B------:R-:W-:Y:S02]  /*27530*/  SHF.R.S32.HI R4, RZ, 0x1f, R9 ;  /* 0x0000001fff047819 */ /* 0x000fe40000011409 */
[----:B------:R-:W-:Y:S02]  /*27540*/  SEL R12, R158, RZ, P2 ;  /* 0x000000ff9e0c7207 */ /* 0x000fe40001000000 */
[----:B------:R-:W-:Y:S01]  /*27550*/  IADD3.X R15, R15, R20, R4, P0, P3 ;  /* 0x000000140f0f7210 */ /* 0x000fe200007e6404 */
[----:B------:R-:W-:Y:S02]  /*27560*/  IMAD.IADD R20, R234, 0x1, R230 ;  /* 0x00000001ea147824 */ /* 0x000fe400078e02e6 */
[----:B--2---:R-:W-:-:S02]  /*27570*/  IMAD R152, R11, R12, RZ ;  /* 0x0000000c0b987224 */ /* 0x004fc400078e02ff */
[----:B------:R-:W-:-:S04]  /*27580*/  IMAD.WIDE.U32 R12, R10, R12, RZ ;  /* 0x0000000c0a0c7225 */ /* 0x000fc800078e00ff */
[----:B0-----:R-:W-:-:S04]  /*27590*/  @P1 IMAD.HI.U32 R10, R20, R155, RZ ;  /* 0x0000009b140a1227 */ /* 0x001fc800078e00ff */
[----:B------:R-:W-:Y:S01]  /*275a0*/  IMAD.MOV.U32 R155, RZ, RZ, R20 ;  /* 0x000000ffff9b7224 */ /* 0x000fe200078e0014 */
[----:B-1----:R-:W-:Y:S02]  /*275b0*/  @P1 SHF.R.U32.HI R155, RZ, R156, R10 ;  /* 0x0000009cff9b1219 */ /* 0x002fe4000001160a */
[----:B------:R0:W1:Y:S03]  /*275c0*/  LDC.64 R10, c[0x0][R21+0x210] ;  /* 0x00008400150a7b82 */ /* 0x0000660000000a00 */
[----:B0-----:R-:W-:-:S04]  /*275d0*/  IMAD.MOV R21, RZ, RZ, -R155 ;  /* 0x000000ffff157224 */ /* 0x001fc800078e0a9b */
[----:B------:R-:W-:Y:S01]  /*275e0*/  IMAD R21, R157, R21, R20 ;  /* 0x000000159d157224 */ /* 0x000fe200078e0214 */
[----:B------:R-:W-:Y:S01]  /*275f0*/  IADD3 R12, P0, P3, R155, R14, R12 ;  /* 0x0000000e9b0c7210 */ /* 0x000fe20007b1e00c */
[----:B------:R-:W-:Y:S01]  /*27600*/  IMAD.IADD R152, R13, 0x1, R152 ;  /* 0x000000010d987824 */ /* 0x000fe200078e0298 */
[----:B------:R-:W-:Y:S02]  /*27610*/  SHF.R.S32.HI R13, RZ, 0x1f, R155 ;  /* 0x0000001fff0d7819 */ /* 0x000fe4000001149b */
[----:B------:R-:W-:Y:S02]  /*27620*/  SHF.R.S32.HI R14, RZ, 0x1f, R21 ;  /* 0x0000001fff0e7819 */ /* 0x000fe40000011415 */
[----:B------:R-:W-:Y:S01]  /*27630*/  IADD3.X R13, R13, R15, R152, P0, P3 ;  /* 0x0000000f0d0d7210 */ /* 0x000fe200007e6498 */
[----:B-1----:R-:W-:-:S04]  /*27640*/  IMAD R11, R11, R21, RZ ;  /* 0x000000150b0b7224 */ /* 0x002fc800078e02ff */
[C---:B------:R-:W-:Y:S02]  /*27650*/  IMAD R11, R10.reuse, R14, R11 ;  /* 0x0000000e0a0b7224 */ /* 0x040fe400078e020b */
[----:B------:R-:W0:Y:S01]  /*27660*/  LDC.64 R14, c[0x0][0xba8] ;  /* 0x0002ea00ff0e7b82 */ /* 0x000e220000000a00 */
[----:B------:R-:W-:-:S07]  /*27670*/  IMAD.WIDE.U32 R12, R10, R21, R12 ;  /* 0x000000150a0c7225 */ /* 0x000fce00078e000c */
[----:B0-----:R-:W0:Y:S08]  /*27680*/  @!P2 LDC R14, c[0x0][0xb50] ;  /* 0x0002d400ff0eab82 */ /* 0x001e300000000800 */
[----:B------:R-:W1:Y:S01]  /*27690*/  @!P2 LDC R15, c[0x0][0xb54] ;  /* 0x0002d500ff0fab82 */ /* 0x000e620000000800 */
[----:B------:R-:W-:Y:S01]  /*276a0*/  IMAD.IADD R11, R13, 0x1, R11 ;  /* 0x000000010d0b7824 */ /* 0x000fe200078e020b */
[----:B0-----:R-:W-:-:S04]  /*276b0*/  LEA R14, P0, R12, R14, 0x2 ;  /* 0x0000000e0c0e7211 */ /* 0x001fc800078010ff */
[----:B-1----:R-:W-:Y:S01]  /*276c0*/  LEA.HI.X R15, R12, R15, R11, 0x2, P0 ;  /* 0x0000000f0c0f7211 */ /* 0x002fe200000f140b */
[----:B------:R-:W-:Y:S04]  /*276d0*/  SHFL.IDX PT, R10, R14, RZ, 0x1c1f ;  /* 0x001c1fff0e0a7589 */ /* 0x000fe800000e0000 */
[----:B------:R-:W0:Y:S04]  /*276e0*/  SHFL.IDX PT, R11, R15, RZ, 0x1c1f ;  /* 0x001c1fff0f0b7589 */ /* 0x000e2800000e0000 */
[----:B------:R-:W-:Y:S04]  /*276f0*/  SHFL.IDX PT, R12, R14, 0x1, 0x1c1f ;  /* 0x003c1f000e0c7f89 */ /* 0x000fe800000e0000 */
[----:B------:R1:W2:Y:S01]  /*27700*/  SHFL.IDX PT, R13, R15, 0x1, 0x1c1f ;  /* 0x003c1f000f0d7f89 */ /* 0x0002a200000e0000 */
[----:B------:R-:W-:Y:S01]  /*27710*/  LOP3.LUT P0, RZ, R159, 0x3, RZ, 0xc0, !PT ;  /* 0x000000039fff7812 */ /* 0x000fe2000780c0ff */
[----:B-1----:R-:W-:-:S04]  /*27720*/  IMAD.IADD R15, R160, 0x1, R230 ;  /* 0x00000001a00f7824 */ /* 0x002fc800078e02e6 */
[C---:B------:R-:W-:Y:S01]  /*27730*/  VIADD R14, R15.reuse, 0x8 ;  /* 0x000000080f0e7836 */ /* 0x040fe20000000000 */
[----:B------:R-:W-:-:S04]  /*27740*/  ISETP.GE.OR P3, PT, R15, R0, P0 ;  /* 0x000000000f00720c */ /* 0x000fc80000766670 */
[----:B------:R-:W-:-:S09]  /*27750*/  ISETP.GE.OR P0, PT, R14, R0, P0 ;  /* 0x000000000e00720c */ /* 0x000fd20000706670 */
[----:B0-----:R0:W-:Y:S04]  /*27760*/  @!P3 ST.E desc[UR6][R10.64], R154 ;  /* 0x0000009a0a00b985 */ /* 0x0011e8000c101906 */
[----:B--2---:R0:W-:Y:S01]  /*27770*/  @!P0 ST.E desc[UR6][R12.64], R153 ;  /* 0x000000990c008985 */ /* 0x0041e2000c101906 */
[----:B------:R-:W-:Y:S05]  /*27780*/  @P2 BRA `(.L_x_2866) ;  /* 0x0000000c00ec2947 */ /* 0x000fea0003800000 */
[----:B------:R1:W5:Y:S01]  /*27790*/  LDL R90, [R1+0x9c] ;  /* 0x00009c00015a7983 */ /* 0x0003620000100800 */
[----:B------:R-:W-:Y:S01]  /*277a0*/  IMAD.SHL.U32 R159, R212, 0x40, RZ ;  /* 0x00000040d49f7824 */ /* 0x000fe200078e00ff */
[----:B------:R-:W2:Y:S02]  /*277b0*/  @P1 LDC R21, c[0x0][0xbec] ;  /* 0x0002fb00ff151b82 */ /* 0x000ea40000000800 */
[----:B------:R1:W5:Y:S01]  /*277c0*/  LDL R89, [R1+0x78] ;  /* 0x0000780001597983 */ /* 0x0003620000100800 */
[----:B0-----:R-:W-:-:S03]  /*277d0*/  IMAD R11, R237, 0x8, R159 ;  /* 0x00000008ed0b7824 */ /* 0x001fc600078e029f */
[----:B------:R1:W5:Y:S04]  /*277e0*/  LDL R88, [R1+0x80] ;  /* 0x0000800001587983 */ /* 0x0003680000100800 */
[----:B------:R1:W5:Y:S01]  /*277f0*/  LDL R86, [R1+0x7c] ;  /* 0x00007c0001567983 */ /* 0x0003620000100800 */
[----:B------:R-:W-:Y:S01]  /*27800*/  IMAD.WIDE R2, R11, 0x2, R2 ;  /* 0x000000020b027825 */ /* 0x000fe200078e0202 */
[----:B------:R-:W-:Y:S01]  /*27810*/  ULDC.64 UR4, c[0x0][0x208] ;  /* 0x0000820000047ab9 */ /* 0x000fe20000000a00 */
[----:B------:R-:W0:Y:S01]  /*27820*/  @P1 LDC R85, c[0x0][0xbf0] ;  /* 0x0002fc00ff551b82 */ /* 0x000e220000000800 */
[C---:B------:R-:W-:Y:S02]  /*27830*/  IADD3 R25, P4, R2.reuse, 0x1000, RZ ;  /* 0x0000100002197810 */ /* 0x040fe40007f9e0ff */
[----:B------:R-:W-:-:S02]  /*27840*/  IADD3 R29, P3, R2, 0x2000, RZ ;  /* 0x00002000021d7810 */ /* 0x000fc40007f7e0ff */
[----:B------:R-:W-:Y:S02]  /*27850*/  IADD3 R33, P2, R2, 0x3000, RZ ;  /* 0x0000300002217810 */ /* 0x000fe40007f5e0ff */
[----:B------:R-:W-:Y:S02]  /*27860*/  LOP3.LUT R24, R25, 0x380, RZ, 0xc0, !PT ;  /* 0x0000038019187812 */ /* 0x000fe400078ec0ff */
[----:B------:R-:W-:Y:S02]  /*27870*/  LOP3.LUT R28, R29, 0x380, RZ, 0xc0, !PT ;  /* 0x000003801d1c7812 */ /* 0x000fe400078ec0ff */
[----:B------:R-:W-:Y:S02]  /*27880*/  LOP3.LUT R32, R33, 0x380, RZ, 0xc0, !PT ;  /* 0x0000038021207812 */ /* 0x000fe400078ec0ff */
[----:B------:R-:W-:Y:S02]  /*27890*/  SHF.R.U64 R24, R24, 0x3, RZ ;  /* 0x0000000318187819 */ /* 0x000fe400000012ff */
[----:B------:R-:W-:-:S02]  /*278a0*/  SHF.R.U64 R28, R28, 0x3, RZ ;  /* 0x000000031c1c7819 */ /* 0x000fc400000012ff */
        /* <DEDUP_REMOVED lines=48> */
[C---:B------:R-:W-:Y:S02]  /*27bb0*/  LOP3.LUT R13, R2.reuse, 0x380, RZ, 0xc0, !PT ;  /* 0x00000380020d7812 */ /* 0x040fe400078ec0ff */
[----:B------:R-:W-:Y:S01]  /*27bc0*/  IADD3 R11, P2, R2, 0xf000, RZ ;  /* 0x0000f000020b7810 */ /* 0x000fe20007f5e0ff */
        /* <DEDUP_REMOVED lines=8> */
[----:B------:R-:W-:Y:S02]  /*27c50*/  SHF.R.U64 R13, R13, 0x3, RZ ;  /* 0x000000030d0d7819 */ /* 0x000fe400000012ff */
[----:B------:R-:W-:-:S02]  /*27c60*/  LOP3.LUT R10, R11, 0x380, RZ, 0xc0, !PT ;  /* 0x000003800b0a7812 */ /* 0x000fc400078ec0ff */
[----:B------:R-:W-:Y:S02]  /*27c70*/  SHF.R.U64 R60, R60, 0x3, RZ ;  /* 0x000000033c3c7819 */ /* 0x000fe400000012ff */
[----:B------:R-:W-:Y:S02]  /*27c80*/  SHF.R.U64 R64, R64, 0x3, RZ ;  /* 0x0000000340407819 */ /* 0x000fe400000012ff */
[----:B------:R-:W-:Y:S02]  /*27c90*/  SHF.R.U64 R68, R68, 0x3, RZ ;  /* 0x0000000344447819 */ /* 0x000fe400000012ff */
[----:B------:R-:W-:Y:S02]  /*27ca0*/  SHF.R.U64 R72, R72, 0x3, RZ ;  /* 0x0000000348487819 */ /* 0x000fe400000012ff */
[----:B------:R-:W-:Y:S02]  /*27cb0*/  SHF.R.U64 R76, R76, 0x3, RZ ;  /* 0x000000034c4c7819 */ /* 0x000fe400000012ff */
[----:B------:R-:W-:-:S02]  /*27cc0*/  LOP3.LUT R12, R13, R2, RZ, 0x3c, !PT ;  /* 0x000000020d0c7212 */ /* 0x000fc400078e3cff */
        /* <DEDUP_REMOVED lines=28> */
[----:B---3--:R-:W3:Y:S01]  /*27e90*/  FENCE.VIEW.ASYNC.S ;  /* 0x00000000000073c6 */ /* 0x008ee20000000000 */
[----:B------:R-:W-:-:S04]  /*27ea0*/  IMAD.WIDE.U32 R2, R9, UR4, RZ ;  /* 0x0000000409027c25 */ /* 0x000fc8000f8e00ff */
[----:B------:R-:W-:Y:S01]  /*27eb0*/  IMAD R11, R9, UR5, R4 ;  /* 0x00000005090b7c24 */ /* 0x000fe2000f8e0204 */
[----:B------:R-:W-:Y:S01]  /*27ec0*/  ULDC.64 UR4, c[0x0][0xae8] ;  /* 0x0002ba0000047ab9 */ /* 0x000fe20000000a00 */
[----:B------:R-:W-:Y:S02]  /*27ed0*/  IMAD R9, R237, 0x20, R212 ;  /* 0x00000020ed097824 */ /* 0x000fe400078e02d4 */
[----:B------:R-:W-:Y:S02]  /*27ee0*/  IMAD.IADD R3, R3, 0x1, R11 ;  /* 0x0000000103037824 */ /* 0x000fe400078e020b */
[----:B------:R-:W-:Y:S02]  /*27ef0*/  IMAD.IADD R10, R230, 0x1, R9 ;  /* 0x00000001e60a7824 */ /* 0x000fe400078e0209 */
[----:B------:R-:W-:Y:S01]  /*27f00*/  IMAD.WIDE.U32 R2, R236, UR4, R2 ;  /* 0x00000004ec027c25 */ /* 0x000fe2000f8e0002 */
[----:B------:R-:W-:-:S03]  /*27f10*/  SHF.R.S32.HI R11, RZ, 0x1f, R8 ;  /* 0x0000001fff0b7819 */ /* 0x000fc60000011408 */
[----:B--2---:R-:W-:-:S04]  /*27f20*/  @P1 IMAD.HI.U32 R4, R10, R21, RZ ;  /* 0x000000150a041227 */ /* 0x004fc800078e00ff */
[----:B------:R-:W-:Y:S01]  /*27f30*/  IMAD R3, R236, UR5, R3 ;  /* 0x00000005ec037c24 */ /* 0x000fe2000f8e0203 */
[----:B------:R-:W-:Y:S01]  /*27f40*/  ULDC.64 UR4, c[0x0][0xaf0] ;  /* 0x0002bc0000047ab9 */ /* 0x000fe20000000a00 */
[----:B------:R-:W-:Y:S01]  /*27f50*/  IMAD.MOV.U32 R9, RZ, RZ, R10 ;  /* 0x000000ffff097224 */ /* 0x000fe200078e000a */
[----:B0-----:R-:W-:Y:S01]  /*27f60*/  @P1 SHF.R.U32.HI R9, RZ, R85, R4 ;  /* 0x00000055ff091219 */ /* 0x001fe20000011604 */
[----:B------:R-:W-:Y:S02]  /*27f70*/  IMAD R11, R11, UR4, RZ ;  /* 0x000000040b0b7c24 */ /* 0x000fe4000f8e02ff */
[----:B------:R-:W-:Y:S01]  /*27f80*/  IMAD.WIDE.U32 R2, R8, UR4, R2 ;  /* 0x0000000408027c25 */ /* 0x000fe2000f8e0002 */
[----:B------:R-:W-:-:S03]  /*27f90*/  SHF.R.S32.HI R4, RZ, 0x1f, R9 ;  /* 0x0000001fff047819 */ /* 0x000fc60000011409 */
[----:B------:R-:W-:Y:S01]  /*27fa0*/  IMAD R11, R8, UR5, R11 ;  /* 0x00000005080b7c24 */ /* 0x000fe2000f8e020b */
[----:B------:R-:W-:Y:S01]  /*27fb0*/  ULDC.64 UR4, c[0x0][0xae0] ;  /* 0x0002b80000047ab9 */ /* 0x000fe20000000a00 */
[----:B------:R-:W-:Y:S02]  /*27fc0*/  IMAD.MOV R8, RZ, RZ, -R9 ;  /* 0x000000ffff087224 */ /* 0x000fe400078e0a09 */
[----:B------:R-:W-:Y:S02]  /*27fd0*/  IMAD R4, R4, UR4, RZ ;  /* 0x0000000404047c24 */ /* 0x000fe4000f8e02ff */
[----:B------:R-:W-:Y:S02]  /*27fe0*/  IMAD R157, R157, R8, R10 ;  /* 0x000000089d9d7224 */ /* 0x000fe400078e020a */
[----:B------:R-:W-:Y:S02]  /*27ff0*/  IMAD.IADD R3, R3, 0x1, R11 ;  /* 0x0000000103037824 */ /* 0x000fe400078e020b */
[C---:B------:R-:W-:Y:S01]  /*28000*/  IMAD R11, R9.reuse, UR5, R4 ;  /* 0x00000005090b7c24 */ /* 0x040fe2000f8e0204 */
[----:B------:R-:W-:Y:S01]  /*28010*/  SHF.R.S32.HI R4, RZ, 0x1f, R157 ;  /* 0x0000001fff047819 */ /* 0x000fe2000001149d */
[----:B------:R-:W-:Y:S01]  /*28020*/  IMAD.WIDE.U32 R2, R9, UR4, R2 ;  /* 0x0000000409027c25 */ /* 0x000fe2000f8e0002 */
[----:B------:R-:W-:-:S03]  /*28030*/  ULDC.64 UR4, c[0x0][0xad8] ;  /* 0x0002b60000047ab9 */ /* 0x000fc60000000a00 */
[----:B------:R-:W-:Y:S02]  /*28040*/  IMAD.IADD R3, R3, 0x1, R11 ;  /* 0x0000000103037824 */ /* 0x000fe400078e020b */
[----:B------:R-:W-:Y:S02]  /*28050*/  IMAD R4, R4, UR4, RZ ;  /* 0x0000000404047c24 */ /* 0x000fe4000f8e02ff */
[----:B------:R-:W-:Y:S02]  /*28060*/  IMAD.IADD R85, R212, 0x1, R230 ;  /* 0x00000001d4557824 */ /* 0x000fe400078e02e6 */
[C---:B------:R-:W-:Y:S02]  /*28070*/  IMAD R11, R157.reuse, UR5, R4 ;  /* 0x000000059d0b7c24 */ /* 0x040fe4000f8e0204 */
[----:B------:R-:W-:Y:S01]  /*28080*/  IMAD.WIDE.U32 R2, R157, UR4, R2 ;  /* 0x000000049d027c25 */ /* 0x000fe2000f8e0002 */
[----:B------:R-:W-:Y:S01]  /*28090*/  ISETP.GE.AND P2, PT, R85, R0, PT ;  /* 0x000000005500720c */ /* 0x000fe20003f46270 */
[----:B------:R-:W-:-:S02]  /*280a0*/  ULDC.64 UR4, c[0x0][0xa80] ;  /* 0x0002a00000047ab9 */ /* 0x000fc40000000a00 */
[----:B------:R-:W-:Y:S01]  /*280b0*/  IMAD.IADD R3, R3, 0x1, R11 ;  /* 0x0000000103037824 */ /* 0x000fe200078e020b */
[----:B------:R-:W-:Y:S01]  /*280c0*/  LEA R4, P3, R2, UR4, 0x1 ;  /* 0x0000000402047c11 */ /* 0x000fe2000f8608ff */
[----:B------:R-:W-:Y:S02]  /*280d0*/  VIADD R8, R16, 0x38820 ;  /* 0x0003882010087836 */ /* 0x000fe40000000000 */
[----:B------:R-:W-:Y:S01]  /*280e0*/  VIADD R9, R85, 0x20 ;  /* 0x0000002055097836 */ /* 0x000fe20000000000 */
[----:B------:R-:W-:Y:S02]  /*280f0*/  LEA.HI.X R84, R2, UR5, R3, 0x1, P3 ;  /* 0x0000000502547c11 */ /* 0x000fe400098f0c03 */
[----:B------:R-:W-:Y:S02]  /*28100*/  PRMT R8, RZ, 0x654, R8 ;  /* 0x00000654ff087816 */ /* 0x000fe40000000008 */
[-C--:B------:R-:W-:Y:S01]  /*28110*/  ISETP.GE.AND P1, PT, R9, R0.reuse, PT ;  /* 0x000000000900720c */ /* 0x080fe20003f26270 */
[----:B------:R-:W-:Y:S01]  /*28120*/  VIADD R9, R85, 0x40 ;  /* 0x0000004055097836 */ /* 0x000fe20000000000 */
[----:B---3--:R1:W-:Y:S01]  /*28130*/  SYNCS.ARRIVE.TRANS64.RED.A1T0 RZ, [R8+URZ], RZ ;  /* 0x000000ff08ff79a7 */ /* 0x0083e2000810043f */
[----:B------:R1:W0:Y:S01]  /*28140*/  SHFL.IDX PT, R87, R4, RZ, 0x181f ;  /* 0x00181fff04577589 */ /* 0x00022200000e0000 */
[----:B------:R-:W-:Y:S03]  /*28150*/  BSSY B1, `(.L_x_2867) ;  /* 0x0000016000017945 */ /* 0x000fe60003800000 */
[----:B------:R1:W2:Y:S01]  /*28160*/  SHFL.IDX PT, R21, R84, RZ, 0x181f ;  /* 0x00181fff54157589 */ /* 0x0002a200000e0000 */
        /* <DEDUP_REMOVED lines=8> */
[----:B0-----:R-:W-:-:S04]  /*281f0*/  @!P5 LEA R2, P6, R18, R87, 0x1 ;  /* 0x000000571202d211 */ /* 0x001fc800078c08ff */
[----:B--2---:R-:W-:Y:S02]  /*28200*/  @!P5 LEA.HI.X R3, R18, R21, R19, 0x1, P6 ;  /* 0x000000151203d211 */ /* 0x004fe400030f0c13 */
[----:B-1---5:R-:W-:-:S03]  /*28210*/  @!P4 LEA R8, P6, R89, R87, 0x1 ;  /* 0x000000575908c211 */ /* 0x022fc600078c08ff */
        /* <DEDUP_REMOVED lines=9> */
.L_x_2868:
[----:B------:R-:W-:Y:S05]  /*282b0*/  BSYNC B1 ;  /* 0x0000000000017941 */ /* 0x000fea0003800000 */
.L_x_2867:
[----:B---3-5:R3:W4:Y:S01]  /*282c0*/  SHFL.IDX PT, R13, R84, 0x1, 0x181f ;  /* 0x00381f00540d7f89 */ /* 0x02872200000e0000 */
        /* <DEDUP_REMOVED lines=9> */
[CC--:B0-----:R-:W-:Y:S02]  /*28360*/  @!P4 LEA R2, P6, R18.reuse, R11.reuse, 0x1 ;  /* 0x0000000b1202c211 */ /* 0x0c1fe400078c08ff */
[C---:B-1----:R-:W-:Y:S02]  /*28370*/  @!P3 LEA R8, P5, R89.reuse, R11, 0x1 ;  /* 0x0000000b5908b211 */ /* 0x042fe400078a08ff */
        /* <DEDUP_REMOVED lines=10> */
.L_x_2870:
[----:B------:R-:W-:Y:S05]  /*28420*/  BSYNC B1 ;  /* 0x0000000000017941 */ /* 0x000fea0003800000 */
.L_x_2869:
        /* <DEDUP_REMOVED lines=11> */
[-C--:B-1----:R-:W-:Y:S02]  /*284e0*/  @!P2 LEA R8, P5, R89, R9.reuse, 0x1 ;  /* 0x000000095908a211 */ /* 0x082fe400078a08ff */
        /* <DEDUP_REMOVED lines=10> */
.L_x_2872:
[----:B------:R-:W-:Y:S05]  /*28590*/  BSYNC B1 ;  /* 0x0000000000017941 */ /* 0x000fea0003800000 */
.L_x_2871:
        /* <DEDUP_REMOVED lines=10> */
[CC--:B0-----:R-:W-:Y:S02]  /*28640*/  @!P3 LEA R2, P0, R18.reuse, R15.reuse, 0x1 ;  /* 0x0000000f1202b211 */ /* 0x0c1fe400078008ff */
[----:B-1----:R-:W-:Y:S02]  /*28650*/  @!P4 LEA R8, P1, R89, R15, 0x1 ;  /* 0x0000000f5908c211 */ /* 0x002fe400078208ff */
[----:B----4-:R-:W-:Y:S02]  /*28660*/  @!P3 LEA.HI.X R3, R18, R13, R19, 0x1, P0 ;  /* 0x0000000d1203b211 */ /* 0x010fe400000f0c13 */
        /* <DEDUP_REMOVED lines=13> */
.L_x_2866:
[----:B------:R-:W1:Y:S01]  /*28740*/  @P1 LDC R3, c[0x0][0xbec] ;  /* 0x0002fb00ff031b82 */ /* 0x000e620000000800 */
[----:B------:R-:W-:Y:S01]  /*28750*/  ULDC.64 UR4, c[0x0][0xb08] ;  /* 0x0002c20000047ab9 */ /* 0x000fe20000000a00 */
[----:B0-----:R-:W-:Y:S01]  /*28760*/  IMAD.MOV.U32 R10, RZ, RZ, R20 ;  /* 0x000000ffff0a7224 */ /* 0x001fe200078e0014 */
[----:B------:R-:W-:Y:S01]  /*28770*/  BSSY B1, `(.L_x_2874) ;  /* 0x000010a000017945 */ /* 0x000fe20003800000 */
[----:B------:R-:W-:Y:S02]  /*28780*/  IMAD R4, R4, UR4, RZ ;  /* 0x0000000404047c24 */ /* 0x000fe4000f8e02ff */
        /* <DEDUP_REMOVED lines=29> */
[----:B------:R-:W-:-:S03]  /*28960*/  IMAD.WIDE.U32 R2, R236, UR4, R2 ;  /* 0x00000004ec027c25 */ /* 0x000fc6000f8e0002 */
        /* <DEDUP_REMOVED lines=9> */
[----:B------:R-:W-:Y:S01]  /*28a00*/  SHF.R.S32.HI R8, RZ, 0x1f, R10 ;  /* 0x0000001fff087819 */ /* 0x000fe2000001140a */
        /* <DEDUP_REMOVED lines=21> */
[C---:B------:R-:W-:Y:S01]  /*28b60*/  LEA R4, P0, R2.reuse, UR4, 0x2 ;  /* 0x0000000402047c11 */ /* 0x040fe2000f8010ff */
        /* <DEDUP_REMOVED lines=8> */
[----:B------:R-:W-:Y:S01]  /*28bf0*/  SHF.R.S32.HI R183, RZ, 0x1f, R183 ;  /* 0x0000001fffb77819 */ /* 0x000fe200000114b7 */
[C---:B------:R-:W-:Y:S01]  /*28c00*/  VIADD R189, R233.reuse, 0x68 ;  /* 0x00000068e9bd7836 */ /* 0x040fe20000000000 */
[----:B------:R-:W-:Y:S01]  /*28c10*/  PRMT R2, RZ, 0x654, R2 ;  /* 0x00000654ff027816 */ /* 0x000fe20000000002 */
[C---:B------:R-:W-:Y:S01]  /*28c20*/  VIADD R191, R233.reuse, 0x60 ;  /* 0x00000060e9bf7836 */ /* 0x040fe20000000000 */
[----:B------:R0:W1:Y:S01]  /*28c30*/  SHFL.IDX PT, R3, R20, RZ, 0x1c1f ;  /* 0x001c1fff14037589 */ /* 0x00006200000e0000 */
        /* <DEDUP_REMOVED lines=9> */
[----:B--2---:R0:W2:Y:S01]  /*28cd0*/  SHFL.IDX PT, R2, R4, RZ, 0x1c1f ;  /* 0x001c1fff04027589 */ /* 0x0040a200000e0000 */
        /* <DEDUP_REMOVED lines=56> */
[----:B------:R-:W-:-:S05]  /*29060*/  @!P0 IMAD.WIDE R8, R233, 0x4, R2 ;  /* 0x00000004e9088825 */ /* 0x000fca00078e0202 */
        /* <DEDUP_REMOVED lines=71> */
[-C--:B------:R-:W-:Y:S02]  /*294e0*/  @!P4 LEA.HI.X R11, R178, R3.reuse, R179, 0x2, P0 ;  /* 0x00000003b20bc211 */ /* 0x080fe400000f14b3 */
[----:B------:R-:W-:Y:S02]  /*294f0*/  ISETP.GE.AND P0, PT, R170, UR4, PT ;  /* 0x00000004aa007c0c */ /* 0x000fe4000bf06270 */
[-C--:B--2---:R-:W-:Y:S01]  /*29500*/  @!P5 LEA R12, P6, R176, R2.reuse, 0x2 ;  /* 0x00000002b00cd211 */ /* 0x084fe200078c10ff */
[----:B------:R1:W-:Y:S01]  /*29510*/  @!P4 ST.E.64 desc[UR6][R10.64], R96 ;  /* 0x000000600a00c985 */ /* 0x0003e2000c101b06 */
[----:B------:R-:W-:Y:S02]  /*29520*/  ISETP.GE.AND P4, PT, R166, UR4, PT ;  /* 0x00000004a6007c0c */ /* 0x000fe4000bf86270 */
[----:B------:R-:W-:Y:S02]  /*29530*/  @!P5 LEA.HI.X R13, R176, R3, R177, 0x2, P6 ;  /* 0x00000003b00dd211 */ /* 0x000fe400030f14b1 */
[----:B0-----:R-:W-:-:S03]  /*29540*/  @!P2 LEA R8, P6, R174, R2, 0x2 ;  /* 0x00000002ae08a211 */ /* 0x001fc600078c10ff */
[----:B------:R0:W-:Y:S01]  /*29550*/  @!P5 ST.E.64 desc[UR6][R12.64], R100 ;  /* 0x000000640c00d985 */ /* 0x0001e2000c101b06 */
[----:B------:R-:W-:Y:S02]  /*29560*/  ISETP.GE.AND P5, PT, R168, UR4, PT ;  /* 0x00000004a8007c0c */ /* 0x000fe4000bfa6270 */
        /* <DEDUP_REMOVED lines=26> */
[C---:B-1----:R-:W-:Y:S01]  /*29710*/  @!P1 LEA R10, P6, R160.reuse, R2, 0x2 ;  /* 0x00000002a00a9211 */ /* 0x042fe200078c10ff */
[----:B------:R1:W-:Y:S03]  /*29720*/  @!P0 ST.E.64 desc[UR6][R8.64], R128 ;  /* 0x0000008008008985 */ /* 0x0003e6000c101b06 */
[----:B------:R-:W-:-:S03]  /*29730*/  @!P1 LEA.HI.X R11, R160, R3, R161, 0x2, P6 ;  /* 0x00000003a00b9211 */ /* 0x000fc600030f14a1 */
[CC--:B0-----:R-:W-:Y:S02]  /*29740*/  @!P3 LEA R12, P6, R156.reuse, R2.reuse, 0x2 ;  /* 0x000000029c0cb211 */ /* 0x0c1fe400078c10ff */
[----:B------:R0:W-:Y:S02]  /*29750*/  @!P1 ST.E.64 desc[UR6][R10.64], R132 ;  /* 0x000000840a009985 */ /* 0x0001e4000c101b06 */
[----:B------:R-:W-:Y:S02]  /*29760*/  @!P3 LEA.HI.X R13, R156, R3, R157, 0x2, P6 ;  /* 0x000000039c0db211 */ /* 0x000fe400030f149d */
[----:B-1----:R-:W-:-:S04]  /*29770*/  @!P4 LEA R8, P0, R158, R2, 0x2 ;  /* 0x000000029e08c211 */ /* 0x002fc800078010ff */
[----:B------:R-:W-:Y:S02]  /*29780*/  @!P4 LEA.HI.X R9, R158, R3, R159, 0x2, P0 ;  /* 0x000000039e09c211 */ /* 0x000fe400000f149f */
[----:B0-----:R-:W-:-:S03]  /*29790*/  @!P2 LEA R10, P1, R154, R2, 0x2 ;  /* 0x000000029a0aa211 */ /* 0x001fc600078210ff */
[----:B------:R0:W-:Y:S01]  /*297a0*/  @!P4 ST.E.64 desc[UR6][R8.64], R136 ;  /* 0x000000880800c985 */ /* 0x0001e2000c101b06 */
[----:B------:R-:W-:Y:S02]  /*297b0*/  @!P5 LEA R2, P0, R152, R2, 0x2 ;  /* 0x000000029802d211 */ /* 0x000fe400078010ff */
[-C--:B------:R-:W-:Y:S01]  /*297c0*/  @!P2 LEA.HI.X R11, R154, R3.reuse, R155, 0x2, P1 ;  /* 0x000000039a0ba211 */ /* 0x080fe200008f149b */
[----:B------:R0:W-:Y:S01]  /*297d0*/  @!P3 ST.E.64 desc[UR6][R12.64], R140 ;  /* 0x0000008c0c00b985 */ /* 0x0001e2000c101b06 */
[----:B------:R-:W-:-:S03]  /*297e0*/  @!P5 LEA.HI.X R3, R152, R3, R153, 0x2, P0 ;  /* 0x000000039803d211 */ /* 0x000fc600000f1499 */
[----:B------:R0:W-:Y:S04]  /*297f0*/  @!P2 ST.E.64 desc[UR6][R10.64], R144 ;  /* 0x000000900a00a985 */ /* 0x0001e8000c101b06 */
[----:B------:R0:W-:Y:S02]  /*29800*/  @!P5 ST.E.64 desc[UR6][R2.64], R148 ;  /* 0x000000940200d985 */ /* 0x0001e4000c101b06 */
.L_x_2875:
[----:B------:R-:W-:Y:S05]  /*29810*/  BSYNC B1 ;  /* 0x0000000000017941 */ /* 0x000fea0003800000 */
.L_x_2874:
[----:B------:R-:W-:Y:S01]  /*29820*/  ISETP.GE.AND P0, PT, R14, R0, PT ;  /* 0x000000000e00720c */ /* 0x000fe20003f06270 */
[----:B------:R1:W2:Y:S04]  /*29830*/  SHFL.IDX PT, R21, R20, 0x1, 0x1c1f ;  /* 0x003c1f0014157f89 */ /* 0x0002a800000e0000 */
[----:B------:R1:W3:Y:S08]  /*29840*/  SHFL.IDX PT, R20, R4, 0x1, 0x1c1f ;  /* 0x003c1f0004147f89 */ /* 0x0002f000000e0000 */
[----:B-1----:R-:W-:Y:S05]  /*29850*/  @P0 BRA `(.L_x_2873) ;  /* 0x0000001400b00947 */ /* 0x002fea0003800000 */
[----:B------:R-:W-:Y:S01]  /*29860*/  ULDC UR4, c[0x0][0xac8] ;  /* 0x0002b20000047ab9 */ /* 0x000fe20000000800 */
[----:B------:R-:W-:Y:S01]  /*29870*/  ULDC.64 UR6, c[0x0][0x208] ;  /* 0x0000820000067ab9 */ /* 0x000fe20000000a00 */
[----:B------:R-:W-:Y:S02]  /*29880*/  ISETP.GE.AND P3, PT, R233, UR4, PT ;  /* 0x00000004e9007c0c */ /* 0x000fe4000bf66270 */
[----:B------:R-:W-:Y:S02]  /*29890*/  ISETP.GE.AND P2, PT, R228, UR4, PT ;  /* 0x00000004e4007c0c */ /* 0x000fe4000bf46270 */
[----:B------:R-:W-:Y:S02]  /*298a0*/  ISETP.GE.AND P1, PT, R210, UR4, PT ;  /* 0x00000004d2007c0c */ /* 0x000fe4000bf26270 */
[----:B------:R-:W-:Y:S02]  /*298b0*/  ISETP.GE.AND P0, PT, R208, UR4, PT ;  /* 0x00000004d0007c0c */ /* 0x000fe4000bf06270 */
[----:B------:R-:W-:-:S05]  /*298c0*/  ISETP.GE.AND P4, PT, R204, UR4, PT ;  /* 0x00000004cc007c0c */ /* 0x000fca000bf86270 */
[----:B0-23--:R-:W-:-:S04]  /*298d0*/  @!P3 IMAD.WIDE R2, R233, 0x4, R20 ;  /* 0x00000004e902b825 */ /* 0x00dfc800078e0214 */
        /* <DEDUP_REMOVED lines=17> */
[-C--:B------:R-:W-:Y:S01]  /*299f0*/  @!P4 LEA.HI.X R9, R204, R21.reuse, R205, 0x2, P2 ;  /* 0x00000015cc09c211 */ /* 0x080fe200010f14cd */
[----:B------:R0:W-:Y:S01]  /*29a00*/  @!P3 ST.E.64 desc[UR6][R2.64], R42 ;  /* 0x0000002a0200b985 */ /* 0x0001e2000c101b06 */
[----:B------:R-:W-:Y:S02]  /*29a10*/  ISETP.GE.AND P2, PT, R196, UR4, PT ;  /* 0x00000004c4007c0c */ /* 0x000fe4000bf46270 */
[----:B--2---:R-:W-:Y:S01]  /*29a20*/  @!P5 LEA R10, P6, R202, R20, 0x2 ;  /* 0x00000014ca0ad211 */ /* 0x004fe200078c10ff */
[----:B------:R1:W-:Y:S01]  /*29a30*/  @!P4 ST.E.64 desc[UR6][R8.64], R46 ;  /* 0x0000002e0800c985 */ /* 0x0003e2000c101b06 */
[----:B------:R-:W-:Y:S02]  /*29a40*/  ISETP.GE.AND P3, PT, R194, UR4, PT ;  /* 0x00000004c2007c0c */ /* 0x000fe4000bf66270 */
[----:B------:R-:W-:-:S02]  /*29a50*/  @!P5 LEA.HI.X R11, R202, R21, R203, 0x2, P6 ;  /* 0x00000015ca0bd211 */ /* 0x000fc400030f14cb */
        /* <DEDUP_REMOVED lines=95> */
[----:B-1----:R-:W-:Y:S01]  /*2a050*/  LEA R2, P0, R152, R20, 0x2 ;  /* 0x0000001498027211 */ /* 0x002fe200078010ff */
[----:B------:R-:W-:-:S03]  /*2a060*/  ULDC.64 UR4, c[0x0][0x208] ;  /* 0x0000820000047ab9 */ /* 0x000fc60000000a00 */
[----:B------:R-:W-:-:S05]  /*2a070*/  LEA.HI.X R3, R152, R21, R153, 0x2, P0 ;  /* 0x0000001598037211 */ /* 0x000fca00000f1499 */
[----:B------:R4:W-:Y:S01]  /*2a080*/  ST.E.64 desc[UR4][R2.64], R150 ;  /* 0x0000009602007985 */ /* 0x0009e2000c101b04 */
[----:B------:R-:W-:Y:S05]  /*2a090*/  BRA `(.L_x_2873) ;  /* 0x0000000c00a07947 */ /* 0x000fea0003800000 */
.L_x_2864:
[----:B-1----:R-:W2:Y:S01]  /*2a0a0*/  LDL.LU R4, [R1+0x6c] ;  /* 0x00006c0001047983 */ /* 0x002ea20000300800 */
[----:B------:R-:W-:Y:S01]  /*2a0b0*/  ULDC.64 UR4, c[0x0][0xc08] ;  /* 0x0003020000047ab9 */ /* 0x000fe20000000a00 */
[----:B------:R-:W-:Y:S02]  /*2a0c0*/  ULDC.64 UR6, c[0x0][0xc00] ;  /* 0x0003000000067ab9 */ /* 0x000fe40000000a00 */
[----:B------:R-:W3:Y:S04]  /*2a0d0*/  LDL.LU R0, [R1+0x70] ;  /* 0x0000700001007983 */ /* 0x000ee80000300800 */
[----:B------:R-:W4:Y:S01]  /*2a0e0*/  LDL R10, [R1+0x64] ;  /* 0x00006400010a7983 */ /* 0x000f220000100800 */
[----:B------:R-:W-:Y:S01]  /*2a0f0*/  ISETP.NE.U32.AND P1, PT, RZ, UR4, PT ;  /* 0x00000004ff007c0c */ /* 0x000fe2000bf25070 */
[----:B------:R-:W-:Y:S01]  /*2a100*/  IMAD.MOV.U32 R25, RZ, RZ, RZ ;  /* 0x000000ffff197224 */ /* 0x000fe200078e00ff */
[----:B------:R-:W-:Y:S01]  /*2a110*/  ISETP.NE.U32.AND P0, PT, RZ, UR6, PT ;  /* 0x00000006ff007c0c */ /* 0x000fe2000bf05070 */
[----:B------:R-:W-:Y:S01]  /*2a120*/  ULDC.64 UR8, c[0x0][0x208] ;  /* 0x0000820000087ab9 */ /* 0x000fe20000000a00 */
[----:B------:R-:W-:Y:S01]  /*2a130*/  ISETP.NE.AND.EX P1, PT, RZ, UR5, PT, P1 ;  /* 0x00000005ff007c0c */ /* 0x000fe2000bf25310 */
[----:B------:R-:W1:Y:S01]  /*2a140*/  S2R R35, SR_TID.X ;  /* 0x0000000000237919 */ /* 0x000e620000002100 */
[----:B------:R-:W-:-:S02]  /*2a150*/  ISETP.NE.AND.EX P0, PT, RZ, UR7, PT, P0 ;  /* 0x00000007ff007c0c */ /* 0x000fc4000bf05300 */
[----:B--2---:R-:W-:-:S04]  /*2a160*/  IADD3 R2, P2, R4, UR6, RZ ;  /* 0x0000000604027c10 */ /* 0x004fc8000ff5e0ff */
[----:B---3--:R-:W-:-:S05]  /*2a170*/  IADD3.X R3, R0, UR7, RZ, P2, !PT ;  /* 0x0000000700037c10 */ /* 0x008fca00097fe4ff */
[----:B------:R-:W-:Y:S02]  /*2a180*/  @P1 IADD3 R8, P2, R4, UR4, RZ ;  /* 0x0000000404081c10 */ /* 0x000fe4000ff5e0ff */
[----:B------:R2:W5:Y:S02]  /*2a190*/  @P0 LDG.E R25, desc[UR8][R2.64] ;  /* 0x0000000802190981 */ /* 0x000564000c1e1900 */
[----:B------:R-:W-:Y:S01]  /*2a1a0*/  @P1 IADD3.X R9, R0, UR5, RZ, P2, !PT ;  /* 0x0000000500091c10 */ /* 0x000fe200097fe4ff */
[----:B------:R-:W-:Y:S01]  /*2a1b0*/  ULDC UR4, c[0x0][0xa88] ;  /* 0x0002a20000047ab9 */ /* 0x000fe20000000800 */
[----:B----4-:R-:W-:Y:S01]  /*2a1c0*/  ISETP.NE.AND P2, PT, R10, RZ, PT ;  /* 0x000000ff0a00720c */ /* 0x010fe20003f45270 */
[----:B------:R-:W-:Y:S02]  /*2a1d0*/  IMAD.U32 R0, RZ, RZ, UR4 ;  /* 0x00000004ff007e24 */ /* 0x000fe4000f8e00ff */
[----:B-1----:R-:W-:-:S04]  /*2a1e0*/  VIADD R4, R35, 0xffffff80 ;  /* 0xffffff8023047836 */ /* 0x002fc80000000000 */
[----:B------:R2:W5:Y:S01]  /*2a1f0*/  @P1 LDG.E R0, desc[UR8][R8.64] ;  /* 0x0000000808001981 */ /* 0x000562000c1e1900 */
[----:B------:R-:W-:-:S05]  /*2a200*/  ISETP.GT.AND P3, PT, R4, 0x7f, PT ;  /* 0x0000007f0400780c */ /* 0x000fca0003f64270 */
[----:B------:R-:W1:Y:S02]  /*2a210*/  @!P2 LDC R10, c[0x0][0xad4] ;  /* 0x0002b500ff0aab82 */ /* 0x000e640000000800 */
[----:B-1----:R2:W-:Y:S01]  /*2a220*/  @!P2 STL [R1+0x64], R10 ;  /* 0x0000640a0100a387 */ /* 0x0025e20000100800 */
[----:B------:R-:W-:Y:S01]  /*2a230*/  ISETP.GT.AND P2, PT, R10, 0x1, PT ;  /* 0x000000010a00780c */ /* 0x000fe20003f44270 */
[----:B------:R-:W-:-:S12]  /*2a240*/  @P1 BRA `(.L_x_2876) ;  /* 0x0000000000141947 */ /* 0x000fd80003800000 */
[----:B------:R-:W-:Y:S05]  /*2a250*/  @!P0 BRA `(.L_x_2876) ;  /* 0x0000000000108947 */ /* 0x000fea0003800000 */
[----:B------:R-:W-:Y:S02]  /*2a260*/  ULDC.64 UR4, c[0x0][0x208] ;  /* 0x0000820000047ab9 */ /* 0x000fe40000000a00 */
[----:B--2---:R-:W2:Y:S04]  /*2a270*/  LDG.E R9, desc[UR4][R2.64] ;  /* 0x0000000402097981 */ /* 0x004ea8000c1e1900 */
[----:B-----5:R-:W2:Y:S02]  /*2a280*/  LDG.E R0, desc[UR4][R2.64+0x4] ;  /* 0x0000040402007981 */ /* 0x020ea4000c1e1900 */
[----:B--2---:R-:W-:-:S07]  /*2a290*/  IMAD.IADD R0, R0, 0x1, -R9 ;  /* 0x0000000100007824 */ /* 0x004fce00078e0a09 */
.L_x_2876:
[----:B--2---:R-:W2:Y:S04]  /*2a2a0*/  LDL.LU R3, [R1+0x68] ;  /* 0x0000680001037983 */ /* 0x004ea80000300800 */
[----:B------:R-:W3:Y:S01]  /*2a2b0*/  LDL.LU R2, [R1+0x88] ;  /* 0x0000880001027983 */ /* 0x000ee20000300800 */
[----:B------:R-:W-:Y:S01]  /*2a2c0*/  BSSY B1, `(.L_x_2877) ;  /* 0x0000037000017945 */ /* 0x000fe20003800000 */
[----:B-----5:R-:W-:Y:S02]  /*2a2d0*/  SHF.R.S32.HI R26, RZ, 0x1f, R25 ;  /* 0x0000001fff1a7819 */ /* 0x020fe40000011419 */
[----:B--2---:R-:W-:Y:S02]  /*2a2e0*/  SEL R33, R3, RZ, !P0 ;  /* 0x000000ff03217207 */ /* 0x004fe40004000000 */
[----:B---3--:R-:W-:Y:S01]  /*2a2f0*/  SEL R28, R2, RZ, !P0 ;  /* 0x000000ff021c7207 */ /* 0x008fe20004000000 */
[----:B------:R-:W-:Y:S06]  /*2a300*/  @P3 BRA `(.L_x_2878) ;  /* 0x0000000000c83947 */ /* 0x000fec0003800000 */
[----:B------:R-:W1:Y:S01]  /*2a310*/  LDC R37, c[0x0][0xbe8] ;  /* 0x0002fa00ff257b82 */ /* 0x000e620000000800 */
[----:B------:R-:W-:Y:S01]  /*2a320*/  IADD3 R35, R230, -0x80, R35 ;  /* 0xffffff80e6237810 */ /* 0x000fe20007ffe023 */
[----:B-1----:R-:W-:-:S05]  /*2a330*/  IMAD R2, R0, R37, RZ ;  /* 0x0000002500027224 */ /* 0x002fca00078e02ff */
[----:B------:R-:W-:-:S13]  /*2a340*/  ISETP.GE.AND P0, PT, R35, R2, PT ;  /* 0x000000022300720c */ /* 0x000fda0003f06270 */
[----:B------:R-:W-:Y:S05]  /*2a350*/  @P0 BRA `(.L_x_2878) ;  /* 0x0000000000b40947 */ /* 0x000fea0003800000 */
[----:B------:R-:W2:Y:S01]  /*2a360*/  LDL.LU R30, [R1+0x84] ;  /* 0x00008400011e7983 */ /* 0x000ea20000300800 */
[----:B------:R-:W-:Y:S01]  /*2a370*/  IMAD.MOV.U32 R24, RZ, RZ, 0x9b8 ;  /* 0x000009b8ff187424 */ /* 0x000fe200078e00ff */
[----:B------:R-:W-:Y:S01]  /*2a380*/  ISETP.GT.AND P0, PT, R10, 0x1, PT ;  /* 0x000000010a00780c */ /* 0x000fe20003f04270 */
[----:B------:R-:W1:Y:S01]  /*2a390*/  LDC.64 R12, c[0x0][0xba8] ;  /* 0x0002ea00ff0c7b82 */ /* 0x000e620000000a00 */
[----:B------:R-:W-:Y:S01]  /*2a3a0*/  ISETP.NE.AND P1, PT, R37, 0x1, PT ;  /* 0x000000012500780c */ /* 0x000fe20003f25270 */
[----:B------:R-:W-:Y:S01]  /*2a3b0*/  IMAD.MOV.U32 R27, RZ, RZ, R35 ;  /* 0x000000ffff1b7224 */ /* 0x000fe200078e0023 */
[----:B------:R-:W-:Y:S01]  /*2a3c0*/  SEL R24, R24, 0x978, P0 ;  /* 0x0000097818187807 */ /* 0x000fe20000000000 */
[----:B------:R-:W-:-:S04]  /*2a3d0*/  ULDC.64 UR4, c[0x0][0x208] ;  /* 0x0000820000047ab9 */ /* 0x000fc80000000a00 */
[----:B------:R-:W3:Y:S08]  /*2a3e0*/  LDC.64 R2, c[0x0][R24+0x220] ;  /* 0x0000880018027b82 */ /* 0x000ef00000000a00 */
[----:B------:R-:W4:Y:S08]  /*2a3f0*/  LDC.64 R14, c[0x0][R24+0x218] ;  /* 0x00008600180e7b82 */ /* 0x000f300000000a00 */
[----:B------:R-:W5:Y:S08]  /*2a400*/  LDC.64 R8, c[0x0][R24+0x228] ;  /* 0x00008a0018087b82 */ /* 0x000f700000000a00 */
[----:B------:R-:W0:Y:S08]  /*2a410*/  @P1 LDC R4, c[0x0][0xbec] ;  /* 0x0002fb00ff041b82 */ /* 0x000e300000000800 */
[----:B------:R-:W5:Y:S08]  /*2a420*/  LDC.64 R10, c[0x0][R24+0x210] ;  /* 0x00008400180a7b82 */ /* 0x000f700000000a00 */
[----:B------:R-:W5:Y:S01]  /*2a430*/  @P1 LDC R31, c[0x0][0xbf0] ;  /* 0x0002fc00ff1f1b82 */ /* 0x000f620000000800 */
[----:B0-----:R-:W-:-:S07]  /*2a440*/  @P1 IMAD.HI.U32 R4, R35, R4, RZ ;  /* 0x0000000423041227 */ /* 0x001fce00078e00ff */
[----:B-1----:R-:W0:Y:S01]  /*2a450*/  @!P0 LDC R12, c[0x0][0xb50] ;  /* 0x0002d400ff0c8b82 */ /* 0x002e220000000800 */
[-C--:B---3--:R-:W-:Y:S02]  /*2a460*/  IMAD R3, R3, R33.reuse, RZ ;  /* 0x0000002103037224 */ /* 0x088fe400078e02ff */
[----:B------:R-:W-:-:S05]  /*2a470*/  IMAD.WIDE.U32 R20, R2, R33, RZ ;  /* 0x0000002102147225 */ /* 0x000fca00078e00ff */
[----:B------:R-:W1:Y:S01]  /*2a480*/  @!P0 LDC R13, c[0x0][0xb54] ;  /* 0x0002d500ff0d8b82 */ /* 0x000e620000000800 */
[-C--:B----4-:R-:W-:Y:S02]  /*2a490*/  IMAD R29, R15, R236.reuse, RZ ;  /* 0x000000ec0f1d7224 */ /* 0x090fe400078e02ff */
[----:B------:R-:W-:Y:S01]  /*2a4a0*/  IMAD.WIDE.U32 R14, R14, R236, RZ ;  /* 0x000000ec0e0e7225 */ /* 0x000fe200078e00ff */
[----:B-----5:R-:W-:-:S03]  /*2a4b0*/  @P1 SHF.R.U32.HI R27, RZ, R31, R4 ;  /* 0x0000001fff1b1219 */ /* 0x020fc60000011604 */
        /* <DEDUP_REMOVED lines=23> */
.L_x_2878:
[----:B------:R-:W-:Y:S05]  /*2a630*/  BSYNC B1 ;  /* 0x0000000000017941 */ /* 0x000fea0003800000 */
.L_x_2877:
[----:B------:R-:W-:Y:S05]  /*2a640*/  @P2 BRA `(.L_x_2873) ;  /* 0x0000000800342947 */ /* 0x000fea0003800000 */
[----:B------:R2:W5:Y:S01]  /*2a650*/  LDL R27, [R1+0x60] ;  /* 0x00006000011b7983 */ /* 0x0005620000100800 */
[----:B------:R-:W3:Y:S01]  /*2a660*/  LDC R15, c[0x0][0xbe8] ;  /* 0x0002fa00ff0f7b82 */ /* 0x000ee20000000800 */
[----:B------:R-:W-:Y:S02]  /*2a670*/  ULDC.64 UR4, c[0x0][0xaa0] ;  /* 0x0002a80000047ab9 */ /* 0x000fe40000000a00 */
[----:B------:R2:W5:Y:S04]  /*2a680*/  LDL R24, [R1+0x80] ;  /* 0x0000800001187983 */ /* 0x0005680000100800 */
[----:B------:R2:W5:Y:S01]  /*2a690*/  LDL R20, [R1+0x7c] ;  /* 0x00007c0001147983 */ /* 0x0005620000100800 */
[----:B------:R-:W-:Y:S01]  /*2a6a0*/  IMAD R2, R26, UR4, RZ ;  /* 0x000000041a027c24 */ /* 0x000fe2000f8e02ff */
[----:B------:R-:W-:Y:S01]  /*2a6b0*/  ULDC.64 UR6, c[0x0][0xaf0] ;  /* 0x0002bc0000067ab9 */ /* 0x000fe20000000a00 */
[----:B------:R-:W-:Y:S01]  /*2a6c0*/  IMAD R11, R237, 0x20, R212 ;  /* 0x00000020ed0b7824 */ /* 0x000fe200078e02d4 */
[----:B------:R-:W-:Y:S01]  /*2a6d0*/  BSSY B1, `(.L_x_2879) ;  /* 0x000003f000017945 */ /* 0x000fe20003800000 */
[----:B------:R-:W-:-:S02]  /*2a6e0*/  IMAD R9, R25, UR5, R2 ;  /* 0x0000000519097c24 */ /* 0x000fc4000f8e0202 */
[----:B-1----:R-:W-:Y:S01]  /*2a6f0*/  IMAD.WIDE.U32 R2, R25, UR4, RZ ;  /* 0x0000000419027c25 */ /* 0x002fe2000f8e00ff */
[----:B------:R-:W-:-:S03]  /*2a700*/  ULDC.64 UR4, c[0x0][0xae8] ;  /* 0x0002ba0000047ab9 */ /* 0x000fc60000000a00 */
[----:B------:R-:W-:Y:S02]  /*2a710*/  IMAD.IADD R13, R230, 0x1, R11 ;  /* 0x00000001e60d7824 */ /* 0x000fe400078e020b */
[----:B------:R-:W-:Y:S02]  /*2a720*/  IMAD.IADD R3, R3, 0x1, R9 ;  /* 0x0000000103037824 */ /* 0x000fe400078e0209 */
[----:B------:R-:W-:Y:S01]  /*2a730*/  IMAD.MOV.U32 R9, RZ, RZ, R13 ;  /* 0x000000ffff097224 */ /* 0x000fe200078e000d */
[----:B---3--:R-:W-:Y:S01]  /*2a740*/  ISETP.NE.AND P0, PT, R15, 0x1, PT ;  /* 0x000000010f00780c */ /* 0x008fe20003f05270 */
[----:B------:R-:W-:-:S04]  /*2a750*/  IMAD.WIDE.U32 R2, R236, UR4, R2 ;  /* 0x00000004ec027c25 */ /* 0x000fc8000f8e0002 */
[----:B------:R-:W-:Y:S02]  /*2a760*/  IMAD R8, R28, UR6, RZ ;  /* 0x000000061c087c24 */ /* 0x000fe4000f8e02ff */
[----:B------:R-:W-:Y:S01]  /*2a770*/  IMAD R3, R236, UR5, R3 ;  /* 0x00000005ec037c24 */ /* 0x000fe2000f8e0203 */
[----:B------:R-:W-:Y:S01]  /*2a780*/  ULDC.64 UR4, c[0x0][0xae0] ;  /* 0x0002b80000047ab9 */ /* 0x000fe20000000a00 */
[C---:B------:R-:W-:Y:S02]  /*2a790*/  IMAD R11, R33.reuse, UR7, R8 ;  /* 0x00000007210b7c24 */ /* 0x040fe4000f8e0208 */
[----:B------:R-:W-:Y:S02]  /*2a7a0*/  IMAD.WIDE.U32 R2, R33, UR6, R2 ;  /* 0x0000000621027c25 */ /* 0x000fe4000f8e0002 */
[----:B------:R-:W1:Y:S02]  /*2a7b0*/  @P0 LDC R4, c[0x0][0xbec] ;  /* 0x0002fb00ff040b82 */ /* 0x000e640000000800 */
[----:B------:R-:W-:-:S02]  /*2a7c0*/  IMAD.IADD R3, R3, 0x1, R11 ;  /* 0x0000000103037824 */ /* 0x000fc400078e020b */
[----:B------:R-:W-:-:S04]  /*2a7d0*/  IMAD.IADD R230, R212, 0x1, R230 ;  /* 0x00000001d4e67824 */ /* 0x000fc800078e02e6 */
[----:B------:R-:W3:Y:S01]  /*2a7e0*/  @P0 LDC R21, c[0x0][0xbf0] ;  /* 0x0002fc00ff150b82 */ /* 0x000ee20000000800 */
[----:B-1----:R-:W-:-:S05]  /*2a7f0*/  @P0 IMAD.HI.U32 R4, R13, R4, RZ ;  /* 0x000000040d040227 */ /* 0x002fca00078e00ff */
[----:B---3--:R-:W-:-:S04]  /*2a800*/  @P0 SHF.R.U32.HI R9, RZ, R21, R4 ;  /* 0x00000015ff090219 */ /* 0x008fc80000011604 */
[--C-:B------:R-:W-:Y:S01]  /*2a810*/  SHF.R.S32.HI R4, RZ, 0x1f, R9.reuse ;  /* 0x0000001fff047819 */ /* 0x100fe20000011409 */
[----:B------:R-:W-:Y:S02]  /*2a820*/  IMAD.MOV R8, RZ, RZ, -R9 ;  /* 0x000000ffff087224 */ /* 0x000fe400078e0a09 */
[----:B------:R-:W-:-:S04]  /*2a830*/  IMAD.WIDE.U32 R2, R9, UR4, R2 ;  /* 0x0000000409027c25 */ /* 0x000fc8000f8e0002 */
[----:B------:R-:W-:Y:S02]  /*2a840*/  IMAD R4, R4, UR4, RZ ;  /* 0x0000000404047c24 */ /* 0x000fe4000f8e02ff */
[----:B------:R-:W-:Y:S02]  /*2a850*/  IMAD R11, R15, R8, R13 ;  /* 0x000000080f0b7224 */ /* 0x000fe400078e020d */
[----:B------:R-:W-:Y:S01]  /*2a860*/  IMAD R13, R9, UR5, R4 ;  /* 0x00000005090d7c24 */ /* 0x000fe2000f8e0204 */
[----:B------:R-:W-:Y:S01]  /*2a870*/  ULDC.64 UR4, c[0x0][0xad8] ;  /* 0x0002b60000047ab9 */ /* 0x000fe20000000a00 */
[----:B------:R-:W-:Y:S01]  /*2a880*/  IMAD R15, R0, R15, RZ ;  /* 0x0000000f000f7224 */ /* 0x000fe200078e02ff */
[----:B------:R-:W-:Y:S01]  /*2a890*/  SHF.R.S32.HI R4, RZ, 0x1f, R11 ;  /* 0x0000001fff047819 */ /* 0x000fe2000001140b */
[----:B------:R-:W-:Y:S02]  /*2a8a0*/  IMAD.IADD R3, R3, 0x1, R13 ;  /* 0x0000000103037824 */ /* 0x000fe400078e020d */
[C---:B------:R-:W-:Y:S01]  /*2a8b0*/  VIADD R0, R230.reuse, 0x20 ;  /* 0x00000020e6007836 */ /* 0x040fe20000000000 */
[----:B------:R-:W-:Y:S01]  /*2a8c0*/  ISETP.GE.AND P2, PT, R230, R15, PT ;  /* 0x0000000fe600720c */ /* 0x000fe20003f46270 */
[----:B------:R-:W-:-:S02]  /*2a8d0*/  IMAD R4, R4, UR4, RZ ;  /* 0x0000000404047c24 */ /* 0x000fc4000f8e02ff */
[----:B------:R-:W-:Y:S01]  /*2a8e0*/  IMAD.WIDE.U32 R2, R11, UR4, R2 ;  /* 0x000000040b027c25 */ /* 0x000fe2000f8e0002 */
[----:B------:R-:W-:-:S03]  /*2a8f0*/  ISETP.GE.AND P1, PT, R0, R15, PT ;  /* 0x0000000f0000720c */ /* 0x000fc60003f26270 */
[----:B------:R-:W-:Y:S01]  /*2a900*/  IMAD R9, R11, UR5, R4 ;  /* 0x000000050b097c24 */ /* 0x000fe2000f8e0204 */
[----:B------:R-:W-:Y:S01]  /*2a910*/  ULDC.64 UR4, c[0x0][0xa80] ;  /* 0x0002a00000047ab9 */ /* 0x000fe20000000a00 */
[----:B------:R-:W-:Y:S01]  /*2a920*/  VIADD R0, R230, 0x40 ;  /* 0x00000040e6007836 */ /* 0x000fe20000000000 */
[----:B------:R-:W-:Y:S01]  /*2a930*/  LEA R4, P3, R2, UR4, 0x1 ;  /* 0x0000000402047c11 */ /* 0x000fe2000f8608ff */
[----:B------:R-:W-:-:S03]  /*2a940*/  IMAD.IADD R3, R3, 0x1, R9 ;  /* 0x0000000103037824 */ /* 0x000fc600078e0209 */
[----:B------:R-:W-:Y:S01]  /*2a950*/  ISETP.GE.AND P0, PT, R0, R15, PT ;  /* 0x0000000f0000720c */ /* 0x000fe20003f06270 */
[----:B------:R2:W1:Y:S01]  /*2a960*/  SHFL.IDX PT, R12, R4, RZ, 0x181f ;  /* 0x00181fff040c7589 */ /* 0x00046200000e0000 */
[----:B------:R-:W-:-:S05]  /*2a970*/  LEA.HI.X R14, R2, UR5, R3, 0x1, P3 ;  /* 0x00000005020e7c11 */ /* 0x000fca00098f0c03 */
[----:B------:R2:W3:Y:S01]  /*2a980*/  SHFL.IDX PT, R13, R14, RZ, 0x181f ;  /* 0x00181fff0e0d7589 */ /* 0x0004e200000e0000 */
[----:B------:R-:W-:Y:S05]  /*2a990*/  @P2 BRA `(.L_x_2880) ;  /* 0x0000000000482947 */ /* 0x000fea0003800000 */
[----:B------:R-:W-:Y:S01]  /*2a9a0*/  ULDC UR4, c[0x0][0xac8] ;  /* 0x0002b20000047ab9 */ /* 0x000fe20000000800 */
[----:B------:R-:W-:Y:S01]  /*2a9b0*/  ULDC.64 UR6, c[0x0][0x208] ;  /* 0x0000820000067ab9 */ /* 0x000fe20000000a00 */
[----:B------:R-:W-:Y:S02]  /*2a9c0*/  ISETP.GE.AND P5, PT, R18, UR4, PT ;  /* 0x0000000412007c0c */ /* 0x000fe4000bfa6270 */
[----:B------:R-:W-:Y:S02]  /*2a9d0*/  ISETP.GE.AND P3, PT, R220, UR4, PT ;  /* 0x00000004dc007c0c */ /* 0x000fe4000bf66270 */
[----:B------:R-:W-:Y:S02]  /*2a9e0*/  ISETP.GE.AND P2, PT, R221, UR4, PT ;  /* 0x00000004dd007c0c */ /* 0x000fe4000bf46270 */
[----:B------:R-:W-:-:S07]  /*2a9f0*/  ISETP.GE.AND P4, PT, R213, UR4, PT ;  /* 0x00000004d5007c0c */ /* 0x000fce000bf86270 */
[----:B-1----:R-:W-:-:S04]  /*2aa00*/  @!P5 LEA R10, P6, R18, R12, 0x1 ;  /* 0x0000000c120ad211 */ /* 0x002fc800078c08ff */
[-C--:B---3--:R-:W-:Y:S02]  /*2aa10*/  @!P5 LEA.HI.X R11, R18, R13.reuse, R19, 0x1, P6 ;  /* 0x0000000d120bd211 */ /* 0x088fe400030f0c13 */
[CC--:B------:R-:W-:Y:S01]  /*2aa20*/  @!P3 LEA R8, P6, R220.reuse, R12.reuse, 0x1 ;  /* 0x0000000cdc08b211 */ /* 0x0c0fe200078c08ff */
[----:B-----5:R-:W-:Y:S02]  /*2aa30*/  @!P4 IMAD.SHL.U32 R21, R27, 0x8, RZ ;  /* 0x000000081b15c824 */ /* 0x020fe400078e00ff */
        /* <DEDUP_REMOVED lines=8> */
.L_x_2880:
[----:B------:R-:W-:Y:S05]  /*2aac0*/  BSYNC B1 ;  /* 0x0000000000017941 */ /* 0x000fea0003800000 */
.L_x_2879:
        /* <DEDUP_REMOVED lines=12> */
[-C--:B----4-:R-:W-:Y:S02]  /*2ab90*/  @!P4 LEA.HI.X R11, R18, R13.reuse, R19, 0x1, P6 ;  /* 0x0000000d120bc211 */ /* 0x090fe400030f0c13 */
[----:B------:R-:W-:Y:S01]  /*2aba0*/  @!P1 LEA R2, P6, R221, R12, 0x1 ;  /* 0x0000000cdd029211 */ /* 0x000fe200078c08ff */
[----:B-----5:R-:W-:Y:S01]  /*2abb0*/  @!P3 IMAD.SHL.U32 R21, R27, 0x8, RZ ;  /* 0x000000081b15b824 */ /* 0x020fe200078e00ff */
[-C--:B------:R-:W-:Y:S01]  /*2abc0*/  @!P2 LEA.HI.X R9, R220, R13.reuse, R24, 0x1, P5 ;  /* 0x0000000ddc09a211 */ /* 0x080fe200028f0c18 */
[----:B------:R1:W-:Y:S01]  /*2abd0*/  @!P4 ST.E.128 desc[UR6][R10.64], RZ ;  /* 0x000000ff0a00c985 */ /* 0x0003e2000c101d06 */
[----:B------:R-:W-:Y:S01]  /*2abe0*/  @!P1 LEA.HI.X R3, R221, R13, R20, 0x1, P6 ;  /* 0x0000000ddd039211 */ /* 0x000fe200030f0c14 */
[----:B------:R-:W-:-:S05]  /*2abf0*/  @!P3 IMAD.WIDE R12, R21, 0x2, R12 ;  /* 0x00000002150cb825 */ /* 0x000fca00078e020c */
[----:B------:R1:W-:Y:S04]  /*2ac00*/  @!P3 ST.E.128 desc[UR6][R12.64], RZ ;  /* 0x000000ff0c00b985 */ /* 0x0003e8000c101d06 */
[----:B------:R1:W-:Y:S04]  /*2ac10*/  @!P2 ST.E.128 desc[UR6][R8.64], RZ ;  /* 0x000000ff0800a985 */ /* 0x0003e8000c101d06 */
[----:B------:R1:W-:Y:S02]  /*2ac20*/  @!P1 ST.E.128 desc[UR6][R2.64], RZ ;  /* 0x000000ff02009985 */ /* 0x0003e4000c101d06 */
.L_x_2882:
[----:B------:R-:W-:Y:S05]  /*2ac30*/  BSYNC B1 ;  /* 0x0000000000017941 */ /* 0x000fea0003800000 */
.L_x_2881:
[----:B-1--4-:R1:W4:Y:S01]  /*2ac40*/  SHFL.IDX PT, R13, R14, 0x2, 0x181f ;  /* 0x00581f000e0d7f89 */ /* 0x01232200000e0000 */
        /* <DEDUP_REMOVED lines=12> */
[----:B-----5:R-:W-:Y:S01]  /*2ad10*/  @!P4 IMAD.SHL.U32 R21, R27, 0x8, RZ ;  /* 0x000000081b15c824 */ /* 0x020fe200078e00ff */
        /* <DEDUP_REMOVED lines=8> */
.L_x_2884:
[----:B------:R-:W-:Y:S05]  /*2ada0*/  BSYNC B1 ;  /* 0x0000000000017941 */ /* 0x000fea0003800000 */
.L_x_2883:
        /* <DEDUP_REMOVED lines=23> */
.L_x_2873:
[----:B------:R-:W-:Y:S05]  /*2af20*/  BSYNC B0 ;  /* 0x0000000000007941 */ /* 0x000fea0003800000 */
.L_x_2863:
[----:B------:R-:W-:Y:S02]  /*2af30*/  ULDC UR4, c[0x0][0xc3c] ;  /* 0x00030f0000047ab9 */ /* 0x000fe40000000800 */
[----:B------:R-:W-:-:S13]  /*2af40*/  ISETP.GE.AND P0, PT, R7, UR4, PT ;  /* 0x0000000407007c0c */ /* 0x000fda000bf06270 */
[----:B------:R-:W-:Y:S05]  /*2af50*/  @!P0 BRA `(.L_x_2885) ;  /* 0xfffffd68000c8947 */ /* 0x000fea000383ffff */
[----:B------:R-:W-:Y:S05]  /*2af60*/  BRA `(.L_x_2622) ;  /* 0x0000009c00107947 */ /* 0x000fea0003800000 */
.L_x_2620:
        /* <DEDUP_REMOVED lines=20> */
.L_x_2886:
        /* <DEDUP_REMOVED lines=44> */
.L_x_2890:
        /* <DEDUP_REMOVED lines=40> */
.L_x_2888:
        /* <DEDUP_REMOVED lines=12> */
.L_x_2891:
        /* <DEDUP_REMOVED lines=63> */
.L_x_2892:
        /* <DEDUP_REMOVED lines=62> */
.L_x_2893:
[----:B01----:R-:W-:-:S05]  /*2be80*/  LOP3.LUT R3, RZ, R2, RZ, 0x33, !PT ;  /* 0x00000002ff037212 */ /* 0x003fca00078e33ff */
[----:B------:R-:W-:-:S05]  /*2be90*/  IMAD.IADD R2, R4, 0x1, R3 ;  /* 0x0000000104027824 */ /* 0x000fca00078e0203 */
[----:B------:R1:W-:Y:S01]  /*2bea0*/  STL [R1+0x4], R2 ;  /* 0x0000040201007387 */ /* 0x0003e20000100800 */
[----:B------:R-:W-:Y:S05]  /*2beb0*/  BRA `(.L_x_2894) ;  /* 0x0000000000107947 */ /* 0x000fea0003800000 */
.L_x_2889:
[----:B------:R-:W-:Y:S01]  /*2bec0*/  IMAD.U32 R2, RZ, RZ, UR6 ;  /* 0x00000006ff027e24 */ /* 0x000fe2000f8e00ff */
[----:B------:R0:W-:Y:S04]  /*2bed0*/  STL [R1+0x4], RZ ;  /* 0x000004ff01007387 */ /* 0x0001e80000100800 */
[----:B------:R0:W-:Y:S04]  /*2bee0*/  STL [R1+0x8], RZ ;  /* 0x000008ff01007387 */ /* 0x0001e80000100800 */
[----:B------:R0:W-:Y:S02]  /*2bef0*/  STL [R1], R2 ;  /* 0x0000000201007387 */ /* 0x0001e40000100800 */
.L_x_2894:
        /* <DEDUP_REMOVED lines=10> */
.L_x_2887:
        /* <DEDUP_REMOVED lines=37> */
.L_x_3056:
[----:B------:R-:W2:Y:S01]  /*2c1f0*/  LDL R0, [R1+0xc] ;  /* 0x00000c0001007983 */ /* 0x000ea20000100800 */
[----:B------:R-:W2:Y:S01]  /*2c200*/  LDC.64 R2, c[0x0][0xc88] ;  /* 0x00032200ff027b82 */ /* 0x000ea20000000a00 */
[----:B------:R-:W-:Y:S01]  /*2c210*/  ULDC.64 UR4, c[0x0][0x208] ;  /* 0x0000820000047ab9 */ /* 0x000fe20000000a00 */
[----:B--2---:R-:W-:-:S05]  /*2c220*/  IMAD.WIDE R2, R0, 0x4, R2 ;  /* 0x0000000400027825 */ /* 0x004fca00078e0202 */
[----:B01----:R-:W2:Y:S01]  /*2c230*/  LDG.E R4, desc[UR4][R2.64] ;  /* 0x0000000402047981 */ /* 0x003ea2000c1e1900 */
[----:B------:R-:W-:Y:S05]  /*2c240*/  YIELD ;  /* 0x0000000000007946 */ /* 0x000fea0003800000 */
[----:B------:R-:W-:Y:S01]  /*2c250*/  ULDC.64 UR4, c[0x0][0xa28] ;  /* 0x00028a0000047ab9 */ /* 0x000fe20000000a00 */
[----:B------:R-:W-:Y:S01]  /*2c260*/  IMAD.MOV.U32 R0, RZ, RZ, RZ ;  /* 0x000000ffff007224 */ /* 0x000fe200078e00ff */
[----:B------:R-:W-:Y:S01]  /*2c270*/  ISETP.NE.U32.AND P0, PT, RZ, UR4, PT ;  /* 0x00000004ff007c0c */ /* 0x000fe2000bf05070 */
[----:B------:R-:W-:Y:S01]  /*2c280*/  ULDC.64 UR12, c[0x0][0x208] ;  /* 0x00008200000c7ab9 */ /* 0x000fe20000000a00 */
[----:B------:R-:W-:Y:S01]  /*2c290*/  IMAD.MOV.U32 R8, RZ, RZ, RZ ;  /* 0x000000ffff087224 */ /* 0x000fe200078e00ff */
[----:B------:R-:W-:Y:S01]  /*2c2a0*/  ULDC.64 UR10, c[0x0][0xa18] ;  /* 0x00028600000a7ab9 */ /* 0x000fe20000000a00 */
[----:B------:R-:W-:Y:S01]  /*2c2b0*/  ISETP.NE.AND.EX P0, PT, RZ, UR5, PT, P0 ;  /* 0x00000005ff007c0c */ /* 0x000fe2000bf05300 */
[----:B------:R-:W-:Y:S01]  /*2c2c0*/  ULDC.64 UR8, c[0x0][0xa10] ;  /* 0x0002840000087ab9 */ /* 0x000fe20000000a00 */
[----:B------:R-:W-:Y:S01]  /*2c2d0*/  ULDC.64 UR6, c[0x0][0xa08] ;  /* 0x0002820000067ab9 */ /* 0x000fe20000000a00 */
[----:B--2---:R-:W-:Y:S01]  /*2c2e0*/  SHF.R.S32.HI R5, RZ, 0x1f, R4 ;  /* 0x0000001fff057819 */ /* 0x004fe20000011404 */
[----:B------:R-:W-:-:S09]  /*2c2f0*/  IMAD.SHL.U32 R15, R4, 0x4, RZ ;  /* 0x00000004040f7824 */ /* 0x000fd200078e00ff */
[C---:B------:R-:W-:Y:S01]  /*2c300*/  @P0 LEA R2, P1, R4.reuse, UR4, 0x2 ;  /* 0x0000000404020c11 */ /* 0x040fe2000f8210ff */
[----:B------:R0:W-:Y:S03]  /*2c310*/  STL [R1+0x34], R4 ;  /* 0x0000340401007387 */ /* 0x0001e60000100800 */
        /* <DEDUP_REMOVED lines=14> */
[C---:B--2---:R-:W-:Y:S02]  /*2c400*/  IADD3 R2, P4, R15.reuse, UR4, RZ ;  /* 0x000000040f027c10 */ /* 0x044fe4000ff9e0ff */
[----:B------:R-:W-:Y:S02]  /*2c410*/  ISETP.NE.AND.EX P3, PT, RZ, UR11, PT, P3 ;  /* 0x0000000bff007c0c */ /* 0x000fe4000bf65330 */
[C---:B------:R-:W-:Y:S02]  /*2c420*/  IADD3.X R3, R14.reuse, UR5, RZ, P4, !PT ;  /* 0x000000050e037c10 */ /* 0x040fe4000a7fe4ff */
[----:B0-----:R-:W-:Y:S02]  /*2c430*/  IADD3 R4, P4, R15, UR8, RZ ;  /* 0x000000080f047c10 */ /* 0x001fe4000ff9e0ff */
[----:B------:R-:W-:Y:S01]  /*2c440*/  ISETP.NE.AND.EX P0, PT, RZ, UR7, PT, P0 ;  /* 0x00000007ff007c0c */ /* 0x000fe2000bf05300 */
[----:B------:R-:W2:Y:S01]  /*2c450*/  @P2 LDG.E R8, desc[UR12][R2.64] ;  /* 0x0000000c02082981 */ /* 0x000ea2000c1e1900 */
[C---:B-1----:R-:W-:Y:S01]  /*2c460*/  IADD3.X R5, R14.reuse, UR9, RZ, P4, !PT ;  /* 0x000000090e057c10 */ /* 0x042fe2000a7fe4ff */
        /* <DEDUP_REMOVED lines=8> */
[----:B------:R1:W5:Y:S04]  /*2c4f0*/  @P0 LDG.E R11, desc[UR12][R6.64] ;  /* 0x0000000c060b0981 */ /* 0x000368000c1e1900 */
[----:B------:R1:W5:Y:S01]  /*2c500*/  @P1 LDG.E R10, desc[UR12][R4.64] ;  /* 0x0000000c040a1981 */ /* 0x000362000c1e1900 */
[----:B0-----:R-:W-:-:S04]  /*2c510*/  @P3 IADD3 R8, P4, R15, UR10, RZ ;  /* 0x0000000a0f083c10 */ /* 0x001fc8000ff9e0ff */
[----:B------:R-:W-:-:S05]  /*2c520*/  @P3 IADD3.X R9, R14, UR11, RZ, P4, !PT ;  /* 0x0000000b0e093c10 */ /* 0x000fca000a7fe4ff */
[----:B------:R-:W2:Y:S01]  /*2c530*/  @P3 LDG.E R12, desc[UR12][R8.64] ;  /* 0x0000000c080c3981 */ /* 0x000ea2000c1e1900 */
[----:B------:R-:W-:-:S03]  /*2c540*/  UISETP.NE.AND.EX UP0, UPT, UR5, URZ, UPT, UP0 ;  /* 0x0000003f0500728c */ /* 0x000fc6000bf05300 */
[----:B------:R-:W-:Y:S01]  /*2c550*/  ULDC UR5, c[0x0][0x2f0] ;  /* 0x0000bc0000057ab9 */ /* 0x000fe20000000800 */
[----:B------:R-:W-:-:S04]  /*2c560*/  USEL UR4, UR4, 0x1, UP0 ;  /* 0x0000000104047887 */ /* 0x000fc80008000000 */
[----:B------:R-:W-:Y:S01]  /*2c570*/  UIMAD UR4, UR4, UR5, URZ ;  /* 0x00000005040472a4 */ /* 0x000fe2000f8e023f */
[----:B--2---:R1:W-:Y:S04]  /*2c580*/  STL [R1+0x50], R12 ;  /* 0x0000500c01007387 */ /* 0x0043e80000100800 */
[----:B------:R1:W5:Y:S01]  /*2c590*/  LDL R13, [R1+0x50] ;  /* 0x00005000010d7983 */ /* 0x0003620000100800 */
[----:B------:R-:W-:Y:S01]  /*2c5a0*/  ULDC UR5, c[0x0][0x348] ;  /* 0x0000d20000057ab9 */ /* 0x000fe20000000800 */
[----:B------:R-:W-:Y:S02]  /*2c5b0*/  IMAD.U32 R8, RZ, RZ, UR4 ;  /* 0x00000004ff087e24 */ /* 0x000fe4000f8e00ff */
[----:B------:R-:W-:Y:S01]  /*2c5c0*/  IMAD.U32 R9, RZ, RZ, UR5 ;  /* 0x00000005ff097e24 */ /* 0x000fe2000f8e00ff */
[----:B------:R-:W-:Y:S06]  /*2c5d0*/  @P3 BRA `(.L_x_2896) ;  /* 0x0000000000183947 */ /* 0x000fec0003800000 */
[----:B------:R-:W-:Y:S05]  /*2c5e0*/  @!P2 BRA `(.L_x_2896) ;  /* 0x000000000014a947 */ /* 0x000fea0003800000 */
[----:B------:R-:W-:Y:S02]  /*2c5f0*/  ULDC.64 UR4, c[0x0][0x208] ;  /* 0x0000820000047ab9 */ /* 0x000fe40000000a00 */
[----:B-1----:R-:W2:Y:S04]  /*2c600*/  LDG.E R12, desc[UR4][R2.64] ;  /* 0x00000004020c7981 */ /* 0x002ea8000c1e1900 */
[----:B------:R-:W2:Y:S02]  /*2c610*/  LDG.E R2, desc[UR4][R2.64+0x4] ;  /* 0x0000040402027981 */ /* 0x000ea4000c1e1900 */
[----:B--2--5:R-:W-:-:S05]  /*2c620*/  IMAD.IADD R13, R2, 0x1, -R12 ;  /* 0x00000001020d7824 */ /* 0x024fca00078e0a0c */
[----:B------:R0:W-:Y:S02]  /*2c630*/  STL [R1+0x50], R13 ;  /* 0x0000500d01007387 */ /* 0x0001e40000100800 */
.L_x_2896:
[----:B------:R-:W2:Y:S01]  /*2c640*/  LDL.LU R3, [R1+0x8] ;  /* 0x0000080001037983 */ /* 0x000ea20000300800 */
[----:B------:R-:W-:Y:S02]  /*2c650*/  ULDC.64 UR4, c[0x0][0xa20] ;  /* 0x0002880000047ab9 */ /* 0x000fe40000000a00 */
[----:B------:R-:W-:Y:S01]  /*2c660*/  ISETP.NE.U32.AND P2, PT, RZ, UR4, PT ;  /* 0x00000004ff007c0c */ /* 0x000fe2000bf45070 */
[----:B-1----:R-:W3:Y:S03]  /*2c670*/  LDL R12, [R1+0x34] ;  /* 0x00003400010c7983 */ /* 0x002ee60000100800 */
[----:B------:R-:W-:Y:S02]  /*2c680*/  ISETP.NE.AND.EX P2, PT, RZ, UR5, PT, P2 ;  /* 0x00000005ff007c0c */ /* 0x000fe4000bf45320 */
[C---:B--2---:R-:W-:Y:S02]  /*2c690*/  LOP3.LUT R17, R3.reuse, 0xff000000, RZ, 0xc0, !PT ;  /* 0xff00000003117812 */ /* 0x044fe400078ec0ff */
[----:B------:R-:W-:-:S02]  /*2c6a0*/  LOP3.LUT R2, R3, 0xff0000, RZ, 0xc0, !PT ;  /* 0x00ff000003027812 */ /* 0x000fc400078ec0ff */
[----:B------:R-:W-:Y:S02]  /*2c6b0*/  SHF.R.U32.HI R17, RZ, 0x8, R17 ;  /* 0x00000008ff117819 */ /* 0x000fe40000011611 */
[----:B------:R-:W-:Y:S02]  /*2c6c0*/  LOP3.LUT R16, R3, 0xffff, RZ, 0xc0, !PT ;  /* 0x0000ffff03107812 */ /* 0x000fe400078ec0ff */
[----:B------:R-:W-:Y:S01]  /*2c6d0*/  LEA.HI R17, R2, R17, RZ, 0x10 ;  /* 0x0000001102117211 */ /* 0x000fe200078f80ff */
[----:B-----5:R-:W-:-:S05]  /*2c6e0*/  IMAD.IADD R2, R11, 0x1, R0 ;  /* 0x000000010b027824 */ /* 0x020fca00078e0200 */
[----:B------:R1:W-:Y:S04]  /*2c6f0*/  STL [R1+0x1c], R2 ;  /* 0x00001c0201007387 */ /* 0x0003e80000100800 */
[----:B---3--:R1:W-:Y:S01]  /*2c700*/  STL [R1+0x14], R12 ;  /* 0x0000140c01007387 */ /* 0x0083e20000100800 */
[----:B------:R-:W-:Y:S05]  /*2c710*/  @!P2 BRA `(.L_x_2897) ;  /* 0x000000000014a947 */ /* 0x000fea0003800000 */
[----:B-1----:R-:W-:Y:S01]  /*2c720*/  IADD3 R2, P0, R15, UR4, RZ ;  /* 0x000000040f027c10 */ /* 0x002fe2000ff1e0ff */
[----:B------:R-:W-:-:S03]  /*2c730*/  ULDC.64 UR6, c[0x0][0x208] ;  /* 0x0000820000067ab9 */ /* 0x000fc60000000a00 */
[----:B------:R-:W-:-:S05]  /*2c740*/  IADD3.X R3, R14, UR5, RZ, P0, !PT ;  /* 0x000000050e037c10 */ /* 0x000fca00087fe4ff */
[----:B------:R2:W5:Y:S01]  /*2c750*/  LDG.E R8, desc[UR6][R2.64] ;  /* 0x0000000602087981 */ /* 0x000562000c1e1900 */
[----:B------:R-:W-:Y:S05]  /*2c760*/  BRA `(.L_x_2898) ;  /* 0x0000000000147947 */ /* 0x000fea0003800000 */
.L_x_2897:
[----:B------:R-:W-:Y:S05]  /*2c770*/  @!P0 BRA `(.L_x_2898) ;  /* 0x0000000000108947 */ /* 0x000fea0003800000 */
[----:B------:R-:W-:Y:S02]  /*2c780*/  ULDC.64 UR4, c[0x0][0x208] ;  /* 0x0000820000047ab9 */ /* 0x000fe40000000a00 */
[----:B------:R-:W2:Y:S04]  /*2c790*/  LDG.E R8, desc[UR4][R6.64] ;  /* 0x0000000406087981 */ /* 0x000ea8000c1e1900 */
[----:B------:R-:W2:Y:S02]  /*2c7a0*/  LDG.E R6, desc[UR4][R6.64+0x4] ;  /* 0x0000040406067981 */ /* 0x000ea4000c1e1900 */
[----:B--2---:R-:W-:-:S07]  /*2c7b0*/  IMAD.IADD R8, R6, 0x1, -R8 ;  /* 0x0000000106087824 */ /* 0x004fce00078e0a08 */
.L_x_2898:
[----:B------:R-:W-:Y:S01]  /*2c7c0*/  ULDC.64 UR4, c[0x0][0x208] ;  /* 0x0000820000047ab9 */ /* 0x000fe20000000a00 */
[----:B------:R-:W3:Y:S01]  /*2c7d0*/  LDL R6, [R1+0x4] ;  /* 0x0000040001067983 */ /* 0x000ee20000100800 */
[----:B--2---:R-:W2:Y:S03]  /*2c7e0*/  LDC R3, c[0x0][0x448] ;  /* 0x00011200ff037b82 */ /* 0x004ea60000000800 */
[----:B-1----:R-:W4:Y:S04]  /*2c7f0*/  @P1 LDG.E R2, desc[UR4][R4.64] ;  /* 0x0000000404021981 */ /* 0x002f28000c1e1900 */
[----:B------:R1:W4:Y:S01]  /*2c800*/  @P1 LDG.E R4, desc[UR4][R4.64+0x4] ;  /* 0x0000040404041981 */ /* 0x000322000c1e1900 */
[----:B-----5:R-:W-:Y:S01]  /*2c810*/  IMAD.IADD R7, R8, 0x1, -R0 ;  /* 0x0000000108077824 */ /* 0x020fe200078e0a00 */
[----:B------:R-:W-:Y:S01]  /*2c820*/  LOP3.LUT R11, R17, 0xff, RZ, 0xc0, !PT ;  /* 0x000000ff110b7812 */ /* 0x000fe200078ec0ff */
[----:B------:R-:W-:Y:S01]  /*2c830*/  BSSY B0, `(.L_x_2899) ;  /* 0x0000036000007945 */ /* 0x000fe20003800000 */
[----:B------:R-:W-:-:S03]  /*2c840*/  SHF.R.U32.HI R17, RZ, 0x10, R17 ;  /* 0x00000010ff117819 */ /* 0x000fc60000011611 */
[----:B------:R0:W-:Y:S01]  /*2c850*/  STL [R1+0x60], R11 ;  /* 0x0000600b01007387 */ /* 0x0001e20000100800 */
[----:B--2---:R-:W-:-:S13]  /*2c860*/  ISETP.NE.AND P0, PT, R3, 0x1, PT ;  /* 0x000000010300780c */ /* 0x004fda0003f05270 */
[----:B------:R-:W2:Y:S08]  /*2c870*/  @P0 LDC R3, c[0x0][0x44c] ;  /* 0x00011300ff030b82 */ /* 0x000eb00000000800 */
[----:B-1----:R-:W1:Y:S01]  /*2c880*/  @P0 LDC R5, c[0x0][0x450] ;  /* 0x00011400ff050b82 */ /* 0x002e620000000800 */
[----:B----4-:R-:W-:Y:S02]  /*2c890*/  @P1 IMAD.IADD R9, R4, 0x1, -R2 ;  /* 0x0000000104091824 */ /* 0x010fe400078e0a02 */
[----:B---3--:R-:W-:-:S04]  /*2c8a0*/  IMAD.SHL.U32 R2, R6, 0x80, RZ ;  /* 0x0000008006027824 */ /* 0x008fc800078e00ff */
[----:B------:R-:W-:-:S04]  /*2c8b0*/  VIADD R2, R2, 0x7f ;  /* 0x0000007f02027836 */ /* 0x000fc80000000000 */
[----:B--2---:R-:W-:-:S05]  /*2c8c0*/  @P0 IMAD.HI.U32 R0, R2, R3, RZ ;  /* 0x0000000302000227 */ /* 0x004fca00078e00ff */
[----:B-1----:R-:W-:Y:S01]  /*2c8d0*/  @P0 SHF.R.U32.HI R2, RZ, R5, R0 ;  /* 0x00000005ff020219 */ /* 0x002fe20000011600 */
[----:B------:R-:W-:-:S04]  /*2c8e0*/  IMAD.IADD R0, R7, 0x1, R9 ;  /* 0x0000000107007824 */ /* 0x000fc800078e0209 */
[C---:B------:R-:W-:Y:S01]  /*2c8f0*/  VIADD R3, R0.reuse, 0x4f ;  /* 0x0000004f00037836 */ /* 0x040fe20000000000 */
[----:B------:R-:W-:-:S03]  /*2c900*/  IADD3 R21, R0, 0x50, -R13 ;  /* 0x0000005000157810 */ /* 0x000fc60007ffe80d */
[----:B------:R-:W-:-:S04]  /*2c910*/  IMAD.HI R0, R3, 0x66666667, RZ ;  /* 0x6666666703007827 */ /* 0x000fc800078e02ff */
[----:B------:R-:W-:Y:S01]  /*2c920*/  IMAD.IADD R2, R21, 0x1, R2 ;  /* 0x0000000115027824 */ /* 0x000fe200078e0202 */
[----:B------:R-:W-:Y:S01]  /*2c930*/  SHF.R.U32.HI R20, RZ, 0x1f, R0 ;  /* 0x0000001fff147819 */ /* 0x000fe20000011600 */
[----:B------:R-:W-:Y:S02]  /*2c940*/  IMAD.MOV.U32 R3, RZ, RZ, RZ ;  /* 0x000000ffff037224 */ /* 0x000fe400078e00ff */
[----:B------:R-:W-:Y:S01]  /*2c950*/  IMAD.HI R2, R2, 0x66666667, RZ ;  /* 0x6666666702027827 */ /* 0x000fe200078e02ff */
[----:B------:R-:W-:-:S04]  /*2c960*/  LEA.HI.SX32 R20, R0, R20, 0x1b ;  /* 0x0000001400147211 */ /* 0x000fc800078fdaff */
        /* <DEDUP_REMOVED lines=8> */
[----:B------:R-:W-:Y:S02]  /*2c9f0*/  IABS R2, R0 ;  /* 0x0000000000027213 */ /* 0x000fe40000000000 */
[----:B------:R-:W-:Y:S02]  /*2ca00*/  IADD3 R3, R0, -0x1, R6 ;  /* 0xffffffff00037810 */ /* 0x000fe40007ffe006 */
[----:B------:R-:W0:Y:S08]  /*2ca10*/  I2F.RP R4, R2 ;  /* 0x0000000200047306 */ /* 0x000e300000209400 */
[----:B0-----:R-:W0:Y:S02]  /*2ca20*/  MUFU.RCP R4, R4 ;  /* 0x0000000400047308 */ /* 0x001e240000001000 */
[----:B0-----:R-:W-:-:S06]  /*2ca30*/  VIADD R4, R4, 0xffffffe ;  /* 0x0ffffffe04047836 */ /* 0x001fcc0000000000 */
[----:B------:R0:W1:Y:S02]  /*2ca40*/  F2I.FTZ.U32.TRUNC.NTZ R5, R4 ;  /* 0x0000000400057305 */ /* 0x000064000021f000 */
[----:B0-----:R-:W-:-:S04]  /*2ca50*/  LOP3.LUT R4, R3, R0, RZ, 0x3c, !PT ;  /* 0x0000000003047212 */ /* 0x001fc800078e3cff */
[----:B------:R-:W-:Y:S01]  /*2ca60*/  ISETP.GE.AND P3, PT, R4, RZ, PT ;  /* 0x000000ff0400720c */ /* 0x000fe20003f66270 */
[----:B-1----:R-:W-:-:S04]  /*2ca70*/  IMAD.MOV R4, RZ, RZ, -R5 ;  /* 0x000000ffff047224 */ /* 0x002fc800078e0a05 */
        /* <DEDUP_REMOVED lines=17> */
.L_x_2900:
[----:B------:R-:W-:Y:S05]  /*2cb90*/  BSYNC B0 ;  /* 0x0000000000007941 */ /* 0x000fea0003800000 */
.L_x_2899:
        /* <DEDUP_REMOVED lines=21> */
[----:B------:R-:W0:Y:S02]  /*2ccf0*/  S2R R2, SR_TID.X ;  /* 0x0000000000027919 */ /* 0x000e240000002100 */
[----:B0-----:R-:W-:-:S04]  /*2cd00*/  SHF.R.U32.HI R2, RZ, 0x5, R2 ;  /* 0x00000005ff027819 */ /* 0x001fc80000011602 */
[----:B------:R-:W-:-:S05]  /*2cd10*/  LOP3.LUT R2, R2, 0x3, RZ, 0xc0, !PT ;  /* 0x0000000302027812 */ /* 0x000fca00078ec0ff */
[----:B------:R0:W1:Y:S02]  /*2cd20*/  SHFL.IDX PT, R14, R2, RZ, 0x1f ;  /* 0x00001fff020e7589 */ /* 0x00006400000e0000 */
.L_x_3123:
[----:B-1----:R-:W-:Y:S02]  /*2cd30*/  ISETP.NE.AND P0, PT, R14, RZ, PT ;  /* 0x000000ff0e00720c */ /* 0x002fe40003f05270 */
[----:B------:R-:W-:-:S11]  /*2cd40*/  PLOP3.LUT P6, PT, PT, PT, PT, 0x8, 0x0 ;  /* 0x000000000000781c */ /* 0x000fd60003fce170 */
[----:B------:R-:W-:Y:S05]  /*2cd50*/  @P0 BRA `(.L_x_2904) ;  /* 0x00000000000c0947 */ /* 0x000fea0003800000 */
[----:B------:R-:W-:-:S03]  /*2cd60*/  UMOV UR4, 0xffffffff ;  /* 0xffffffff00047882 */ /* 0x000fc60000000000 */
[----:B------:R-:W-:Y:S05]  /*2cd70*/  BRA.DIV UR4, `(.L_x_2905) ;  /* 0x0000009204507947 */ /* 0x000fea000b800000 */
[----:B------:R-:W-:-:S13]  /*2cd80*/  ELECT P6, URZ, PT ;  /* 0x00000000003f782f */ /* 0x000fda00038c0000 */
.L_x_2904:
[----:B0-----:R-:W2:Y:S01]  /*2cd90*/  LDL R2, [R1+0x64] ;  /* 0x0000640001027983 */ /* 0x001ea20000100800 */
[----:B------:R-:W-:Y:S01]  /*2cda0*/  BSSY B1, `(.L_x_2906) ;  /* 0x0000008000017945 */ /* 0x000fe20003800000 */
[----:B--2---:R-:W-:-:S05]  /*2cdb0*/  VIADD R2, R2, 0x1 ;  /* 0x0000000102027836 */ /* 0x004fca0000000000 */
[----:B------:R-:W-:-:S04]  /*2cdc0*/  LEA.HI R3, R2, R2, RZ, 0x1 ;  /* 0x0000000202037211 */ /* 0x000fc800078f08ff */
[----:B------:R-:W-:-:S05]  /*2cdd0*/  LOP3.LUT R3, R3, 0xfffffffe, RZ, 0xc0, !PT ;  /* 0xfffffffe03037812 */ /* 0x000fca00078ec0ff */
[----:B------:R-:W-:-:S05]  /*2cde0*/  IMAD.IADD R2, R2, 0x1, -R3 ;  /* 0x0000000102027824 */ /* 0x000fca00078e0a03 */
[----:B------:R-:W-:-:S04]  /*2cdf0*/  SHF.L.U32 R2, R2, 0x1f, RZ ;  /* 0x0000001f02027819 */ /* 0x000fc800000006ff */
[----:B------:R-:W0:Y:S02]  /*2ce00*/  SYNCS.PHASECHK.TRANS64.TRYWAIT P0, [R18+URZ+0x38820], R2 ;  /* 0x03882002120075a7 */ /* 0x000e24000800017f */
[----:B0-----:R-:W-:Y:S05]  /*2ce10*/  @!P0 BRA `(.L_x_2907) ;  /* 0x0000009000488947 */ /* 0x001fea0003800000 */
.L_x_3126:
[----:B------:R-:W-:Y:S05]  /*2ce20*/  BSYNC B1 ;  /* 0x0000000000017941 */ /* 0x000fea0003800000 */
.L_x_2906:
[----:B------:R-:W-:Y:S04]  /*2ce30*/  BSSY B1, `(.L_x_2908) ;  /* 0x00000ae000017945 */ /* 0x000fe80003800000 */
[----:B------:R-:W-:Y:S05]  /*2ce40*/  @!P6 BRA `(.L_x_2909) ;  /* 0x0000000800b0e947 */ /* 0x000fea0003800000 */
[----:B------:R-:W2:Y:S04]  /*2ce50*/  LDL R5, [R1+0x20] ;  /* 0x0000200001057983 */ /* 0x000ea80000100800 */
[----:B------:R-:W3:Y:S01]  /*2ce60*/  LDL R4, [R1+0x24] ;  /* 0x0000240001047983 */ /* 0x000ee20000100800 */
[----:B------:R-:W-:Y:S01]  /*2ce70*/  BSSY B2, `(.L_x_2910) ;  /* 0x0000008000027945 */ /* 0x000fe20003800000 */
[----:B------:R-:W1:Y:S02]  /*2ce80*/  S2R R3, SR_TID.X ;  /* 0x0000000000037919 */ /* 0x000e640000002100 */
[----:B-1----:R-:W-:-:S04]  /*2ce90*/  LOP3.LUT R3, R3, 0x7f, RZ, 0xc0, !PT ;  /* 0x0000007f03037812 */ /* 0x002fc800078ec0ff */
[----:B------:R-:W-:Y:S01]  /*2cea0*/  ISETP.NE.AND P1, PT, R3, RZ, PT ;  /* 0x000000ff0300720c */ /* 0x000fe20003f25270 */
[----:B--2---:R-:W-:Y:S01]  /*2ceb0*/  IMAD R6, R5, 0x8, R18 ;  /* 0x0000000805067824 */ /* 0x004fe200078e0212 */
[----:B---3--:R-:W-:-:S04]  /*2cec0*/  SHF.L.U32 R8, R4, 0x1f, RZ ;  /* 0x0000001f04087819 */ /* 0x008fc800000006ff */
[----:B------:R-:W1:Y:S02]  /*2ced0*/  SYNCS.PHASECHK.TRANS64.TRYWAIT P0, [R6+URZ+0x388a0], R8 ;  /* 0x0388a008060075a7 */ /* 0x000e64000800017f */
[----:B-1----:R-:W-:Y:S05]  /*2cee0*/  @!P0 BRA `(.L_x_2911) ;  /* 0x0000009000288947 */ /* 0x002fea0003800000 */
.L_x_3127:
[----:B------:R-:W-:Y:S05]  /*2cef0*/  BSYNC B2 ;  /* 0x0000000000027941 */ /* 0x000fea0003800000 */
.L_x_2910:
[----:B------:R-:W-:Y:S04]  /*2cf00*/  BSSY B2, `(.L_x_2912) ;  /* 0x0000009000027945 */ /* 0x000fe80003800000 */
[----:B------:R-:W-:Y:S05]  /*2cf10*/  @P1 BRA `(.L_x_2913) ;  /* 0x00000000001c1947 */ /* 0x000fea0003800000 */
[----:B------:R-:W2:Y:S01]  /*2cf20*/  S2R R3, SR_TID.X ;  /* 0x0000000000037919 */ /* 0x000ea20000002100 */
[----:B0-----:R-:W-:-:S04]  /*2cf30*/  IMAD.MOV.U32 R2, RZ, RZ, 0xa000 ;  /* 0x0000a000ff027424 */ /* 0x001fc800078e00ff */
[----:B------:R3:W-:Y:S01]  /*2cf40*/  SYNCS.ARRIVE.TRANS64 RZ, [R6+URZ+0x38890], R2 ;  /* 0x0388900206ff79a7 */ /* 0x0007e2000800003f */
[----:B--2---:R-:W-:-:S04]  /*2cf50*/  LOP3.LUT R3, R3, 0x1f, RZ, 0xc0, !PT ;  /* 0x0000001f03037812 */ /* 0x004fc800078ec0ff */
[----:B------:R-:W-:-:S13]  /*2cf60*/  ISETP.NE.AND P0, PT, R3, RZ, PT ;  /* 0x000000ff0300720c */ /* 0x000fda0003f05270 */
[----:B---3--:R-:W-:Y:S05]  /*2cf70*/  @!P0 BRA `(.L_x_2913) ;  /* 0x0000000000048947 */ /* 0x008fea0003800000 */
[----:B------:R-:W-:Y:S01]  /*2cf80*/  BPT.TRAP 0x1 ;  /* 0x000000040000795c */ /* 0x000fe20000300000 */
.L_x_2913:
[----:B------:R-:W-:Y:S05]  /*2cf90*/  BSYNC B2 ;  /* 0x0000000000027941 */ /* 0x000fea0003800000 */
.L_x_2912:
[----:B0-----:R-:W2:Y:S01]  /*2cfa0*/  LDL R2, [R1+0x20] ;  /* 0x0000200001027983 */ /* 0x001ea20000100800 */
[----:B------:R-:W-:Y:S01]  /*2cfb0*/  IMAD.MOV.U32 R3, RZ, RZ, RZ ;  /* 0x000000ffff037224 */ /* 0x000fe200078e00ff */
[----:B------:R-:W-:Y:S01]  /*2cfc0*/  UIADD3 UR4, UP0, UR36, 0x570, URZ ;  /* 0x0000057024047890 */ /* 0x000fe2000ff1e03f */
[----:B------:R-:W-:Y:S01]  /*2cfd0*/  PLOP3.LUT P0, PT, PT, PT, PT, 0x80, 0x0 ;  /* 0x000000000000781c */ /* 0x000fe20003f0f070 */
[----:B------:R-:W-:Y:S01]  /*2cfe0*/  UMOV UR6, 0x0 ;  /* 0x0000000000067882 */ /* 0x000fe20000000000 */
[----:B------:R-:W-:Y:S01]  /*2cff0*/  UMOV UR7, 0x12f00000 ;  /* 0x12f0000000077882 */ /* 0x000fe20000000000 */
[----:B------:R-:W-:Y:S01]  /*2d000*/  R2UR UR10, R3 ;  /* 0x00000000030a72ca */ /* 0x000fe200000e0000 */
[----:B------:R-:W-:Y:S01]  /*2d010*/  IMAD R3, R7, 0x50, R10 ;  /* 0x0000005007037824 */ /* 0x000fe200078e020a */
[----:B------:R-:W-:-:S03]  /*2d020*/  UIADD3.X UR5, URZ, UR37, URZ, UP0, !UPT ;  /* 0x000000253f057290 */ /* 0x000fc600087fe43f */
[----:B------:R-:W-:Y:S02]  /*2d030*/  VIADD R3, R3, 0xffffffb0 ;  /* 0xffffffb003037836 */ /* 0x000fe40000000000 */
[----:B--2---:R-:W-:Y:S02]  /*2d040*/  IMAD R4, R2, 0xa000, R18 ;  /* 0x0000a00002047824 */ /* 0x004fe400078e0212 */
[----:B------:R-:W-:Y:S02]  /*2d050*/  VIADD R2, R6, 0x38890 ;  /* 0x0003889006027836 */ /* 0x000fe40000000000 */
[----:B------:R-:W-:-:S07]  /*2d060*/  VIADD R5, R4, 0x24400 ;  /* 0x0002440004057836 */ /* 0x000fce0000000000 */
.L_x_2914:
        /* <DEDUP_REMOVED lines=16> */
.L_x_2915:
        /* <DEDUP_REMOVED lines=16> */
.L_x_2916:
        /* <DEDUP_REMOVED lines=16> */
.L_x_2917:
        /* <DEDUP_REMOVED lines=13> */
.L_x_3128:
[----:B------:R-:W-:Y:S05]  /*2d440*/  BSYNC B2 ;  /* 0x0000000000027941 */ /* 0x000fea0003800000 */
.L_x_2918:
        /* <DEDUP_REMOVED lines=11> */
.L_x_2921:
[----:B------:R-:W-:Y:S05]  /*2d500*/  BSYNC B2 ;  /* 0x0000000000027941 */ /* 0x000fea0003800000 */
.L_x_2920:
[----:B------:R-:W-:Y:S01]  /*2d510*/  R2UR UR6, R12 ;  /* 0x000000000c0672ca */ /* 0x000fe200000e0000 */
[----:B------:R-:W-:Y:S01]  /*2d520*/  IMAD.MOV.U32 R2, RZ, RZ, RZ ;  /* 0x000000ffff027224 */ /* 0x000fe200078e00ff */
[----:B------:R-:W-:Y:S01]  /*2d530*/  R2UR UR7, R13 ;  /* 0x000000000d0772ca */ /* 0x000fe200000e0000 */
[----:B------:R-:W-:Y:S01]  /*2d540*/  UIADD3 UR4, UP0, UR36, 0x670, URZ ;  /* 0x0000067024047890 */ /* 0x000fe2000ff1e03f */
[----:B------:R-:W-:Y:S01]  /*2d550*/  PLOP3.LUT P0, PT, PT, PT, PT, 0x80, 0x0 ;  /* 0x000000000000781c */ /* 0x000fe20003f0f070 */
[----:B01----:R-:W-:Y:S01]  /*2d560*/  VIADD R6, R6, 0x388b0 ;  /* 0x000388b006067836 */ /* 0x003fe20000000000 */
[----:B------:R-:W-:Y:S01]  /*2d570*/  R2UR UR10, R2 ;  /* 0x00000000020a72ca */ /* 0x000fe200000e0000 */
[----:B------:R-:W-:Y:S01]  /*2d580*/  VIADD R2, R4, 0x400 ;  /* 0x0000040004027836 */ /* 0x000fe20000000000 */
[----:B------:R-:W-:-:S13]  /*2d590*/  UIADD3.X UR5, URZ, UR37, URZ, UP0, !UPT ;  /* 0x000000253f057290 */ /* 0x000fda00087fe43f */
.L_x_2922:
        /* <DEDUP_REMOVED lines=15> */
.L_x_2923:
        /* <DEDUP_REMOVED lines=15> */
.L_x_2924:
        /* <DEDUP_REMOVED lines=15> */
.L_x_2925:
        /* <DEDUP_REMOVED lines=10> */
.L_x_2909:
[----:B------:R-:W-:Y:S05]  /*2d910*/  BSYNC B1 ;  /* 0x0000000000017941 */ /* 0x000fea0003800000 */
.L_x_2908:
[----:B0-----:R-:W2:Y:S04]  /*2d920*/  LDL.LU R2, [R1+0x20] ;  /* 0x0000200001027983 */ /* 0x001ea80000300800 */
        /* <DEDUP_REMOVED lines=12> */
.L_x_2944:
[----:B------:R-:W-:Y:S05]  /*2d9f0*/  YIELD ;  /* 0x0000000000007946 */ /* 0x000fea0003800000 */
[----:B------:R-:W-:Y:S04]  /*2da00*/  BSSY B1, `(.L_x_2926) ;  /* 0x00000ad000017945 */ /* 0x000fe80003800000 */
[----:B-1----:R-:W-:Y:S05]  /*2da10*/  @!P6 BRA `(.L_x_2927) ;  /* 0x0000000800ace947 */ /* 0x002fea0003800000 */
[----:B------:R-:W2:Y:S04]  /*2da20*/  LDL R4, [R1+0x20] ;  /* 0x0000200001047983 */ /* 0x000ea80000100800 */
[----:B------:R-:W3:Y:S01]  /*2da30*/  LDL R3, [R1+0x24] ;  /* 0x0000240001037983 */ /* 0x000ee20000100800 */
[----:B------:R-:W-:Y:S01]  /*2da40*/  BSSY B2, `(.L_x_2928) ;  /* 0x0000008000027945 */ /* 0x000fe20003800000 */
[----:B0-----:R-:W0:Y:S02]  /*2da50*/  S2R R2, SR_TID.X ;  /* 0x0000000000027919 */ /* 0x001e240000002100 */
[----:B0-----:R-:W-:-:S04]  /*2da60*/  LOP3.LUT R2, R2, 0x7f, RZ, 0xc0, !PT ;  /* 0x0000007f02027812 */ /* 0x001fc800078ec0ff */
[----:B------:R-:W-:Y:S01]  /*2da70*/  ISETP.NE.AND P2, PT, R2, RZ, PT ;  /* 0x000000ff0200720c */ /* 0x000fe20003f45270 */
[----:B--2---:R-:W-:Y:S01]  /*2da80*/  IMAD R6, R4, 0x8, R18 ;  /* 0x0000000804067824 */ /* 0x004fe200078e0212 */
[----:B---3--:R-:W-:-:S04]  /*2da90*/  SHF.L.U32 R5, R3, 0x1f, RZ ;  /* 0x0000001f03057819 */ /* 0x008fc800000006ff */
[----:B------:R-:W0:Y:S02]  /*2daa0*/  SYNCS.PHASECHK.TRANS64.TRYWAIT P1, [R6+URZ+0x388a0], R5 ;  /* 0x0388a005060075a7 */ /* 0x000e24000802017f */
[----:B0-----:R-:W-:Y:S05]  /*2dab0*/  @!P1 BRA `(.L_x_2929) ;  /* 0x00000084005c9947 */ /* 0x001fea0003800000 */
.L_x_3129:
[----:B------:R-:W-:Y:S05]  /*2dac0*/  BSYNC B2 ;  /* 0x0000000000027941 */ /* 0x000fea0003800000 */
.L_x_2928:
[----:B------:R-:W-:Y:S04]  /*2dad0*/  BSSY B2, `(.L_x_2930) ;  /* 0x0000009000027945 */ /* 0x000fe80003800000 */
[----:B------:R-:W-:Y:S05]  /*2dae0*/  @P2 BRA `(.L_x_2931) ;  /* 0x00000000001c2947 */ /* 0x000fea0003800000 */
[----:B------:R-:W1:Y:S01]  /*2daf0*/  S2R R3, SR_TID.X ;  /* 0x0000000000037919 */ /* 0x000e620000002100 */
[----:B------:R-:W-:-:S04]  /*2db00*/  IMAD.MOV.U32 R2, RZ, RZ, 0xa000 ;  /* 0x0000a000ff027424 */ /* 0x000fc800078e00ff */
[----:B------:R2:W-:Y:S01]  /*2db10*/  SYNCS.ARRIVE.TRANS64 RZ, [R6+URZ+0x38890], R2 ;  /* 0x0388900206ff79a7 */ /* 0x0005e2000800003f */
[----:B-1----:R-:W-:-:S04]  /*2db20*/  LOP3.LUT R3, R3, 0x1f, RZ, 0xc0, !PT ;  /* 0x0000001f03037812 */ /* 0x002fc800078ec0ff */
[----:B------:R-:W-:-:S13]  /*2db30*/  ISETP.NE.AND P1, PT, R3, RZ, PT ;  /* 0x000000ff0300720c */ /* 0x000fda0003f25270 */
[----:B--2---:R-:W-:Y:S05]  /*2db40*/  @!P1 BRA `(.L_x_2931) ;  /* 0x0000000000049947 */ /* 0x004fea0003800000 */
[----:B------:R-:W-:Y:S01]  /*2db50*/  BPT.TRAP 0x1 ;  /* 0x000000040000795c */ /* 0x000fe20000300000 */
.L_x_2931:
[----:B------:R-:W-:Y:S05]  /*2db60*/  BSYNC B2 ;  /* 0x0000000000027941 */ /* 0x000fea0003800000 */
.L_x_2930:
        /* <DEDUP_REMOVED lines=12> */
.L_x_2932:
        /* <DEDUP_REMOVED lines=16> */
.L_x_2933:
        /* <DEDUP_REMOVED lines=16> */
.L_x_2934:
        /* <DEDUP_REMOVED lines=16> */
.L_x_2935:
        /* <DEDUP_REMOVED lines=10> */
[----:B------:R-:W1:Y:S01]  /*2dfd0*/  SYNCS.PHASECHK.TRANS64.TRYWAIT P1, [R6+URZ+0x388c0], R5 ;  /* 0x0388c005060075a7 */ /* 0x000e62000802017f */
[----:B------:R-:W-:Y:S04]  /*2dfe0*/  BSSY B2, `(.L_x_2936) ;  /* 0x0000002000027945 */ /* 0x000fe80003800000 */
[----:B-1----:R-:W-:Y:S05]  /*2dff0*/  @!P1 BRA `(.L_x_2937) ;  /* 0x0000008000209947 */ /* 0x002fea0003800000 */
.L_x_3130:
[----:B------:R-:W-:Y:S05]  /*2e000*/  BSYNC B2 ;  /* 0x0000000000027941 */ /* 0x000fea0003800000 */
.L_x_2936:
        /* <DEDUP_REMOVED lines=11> */
.L_x_2939:
[----:B------:R-:W-:Y:S05]  /*2e0c0*/  BSYNC B2 ;  /* 0x0000000000027941 */ /* 0x000fea0003800000 */
.L_x_2938:
        /* <DEDUP_REMOVED lines=8> */
.L_x_2940:
        /* <DEDUP_REMOVED lines=16> */
.L_x_2941:
        /* <DEDUP_REMOVED lines=15> */
.L_x_2942:
        /* <DEDUP_REMOVED lines=15> */
.L_x_2943:
        /* <DEDUP_REMOVED lines=10> */
.L_x_2927:
[----:B------:R-:W-:Y:S05]  /*2e4d0*/  BSYNC B1 ;  /* 0x0000000000017941 */ /* 0x000fea0003800000 */
.L_x_2926:
[----:B0-----:R-:W2:Y:S04]  /*2e4e0*/  LDL.LU R2, [R1+0x20] ;  /* 0x0000200001027983 */ /* 0x001ea80000300800 */
        /* <DEDUP_REMOVED lines=11> */
.L_x_2902:
[----:B------:R-:W-:Y:S05]  /*2e5a0*/  BSYNC B0 ;  /* 0x0000000000007941 */ /* 0x000fea0003800000 */
.L_x_2901:
[----:B------:R-:W2:Y:S01]  /*2e5b0*/  LDL R4, [R1+0x4] ;  /* 0x0000040001047983 */ /* 0x000ea20000100800 */
[----:B------:R-:W3:Y:S01]  /*2e5c0*/  LDC R0, c[0x0][0x448] ;  /* 0x00011200ff007b82 */ /* 0x000ee20000000800 */
[----:B------:R-:W-:Y:S01]  /*2e5d0*/  ISETP.NE.AND P2, PT, R17, RZ, PT ;  /* 0x000000ff1100720c */ /* 0x000fe20003f45270 */
[----:B------:R-:W-:Y:S05]  /*2e5e0*/  @!P0 WARPSYNC.ALL ;  /* 0x0000000000008948 */ /* 0x000fea0003800000 */
[----:B------:R-:W-:Y:S07]  /*2e5f0*/  BSSY B0, `(.L_x_2945) ;  /* 0x000002d000007945 */ /* 0x000fee0003800000 */
[----:B------:R-:W4:Y:S08]  /*2e600*/  @!P2 LDC R17, c[0x0][0x9f0] ;  /* 0x00027c00ff11ab82 */ /* 0x000f300000000800 */
[----:B------:R-:W-:Y:S01]  /*2e610*/  @!P0 BAR.SYNC.DEFER_BLOCKING 0xc, 0x180 ;  /* 0x0306000000008b1d */ /* 0x000fe20000010000 */
[----:B---3--:R-:W-:-:S13]  /*2e620*/  ISETP.NE.AND P1, PT, R0, 0x1, PT ;  /* 0x000000010000780c */ /* 0x008fda0003f25270 */
[----:B01----:R-:W0:Y:S08]  /*2e630*/  @P1 LDC R2, c[0x0][0x44c] ;  /* 0x00011300ff021b82 */ /* 0x003e300000000800 */
[----:B------:R-:W1:Y:S01]  /*2e640*/  @P1 LDC R3, c[0x0][0x450] ;  /* 0x00011400ff031b82 */ /* 0x000e620000000800 */
[----:B--2---:R-:W-:-:S05]  /*2e650*/  LEA R0, R4, 0x7f, 0x7 ;  /* 0x0000007f04007811 */ /* 0x004fca00078e38ff */
[----:B0-----:R-:W-:-:S05]  /*2e660*/  @P1 IMAD.HI.U32 R2, R0, R2, RZ ;  /* 0x0000000200021227 */ /* 0x001fca00078e00ff */
[----:B-1----:R-:W-:-:S05]  /*2e670*/  @P1 SHF.R.U32.HI R0, RZ, R3, R2 ;  /* 0x00000003ff001219 */ /* 0x002fca0000011602 */
[----:B------:R-:W-:-:S04]  /*2e680*/  IMAD.IADD R0, R21, 0x1, R0 ;  /* 0x0000000115007824 */ /* 0x000fc800078e0200 */
[----:B------:R-:W-:-:S05]  /*2e690*/  IMAD.HI R0, R0, 0x66666667, RZ ;  /* 0x6666666700007827 */ /* 0x000fca00078e02ff */
[----:B------:R-:W-:-:S04]  /*2e6a0*/  SHF.R.U32.HI R2, RZ, 0x1f, R0 ;  /* 0x0000001fff027819 */ /* 0x000fc80000011600 */
[----:B------:R-:W-:-:S04]  /*2e6b0*/  LEA.HI.SX32 R0, R0, R2, 0x1b ;  /* 0x0000000200007211 */ /* 0x000fc800078fdaff */
[----:B------:R-:W-:-:S04]  /*2e6c0*/  VIMNMX R7, R20, R0, PT ;  /* 0x0000000014077248 */ /* 0x000fc80003fe0100 */
[----:B------:R-:W-:Y:S01]  /*2e6d0*/  ISETP.GE.AND P1, PT, R7, 0x1, PT ;  /* 0x000000010700780c */ /* 0x000fe20003f26270 */
[----:B------:R0:W-:Y:S04]  /*2e6e0*/  STL [R1+0x40], R7 ;  /* 0x0000400701007387 */ /* 0x0001e80000100800 */
[----:B------:R0:W-:Y:S08]  /*2e6f0*/  STL [R1+0x44], RZ ;  /* 0x000044ff01007387 */ /* 0x0001f00000100800 */
[----:B0---4-:R-:W-:Y:S05]  /*2e700*/  @!P1 BRA `(.L_x_2946) ;  /* 0x00000000006c9947 */ /* 0x011fea0003800000 */
        /* <DEDUP_REMOVED lines=27> */
.L_x_2946:
[----:B------:R-:W-:Y:S05]  /*2e8c0*/  BSYNC B0 ;  /* 0x0000000000007941 */ /* 0x000fea0003800000 */
.L_x_2945:
[----:B------:R-:W2:Y:S04]  /*2e8d0*/  LDL R0, [R1+0x44] ;  /* 0x0000440001007983 */ /* 0x000ea80000100800 */
[----:B0-----:R-:W2:Y:S01]  /*2e8e0*/  LDL R2, [R1+0x60] ;  /* 0x0000600001027983 */ /* 0x001ea20000100800 */
[----:B------:R-:W-:Y:S01]  /*2e8f0*/  BSSY B7, `(.L_x_2947) ;  /* 0x00004ce000077945 */ /* 0x000fe20003800000 */
[----:B--2---:R-:W-:-:S05]  /*2e900*/  IMAD R2, R2, R0, RZ ;  /* 0x0000000002027224 */ /* 0x004fca00078e02ff */
[----:B------:R-:W-:Y:S01]  /*2e910*/  VIADDMNMX R0, R2, R0, R7, PT ;  /* 0x0000000002007246 */ /* 0x000fe20003800107 */
[----:B------:R0:W-:Y:S03]  /*2e920*/  STL [R1+0x30], R2 ;  /* 0x0000300201007387 */ /* 0x0001e60000100800 */
[----:B------:R-:W-:Y:S01]  /*2e930*/  ISETP.GT.AND P0, PT, R0, R2, PT ;  /* 0x000000020000720c */ /* 0x000fe20003f04270 */
[----:B------:R0:W-:-:S12]  /*2e940*/  STL [R1+0x48], R0 ;  /* 0x0000480001007387 */ /* 0x0001d80000100800 */
[----:B0-----:R-:W-:Y:S05]  /*2e950*/  @P0 BRA `(.L_x_2948) ;  /* 0x00000000004c0947 */ /* 0x001fea0003800000 */
[----:B------:R-:W0:Y:S02]  /*2e960*/  S2R R0, SR_TID.X ;  /* 0x0000000000007919 */ /* 0x000e240000002100 */
[----:B0-----:R-:W-:-:S04]  /*2e970*/  LOP3.LUT R0, R0, 0x7f, RZ, 0xc0, !PT ;  /* 0x0000007f00007812 */ /* 0x001fc800078ec0ff */
[----:B------:R-:W-:-:S13]  /*2e980*/  ISETP.NE.AND P0, PT, R0, RZ, PT ;  /* 0x000000ff0000720c */ /* 0x000fda0003f05270 */
[----:B------:R-:W-:Y:S05]  /*2e990*/  @P0 BRA `(.L_x_2949) ;  /* 0x0000004c000c0947 */ /* 0x000fea0003800000 */
[----:B------:R-:W0:Y:S01]  /*2e9a0*/  S2R R3, SR_LANEID ;  /* 0x0000000000037919 */ /* 0x000e220000000000 */
[----:B------:R-:W-:Y:S01]  /*2e9b0*/  VOTEU.ANY UR4, UPT, PT ;  /* 0x0000000000047886 */ /* 0x000fe200038e0100 */
[----:B------:R-:W1:Y:S01]  /*2e9c0*/  LDC.64 R4, c[0x0][0xc60] ;  /* 0x00031800ff047b82 */ /* 0x000e620000000a00 */
[----:B------:R-:W0:Y:S01]  /*2e9d0*/  FLO.U32 R0, UR4 ;  /* 0x0000000400007d00 */ /* 0x000e2200080e0000 */
[----:B------:R-:W-:-:S07]  /*2e9e0*/  ULDC.64 UR6, c[0x0][0x208] ;  /* 0x0000820000067ab9 */ /* 0x000fce0000000a00 */
[----:B------:R-:W1:Y:S01]  /*2e9f0*/  POPC R2, UR4 ;  /* 0x0000000400027d09 */ /* 0x000e620008000000 */
[----:B0-----:R-:W-:-:S13]  /*2ea00*/  ISETP.EQ.U32.AND P0, PT, R0, R3, PT ;  /* 0x000000030000720c */ /* 0x001fda0003f02070 */
[----:B-1----:R-:W2:Y:S01]  /*2ea10*/  @P0 ATOMG.E.ADD.STRONG.GPU PT, R5, desc[UR6][R4.64], R2 ;  /* 0x00000002040509a8 */ /* 0x002ea200081ee1c6 */
[----:B------:R-:W0:Y:S02]  /*2ea20*/  S2R R3, SR_LTMASK ;  /* 0x0000000000037919 */ /* 0x000e240000003900 */
[----:B0-----:R-:W-:-:S06]  /*2ea30*/  LOP3.LUT R3, R3, UR4, RZ, 0xc0, !PT ;  /* 0x0000000403037c12 */ /* 0x001fcc000f8ec0ff */
[----:B------:R-:W0:Y:S01]  /*2ea40*/  POPC R3, R3 ;  /* 0x0000000300037309 */ /* 0x000e220000000000 */
[----:B--2---:R-:W0:Y:S02]  /*2ea50*/  SHFL.IDX PT, R0, R5, R0, 0x1f ;  /* 0x00001f0005007589 */ /* 0x004e2400000e0000 */
[----:B0-----:R-:W-:-:S05]  /*2ea60*/  IADD3 R0, R0, UR38, R3 ;  /* 0x0000002600007c10 */ /* 0x001fca000fffe003 */
[----:B------:R0:W-:Y:S01]  /*2ea70*/  STL [R1], R0 ;  /* 0x0000000001007387 */ /* 0x0001e20000100800 */
[----:B------:R-:W-:Y:S05]  /*2ea80*/  BRA `(.L_x_2949) ;  /* 0x0000004800d07947 */ /* 0x000fea0003800000 */
.L_x_2948:
        /* <DEDUP_REMOVED lines=20> */
.L_x_2951:
[----:B------:R-:W-:Y:S05]  /*2ebd0*/  BSYNC B6 ;  /* 0x0000000000067941 */ /* 0x000fea0003800000 */
.L_x_2950:
        /* <DEDUP_REMOVED lines=8> */
[----:B------:R0:W1:Y:S01]  /*2ec60*/  LDC.64 R2, c[0x4][R17] ;  /* 0x0100000011027b82 */ /* 0x0000620000000a00 */
        /* <DEDUP_REMOVED lines=11> */
.L_x_2954:
        /* <DEDUP_REMOVED lines=15> */
.L_x_2953:
[----:B------:R-:W-:Y:S05]  /*2ee10*/  BSYNC B6 ;  /* 0x0000000000067941 */ /* 0x000fea0003800000 */
.L_x_2952:
        /* <DEDUP_REMOVED lines=12> */
[----:B0-----:R-:W0:Y:S01]  /*2eee0*/  LDC.64 R2, c[0x0][0x418] ;  /* 0x00010600ff027b82 */ /* 0x001e220000000a00 */
[----:B-----5:R-:W-:Y:S01]  /*2eef0*/  VIADD R0, R17, 0xffffffff ;  /* 0xffffffff11007836 */ /* 0x020fe20000000000 */
[----:B--2---:R-:W-:Y:S01]  /*2ef00*/  SHF.R.S32.HI R8, RZ, 0x1f, R7 ;  /* 0x0000001fff087819 */ /* 0x004fe20000011407 */
[----:B------:R1:W-:Y:S04]  /*2ef10*/  @P0 STL [R1+0x14], R7 ;  /* 0x0000140701000387 */ /* 0x0003e80000100800 */
[----:B------:R1:W-:Y:S01]  /*2ef20*/  STL [R1+0x28], R8 ;  /* 0x0000280801007387 */ /* 0x0003e20000100800 */
[----:B0-----:R-:W-:Y:S01]  /*2ef30*/  LOP3.LUT P0, RZ, R2, UR4, RZ, 0xfc, !PT ;  /* 0x0000000402ff7c12 */ /* 0x001fe2000f80fcff */
[----:B------:R-:W-:-:S03]  /*2ef40*/  UMOV UR4, 0xffffffff ;  /* 0xffffffff00047882 */ /* 0x000fc60000000000 */
[----:B------:R-:W-:-:S04]  /*2ef50*/  LOP3.LUT P0, RZ, R3, UR5, RZ, 0xfc, P0 ;  /* 0x0000000503ff7c12 */ /* 0x000fc8000800fcff */
[----:B------:R-:W-:Y:S01]  /*2ef60*/  SEL R17, R7, RZ, !P0 ;  /* 0x000000ff07117207 */ /* 0x000fe20004000000 */
[----:B-1----:R-:W-:Y:S08]  /*2ef70*/  BRA.DIV UR4, `(.L_x_2955) ;  /* 0x0000007204547947 */ /* 0x002ff0000b800000 */
[----:B------:R-:W0:Y:S02]  /*2ef80*/  S2R R4, SR_TID.X ;  /* 0x0000000000047919 */ /* 0x000e240000002100 */
[----:B0-----:R-:W-:-:S04]  /*2ef90*/  SHF.R.U32.HI R4, RZ, 0x5, R4 ;  /* 0x00000005ff047819 */ /* 0x001fc80000011604 */
[----:B------:R-:W-:-:S05]  /*2efa0*/  LOP3.LUT R4, R4, 0x3, RZ, 0xc0, !PT ;  /* 0x0000000304047812 */ /* 0x000fca00078ec0ff */
[----:B------:R0:W1:Y:S02]  /*2efb0*/  SHFL.IDX PT, R14, R4, RZ, 0x1f ;  /* 0x00001fff040e7589 */ /* 0x00006400000e0000 */
.L_x_3133:
[----:B0-----:R-:W2:Y:S01]  /*2efc0*/  LDL.LU R4, [R1+0x10] ;  /* 0x0000100001047983 */ /* 0x001ea20000300800 */
[----:B------:R-:W-:Y:S02]  /*2efd0*/  PLOP3.LUT P1, PT, PT, PT, PT, 0x8, 0x0 ;  /* 0x000000000000781c */ /* 0x000fe40003f2e170 */
[----:B-1----:R-:W-:Y:S01]  /*2efe0*/  ISETP.NE.AND P0, PT, R14, RZ, PT ;  /* 0x000000ff0e00720c */ /* 0x002fe20003f05270 */
        /* <DEDUP_REMOVED lines=8> */
.L_x_3136:
[----:B------:R-:W-:Y:S05]  /*2f070*/  @!P6 BRA `(.L_x_2956) ;  /* 0x00000004003ce947 */ /* 0x000fea0003800000 */
[----:B------:R-:W-:-:S04]  /*2f080*/  ISETP.NE.U32.AND P0, PT, R2, RZ, PT ;  /* 0x000000ff0200720c */ /* 0x000fc80003f05070 */
[----:B------:R-:W-:-:S13]  /*2f090*/  ISETP.NE.AND.EX P0, PT, R3, RZ, PT, P0 ;  /* 0x000000ff0300720c */ /* 0x000fda0003f05300 */
[----:B------:R-:W-:Y:S05]  /*2f0a0*/  @!P0 BRA `(.L_x_2958) ;  /* 0x0000000000548947 */ /* 0x000fea0003800000 */
[----:B------:R-:W1:Y:S01]  /*2f0b0*/  LDC R6, c[0x0][0x43c] ;  /* 0x00010f00ff067b82 */ /* 0x000e620000000800 */
[----:B------:R-:W-:Y:S01]  /*2f0c0*/  IMAD.MOV.U32 R9, RZ, RZ, R0 ;  /* 0x000000ffff097224 */ /* 0x000fe200078e0000 */
[----:B------:R-:W-:Y:S01]  /*2f0d0*/  ULDC.64 UR4, c[0x0][0x428] ;  /* 0x00010a0000047ab9 */ /* 0x000fe20000000a00 */
[----:B------:R-:W-:Y:S02]  /*2f0e0*/  ULDC.64 UR6, c[0x0][0x208] ;  /* 0x0000820000067ab9 */ /* 0x000fe40000000a00 */
[----:B0-----:R-:W-:Y:S01]  /*2f0f0*/  IMAD.MOV.U32 R0, RZ, RZ, R9 ;  /* 0x000000ffff007224 */ /* 0x001fe200078e0009 */
[----:B-1----:R-:W-:-:S13]  /*2f100*/  ISETP.NE.AND P0, PT, R6, 0x1, PT ;  /* 0x000000010600780c */ /* 0x002fda0003f05270 */
        /* <DEDUP_REMOVED lines=15> */
.L_x_2958:
[----:B-1----:R-:W2:Y:S01]  /*2f200*/  LDL R2, [R1+0x18] ;  /* 0x0000180001027983 */ /* 0x002ea20000100800 */
[----:B0-----:R-:W-:Y:S01]  /*2f210*/  IMAD R0, R19, 0x8, R18 ;  /* 0x0000000813007824 */ /* 0x001fe200078e0212 */
[----:B--2---:R-:W-:-:S04]  /*2f220*/  SHF.L.U32 R2, R2, 0x1f, RZ ;  /* 0x0000001f02027819 */ /* 0x004fc800000006ff */
[----:B------:R-:W0:Y:S02]  /*2f230*/  SYNCS.PHASECHK.TRANS64.TRYWAIT P0, [R0+URZ+0x38840], R2 ;  /* 0x03884002000075a7 */ /* 0x000e24000800017f */
[----:B0-----:R-:W-:Y:S05]  /*2f240*/  @!P0 BRA `(.L_x_2959) ;  /* 0x0000006c00f48947 */ /* 0x001fea0003800000 */
.L_x_3137:
        /* <DEDUP_REMOVED lines=9> */
[----:B--2---:R-:W-:Y:S05]  /*2f2e0*/  @!P0 BRA `(.L_x_2960) ;  /* 0x0000000000048947 */ /* 0x004fea0003800000 */
[----:B------:R-:W-:Y:S01]  /*2f2f0*/  BPT.TRAP 0x1 ;  /* 0x000000040000795c */ /* 0x000fe20000300000 */
.L_x_2960:
[----:B0-----:R-:W2:Y:S04]  /*2f300*/  LDL R2, [R1+0x1c] ;  /* 0x00001c0001027983 */ /* 0x001ea80000100800 */
        /* <DEDUP_REMOVED lines=23> */
[----:B0-----:R-:W-:Y:S01]  /*2f480*/  UMOV UR8, UR15 ;  /* 0x0000000f00087c82 */ /* 0x001fe20008000000 */
[----:B------:R-:W-:Y:S01]  /*2f490*/  UMOV UR10, UR17 ;  /* 0x00000011000a7c82 */ /* 0x000fe20008000000 */
[----:B------:R-:W-:Y:S01]  /*2f4a0*/  UMOV UR15, 0x80 ;  /* 0x00000080000f7882 */ /* 0x000fe20000000000 */
[----:B------:R0:W-:Y:S02]  /*2f4b0*/  UTMALDG.4D [UR8], [UR4], desc[UR6] ;  /* 0x00000608040075b4 */ /* 0x0001e40008019000 */
[----:B0-----:R-:W-:Y:S01]  /*2f4c0*/  UMOV UR8, UR16 ;  /* 0x0000001000087c82 */ /* 0x001fe20008000000 */
[----:B------:R-:W-:Y:S01]  /*2f4d0*/  UMOV UR10, UR15 ;  /* 0x0000000f000a7c82 */ /* 0x000fe20008000000 */
[----:B------:R-:W-:Y:S01]  /*2f4e0*/  UMOV UR15, 0xc0 ;  /* 0x000000c0000f7882 */ /* 0x000fe20000000000 */
[----:B------:R0:W-:Y:S02]  /*2f4f0*/  UTMALDG.4D [UR8], [UR4], desc[UR6] ;  /* 0x00000608040075b4 */ /* 0x0001e40008019000 */
[----:B0-----:R-:W-:Y:S01]  /*2f500*/  UMOV UR8, UR14 ;  /* 0x0000000e00087c82 */ /* 0x001fe20008000000 */
[----:B------:R-:W-:-:S02]  /*2f510*/  UMOV UR10, UR15 ;  /* 0x0000000f000a7c82 */ /* 0x000fc40008000000 */
[----:B------:R1:W-:Y:S01]  /*2f520*/  UTMALDG.4D [UR8], [UR4], desc[UR6] ;  /* 0x00000608040075b4 */ /* 0x0003e20008019000 */
[----:B--2---:R-:W-:-:S04]  /*2f530*/  LOP3.LUT R2, R2, 0xfffffffe, RZ, 0xc0, !PT ;  /* 0xfffffffe02027812 */ /* 0x004fc800078ec0ff */
[----:B------:R-:W-:-:S05]  /*2f540*/  @P0 LOP3.LUT R2, R2, 0x1, RZ, 0xfc, !PT ;  /* 0x0000000102020812 */ /* 0x000fca00078efcff */
[----:B------:R1:W-:Y:S01]  /*2f550*/  STL [R1+0x10], R2 ;  /* 0x0000100201007387 */ /* 0x0003e20000100800 */
[----:B------:R-:W-:Y:S01]  /*2f560*/  NOP ;  /* 0x0000000000007918 */ /* 0x000fe20000000000 */
.L_x_2956:
[----:B------:R-:W2:Y:S04]  /*2f570*/  LDL.LU R3, [R1+0x4c] ;  /* 0x00004c0001037983 */ /* 0x000ea80000300800 */
[----:B------:R-:W3:Y:S04]  /*2f580*/  LDL.LU R5, [R1+0x34] ;  /* 0x0000340001057983 */ /* 0x000ee80000300800 */
[----:B0-----:R-:W4:Y:S01]  /*2f590*/  LDL.LU R4, [R1+0x54] ;  /* 0x0000540001047983 */ /* 0x001f220000300800 */
[----:B------:R-:W-:Y:S05]  /*2f5a0*/  WARPSYNC.ALL ;  /* 0x0000000000007948 */ /* 0x000fea0003800000 */
[----:B-1----:R-:W-:Y:S01]  /*2f5b0*/  ULDC.64 UR6, c[0x0][0xa00] ;  /* 0x0002800000067ab9 */ /* 0x002fe20000000a00 */
        /* <DEDUP_REMOVED lines=35> */
.L_x_2962:
[----:B------:R-:W-:Y:S05]  /*2f7f0*/  BSYNC B6 ;  /* 0x0000000000067941 */ /* 0x000fea0003800000 */
.L_x_2961:
[----:B0-----:R-:W2:Y:S01]  /*2f800*/  LDL.LU R0, [R1+0x4c] ;  /* 0x00004c0001007983 */ /* 0x001ea20000300800 */
[----:B------:R-:W-:Y:S01]  /*2f810*/  ULDC.64 UR4, c[0x0][0x2d8] ;  /* 0x0000b60000047ab9 */ /* 0x000fe20000000a00 */
[----:B------:R-:W0:Y:S01]  /*2f820*/  LDC R7, c[0x0][0x448] ;  /* 0x00011200ff077b82 */ /* 0x000e220000000800 */
[----:B------:R-:W-:Y:S01]  /*2f830*/  ULDC.64 UR6, c[0x0][0x280] ;  /* 0x0000a00000067ab9 */ /* 0x000fe20000000a00 */
[----:B------:R-:W3:Y:S04]  /*2f840*/  LDL.LU R4, [R1+0x38] ;  /* 0x0000380001047983 */ /* 0x000ee80000300800 */
[----:B------:R-:W3:Y:S04]  /*2f850*/  LDL.LU.64 R2, [R1+0x58] ;  /* 0x0000580001027983 */ /* 0x000ee80000300a00 */
[----:B------:R-:W4:Y:S04]  /*2f860*/  LDL.LU R5, [R1+0x34] ;  /* 0x0000340001057983 */ /* 0x000f280000300800 */
[----:B------:R-:W4:Y:S01]  /*2f870*/  LDL R8, [R1+0x4] ;  /* 0x0000040001087983 */ /* 0x000f220000100800 */
[----:B------:R-:W1:Y:S01]  /*2f880*/  S2R R9, SR_TID.X ;  /* 0x0000000000097919 */ /* 0x000e620000002100 */
[----:B------:R-:W1:Y:S01]  /*2f890*/  S2R R10, SR_TID.X ;  /* 0x00000000000a7919 */ /* 0x000e620000002100 */
[----:B0-----:R-:W-:-:S13]  /*2f8a0*/  ISETP.NE.AND P0, PT, R7, 0x1, PT ;  /* 0x000000010700780c */ /* 0x001fda0003f05270 */
[----:B------:R-:W0:Y:S01]  /*2f8b0*/  @P0 LDC R6, c[0x0][0x450] ;  /* 0x00011400ff060b82 */ /* 0x000e220000000800 */
[----:B-1----:R-:W-:Y:S02]  /*2f8c0*/  IMAD.SHL.U32 R9, R9, 0x8, RZ ;  /* 0x0000000809097824 */ /* 0x002fe400078e00ff */
[----:B------:R-:W-:-:S03]  /*2f8d0*/  IMAD.SHL.U32 R10, R10, 0x8, RZ ;  /* 0x000000080a0a7824 */ /* 0x000fc600078e00ff */
[----:B------:R-:W-:-:S04]  /*2f8e0*/  LOP3.LUT R9, R9, 0x38, RZ, 0xc0, !PT ;  /* 0x0000003809097812 */ /* 0x000fc800078ec0ff */
[C---:B------:R-:W-:Y:S02]  /*2f8f0*/  LOP3.LUT R12, R9.reuse, 0x40, RZ, 0xfc, !PT ;  /* 0x00000040090c7812 */ /* 0x040fe400078efcff */
[C---:B------:R-:W-:Y:S02]  /*2f900*/  LOP3.LUT R11, R9.reuse, 0x80, RZ, 0xfc, !PT ;  /* 0x00000080090b7812 */ /* 0x040fe400078efcff */
[----:B------:R-:W-:Y:S02]  /*2f910*/  LOP3.LUT R9, R9, 0xc0, RZ, 0xfc, !PT ;  /* 0x000000c009097812 */ /* 0x000fe400078efcff */
[----:B------:R-:W-:Y:S01]  /*2f920*/  LOP3.LUT R10, R10, 0x38, RZ, 0xc0, !PT ;  /* 0x000000380a0a7812 */ /* 0x000fe200078ec0ff */
[----:B---3--:R-:W-:Y:S02]  /*2f930*/  IMAD.MOV.U32 R3, RZ, RZ, R4 ;  /* 0x000000ffff037224 */ /* 0x008fe400078e0004 */
[----:B------:R-:W1:Y:S01]  /*2f940*/  S2R R4, SR_TID.X ;  /* 0x0000000000047919 */ /* 0x000e620000002100 */
[----:B------:R-:W-:-:S04]  /*2f950*/  IMAD.WIDE.U32 R2, R16, UR4, R2 ;  /* 0x0000000410027c25 */ /* 0x000fc8000f8e0002 */
[----:B------:R-:W-:Y:S01]  /*2f960*/  IMAD R3, R16, UR5, R3 ;  /* 0x0000000510037c24 */ /* 0x000fe2000f8e0203 */
[----:B------:R-:W-:Y:S02]  /*2f970*/  ULDC.64 UR4, c[0x0][0x2e0] ;  /* 0x0000b80000047ab9 */ /* 0x000fe40000000a00 */
[----:B--2---:R-:W-:Y:S02]  /*2f980*/  IMAD R0, R0, UR4, RZ ;  /* 0x0000000400007c24 */ /* 0x004fe4000f8e02ff */
[----:B----4-:R-:W-:-:S04]  /*2f990*/  IMAD.WIDE.U32 R2, R5, UR4, R2 ;  /* 0x0000000405027c25 */ /* 0x010fc8000f8e0002 */
        /* <DEDUP_REMOVED lines=131> */
.L_x_3154:
        /* <DEDUP_REMOVED lines=14> */
.L_x_2965:
[----:B------:R-:W-:Y:S05]  /*302b0*/  BSYNC B0 ;  /* 0x0000000000007941 */ /* 0x000fea0003800000 */
.L_x_2964:
[----:B------:R-:W-:Y:S01]  /*302c0*/  NOP ;  /* 0x0000000000007918 */ /* 0x000fe20000000000 */
[----:B------:R-:W-:Y:S01]  /*302d0*/  PLOP3.LUT P0, PT, PT, PT, PT, 0x80, 0x0 ;  /* 0x000000000000781c */ /* 0x000fe20003f0f070 */
[----:B------:R-:W-:-:S12]  /*302e0*/  VIADD R11, R18, 0x38800 ;  /* 0x00038800120b7836 */ /* 0x000fd80000000000 */
.L_x_2966:
        /* <DEDUP_REMOVED lines=18> */
.L_x_3155:
[----:B------:R-:W-:Y:S05]  /*30410*/  BSYNC B0 ;  /* 0x0000000000007941 */ /* 0x000fea0003800000 */
.L_x_2967:
        /* <DEDUP_REMOVED lines=55> */
.L_x_2975:
[----:B------:R-:W-:Y:S01]  /*30790*/  IMAD R3, R8, 0x8, R18 ;  /* 0x0000000808037824 */ /* 0x000fe200078e0212 */
[----:B------:R-:W-:Y:S01]  /*307a0*/  SHF.L.U32 R2, R10, 0x1f, RZ ;  /* 0x0000001f0a027819 */ /* 0x000fe200000006ff */
[----:B------:R-:W-:Y:S03]  /*307b0*/  BSSY B3, `(.L_x_2976) ;  /* 0x0000003000037945 */ /* 0x000fe60003800000 */
[----:B------:R-:W1:Y:S02]  /*307c0*/  SYNCS.PHASECHK.TRANS64.TRYWAIT P0, [R3+URZ+0x38840], R2 ;  /* 0x03884002030075a7 */ /* 0x000e64000800017f */
[----:B-1----:R-:W-:Y:S05]  /*307d0*/  @!P0 BRA `(.L_x_2977) ;  /* 0x0000006400c48947 */ /* 0x002fea0003800000 */
.L_x_3156:
[----:B------:R-:W-:Y:S05]  /*307e0*/  BSYNC B3 ;  /* 0x0000000000037941 */ /* 0x000fea0003800000 */
.L_x_2976:
        /* <DEDUP_REMOVED lines=12> */
.L_x_2979:
[----:B------:R-:W-:Y:S05]  /*308b0*/  BSYNC B3 ;  /* 0x0000000000037941 */ /* 0x000fea0003800000 */
.L_x_2978:
        /* <DEDUP_REMOVED lines=12> */
.L_x_2980:
        /* <DEDUP_REMOVED lines=16> */
.L_x_2981:
        /* <DEDUP_REMOVED lines=16> */
.L_x_2982:
        /* <DEDUP_REMOVED lines=16> */
.L_x_2983:
        /* <DEDUP_REMOVED lines=16> */
.L_x_3157:
[----:B------:R-:W-:Y:S05]  /*30d80*/  BSYNC B3 ;  /* 0x0000000000037941 */ /* 0x000fea0003800000 */
.L_x_2984:
        /* <DEDUP_REMOVED lines=12> */
.L_x_2987:
[----:B------:R-:W-:Y:S05]  /*30e50*/  BSYNC B3 ;  /* 0x0000000000037941 */ /* 0x000fea0003800000 */
.L_x_2986:
        /* <DEDUP_REMOVED lines=13> */
.L_x_2988:
        /* <DEDUP_REMOVED lines=15> */
.L_x_2989:
        /* <DEDUP_REMOVED lines=15> */
.L_x_2990:
        /* <DEDUP_REMOVED lines=15> */
.L_x_2991:
        /* <DEDUP_REMOVED lines=12> */
.L_x_2974:
[----:B------:R-:W-:Y:S05]  /*312c0*/  BSYNC B1 ;  /* 0x0000000000017941 */ /* 0x000fea0003800000 */
.L_x_2973:
[----:B0-----:R-:W2:Y:S01]  /*312d0*/  LDL.LU R0, [R1+0x48] ;  /* 0x0000480001007983 */ /* 0x001ea20000300800 */
[----:B------:R-:W-:-:S03]  /*312e0*/  IMAD.MOV.U32 R19, RZ, RZ, R8 ;  /* 0x000000ffff137224 */ /* 0x000fc600078e0008 */
[----:B------:R0:W-:Y:S02]  /*312f0*/  STL [R1+0x18], R10 ;  /* 0x0000180a01007387 */ /* 0x0001e40000100800 */
[----:B0-2---:R-:W-:-:S07]  /*31300*/  VIADD R0, R0, 0xfffffffd ;  /* 0xfffffffd00007836 */ /* 0x005fce0000000000 */
.L_x_2972:
[----:B------:R-:W-:Y:S05]  /*31310*/  BSYNC B2 ;  /* 0x0000000000027941 */ /* 0x000fea0003800000 */
.L_x_2971:
[----:B------:R-:W-:Y:S01]  /*31320*/  VIADD R9, R9, 0xfffffffe ;  /* 0xfffffffe09097836 */ /* 0x000fe20000000000 */
[----:B------:R-:W-:-:S04]  /*31330*/  LOP3.LUT R7, RZ, R7, RZ, 0x33, !PT ;  /* 0x00000007ff077212 */ /* 0x000fc800078e33ff */
[----:B------:R-:W-:-:S13]  /*31340*/  ISETP.NE.AND P0, PT, R9, R7, PT ;  /* 0x000000070900720c */ /* 0x000fda0003f05270 */
[----:B------:R-:W-:Y:S05]  /*31350*/  @!P0 BRA `(.L_x_2970) ;  /* 0x0000001800c48947 */ /* 0x000fea0003800000 */
[----:B------:R-:W-:-:S07]  /*31360*/  IMAD.MOV.U32 R9, RZ, RZ, R17 ;  /* 0x000000ffff097224 */ /* 0x000fce00078e0011 */
.L_x_3030:
        /* <DEDUP_REMOVED lines=36> */
.L_x_2994:
[----:B------:R-:W-:Y:S01]  /*315b0*/  IMAD R3, R4, 0x8, R18 ;  /* 0x0000000804037824 */ /* 0x000fe200078e0212 */
[----:B------:R-:W-:Y:S01]  /*315c0*/  SHF.L.U32 R2, R5, 0x1f, RZ ;  /* 0x0000001f05027819 */ /* 0x000fe200000006ff */
[----:B------:R-:W-:Y:S03]  /*315d0*/  BSSY B2, `(.L_x_2995) ;  /* 0x0000003000027945 */ /* 0x000fe60003800000 */
[----:B------:R-:W1:Y:S02]  /*315e0*/  SYNCS.PHASECHK.TRANS64.TRYWAIT P0, [R3+URZ+0x38840], R2 ;  /* 0x03884002030075a7 */ /* 0x000e64000800017f */
[----:B-1----:R-:W-:Y:S05]  /*315f0*/  @!P0 BRA `(.L_x_2996) ;  /* 0x0000005800648947 */ /* 0x002fea0003800000 */
.L_x_3158:
[----:B------:R-:W-:Y:S05]  /*31600*/  BSYNC B2 ;  /* 0x0000000000027941 */ /* 0x000fea0003800000 */
.L_x_2995:
        /* <DEDUP_REMOVED lines=12> */
.L_x_2998:
[----:B------:R-:W-:Y:S05]  /*316d0*/  BSYNC B2 ;  /* 0x0000000000027941 */ /* 0x000fea0003800000 */
.L_x_2997:
        /* <DEDUP_REMOVED lines=12> */
.L_x_2999:
        /* <DEDUP_REMOVED lines=16> */
.L_x_3000:
        /* <DEDUP_REMOVED lines=16> */
.L_x_3001:
        /* <DEDUP_REMOVED lines=16> */
.L_x_3002:
        /* <DEDUP_REMOVED lines=16> */
.L_x_3159:
[----:B------:R-:W-:Y:S05]  /*31ba0*/  BSYNC B2 ;  /* 0x0000000000027941 */ /* 0x000fea0003800000 */
.L_x_3003:
        /* <DEDUP_REMOVED lines=11> */
.L_x_3006:
[----:B------:R-:W-:Y:S05]  /*31c60*/  BSYNC B2 ;  /* 0x0000000000027941 */ /* 0x000fea0003800000 */
.L_x_3005:
        /* <DEDUP_REMOVED lines=12> */
.L_x_3007:
        /* <DEDUP_REMOVED lines=15> */
.L_x_3008:
        /* <DEDUP_REMOVED lines=15> */
.L_x_3009:
        /* <DEDUP_REMOVED lines=15> */
.L_x_3010:
        /* <DEDUP_REMOVED lines=12> */
.L_x_2993:
[----:B------:R-:W-:Y:S05]  /*320c0*/  BSYNC B1 ;  /* 0x0000000000017941 */ /* 0x000fea0003800000 */
.L_x_2992:
        /* <DEDUP_REMOVED lines=36> */
.L_x_3013:
[----:B------:R-:W-:Y:S01]  /*32310*/  IMAD R2, R19, 0x8, R18 ;  /* 0x0000000813027824 */ /* 0x000fe200078e0212 */
[----:B------:R-:W-:Y:S01]  /*32320*/  SHF.L.U32 R3, R10, 0x1f, RZ ;  /* 0x0000001f0a037819 */ /* 0x000fe200000006ff */
[----:B------:R-:W-:Y:S03]  /*32330*/  BSSY B2, `(.L_x_3014) ;  /* 0x0000003000027945 */ /* 0x000fe60003800000 */
[----:B------:R-:W2:Y:S02]  /*32340*/  SYNCS.PHASECHK.TRANS64.TRYWAIT P0, [R2+URZ+0x38840], R3 ;  /* 0x03884003020075a7 */ /* 0x000ea4000800017f */
[----:B--2---:R-:W-:Y:S05]  /*32350*/  @!P0 BRA `(.L_x_3015) ;  /* 0x0000004c00348947 */ /* 0x004fea0003800000 */
.L_x_3160:
[----:B------:R-:W-:Y:S05]  /*32360*/  BSYNC B2 ;  /* 0x0000000000027941 */ /* 0x000fea0003800000 */
.L_x_3014:
        /* <DEDUP_REMOVED lines=12> */
.L_x_3017:
[----:B------:R-:W-:Y:S05]  /*32430*/  BSYNC B2 ;  /* 0x0000000000027941 */ /* 0x000fea0003800000 */
.L_x_3016:
        /* <DEDUP_REMOVED lines=13> */
.L_x_3018:
        /* <DEDUP_REMOVED lines=16> */
.L_x_3019:
        /* <DEDUP_REMOVED lines=16> */
.L_x_3020:
        /* <DEDUP_REMOVED lines=16> */
.L_x_3021:
        /* <DEDUP_REMOVED lines=15> */
.L_x_3161:
[----:B------:R-:W-:Y:S05]  /*32900*/  BSYNC B2 ;  /* 0x0000000000027941 */ /* 0x000fea0003800000 */
.L_x_3022:
        /* <DEDUP_REMOVED lines=11> */
.L_x_3025:
[----:B------:R-:W-:Y:S05]  /*329c0*/  BSYNC B2 ;  /* 0x0000000000027941 */ /* 0x000fea0003800000 */
.L_x_3024:
        /* <DEDUP_REMOVED lines=12> */
.L_x_3026:
        /* <DEDUP_REMOVED lines=15> */
.L_x_3027:
        /* <DEDUP_REMOVED lines=15> */
.L_x_3028:
        /* <DEDUP_REMOVED lines=15> */
.L_x_3029:
        /* <DEDUP_REMOVED lines=12> */
.L_x_3012:
[----:B------:R-:W-:Y:S05]  /*32e20*/  BSYNC B1 ;  /* 0x0000000000017941 */ /* 0x000fea0003800000 */
.L_x_3011:
[----:B------:R-:W2:Y:S01]  /*32e30*/  LDL R2, [R1+0x30] ;  /* 0x0000300001027983 */ /* 0x000ea20000100800 */
[----:B------:R-:W-:Y:S01]  /*32e40*/  VIADD R0, R0, 0xfffffffe ;  /* 0xfffffffe00007836 */ /* 0x000fe20000000000 */
[----:B--2---:R-:W-:-:S13]  /*32e50*/  ISETP.GT.AND P0, PT, R6, R2, PT ;  /* 0x000000020600720c */ /* 0x004fda0003f04270 */
[----:B------:R-:W-:Y:S05]  /*32e60*/  @P0 BRA `(.L_x_3030) ;  /* 0xffffffe400400947 */ /* 0x000fea000383ffff */
.L_x_2970:
[----:B------:R-:W-:Y:S05]  /*32e70*/  BSYNC B0 ;  /* 0x0000000000007941 */ /* 0x000fea0003800000 */
.L_x_2969:
        /* <DEDUP_REMOVED lines=19> */
.L_x_3032:
[----:B------:R-:W-:Y:S05]  /*32fb0*/  BSYNC B0 ;  /* 0x0000000000007941 */ /* 0x000fea0003800000 */
.L_x_3031:
        /* <DEDUP_REMOVED lines=11> */
.L_x_3162:
[----:B------:R-:W-:Y:S05]  /*33070*/  BSYNC B1 ;  /* 0x0000000000017941 */ /* 0x000fea0003800000 */
.L_x_3035:
        /* <DEDUP_REMOVED lines=9> */
.L_x_3038:
[----:B------:R-:W-:Y:S05]  /*33110*/  BSYNC B1 ;  /* 0x0000000000017941 */ /* 0x000fea0003800000 */
.L_x_3037:
        /* <DEDUP_REMOVED lines=12> */
.L_x_3039:
        /* <DEDUP_REMOVED lines=15> */
.L_x_3040:
        /* <DEDUP_REMOVED lines=15> */
.L_x_3041:
        /* <DEDUP_REMOVED lines=15> */
.L_x_3042:
        /* <DEDUP_REMOVED lines=10> */
.L_x_3034:
[----:B------:R-:W-:Y:S05]  /*33550*/  BSYNC B0 ;  /* 0x0000000000007941 */ /* 0x000fea0003800000 */
.L_x_3033:
[----:B------:R-:W2:Y:S01]  /*33560*/  LDL.LU R4, [R1+0x18] ;  /* 0x0000180001047983 */ /* 0x000ea20000300800 */
[----:B------:R-:W-:-:S05]  /*33570*/  VIADD R19, R19, 0x1 ;  /* 0x0000000113137836 */ /* 0x000fca0000000000 */
[----:B------:R-:W-:-:S04]  /*33580*/  ISETP.NE.AND P0, PT, R19, 0x2, PT ;  /* 0x000000021300780c */ /* 0x000fc80003f05270 */
[----:B------:R-:W-:Y:S02]  /*33590*/  SEL R0, RZ, 0x1, P0 ;  /* 0x00000001ff007807 */ /* 0x000fe40000000000 */
[----:B------:R-:W-:Y:S02]  /*335a0*/  SEL R19, R19, RZ, P0 ;  /* 0x000000ff13137207 */ /* 0x000fe40000000000 */
[----:B--2---:R-:W-:-:S05]  /*335b0*/  LOP3.LUT R4, R4, R0, RZ, 0x3c, !PT ;  /* 0x0000000004047212 */ /* 0x004fca00078e3cff */
[----:B------:R2:W-:Y:S02]  /*335c0*/  STL [R1+0x18], R4 ;  /* 0x0000180401007387 */ /* 0x0005e40000100800 */
.L_x_2949:
[----:B------:R-:W-:Y:S05]  /*335d0*/  BSYNC B7 ;  /* 0x0000000000077941 */ /* 0x000fea0003800000 */
.L_x_2947:
[----:B0-----:R-:W3:Y:S02]  /*335e0*/  LDL R0, [R1+0x10] ;  /* 0x0000100001007983 */ /* 0x001ee40000100800 */
[----:B---3--:R-:W-:-:S13]  /*335f0*/  LOP3.LUT P0, RZ, R0, 0x2, RZ, 0xc0, !PT ;  /* 0x0000000200ff7812 */ /* 0x008fda000780c0ff */
[----:B------:R-:W-:Y:S05]  /*33600*/  @!P0 BRA `(.L_x_3043) ;  /* 0x00000000002c8947 */ /* 0x000fea0003800000 */
[----:B------:R-:W-:Y:S05]  /*33610*/  WARPSYNC.ALL ;  /* 0x0000000000007948 */ /* 0x000fea0003800000 */
[----:B------:R-:W0:Y:S08]  /*33620*/  S2UR UR5, SR_CgaCtaId ;  /* 0x00000000000579c3 */ /* 0x000e300000008800 */
[----:B------:R-:W-:Y:S06]  /*33630*/  BAR.SYNC.DEFER_BLOCKING 0x5, 0x180 ;  /* 0x0146000000007b1d */ /* 0x000fec0000010000 */
[----:B------:R-:W-:-:S02]  /*33640*/  UMOV UR4, 0x400 ;  /* 0x0000040000047882 */ /* 0x000fc40000000000 */
[----:B0-----:R-:W-:-:S06]  /*33650*/  ULEA UR4, UR5, UR4, 0x18 ;  /* 0x0000000405047291 */ /* 0x001fcc000f8ec03f */
[----:B------:R-:W-:-:S05]  /*33660*/  IMAD.U32 R18, RZ, RZ, UR4 ;  /* 0x00000004ff127e24 */ /* 0x000fca000f8e00ff */
[----:B-12---:R-:W0:Y:S04]  /*33670*/  LDS.128 R4, [R18+0x388d0] ;  /* 0x0388d00012047984 */ /* 0x006e280000000c00 */
[----:B0-----:R1:W-:Y:S04]  /*33680*/  STL.64 [R1], R4 ;  /* 0x0000000401007387 */ /* 0x0013e80000100a00 */
[----:B------:R1:W-:Y:S01]  /*33690*/  STL.64 [R1+0x8], R6 ;  /* 0x0000080601007387 */ /* 0x0003e20000100a00 */
[----:B------:R-:W-:Y:S06]  /*336a0*/  BAR.ARV 0x4, 0x180 ;  /* 0x0106000000007b1d */ /* 0x000fec0000002000 */
[----:B------:R-:W-:Y:S05]  /*336b0*/  BRA `(.L_x_3044) ;  /* 0x0000001000407947 */ /* 0x000fea0003800000 */
.L_x_3043:
[----:B------:R-:W0:Y:S01]  /*336c0*/  S2R R16, SR_TID.X ;  /* 0x0000000000107919 */ /* 0x000e220000002100 */
[----:B------:R-:W-:Y:S01]  /*336d0*/  UMOV UR4, 0xffffffff ;  /* 0xffffffff00047882 */ /* 0x000fe20000000000 */
[----:B0-----:R-:W-:-:S04]  /*336e0*/  LOP3.LUT R16, R16, 0x1f, RZ, 0xc0, !PT ;  /* 0x0000001f10107812 */ /* 0x001fc800078ec0ff */
[----:B------:R-:W-:Y:S01]  /*336f0*/  ISETP.NE.AND P0, PT, R16, 0x1f, PT ;  /* 0x0000001f1000780c */ /* 0x000fe20003f05270 */
[----:B------:R-:W-:-:S12]  /*33700*/  BRA.DIV UR4, `(.L_x_3045) ;  /* 0x0000003a04847947 */ /* 0x000fd8000b800000 */
[----:B------:R-:W3:Y:S01]  /*33710*/  LDL.LU R2, [R1] ;  /* 0x0000000001027983 */ /* 0x000ee20000300800 */
[----:B------:R-:W-:-:S03]  /*33720*/  ULDC UR4, c[0x0][0xc3c] ;  /* 0x00030f0000047ab9 */ /* 0x000fc60000000800 */
[----:B------:R-:W4:Y:S01]  /*33730*/  LDL R3, [R1+0xc] ;  /* 0x00000c0001037983 */ /* 0x000f220000100800 */
[----:B------:R-:W-:Y:S01]  /*33740*/  ULDC.64 UR6, c[0x0][0x208] ;  /* 0x0000820000067ab9 */ /* 0x000fe20000000a00 */
[----:B---3--:R-:W-:Y:S02]  /*33750*/  IMAD.MOV.U32 R10, RZ, RZ, R2 ;  /* 0x000000ffff0a7224 */ /* 0x008fe400078e0002 */
[----:B----4-:R-:W-:-:S05]  /*33760*/  IMAD.IADD R0, R3, 0x1, R16 ;  /* 0x0000000103007824 */ /* 0x010fca00078e0210 */
[----:B------:R-:W-:-:S13]  /*33770*/  ISETP.GE.OR P1, PT, R0, UR4, !P0 ;  /* 0x0000000400007c0c */ /* 0x000fda000c726670 */
[----:B------:R-:W0:Y:S08]  /*33780*/  @!P1 LDC.64 R2, c[0x0][0xc80] ;  /* 0x00032000ff029b82 */ /* 0x000e300000000a00 */
[----:B-1----:R-:W1:Y:S01]  /*33790*/  @!P1 LDC.64 R6, c[0x0][0xc78] ;  /* 0x00031e00ff069b82 */ /* 0x002e620000000a00 */
        /* <DEDUP_REMOVED lines=33> */
.L_x_3172:
[----:B------:R-:W-:Y:S02]  /*339b0*/  ULDC UR4, c[0x0][0xc38] ;  /* 0x00030e0000047ab9 */ /* 0x000fe40000000800 */
[----:B------:R-:W-:-:S04]  /*339c0*/  IMAD.U32 R2, RZ, RZ, UR4 ;  /* 0x00000004ff027e24 */ /* 0x000fc8000f8e00ff */
[----:B-1----:R-:W-:-:S04]  /*339d0*/  IMAD R9, R9, R2, RZ ;  /* 0x0000000209097224 */ /* 0x002fc800078e02ff */
[----:B------:R-:W-:-:S05]  /*339e0*/  IMAD.IADD R0, R0, 0x1, R9 ;  /* 0x0000000100007824 */ /* 0x000fca00078e0209 */
[----:B------:R-:W-:-:S13]  /*339f0*/  ISETP.GT.AND P6, PT, R0, R5, PT ;  /* 0x000000050000720c */ /* 0x000fda0003fc4270 */
[----:B------:R-:W-:Y:S05]  /*33a00*/  @P6 BRA `(.L_x_3046) ;  /* 0x0000000000b06947 */ /* 0x000fea0003800000 */
.L_x_3049:
        /* <DEDUP_REMOVED lines=38> */
.L_x_3180:
[----:B------:R-:W-:Y:S02]  /*33c70*/  ULDC UR4, c[0x0][0xc38] ;  /* 0x00030e0000047ab9 */ /* 0x000fe40000000800 */
[----:B------:R-:W-:-:S04]  /*33c80*/  IMAD.U32 R2, RZ, RZ, UR4 ;  /* 0x00000004ff027e24 */ /* 0x000fc8000f8e00ff */
[----:B-1----:R-:W-:-:S04]  /*33c90*/  IMAD R9, R9, R2, RZ ;  /* 0x0000000209097224 */ /* 0x002fc800078e02ff */
[----:B------:R-:W-:-:S05]  /*33ca0*/  IMAD.IADD R0, R9, 0x1, R0 ;  /* 0x0000000109007824 */ /* 0x000fca00078e0200 */
[----:B------:R-:W-:-:S13]  /*33cb0*/  ISETP.GT.AND P6, PT, R0, R5, PT ;  /* 0x000000050000720c */ /* 0x000fda0003fc4270 */
[----:B------:R-:W-:Y:S05]  /*33cc0*/  @!P6 BRA `(.L_x_3049) ;  /* 0xfffffffc0050e947 */ /* 0x000fea000383ffff */
.L_x_3046:
        /* <DEDUP_REMOVED lines=12> */
.L_x_3185:
[----:B------:R-:W-:-:S13]  /*33d90*/  ISETP.NE.AND P0, PT, R0, RZ, PT ;  /* 0x000000ff0000720c */ /* 0x000fda0003f05270 */
[----:B------:R-:W-:Y:S05]  /*33da0*/  @!P0 BRA `(.L_x_3051) ;  /* 0x0000000000148947 */ /* 0x000fea0003800000 */
[----:B------:R-:W-:Y:S01]  /*33db0*/  UMOV UR4, 0xffffffff ;  /* 0xffffffff00047882 */ /* 0x000fe20000000000 */
[----:B-1----:R-:W-:Y:S02]  /*33dc0*/  VIADD R3, R3, 0xffffffff ;  /* 0xffffffff03037836 */ /* 0x002fe40000000000 */
[----:B------:R-:W-:Y:S05]  /*33dd0*/  BRA.DIV UR4, `(.L_x_3052) ;  /* 0x0000003e04747947 */ /* 0x000fea000b800000 */
[----:B------:R1:W3:Y:S02]  /*33de0*/  SHFL.IDX PT, R3, R7, R3, 0x1f ;  /* 0x00001f0307037589 */ /* 0x0002e400000e0000 */
.L_x_3188:
[----:B---3--:R-:W-:-:S07]  /*33df0*/  IMAD.MOV.U32 R8, RZ, RZ, R3 ;  /* 0x000000ffff087224 */ /* 0x008fce00078e0003 */
.L_x_3051:
        /* <DEDUP_REMOVED lines=62> */
.L_x_3053:
        /* <DEDUP_REMOVED lines=64> */
.L_x_3054:
[----:B------:R-:W-:-:S05]  /*345e0*/  LOP3.LUT R0, RZ, R0, RZ, 0x33, !PT ;  /* 0x00000000ff007212 */ /* 0x000fca00078e33ff */
[----:B------:R-:W-:-:S05]  /*345f0*/  IMAD.IADD R0, R4, 0x1, R0 ;  /* 0x0000000104007824 */ /* 0x000fca00078e0200 */
[----:B------:R3:W-:Y:S01]  /*34600*/  STL [R1+0x4], R0 ;  /* 0x0000040001007387 */ /* 0x0007e20000100800 */
[----:B------:R-:W-:Y:S05]  /*34610*/  BRA `(.L_x_3055) ;  /* 0x0000000000287947 */ /* 0x000fea0003800000 */
.L_x_3047:
        /* <DEDUP_REMOVED lines=10> */
.L_x_3055:
[----:B01----:R-:W4:Y:S04]  /*346c0*/  LDL R2, [R1+0xc] ;  /* 0x00000c0001027983 */ /* 0x003f280000100800 */
        /* <DEDUP_REMOVED lines=15> */
.L_x_3044:
[----:B------:R-:W2:Y:S01]  /*347c0*/  LDL R0, [R1+0xc] ;  /* 0x00000c0001007983 */ /* 0x000ea20000100800 */
[----:B------:R-:W-:Y:S02]  /*347d0*/  ULDC UR4, c[0x0][0xc3c] ;  /* 0x00030f0000047ab9 */ /* 0x000fe40000000800 */
[----:B--2---:R-:W-:-:S13]  /*347e0*/  ISETP.GE.AND P0, PT, R0, UR4, PT ;  /* 0x0000000400007c0c */ /* 0x004fda000bf06270 */
[----:B------:R-:W-:Y:S05]  /*347f0*/  @!P0 BRA `(.L_x_3056) ;  /* 0xffffff78007c8947 */ /* 0x000fea000383ffff */
[----:B------:R-:W-:Y:S05]  /*34800*/  BSYNC B8 ;  /* 0x0000000000087941 */ /* 0x000fea0003800000 */
.L_x_2895:
        /* <DEDUP_REMOVED lines=12> */
.L_x_3189:
[----:B------:R-:W-:Y:S05]  /*348d0*/  BSYNC B0 ;  /* 0x0000000000007941 */ /* 0x000fea0003800000 */
.L_x_3057:
[----:B------:R-:W-:-:S03]  /*348e0*/  UMOV UR4, 0xffffffff ;  /* 0xffffffff00047882 */ /* 0x000fc60000000000 */
[----:B------:R-:W-:Y:S05]  /*348f0*/  BRA.DIV UR4, `(.L_x_3059) ;  /* 0x0000003204ec7947 */ /* 0x000fea000b800000 */
[----:B------:R-:W1:Y:S02]  /*34900*/  S2R R2, SR_TID.X ;  /* 0x0000000000027919 */ /* 0x000e640000002100 */
[----:B-1----:R-:W-:-:S04]  /*34910*/  SHF.R.U32.HI R2, RZ, 0x5, R2 ;  /* 0x00000005ff027819 */ /* 0x002fc80000011602 */
[----:B------:R-:W-:-:S05]  /*34920*/  LOP3.LUT R2, R2, 0x3, RZ, 0xc0, !PT ;  /* 0x0000000302027812 */ /* 0x000fca00078ec0ff */
[----:B------:R1:W2:Y:S02]  /*34930*/  SHFL.IDX PT, R14, R2, RZ, 0x1f ;  /* 0x00001fff020e7589 */ /* 0x0002a400000e0000 */
.L_x_3192:
[----:B--2---:R-:W-:-:S13]  /*34940*/  ISETP.NE.AND P0, PT, R14, RZ, PT ;  /* 0x000000ff0e00720c */ /* 0x004fda0003f05270 */
[----:B------:R-:W-:Y:S05]  /*34950*/  @P0 BRA `(.L_x_2622) ;  /* 0x0000000000940947 */ /* 0x000fea0003800000 */
[----:B------:R-:W-:-:S03]  /*34960*/  UMOV UR4, 0xffffffff ;  /* 0xffffffff00047882 */ /* 0x000fc60000000000 */
[----:B------:R-:W-:Y:S05]  /*34970*/  BRA.DIV UR4, `(.L_x_3060) ;  /* 0x0000003604007947 */ /* 0x000fea000b800000 */
[----:B------:R-:W-:-:S13]  /*34980*/  ELECT P6, URZ, PT ;  /* 0x00000000003f782f */ /* 0x000fda00038c0000 */
.L_x_3195:
        /* <DEDUP_REMOVED lines=8> */
.L_x_3061:
        /* <DEDUP_REMOVED lines=13> */
.L_x_3196:
[----:B------:R-:W1:Y:S02]  /*34ae0*/  SYNCS.PHASECHK.TRANS64.TRYWAIT P0, [R7+URZ], R2 ;  /* 0x00000002070075a7 */ /* 0x000e64000800017f */
[----:B-1----:R-:W-:Y:S05]  /*34af0*/  @!P0 BRA `(.L_x_3063) ;  /* 0x0000003000d48947 */ /* 0x002fea0003800000 */
.L_x_3197:
[----:B------:R-:W-:Y:S05]  /*34b00*/  @!P2 BRA `(.L_x_3064) ;  /* 0x000000000004a947 */ /* 0x000fea0003800000 */
[----:B------:R-:W-:Y:S01]  /*34b10*/  BPT.TRAP 0x1 ;  /* 0x000000040000795c */ /* 0x000fe20000300000 */
.L_x_3064:
[----:B------:R-:W-:-:S04]  /*34b20*/  VIADD R0, R0, 0x38860 ;  /* 0x0003886000007836 */ /* 0x000fc80000000000 */
[----:B------:R-:W-:-:S04]  /*34b30*/  IMAD R4, R19, 0x8, R0 ;  /* 0x0000000813047824 */ /* 0x000fc800078e0200 */
[----:B------:R-:W2:Y:S02]  /*34b40*/  SYNCS.PHASECHK.TRANS64.TRYWAIT P0, [R4+URZ], R5 ;  /* 0x00000005040075a7 */ /* 0x000ea4000800017f */
[----:B--2---:R-:W-:Y:S05]  /*34b50*/  @!P0 BRA `(.L_x_3065) ;  /* 0x0000003000d08947 */ /* 0x004fea0003800000 */
.L_x_3198:
[----:B------:R-:W-:-:S07]  /*34b60*/  IMAD R3, R3, 0x8, R0 ;  /* 0x0000000803037824 */ /* 0x000fce00078e0200 */
.L_x_3066:
[----:B---3--:R3:W4:Y:S02]  /*34b70*/  SYNCS.PHASECHK.TRANS64.TRYWAIT P0, [R3+URZ], R2 ;  /* 0x00000002030075a7 */ /* 0x008724000800017f */
[----:B----4-:R-:W-:Y:S05]  /*34b80*/  @!P0 NANOSLEEP.SYNCS 0x989680 ;  /* 0x009896800000895d */ /* 0x010fea0003900000 */
[----:B------:R-:W4:Y:S02]  /*34b90*/  @!P0 SYNCS.PHASECHK.TRANS64 P0, [R3+URZ], R2 ;  /* 0x00000002030085a7 */ /* 0x000f24000800007f */
[----:B----4-:R-:W-:Y:S05]  /*34ba0*/  @!P0 BRA `(.L_x_3066) ;  /* 0xfffffffc00f08947 */ /* 0x010fea000383ffff */
.L_x_2622:
[----:B------:R-:W-:Y:S05]  /*34bb0*/  BSYNC B9 ;  /* 0x0000000000097941 */ /* 0x000fea0003800000 */
.L_x_2619:
[----:B------:R-:W-:Y:S05]  /*34bc0*/  EXIT ;  /* 0x000000000000794d */ /* 0x000fea0003800000 */
.L_x_2644:
[----:B0-----:R0:W1:Y:S02]  /*34bd0*/  SYNCS.PHASECHK.TRANS64.TRYWAIT P6, [R0+URZ+0x38890], R114 ;  /* 0x03889072000075a7 */ /* 0x00106400080c017f */
[----:B-1----:R-:W-:Y:S05]  /*34be0*/  @!P6 NANOSLEEP.SYNCS 0x989680 ;  /* 0x009896800000e95d */ /* 0x002fea0003900000 */
[----:B------:R-:W1:Y:S02]  /*34bf0*/  @!P6 SYNCS.PHASECHK.TRANS64 P6, [R0+URZ+0x38890], R114 ;  /* 0x038890720000e5a7 */ /* 0x000e6400080c007f */
[----:B-1----:R-:W-:Y:S05]  /*34c00*/  @!P6 BRA `(.L_x_2644) ;  /* 0xfffffffc00f0e947 */ /* 0x002fea000383ffff */
[----:B------:R-:W-:Y:S05]  /*34c10*/  BRA `(.L_x_3067) ;  /* 0xfffffcf000d87947 */ /* 0x000fea000383ffff */
.L_x_2700:
[----:B-1----:R1:W2:Y:S02]  /*34c20*/  SYNCS.PHASECHK.TRANS64.TRYWAIT P5, [R0+URZ+0x38890], R114 ;  /* 0x03889072000075a7 */ /* 0x0022a400080a017f */
[----:B--2---:R-:W-:Y:S05]  /*34c30*/  @!P5 NANOSLEEP.SYNCS 0x989680 ;  /* 0x009896800000d95d */ /* 0x004fea0003900000 */
[----:B------:R-:W2:Y:S02]  /*34c40*/  @!P5 SYNCS.PHASECHK.TRANS64 P5, [R0+URZ+0x38890], R114 ;  /* 0x038890720000d5a7 */ /* 0x000ea400080a007f */
[----:B--2---:R-:W-:Y:S05]  /*34c50*/  @!P5 BRA `(.L_x_2700) ;  /* 0xfffffffc00f0d947 */ /* 0x004fea000383ffff */
[----:B------:R-:W-:Y:S05]  /*34c60*/  BRA `(.L_x_3068) ;  /* 0xfffffd2800c87947 */ /* 0x000fea000383ffff */
.L_x_2725:
[----:B-1----:R1:W2:Y:S02]  /*34c70*/  SYNCS.PHASECHK.TRANS64.TRYWAIT P3, [R0+URZ+0x38890], R114 ;  /* 0x03889072000075a7 */ /* 0x0022a4000806017f */
[----:B--2---:R-:W-:Y:S05]  /*34c80*/  @!P3 NANOSLEEP.SYNCS 0x989680 ;  /* 0x009896800000b95d */ /* 0x004fea0003900000 */
[----:B------:R-:W2:Y:S02]  /*34c90*/  @!P3 SYNCS.PHASECHK.TRANS64 P3, [R0+URZ+0x38890], R114 ;  /* 0x038890720000b5a7 */ /* 0x000ea4000806007f */
[----:B--2---:R-:W-:Y:S05]  /*34ca0*/  @!P3 BRA `(.L_x_2725) ;  /* 0xfffffffc00f0b947 */ /* 0x004fea000383ffff */
[----:B------:R-:W-:Y:S05]  /*34cb0*/  BRA `(.L_x_3069) ;  /* 0xfffffd5c00cc7947 */ /* 0x000fea000383ffff */
.L_x_2733:
[----:B0-----:R0:W1:Y:S02]  /*34cc0*/  SYNCS.PHASECHK.TRANS64.TRYWAIT P2, [R0+URZ+0x388b0], R114 ;  /* 0x0388b072000075a7 */ /* 0x001064000804017f */
[----:B-1----:R-:W-:Y:S05]  /*34cd0*/  @!P2 NANOSLEEP.SYNCS 0x989680 ;  /* 0x009896800000a95d */ /* 0x002fea0003900000 */
[----:B------:R-:W1:Y:S02]  /*34ce0*/  @!P2 SYNCS.PHASECHK.TRANS64 P2, [R0+URZ+0x388b0], R114 ;  /* 0x0388b0720000a5a7 */ /* 0x000e64000804007f */
[----:B-1----:R-:W-:Y:S05]  /*34cf0*/  @!P2 BRA `(.L_x_2733) ;  /* 0xfffffffc00f0a947 */ /* 0x002fea000383ffff */
[----:B------:R-:W-:Y:S05]  /*34d00*/  BRA `(.L_x_3070) ;  /* 0xfffffd6000fc7947 */ /* 0x000fea000383ffff */
.L_x_2755:
        /* <DEDUP_REMOVED lines=8> */
.L_x_3072:
[----:B------:R-:W-:Y:S05]  /*34d90*/  BSYNC B1 ;  /* 0x0000000000017941 */ /* 0x000fea0003800000 */
.L_x_3071:
        /* <DEDUP_REMOVED lines=8> */
.L_x_3073:
[----:B------:R-:W-:Y:S02]  /*34e20*/  IMAD.MOV.U32 R13, RZ, RZ, R31 ;  /* 0x000000ffff0d7224 */ /* 0x000fe400078e001f */
[----:B------:R-:W-:-:S07]  /*34e30*/  IMAD.MOV.U32 R6, RZ, RZ, R14 ;  /* 0x000000ffff067224 */ /* 0x000fce00078e000e */
[----:B------:R-:W-:Y:S05]  /*34e40*/  WARPSYNC.COLLECTIVE R15, `(.L_x_3074) ;  /* 0x000000000f087348 */ /* 0x000fea0003c00000 */
[----:B------:R0:W1:Y:S02]  /*34e50*/  SHFL.IDX P6, R14, R13, R12, R11 ;  /* 0x0000000c0d0e7389 */ /* 0x00006400000c000b */
[----:B01----:R-:W-:Y:S01]  /*34e60*/  ENDCOLLECTIVE ;  /* 0x000000000000791b */ /* 0x003fe20003800000 */
.L_x_3074:
[----:B------:R-:W-:Y:S02]  /*34e70*/  IMAD.MOV.U32 R13, RZ, RZ, R30 ;  /* 0x000000ffff0d7224 */ /* 0x000fe400078e001e */
[----:B------:R-:W-:-:S07]  /*34e80*/  IMAD.MOV.U32 R9, RZ, RZ, R14 ;  /* 0x000000ffff097224 */ /* 0x000fce00078e000e */
[----:B------:R-:W-:Y:S05]  /*34e90*/  WARPSYNC.COLLECTIVE R15, `(.L_x_3075) ;  /* 0x000000000f087348 */ /* 0x000fea0003c00000 */
[----:B------:R0:W1:Y:S02]  /*34ea0*/  SHFL.IDX P6, R14, R13, R12, R11 ;  /* 0x0000000c0d0e7389 */ /* 0x00006400000c000b */
[----:B01----:R-:W-:Y:S01]  /*34eb0*/  ENDCOLLECTIVE ;  /* 0x000000000000791b */ /* 0x003fe20003800000 */
.L_x_3075:
[----:B------:R-:W-:Y:S01]  /*34ec0*/  IMAD.MOV.U32 R8, RZ, RZ, R14 ;  /* 0x000000ffff087224 */ /* 0x000fe200078e000e */
[----:B------:R-:W-:Y:S06]  /*34ed0*/  BRA `(.L_x_3076) ;  /* 0xfffffd7800347947 */ /* 0x000fec000383ffff */
.L_x_2758:
[----:B------:R-:W-:Y:S01]  /*34ee0*/  BSSY B1, `(.L_x_3077) ;  /* 0x0000008000017945 */ /* 0x000fe20003800000 */
[----:B------:R-:W-:Y:S02]  /*34ef0*/  IMAD.MOV.U32 R13, RZ, RZ, R33 ;  /* 0x000000ffff0d7224 */ /* 0x000fe400078e0021 */
[----:B------:R-:W-:Y:S02]  /*34f00*/  IMAD.MOV.U32 R12, RZ, RZ, 0x1 ;  /* 0x00000001ff0c7424 */ /* 0x000fe400078e00ff */
[----:B------:R-:W-:Y:S02]  /*34f10*/  IMAD.MOV.U32 R11, RZ, RZ, 0x181f ;  /* 0x0000181fff0b7424 */ /* 0x000fe400078e00ff */
[----:B------:R-:W-:-:S07]  /*34f20*/  IMAD.MOV.U32 R15, RZ, RZ, -0x1 ;  /* 0xffffffffff0f7424 */ /* 0x000fce00078e00ff */
[----:B0--34-:R-:W-:Y:S05]  /*34f30*/  WARPSYNC.COLLECTIVE R15, `(.L_x_3078) ;  /* 0x000000000f087348 */ /* 0x019fea0003c00000 */
[----:B------:R1:W2:Y:S02]  /*34f40*/  SHFL.IDX P6, R14, R13, R12, R11 ;  /* 0x0000000c0d0e7389 */ /* 0x0002a400000c000b */
[----:B01234-:R-:W-:Y:S01]  /*34f50*/  ENDCOLLECTIVE ;  /* 0x000000000000791b */ /* 0x01ffe20003800000 */
.L_x_3078:
[----:B------:R-:W-:Y:S05]  /*34f60*/  BSYNC B1 ;  /* 0x0000000000017941 */ /* 0x000fea0003800000 */
.L_x_3077:
        /* <DEDUP_REMOVED lines=8> */
.L_x_3079:
[----:B------:R-:W-:Y:S02]  /*34ff0*/  IMAD.MOV.U32 R13, RZ, RZ, R31 ;  /* 0x000000ffff0d7224 */ /* 0x000fe400078e001f */
[----:B------:R-:W-:-:S07]  /*35000*/  IMAD.MOV.U32 R6, RZ, RZ, R14 ;  /* 0x000000ffff067224 */ /* 0x000fce00078e000e */
[----:B------:R-:W-:Y:S05]  /*35010*/  WARPSYNC.COLLECTIVE R15, `(.L_x_3080) ;  /* 0x000000000f087348 */ /* 0x000fea0003c00000 */
[----:B------:R0:W1:Y:S02]  /*35020*/  SHFL.IDX P6, R14, R13, R12, R11 ;  /* 0x0000000c0d0e7389 */ /* 0x00006400000c000b */
[----:B01----:R-:W-:Y:S01]  /*35030*/  ENDCOLLECTIVE ;  /* 0x000000000000791b */ /* 0x003fe20003800000 */
.L_x_3080:
[----:B------:R-:W-:Y:S02]  /*35040*/  IMAD.MOV.U32 R13, RZ, RZ, R30 ;  /* 0x000000ffff0d7224 */ /* 0x000fe400078e001e */
[----:B------:R-:W-:-:S07]  /*35050*/  IMAD.MOV.U32 R9, RZ, RZ, R14 ;  /* 0x000000ffff097224 */ /* 0x000fce00078e000e */
[----:B------:R-:W-:Y:S05]  /*35060*/  WARPSYNC.COLLECTIVE R15, `(.L_x_3081) ;  /* 0x000000000f087348 */ /* 0x000fea0003c00000 */
[----:B------:R0:W1:Y:S02]  /*35070*/  SHFL.IDX P6, R14, R13, R12, R11 ;  /* 0x0000000c0d0e7389 */ /* 0x00006400000c000b */
[----:B01----:R-:W-:Y:S01]  /*35080*/  ENDCOLLECTIVE ;  /* 0x000000000000791b */ /* 0x003fe20003800000 */
.L_x_3081:
[----:B------:R-:W-:Y:S01]  /*35090*/  IMAD.MOV.U32 R8, RZ, RZ, R14 ;  /* 0x000000ffff087224 */ /* 0x000fe200078e000e */
[----:B------:R-:W-:Y:S06]  /*350a0*/  BRA `(.L_x_3082) ;  /* 0xfffffd7c00447947 */ /* 0x000fec000383ffff */
.L_x_2761:
        /* <DEDUP_REMOVED lines=8> */
.L_x_3084:
[----:B------:R-:W-:Y:S05]  /*35130*/  BSYNC B1 ;  /* 0x0000000000017941 */ /* 0x000fea0003800000 */
.L_x_3083:
        /* <DEDUP_REMOVED lines=8> */
.L_x_3085:
[----:B------:R-:W-:Y:S02]  /*351c0*/  IMAD.MOV.U32 R13, RZ, RZ, R31 ;  /* 0x000000ffff0d7224 */ /* 0x000fe400078e001f */
[----:B------:R-:W-:-:S07]  /*351d0*/  IMAD.MOV.U32 R6, RZ, RZ, R14 ;  /* 0x000000ffff067224 */ /* 0x000fce00078e000e */
[----:B------:R-:W-:Y:S05]  /*351e0*/  WARPSYNC.COLLECTIVE R15, `(.L_x_3086) ;  /* 0x000000000f087348 */ /* 0x000fea0003c00000 */
[----:B------:R0:W1:Y:S02]  /*351f0*/  SHFL.IDX P6, R14, R13, R12, R11 ;  /* 0x0000000c0d0e7389 */ /* 0x00006400000c000b */
[----:B01----:R-:W-:Y:S01]  /*35200*/  ENDCOLLECTIVE ;  /* 0x000000000000791b */ /* 0x003fe20003800000 */
.L_x_3086:
[----:B------:R-:W-:Y:S02]  /*35210*/  IMAD.MOV.U32 R13, RZ, RZ, R30 ;  /* 0x000000ffff0d7224 */ /* 0x000fe400078e001e */
[----:B------:R-:W-:-:S07]  /*35220*/  IMAD.MOV.U32 R9, RZ, RZ, R14 ;  /* 0x000000ffff097224 */ /* 0x000fce00078e000e */
[----:B------:R-:W-:Y:S05]  /*35230*/  WARPSYNC.COLLECTIVE R15, `(.L_x_3087) ;  /* 0x000000000f087348 */ /* 0x000fea0003c00000 */
[----:B------:R0:W1:Y:S02]  /*35240*/  SHFL.IDX P6, R14, R13, R12, R11 ;  /* 0x0000000c0d0e7389 */ /* 0x00006400000c000b */
[----:B01----:R-:W-:Y:S01]  /*35250*/  ENDCOLLECTIVE ;  /* 0x000000000000791b */ /* 0x003fe20003800000 */
.L_x_3087:
[----:B------:R-:W-:Y:S01]  /*35260*/  IMAD.MOV.U32 R8, RZ, RZ, R14 ;  /* 0x000000ffff087224 */ /* 0x000fe200078e000e */
[----:B------:R-:W-:Y:S06]  /*35270*/  BRA `(.L_x_3088) ;  /* 0xfffffd80003c7947 */ /* 0x000fec000383ffff */
.L_x_2764:
        /* <DEDUP_REMOVED lines=8> */
.L_x_3090:
[----:B------:R-:W-:Y:S05]  /*35300*/  BSYNC B1 ;  /* 0x0000000000017941 */ /* 0x000fea0003800000 */
.L_x_3089:
        /* <DEDUP_REMOVED lines=8> */
.L_x_3091:
[----:B------:R-:W-:Y:S02]  /*35390*/  IMAD.MOV.U32 R13, RZ, RZ, R31 ;  /* 0x000000ffff0d7224 */ /* 0x000fe400078e001f */
[----:B------:R-:W-:-:S07]  /*353a0*/  IMAD.MOV.U32 R8, RZ, RZ, R14 ;  /* 0x000000ffff087224 */ /* 0x000fce00078e000e */
[----:B------:R-:W-:Y:S05]  /*353b0*/  WARPSYNC.COLLECTIVE R15, `(.L_x_3092) ;  /* 0x000000000f087348 */ /* 0x000fea0003c00000 */
[----:B------:R0:W1:Y:S02]  /*353c0*/  SHFL.IDX P6, R14, R13, R12, R11 ;  /* 0x0000000c0d0e7389 */ /* 0x00006400000c000b */
[----:B01----:R-:W-:Y:S01]  /*353d0*/  ENDCOLLECTIVE ;  /* 0x000000000000791b */ /* 0x003fe20003800000 */
.L_x_3092:
[----:B------:R-:W-:Y:S02]  /*353e0*/  IMAD.MOV.U32 R13, RZ, RZ, R30 ;  /* 0x000000ffff0d7224 */ /* 0x000fe400078e001e */
[----:B------:R-:W-:-:S07]  /*353f0*/  IMAD.MOV.U32 R78, RZ, RZ, R14 ;  /* 0x000000ffff4e7224 */ /* 0x000fce00078e000e */
[----:B------:R-:W-:Y:S05]  /*35400*/  WARPSYNC.COLLECTIVE R15, `(.L_x_3093) ;  /* 0x000000000f087348 */ /* 0x000fea0003c00000 */
[----:B------:R0:W1:Y:S02]  /*35410*/  SHFL.IDX P6, R14, R13, R12, R11 ;  /* 0x0000000c0d0e7389 */ /* 0x00006400000c000b */
[----:B01----:R-:W-:Y:S01]  /*35420*/  ENDCOLLECTIVE ;  /* 0x000000000000791b */ /* 0x003fe20003800000 */
.L_x_3093:
[----:B------:R-:W-:Y:S01]  /*35430*/  IMAD.MOV.U32 R10, RZ, RZ, R14 ;  /* 0x000000ffff0a7224 */ /* 0x000fe200078e000e */
[----:B------:R-:W-:Y:S06]  /*35440*/  BRA `(.L_x_3094) ;  /* 0xfffffd84003c7947 */ /* 0x000fec000383ffff */
.L_x_2768:
[----:B0-----:R0:W1:Y:S02]  /*35450*/  SYNCS.PHASECHK.TRANS64.TRYWAIT P0, [R16+URZ+0x38800], R0 ;  /* 0x03880000100075a7 */ /* 0x001064000800017f */
[----:B-1----:R-:W-:Y:S05]  /*35460*/  @!P0 NANOSLEEP.SYNCS 0x989680 ;  /* 0x009896800000895d */ /* 0x002fea0003900000 */
[----:B------:R-:W1:Y:S02]  /*35470*/  @!P0 SYNCS.PHASECHK.TRANS64 P0, [R16+URZ+0x38800], R0 ;  /* 0x03880000100085a7 */ /* 0x000e64000800007f */
[----:B-1----:R-:W-:Y:S05]  /*35480*/  @!P0 BRA `(.L_x_2768) ;  /* 0xfffffffc00f08947 */ /* 0x002fea000383ffff */
[----:B------:R-:W-:Y:S05]  /*35490*/  BRA `(.L_x_3095) ;  /* 0xfffffd88006c7947 */ /* 0x000fea000383ffff */
.L_x_2800:
        /* <DEDUP_REMOVED lines=8> */
.L_x_3097:
[----:B------:R-:W-:Y:S05]  /*35520*/  BSYNC B1 ;  /* 0x0000000000017941 */ /* 0x000fea0003800000 */
.L_x_3096:
        /* <DEDUP_REMOVED lines=8> */
.L_x_3098:
[----:B------:R-:W-:Y:S02]  /*355b0*/  IMAD.MOV.U32 R13, RZ, RZ, R3 ;  /* 0x000000ffff0d7224 */ /* 0x000fe400078e0003 */
[----:B------:R-:W-:-:S07]  /*355c0*/  IMAD.MOV.U32 R8, RZ, RZ, R14 ;  /* 0x000000ffff087224 */ /* 0x000fce00078e000e */
[----:B------:R-:W-:Y:S05]  /*355d0*/  WARPSYNC.COLLECTIVE R15, `(.L_x_3099) ;  /* 0x000000000f087348 */ /* 0x000fea0003c00000 */
[----:B------:R0:W1:Y:S02]  /*355e0*/  SHFL.IDX P6, R14, R13, R12, R11 ;  /* 0x0000000c0d0e7389 */ /* 0x00006400000c000b */
[----:B01----:R-:W-:Y:S01]  /*355f0*/  ENDCOLLECTIVE ;  /* 0x000000000000791b */ /* 0x003fe20003800000 */
.L_x_3099:
[----:B------:R-:W-:Y:S02]  /*35600*/  IMAD.MOV.U32 R13, RZ, RZ, R20 ;  /* 0x000000ffff0d7224 */ /* 0x000fe400078e0014 */
[----:B------:R-:W-:-:S07]  /*35610*/  IMAD.MOV.U32 R7, RZ, RZ, R14 ;  /* 0x000000ffff077224 */ /* 0x000fce00078e000e */
[----:B------:R-:W-:Y:S05]  /*35620*/  WARPSYNC.COLLECTIVE R15, `(.L_x_3100) ;  /* 0x000000000f087348 */ /* 0x000fea0003c00000 */
[----:B------:R0:W1:Y:S02]  /*35630*/  SHFL.IDX P6, R14, R13, R12, R11 ;  /* 0x0000000c0d0e7389 */ /* 0x00006400000c000b */
[----:B01----:R-:W-:Y:S01]  /*35640*/  ENDCOLLECTIVE ;  /* 0x000000000000791b */ /* 0x003fe20003800000 */
.L_x_3100:
[----:B------:R-:W-:Y:S05]  /*35650*/  BRA `(.L_x_3101) ;  /* 0xfffffdbc006c7947 */ /* 0x000fea000383ffff */
.L_x_2803:
        /* <DEDUP_REMOVED lines=8> */
.L_x_3103:
[----:B------:R-:W-:Y:S05]  /*356e0*/  BSYNC B1 ;  /* 0x0000000000017941 */ /* 0x000fea0003800000 */
.L_x_3102:
        /* <DEDUP_REMOVED lines=8> */
.L_x_3104:
[----:B------:R-:W-:Y:S02]  /*35770*/  IMAD.MOV.U32 R13, RZ, RZ, R3 ;  /* 0x000000ffff0d7224 */ /* 0x000fe400078e0003 */
[----:B------:R-:W-:-:S07]  /*35780*/  IMAD.MOV.U32 R8, RZ, RZ, R14 ;  /* 0x000000ffff087224 */ /* 0x000fce00078e000e */
[----:B------:R-:W-:Y:S05]  /*35790*/  WARPSYNC.COLLECTIVE R15, `(.L_x_3105) ;  /* 0x000000000f087348 */ /* 0x000fea0003c00000 */
[----:B------:R0:W1:Y:S02]  /*357a0*/  SHFL.IDX P6, R14, R13, R12, R11 ;  /* 0x0000000c0d0e7389 */ /* 0x00006400000c000b */
[----:B01----:R-:W-:Y:S01]  /*357b0*/  ENDCOLLECTIVE ;  /* 0x000000000000791b */ /* 0x003fe20003800000 */
.L_x_3105:
[----:B------:R-:W-:Y:S02]  /*357c0*/  IMAD.MOV.U32 R13, RZ, RZ, R20 ;  /* 0x000000ffff0d7224 */ /* 0x000fe400078e0014 */
[----:B------:R-:W-:-:S07]  /*357d0*/  IMAD.MOV.U32 R7, RZ, RZ, R14 ;  /* 0x000000ffff077224 */ /* 0x000fce00078e000e */
[----:B------:R-:W-:Y:S05]  /*357e0*/  WARPSYNC.COLLECTIVE R15, `(.L_x_3106) ;  /* 0x000000000f087348 */ /* 0x000fea0003c00000 */
[----:B------:R0:W1:Y:S02]  /*357f0*/  SHFL.IDX P6, R14, R13, R12, R11 ;  /* 0x0000000c0d0e7389 */ /* 0x00006400000c000b */
[----:B01----:R-:W-:Y:S01]  /*35800*/  ENDCOLLECTIVE ;  /* 0x000000000000791b */ /* 0x003fe20003800000 */
.L_x_3106:
[----:B------:R-:W-:Y:S05]  /*35810*/  BRA `(.L_x_3107) ;  /* 0xfffffdc0003c7947 */ /* 0x000fea000383ffff */
.L_x_2806:
        /* <DEDUP_REMOVED lines=8> */
.L_x_3109:
[----:B------:R-:W-:Y:S05]  /*358a0*/  BSYNC B1 ;  /* 0x0000000000017941 */ /* 0x000fea0003800000 */
.L_x_3108:
        /* <DEDUP_REMOVED lines=8> */
.L_x_3110:
[----:B------:R-:W-:Y:S02]  /*35930*/  IMAD.MOV.U32 R13, RZ, RZ, R3 ;  /* 0x000000ffff0d7224 */ /* 0x000fe400078e0003 */
[----:B------:R-:W-:-:S07]  /*35940*/  IMAD.MOV.U32 R4, RZ, RZ, R14 ;  /* 0x000000ffff047224 */ /* 0x000fce00078e000e */
[----:B------:R-:W-:Y:S05]  /*35950*/  WARPSYNC.COLLECTIVE R15, `(.L_x_3111) ;  /* 0x000000000f087348 */ /* 0x000fea0003c00000 */
[----:B------:R0:W1:Y:S02]  /*35960*/  SHFL.IDX P6, R14, R13, R12, R11 ;  /* 0x0000000c0d0e7389 */ /* 0x00006400000c000b */
[----:B01----:R-:W-:Y:S01]  /*35970*/  ENDCOLLECTIVE ;  /* 0x000000000000791b */ /* 0x003fe20003800000 */
.L_x_3111:
[----:B------:R-:W-:Y:S02]  /*35980*/  IMAD.MOV.U32 R13, RZ, RZ, R20 ;  /* 0x000000ffff0d7224 */ /* 0x000fe400078e0014 */
[----:B------:R-:W-:-:S07]  /*35990*/  IMAD.MOV.U32 R7, RZ, RZ, R14 ;  /* 0x000000ffff077224 */ /* 0x000fce00078e000e */
[----:B------:R-:W-:Y:S05]  /*359a0*/  WARPSYNC.COLLECTIVE R15, `(.L_x_3112) ;  /* 0x000000000f087348 */ /* 0x000fea0003c00000 */
[----:B------:R0:W1:Y:S02]  /*359b0*/  SHFL.IDX P6, R14, R13, R12, R11 ;  /* 0x0000000c0d0e7389 */ /* 0x00006400000c000b */
[----:B01----:R-:W-:Y:S01]  /*359c0*/  ENDCOLLECTIVE ;  /* 0x000000000000791b */ /* 0x003fe20003800000 */
.L_x_3112:
[----:B------:R-:W-:Y:S01]  /*359d0*/  IMAD.MOV.U32 R12, RZ, RZ, R14 ;  /* 0x000000ffff0c7224 */ /* 0x000fe200078e000e */
[----:B------:R-:W-:Y:S06]  /*359e0*/  BRA `(.L_x_3113) ;  /* 0xfffffdc000e47947 */ /* 0x000fec000383ffff */
.L_x_2809:
        /* <DEDUP_REMOVED lines=8> */
.L_x_3115:
[----:B------:R-:W-:Y:S05]  /*35a70*/  BSYNC B1 ;  /* 0x0000000000017941 */ /* 0x000fea0003800000 */
.L_x_3114:
        /* <DEDUP_REMOVED lines=8> */
.L_x_3116:
[----:B------:R-:W-:Y:S02]  /*35b00*/  IMAD.MOV.U32 R13, RZ, RZ, R3 ;  /* 0x000000ffff0d7224 */ /* 0x000fe400078e0003 */
[----:B------:R-:W-:-:S07]  /*35b10*/  IMAD.MOV.U32 R21, RZ, RZ, R14 ;  /* 0x000000ffff157224 */ /* 0x000fce00078e000e */
[----:B------:R-:W-:Y:S05]  /*35b20*/  WARPSYNC.COLLECTIVE R15, `(.L_x_3117) ;  /* 0x000000000f087348 */ /* 0x000fea0003c00000 */
[----:B------:R0:W1:Y:S02]  /*35b30*/  SHFL.IDX P6, R14, R13, R12, R11 ;  /* 0x0000000c0d0e7389 */ /* 0x00006400000c000b */
[----:B01----:R-:W-:Y:S01]  /*35b40*/  ENDCOLLECTIVE ;  /* 0x000000000000791b */ /* 0x003fe20003800000 */
.L_x_3117:
[----:B------:R-:W-:Y:S02]  /*35b50*/  IMAD.MOV.U32 R13, RZ, RZ, R20 ;  /* 0x000000ffff0d7224 */ /* 0x000fe400078e0014 */
[----:B------:R-:W-:-:S07]  /*35b60*/  IMAD.MOV.U32 R3, RZ, RZ, R14 ;  /* 0x000000ffff037224 */ /* 0x000fce00078e000e */
[----:B------:R-:W-:Y:S05]  /*35b70*/  WARPSYNC.COLLECTIVE R15, `(.L_x_3118) ;  /* 0x000000000f087348 */ /* 0x000fea0003c00000 */
[----:B------:R0:W1:Y:S02]  /*35b80*/  SHFL.IDX P6, R14, R13, R12, R11 ;  /* 0x0000000c0d0e7389 */ /* 0x00006400000c000b */
[----:B01----:R-:W-:Y:S01]  /*35b90*/  ENDCOLLECTIVE ;  /* 0x000000000000791b */ /* 0x003fe20003800000 */
.L_x_3118:
[----:B------:R-:W-:Y:S01]  /*35ba0*/  IMAD.MOV.U32 R79, RZ, RZ, R14 ;  /* 0x000000ffff4f7224 */ /* 0x000fe200078e000e */
[----:B------:R-:W-:Y:S06]  /*35bb0*/  BRA `(.L_x_3119) ;  /* 0xfffffdc400987947 */ /* 0x000fec000383ffff */
.L_x_2813:
[----:B0-----:R0:W1:Y:S02]  /*35bc0*/  SYNCS.PHASECHK.TRANS64.TRYWAIT P0, [R16+URZ+0x38800], R0 ;  /* 0x03880000100075a7 */ /* 0x001064000800017f */
[----:B-1----:R-:W-:Y:S05]  /*35bd0*/  @!P0 NANOSLEEP.SYNCS 0x989680 ;  /* 0x009896800000895d */ /* 0x002fea0003900000 */
[----:B------:R-:W1:Y:S02]  /*35be0*/  @!P0 SYNCS.PHASECHK.TRANS64 P0, [R16+URZ+0x38800], R0 ;  /* 0x03880000100085a7 */ /* 0x000e64000800007f */
[----:B-1----:R-:W-:Y:S05]  /*35bf0*/  @!P0 BRA `(.L_x_2813) ;  /* 0xfffffffc00f08947 */ /* 0x002fea000383ffff */
[----:B------:R-:W-:Y:S05]  /*35c00*/  BRA `(.L_x_3120) ;  /* 0xfffffdc8007c7947 */ /* 0x000fea000383ffff */
.L_x_2831:
[----:B-1----:R1:W3:Y:S02]  /*35c10*/  SYNCS.PHASECHK.TRANS64.TRYWAIT P2, [R0+URZ+0x38830], R3 ;  /* 0x03883003000075a7 */ /* 0x0022e4000804017f */
[----:B---3--:R-:W-:Y:S05]  /*35c20*/  @!P2 NANOSLEEP.SYNCS 0x989680 ;  /* 0x009896800000a95d */ /* 0x008fea0003900000 */
[----:B------:R-:W3:Y:S02]  /*35c30*/  @!P2 SYNCS.PHASECHK.TRANS64 P2, [R0+URZ+0x38830], R3 ;  /* 0x038830030000a5a7 */ /* 0x000ee4000804007f */
[----:B---3--:R-:W-:Y:S05]  /*35c40*/  @!P2 BRA `(.L_x_2831) ;  /* 0xfffffffc00f0a947 */ /* 0x008fea000383ffff */
[----:B------:R-:W-:Y:S05]  /*35c50*/  BRA `(.L_x_2830) ;  /* 0xfffffe0400507947 */ /* 0x000fea000383ffff */
.L_x_2838:
[----:B-1----:R1:W2:Y:S02]  /*35c60*/  SYNCS.PHASECHK.TRANS64.TRYWAIT P3, [R11+URZ+0x38830], R4 ;  /* 0x038830040b0075a7 */ /* 0x0022a4000806017f */
[----:B--2---:R-:W-:Y:S05]  /*35c70*/  @!P3 NANOSLEEP.SYNCS 0x989680 ;  /* 0x009896800000b95d */ /* 0x004fea0003900000 */
[----:B------:R-:W2:Y:S02]  /*35c80*/  @!P3 SYNCS.PHASECHK.TRANS64 P3, [R11+URZ+0x38830], R4 ;  /* 0x038830040b00b5a7 */ /* 0x000ea4000806007f */
[----:B--2---:R-:W-:Y:S05]  /*35c90*/  @!P3 BRA `(.L_x_2838) ;  /* 0xfffffffc00f0b947 */ /* 0x004fea000383ffff */
[----:B------:R-:W-:Y:S05]  /*35ca0*/  BRA `(.L_x_2837) ;  /* 0xfffffe5000c07947 */ /* 0x000fea000383ffff */
.L_x_2843:
[----:B-1----:R1:W2:Y:S02]  /*35cb0*/  SYNCS.PHASECHK.TRANS64.TRYWAIT P3, [R9+URZ+0x38850], R0 ;  /* 0x03885000090075a7 */ /* 0x0022a4000806017f */
[----:B--2---:R-:W-:Y:S05]  /*35cc0*/  @!P3 NANOSLEEP.SYNCS 0x989680 ;  /* 0x009896800000b95d */ /* 0x004fea0003900000 */
[----:B------:R-:W2:Y:S02]  /*35cd0*/  @!P3 SYNCS.PHASECHK.TRANS64 P3, [R9+URZ+0x38850], R0 ;  /* 0x038850000900b5a7 */ /* 0x000ea4000806007f */
[----:B--2---:R-:W-:Y:S05]  /*35ce0*/  @!P3 BRA `(.L_x_2843) ;  /* 0xfffffffc00f0b947 */ /* 0x004fea000383ffff */
[----:B------:R-:W-:Y:S05]  /*35cf0*/  BRA `(.L_x_2842) ;  /* 0xfffffe8800887947 */ /* 0x000fea000383ffff */
.L_x_2851:
[----:B-1----:R1:W2:Y:S02]  /*35d00*/  SYNCS.PHASECHK.TRANS64.TRYWAIT P2, [R4+URZ+0x38830], R5 ;  /* 0x03883005040075a7 */ /* 0x0022a4000804017f */
[----:B--2---:R-:W-:Y:S05]  /*35d10*/  @!P2 NANOSLEEP.SYNCS 0x989680 ;  /* 0x009896800000a95d */ /* 0x004fea0003900000 */
[----:B------:R-:W2:Y:S02]  /*35d20*/  @!P2 SYNCS.PHASECHK.TRANS64 P2, [R4+URZ+0x38830], R5 ;  /* 0x038830050400a5a7 */ /* 0x000ea4000804007f */
[----:B--2---:R-:W-:Y:S05]  /*35d30*/  @!P2 BRA `(.L_x_2851) ;  /* 0xfffffffc00f0a947 */ /* 0x004fea000383ffff */
[----:B------:R-:W-:Y:S05]  /*35d40*/  BRA `(.L_x_2850) ;  /* 0xfffffea400a07947 */ /* 0x000fea000383ffff */
.L_x_2856:
[----:B-1----:R1:W2:Y:S02]  /*35d50*/  SYNCS.PHASECHK.TRANS64.TRYWAIT P2, [R9+URZ+0x38850], R0 ;  /* 0x03885000090075a7 */ /* 0x0022a4000804017f */
[----:B--2---:R-:W-:Y:S05]  /*35d60*/  @!P2 NANOSLEEP.SYNCS 0x989680 ;  /* 0x009896800000a95d */ /* 0x004fea0003900000 */
[----:B------:R-:W2:Y:S02]  /*35d70*/  @!P2 SYNCS.PHASECHK.TRANS64 P2, [R9+URZ+0x38850], R0 ;  /* 0x038850000900a5a7 */ /* 0x000ea4000804007f */
[----:B--2---:R-:W-:Y:S05]  /*35d80*/  @!P2 BRA `(.L_x_2856) ;  /* 0xfffffffc00f0a947 */ /* 0x004fea000383ffff */
[----:B------:R-:W-:Y:S05]  /*35d90*/  BRA `(.L_x_2855) ;  /* 0xfffffedc00687947 */ /* 0x000fea000383ffff */
.L_x_2862:
[----:B-1----:R1:W2:Y:S02]  /*35da0*/  SYNCS.PHASECHK.TRANS64.TRYWAIT P0, [R10+URZ+0x38850], R0 ;  /* 0x038850000a0075a7 */ /* 0x0022a4000800017f */
[----:B--2---:R-:W-:Y:S05]  /*35db0*/  @!P0 NANOSLEEP.SYNCS 0x989680 ;  /* 0x009896800000895d */ /* 0x004fea0003900000 */
[----:B------:R-:W2:Y:S02]  /*35dc0*/  @!P0 SYNCS.PHASECHK.TRANS64 P0, [R10+URZ+0x38850], R0 ;  /* 0x038850000a0085a7 */ /* 0x000ea4000800007f */
[----:B--2---:R-:W-:Y:S05]  /*35dd0*/  @!P0 BRA `(.L_x_2862) ;  /* 0xfffffffc00f08947 */ /* 0x004fea000383ffff */
[----:B------:R-:W-:Y:S05]  /*35de0*/  BRA `(.L_x_2861) ;  /* 0xfffffef800b87947 */ /* 0x000fea000383ffff */
.L_x_2903:
        /* <DEDUP_REMOVED lines=8> */
[----:B------:R-:W-:Y:S05]  /*35e70*/  WARPSYNC.COLLECTIVE R15, `(.L_x_3122) ;  /* 0x000000000f087348 */ /* 0x000fea0003c00000 */
[----:B------:R0:W1:Y:S02]  /*35e80*/  SHFL.IDX P6, R14, R13, R12, R11 ;  /* 0x0000000c0d0e7389 */ /* 0x00006400000c000b */
[----:B01----:R-:W-:Y:S01]  /*35e90*/  ENDCOLLECTIVE ;  /* 0x000000000000791b */ /* 0x003fe20003800000 */
.L_x_3122:
[----:B------:R-:W-:Y:S05]  /*35ea0*/  BSYNC B1 ;  /* 0x0000000000017941 */ /* 0x000fea0003800000 */
.L_x_3121:
[----:B------:R-:W-:Y:S05]  /*35eb0*/  BRA `(.L_x_3123) ;  /* 0xffffff6c009c7947 */ /* 0x000fea000383ffff */
.L_x_2905:
[----:B------:R-:W-:Y:S01]  /*35ec0*/  BSSY B1, `(.L_x_3124) ;  /* 0x0000006000017945 */ /* 0x000fe20003800000 */
[----:B------:R-:W-:-:S07]  /*35ed0*/  IMAD.MOV.U32 R15, RZ, RZ, -0x1 ;  /* 0xffffffffff0f7424 */ /* 0x000fce00078e00ff */
[----:B0-----:R-:W-:Y:S05]  /*35ee0*/  WARPSYNC.COLLECTIVE R15, `(.L_x_3125) ;  /* 0x000000000f0c7348 */ /* 0x001fea0003c00000 */
[----:B------:R-:W-:Y:S02]  /*35ef0*/  ELECT P6, UR62, PT ;  /* 0x00000000003e782f */ /* 0x000fe400038c0000 */
[----:B------:R-:W-:Y:S01]  /*35f00*/  MOV R14, UR62 ;  /* 0x0000003e000e7c02 */ /* 0x000fe20008000f00 */
[----:B0-----:R-:W-:Y:S10]  /*35f10*/  ENDCOLLECTIVE ;  /* 0x000000000000791b */ /* 0x001ff40003800000 */
.L_x_3125:
[----:B------:R-:W-:Y:S05]  /*35f20*/  BSYNC B1 ;  /* 0x0000000000017941 */ /* 0x000fea0003800000 */
.L_x_3124:
[----:B------:R-:W-:Y:S05]  /*35f30*/  BRA `(.L_x_2904) ;  /* 0xffffff6c00947947 */ /* 0x000fea000383ffff */
.L_x_2907:
[----:B0-----:R0:W1:Y:S02]  /*35f40*/  SYNCS.PHASECHK.TRANS64.TRYWAIT P0, [R18+URZ+0x38820], R2 ;  /* 0x03882002120075a7 */ /* 0x001064000800017f */
[----:B-1----:R-:W-:Y:S05]  /*35f50*/  @!P0 NANOSLEEP.SYNCS 0x989680 ;  /* 0x009896800000895d */ /* 0x002fea0003900000 */
[----:B------:R-:W1:Y:S02]  /*35f60*/  @!P0 SYNCS.PHASECHK.TRANS64 P0, [R18+URZ+0x38820], R2 ;  /* 0x03882002120085a7 */ /* 0x000e64000800007f */
[----:B-1----:R-:W-:Y:S05]  /*35f70*/  @!P0 BRA `(.L_x_2907) ;  /* 0xfffffffc00f08947 */ /* 0x002fea000383ffff */
[----:B------:R-:W-:Y:S05]  /*35f80*/  BRA `(.L_x_3126) ;  /* 0xffffff6c00a47947 */ /* 0x000fea000383ffff */
.L_x_2911:
[----:B-1----:R1:W2:Y:S02]  /*35f90*/  SYNCS.PHASECHK.TRANS64.TRYWAIT P0, [R6+URZ+0x388a0], R8 ;  /* 0x0388a008060075a7 */ /* 0x0022a4000800017f */
[----:B--2---:R-:W-:Y:S05]  /*35fa0*/  @!P0 NANOSLEEP.SYNCS 0x989680 ;  /* 0x009896800000895d */ /* 0x004fea0003900000 */
[----:B------:R-:W2:Y:S02]  /*35fb0*/  @!P0 SYNCS.PHASECHK.TRANS64 P0, [R6+URZ+0x388a0], R8 ;  /* 0x0388a008060085a7 */ /* 0x000ea4000800007f */
[----:B--2---:R-:W-:Y:S05]  /*35fc0*/  @!P0 BRA `(.L_x_2911) ;  /* 0xfffffffc00f08947 */ /* 0x004fea000383ffff */
[----:B------:R-:W-:Y:S05]  /*35fd0*/  BRA `(.L_x_3127) ;  /* 0xffffff6c00c47947 */ /* 0x000fea000383ffff */
.L_x_2919:
[----:B0-----:R0:W2:Y:S02]  /*35fe0*/  SYNCS.PHASECHK.TRANS64.TRYWAIT P0, [R6+URZ+0x388c0], R8 ;  /* 0x0388c008060075a7 */ /* 0x0010a4000800017f */
[----:B--2---:R-:W-:Y:S05]  /*35ff0*/  @!P0 NANOSLEEP.SYNCS 0x989680 ;  /* 0x009896800000895d */ /* 0x004fea0003900000 */
[----:B------:R-:W2:Y:S02]  /*36000*/  @!P0 SYNCS.PHASECHK.TRANS64 P0, [R6+URZ+0x388c0], R8 ;  /* 0x0388c008060085a7 */ /* 0x000ea4000800007f */
[----:B--2---:R-:W-:Y:S05]  /*36010*/  @!P0 BRA `(.L_x_2919) ;  /* 0xfffffffc00f08947 */ /* 0x004fea000383ffff */
[----:B------:R-:W-:Y:S05]  /*36020*/  BRA `(.L_x_3128) ;  /* 0xffffff7400047947 */ /* 0x000fea000383ffff */
.L_x_2929:
[----:B0-----:R0:W1:Y:S02]  /*36030*/  SYNCS.PHASECHK.TRANS64.TRYWAIT P1, [R6+URZ+0x388a0], R5 ;  /* 0x0388a005060075a7 */ /* 0x001064000802017f */
[----:B-1----:R-:W-:Y:S05]  /*36040*/  @!P1 NANOSLEEP.SYNCS 0x989680 ;  /* 0x009896800000995d */ /* 0x002fea0003900000 */
[----:B------:R-:W1:Y:S02]  /*36050*/  @!P1 SYNCS.PHASECHK.TRANS64 P1, [R6+URZ+0x388a0], R5 ;  /* 0x0388a005060095a7 */ /* 0x000e64000802007f */
[----:B-1----:R-:W-:Y:S05]  /*36060*/  @!P1 BRA `(.L_x_2929) ;  /* 0xfffffffc00f09947 */ /* 0x002fea000383ffff */
[----:B------:R-:W-:Y:S05]  /*36070*/  BRA `(.L_x_3129) ;  /* 0xffffff7800907947 */ /* 0x000fea000383ffff */
.L_x_2937:
[----:B-1----:R1:W2:Y:S02]  /*36080*/  SYNCS.PHASECHK.TRANS64.TRYWAIT P1, [R6+URZ+0x388c0], R5 ;  /* 0x0388c005060075a7 */ /* 0x0022a4000802017f */
[----:B--2---:R-:W-:Y:S05]  /*36090*/  @!P1 NANOSLEEP.SYNCS 0x989680 ;  /* 0x009896800000995d */ /* 0x004fea0003900000 */
[----:B------:R-:W2:Y:S02]  /*360a0*/  @!P1 SYNCS.PHASECHK.TRANS64 P1, [R6+URZ+0x388c0], R5 ;  /* 0x0388c005060095a7 */ /* 0x000ea4000802007f */
[----:B--2---:R-:W-:Y:S05]  /*360b0*/  @!P1 BRA `(.L_x_2937) ;  /* 0xfffffffc00f09947 */ /* 0x004fea000383ffff */
[----:B------:R-:W-:Y:S05]  /*360c0*/  BRA `(.L_x_3130) ;  /* 0xffffff7c00cc7947 */ /* 0x000fea000383ffff */
.L_x_2955:
        /* <DEDUP_REMOVED lines=11> */
.L_x_3132:
[----:B------:R-:W-:Y:S05]  /*36180*/  BSYNC B0 ;  /* 0x0000000000007941 */ /* 0x000fea0003800000 */
.L_x_3131:
[----:B------:R-:W-:Y:S05]  /*36190*/  BRA `(.L_x_3133) ;  /* 0xffffff8c00887947 */ /* 0x000fea000383ffff */
.L_x_2957:
[----:B------:R-:W-:Y:S01]  /*361a0*/  BSSY B0, `(.L_x_3134) ;  /* 0x0000006000007945 */ /* 0x000fe20003800000 */
[----:B------:R-:W-:-:S07]  /*361b0*/  IMAD.MOV.U32 R15, RZ, RZ, -0x1 ;  /* 0xffffffffff0f7424 */ /* 0x000fce00078e00ff */
[----:B0-----:R-:W-:Y:S05]  /*361c0*/  WARPSYNC.COLLECTIVE R15, `(.L_x_3135) ;  /* 0x000000000f0c7348 */ /* 0x001fea0003c00000 */
[----:B------:R-:W-:Y:S02]  /*361d0*/  ELECT P6, UR62, PT ;  /* 0x00000000003e782f */ /* 0x000fe400038c0000 */
[----:B------:R-:W-:Y:S01]  /*361e0*/  MOV R14, UR62 ;  /* 0x0000003e000e7c02 */ /* 0x000fe20008000f00 */
[----:B0-----:R-:W-:Y:S10]  /*361f0*/  ENDCOLLECTIVE ;  /* 0x000000000000791b */ /* 0x001ff40003800000 */
.L_x_3135:
[----:B------:R-:W-:Y:S05]  /*36200*/  BSYNC B0 ;  /* 0x0000000000007941 */ /* 0x000fea0003800000 */
.L_x_3134:
[----:B------:R-:W-:Y:S05]  /*36210*/  BRA `(.L_x_3136) ;  /* 0xffffff8c00947947 */ /* 0x000fea000383ffff */
.L_x_2959:
[----:B0-----:R0:W1:Y:S02]  /*36220*/  SYNCS.PHASECHK.TRANS64.TRYWAIT P0, [R0+URZ+0x38840], R2 ;  /* 0x03884002000075a7 */ /* 0x001064000800017f */
[----:B-1----:R-:W-:Y:S05]  /*36230*/  @!P0 NANOSLEEP.SYNCS 0x989680 ;  /* 0x009896800000895d */ /* 0x002fea0003900000 */
[----:B------:R-:W1:Y:S02]  /*36240*/  @!P0 SYNCS.PHASECHK.TRANS64 P0, [R0+URZ+0x38840], R2 ;  /* 0x03884002000085a7 */ /* 0x000e64000800007f */
[----:B-1----:R-:W-:Y:S05]  /*36250*/  @!P0 BRA `(.L_x_2959) ;  /* 0xfffffffc00f08947 */ /* 0x002fea000383ffff */
[----:B------:R-:W-:Y:S05]  /*36260*/  BRA `(.L_x_3137) ;  /* 0xffffff8c00f87947 */ /* 0x000fea000383ffff */
.L_x_2963:
        /* <DEDUP_REMOVED lines=15> */
.L_x_3138:
[----:B------:R-:W-:Y:S02]  /*36360*/  IMAD.MOV.U32 R13, RZ, RZ, R4 ;  /* 0x000000ffff0d7224 */ /* 0x000fe400078e0004 */
[----:B------:R-:W-:-:S07]  /*36370*/  IMAD.MOV.U32 R6, RZ, RZ, R14 ;  /* 0x000000ffff067224 */ /* 0x000fce00078e000e */
[----:B------:R-:W-:Y:S05]  /*36380*/  WARPSYNC.COLLECTIVE R15, `(.L_x_3139) ;  /* 0x000000000f087348 */ /* 0x000fea0003c00000 */
[----:B------:R0:W1:Y:S02]  /*36390*/  SHFL.IDX P6, R14, R13, R12, R11 ;  /* 0x0000000c0d0e7389 */ /* 0x00006400000c000b */
[----:B01----:R-:W-:Y:S01]  /*363a0*/  ENDCOLLECTIVE ;  /* 0x000000000000791b */ /* 0x003fe20003800000 */
.L_x_3139:
        /* <DEDUP_REMOVED lines=20> */
.L_x_3140:
[----:B------:R-:W-:Y:S02]  /*364f0*/  IMAD.MOV.U32 R13, RZ, RZ, R4 ;  /* 0x000000ffff0d7224 */ /* 0x000fe400078e0004 */
[----:B------:R-:W-:-:S07]  /*36500*/  IMAD.MOV.U32 R6, RZ, RZ, R14 ;  /* 0x000000ffff067224 */ /* 0x000fce00078e000e */
[----:B------:R-:W-:Y:S05]  /*36510*/  WARPSYNC.COLLECTIVE R15, `(.L_x_3141) ;  /* 0x000000000f087348 */ /* 0x000fea0003c00000 */
[----:B------:R0:W1:Y:S02]  /*36520*/  SHFL.IDX P6, R14, R13, R12, R11 ;  /* 0x0000000c0d0e7389 */ /* 0x00006400000c000b */
[----:B01----:R-:W-:Y:S01]  /*36530*/  ENDCOLLECTIVE ;  /* 0x000000000000791b */ /* 0x003fe20003800000 */
.L_x_3141:
        /* <DEDUP_REMOVED lines=20> */
.L_x_3142:
[----:B------:R-:W-:Y:S02]  /*36680*/  IMAD.MOV.U32 R13, RZ, RZ, R4 ;  /* 0x000000ffff0d7224 */ /* 0x000fe400078e0004 */
[----:B------:R-:W-:-:S07]  /*36690*/  IMAD.MOV.U32 R6, RZ, RZ, R14 ;  /* 0x000000ffff067224 */ /* 0x000fce00078e000e */
[----:B------:R-:W-:Y:S05]  /*366a0*/  WARPSYNC.COLLECTIVE R15, `(.L_x_3143) ;  /* 0x000000000f087348 */ /* 0x000fea0003c00000 */
[----:B------:R0:W1:Y:S02]  /*366b0*/  SHFL.IDX P6, R14, R13, R12, R11 ;  /* 0x0000000c0d0e7389 */ /* 0x00006400000c000b */
[----:B01----:R-:W-:Y:S01]  /*366c0*/  ENDCOLLECTIVE ;  /* 0x000000000000791b */ /* 0x003fe20003800000 */
.L_x_3143:
        /* <DEDUP_REMOVED lines=20> */
.L_x_3144:
[----:B------:R-:W-:Y:S02]  /*36810*/  IMAD.MOV.U32 R13, RZ, RZ, R4 ;  /* 0x000000ffff0d7224 */ /* 0x000fe400078e0004 */
[----:B------:R-:W-:-:S07]  /*36820*/  IMAD.MOV.U32 R6, RZ, RZ, R14 ;  /* 0x000000ffff067224 */ /* 0x000fce00078e000e */
[----:B------:R-:W-:Y:S05]  /*36830*/  WARPSYNC.COLLECTIVE R15, `(.L_x_3145) ;  /* 0x000000000f087348 */ /* 0x000fea0003c00000 */
[----:B------:R0:W1:Y:S02]  /*36840*/  SHFL.IDX P6, R14, R13, R12, R11 ;  /* 0x0000000c0d0e7389 */ /* 0x00006400000c000b */
[----:B01----:R-:W-:Y:S01]  /*36850*/  ENDCOLLECTIVE ;  /* 0x000000000000791b */ /* 0x003fe20003800000 */
.L_x_3145:
        /* <DEDUP_REMOVED lines=20> */
.L_x_3146:
[----:B------:R-:W-:Y:S02]  /*369a0*/  IMAD.MOV.U32 R13, RZ, RZ, R4 ;  /* 0x000000ffff0d7224 */ /* 0x000fe400078e0004 */
[----:B------:R-:W-:-:S07]  /*369b0*/  IMAD.MOV.U32 R6, RZ, RZ, R14 ;  /* 0x000000ffff067224 */ /* 0x000fce00078e000e */
[----:B------:R-:W-:Y:S05]  /*369c0*/  WARPSYNC.COLLECTIVE R15, `(.L_x_3147) ;  /* 0x000000000f087348 */ /* 0x000fea0003c00000 */
[----:B------:R0:W1:Y:S02]  /*369d0*/  SHFL.IDX P6, R14, R13, R12, R11 ;  /* 0x0000000c0d0e7389 */ /* 0x00006400000c000b */
[----:B01----:R-:W-:Y:S01]  /*369e0*/  ENDCOLLECTIVE ;  /* 0x000000000000791b */ /* 0x003fe20003800000 */
.L_x_3147:
        /* <DEDUP_REMOVED lines=20> */
.L_x_3148:
[----:B------:R-:W-:Y:S02]  /*36b30*/  IMAD.MOV.U32 R13, RZ, RZ, R4 ;  /* 0x000000ffff0d7224 */ /* 0x000fe400078e0004 */
[----:B------:R-:W-:-:S07]  /*36b40*/  IMAD.MOV.U32 R6, RZ, RZ, R14 ;  /* 0x000000ffff067224 */ /* 0x000fce00078e000e */
[----:B------:R-:W-:Y:S05]  /*36b50*/  WARPSYNC.COLLECTIVE R15, `(.L_x_3149) ;  /* 0x000000000f087348 */ /* 0x000fea0003c00000 */
[----:B------:R0:W1:Y:S02]  /*36b60*/  SHFL.IDX P6, R14, R13, R12, R11 ;  /* 0x0000000c0d0e7389 */ /* 0x00006400000c000b */
[----:B01----:R-:W-:Y:S01]  /*36b70*/  ENDCOLLECTIVE ;  /* 0x000000000000791b */ /* 0x003fe20003800000 */
.L_x_3149:
        /* <DEDUP_REMOVED lines=18> */
.L_x_3150:
[----:B------:R-:W-:-:S05]  /*36ca0*/  VIADD R7, R0, 0x60 ;  /* 0x0000006000077836 */ /* 0x000fca0000000000 */
[----:B------:R-:W-:Y:S01]  /*36cb0*/  ISETP.GE.AND P5, PT, R7, R2, PT ;  /* 0x000000020700720c */ /* 0x000fe20003fa6270 */
[----:B------:R-:W-:Y:S02]  /*36cc0*/  IMAD.MOV.U32 R13, RZ, RZ, R4 ;  /* 0x000000ffff0d7224 */ /* 0x000fe400078e0004 */
[----:B------:R-:W-:-:S10]  /*36cd0*/  IMAD.MOV.U32 R8, RZ, RZ, R14 ;  /* 0x000000ffff087224 */ /* 0x000fd400078e000e */
[----:B------:R-:W-:Y:S05]  /*36ce0*/  WARPSYNC.COLLECTIVE R15, `(.L_x_3151) ;  /* 0x000000000f087348 */ /* 0x000fea0003c00000 */
[----:B------:R0:W1:Y:S02]  /*36cf0*/  SHFL.IDX P6, R14, R13, R12, R11 ;  /* 0x0000000c0d0e7389 */ /* 0x00006400000c000b */
[----:B01----:R-:W-:Y:S01]  /*36d00*/  ENDCOLLECTIVE ;  /* 0x000000000000791b */ /* 0x003fe20003800000 */
.L_x_3151:
        /* <DEDUP_REMOVED lines=18> */
.L_x_3152:
[----:B------:R-:W-:Y:S02]  /*36e30*/  IMAD.MOV.U32 R13, RZ, RZ, R4 ;  /* 0x000000ffff0d7224 */ /* 0x000fe400078e0004 */
[----:B------:R-:W-:-:S07]  /*36e40*/  IMAD.MOV.U32 R5, RZ, RZ, R14 ;  /* 0x000000ffff057224 */ /* 0x000fce00078e000e */
[----:B------:R-:W-:Y:S05]  /*36e50*/  WARPSYNC.COLLECTIVE R15, `(.L_x_3153) ;  /* 0x000000000f087348 */ /* 0x000fea0003c00000 */
[----:B------:R0:W1:Y:S02]  /*36e60*/  SHFL.IDX P6, R14, R13, R12, R11 ;  /* 0x0000000c0d0e7389 */ /* 0x00006400000c000b */
[----:B01----:R-:W-:Y:S01]  /*36e70*/  ENDCOLLECTIVE ;  /* 0x000000000000791b */ /* 0x003fe20003800000 */
.L_x_3153:
[----:B------:R-:W-:Y:S01]  /*36e80*/  IMAD.MOV.U32 R3, RZ, RZ, R14 ;  /* 0x000000ffff037224 */ /* 0x000fe200078e000e */
[----:B------:R-:W-:Y:S06]  /*36e90*/  BRA `(.L_x_3154) ;  /* 0xffffff9000cc7947 */ /* 0x000fec000383ffff */
.L_x_2968:
[----:B---3--:R3:W4:Y:S02]  /*36ea0*/  SYNCS.PHASECHK.TRANS64.TRYWAIT P0, [R18+URZ+0x38820], R0 ;  /* 0x03882000120075a7 */ /* 0x008724000800017f */
[----:B----4-:R-:W-:Y:S05]  /*36eb0*/  @!P0 NANOSLEEP.SYNCS 0x989680 ;  /* 0x009896800000895d */ /* 0x010fea0003900000 */
[----:B------:R-:W4:Y:S02]  /*36ec0*/  @!P0 SYNCS.PHASECHK.TRANS64 P0, [R18+URZ+0x38820], R0 ;  /* 0x03882000120085a7 */ /* 0x000f24000800007f */
[----:B----4-:R-:W-:Y:S05]  /*36ed0*/  @!P0 BRA `(.L_x_2968) ;  /* 0xfffffffc00f08947 */ /* 0x010fea000383ffff */
[----:B------:R-:W-:Y:S05]  /*36ee0*/  BRA `(.L_x_3155) ;  /* 0xffffff9400487947 */ /* 0x000fea000383ffff */
.L_x_2977:
[----:B-1----:R1:W2:Y:S02]  /*36ef0*/  SYNCS.PHASECHK.TRANS64.TRYWAIT P0, [R3+URZ+0x38840], R2 ;  /* 0x03884002030075a7 */ /* 0x0022a4000800017f */
[----:B--2---:R-:W-:Y:S05]  /*36f00*/  @!P0 NANOSLEEP.SYNCS 0x989680 ;  /* 0x009896800000895d */ /* 0x004fea0003900000 */
[----:B------:R-:W2:Y:S02]  /*36f10*/  @!P0 SYNCS.PHASECHK.TRANS64 P0, [R3+URZ+0x38840], R2 ;  /* 0x03884002030085a7 */ /* 0x000ea4000800007f */
[----:B--2---:R-:W-:Y:S05]  /*36f20*/  @!P0 BRA `(.L_x_2977) ;  /* 0xfffffffc00f08947 */ /* 0x004fea000383ffff */
[----:B------:R-:W-:Y:S05]  /*36f30*/  BRA `(.L_x_3156) ;  /* 0xffffff9800287947 */ /* 0x000fea000383ffff */
.L_x_2985:
[----:B0-----:R0:W1:Y:S02]  /*36f40*/  SYNCS.PHASECHK.TRANS64.TRYWAIT P0, [R3+URZ+0x60], R2 ;  /* 0x00006002030075a7 */ /* 0x001064000800017f */
[----:B-1----:R-:W-:Y:S05]  /*36f50*/  @!P0 NANOSLEEP.SYNCS 0x989680 ;  /* 0x009896800000895d */ /* 0x002fea0003900000 */
[----:B------:R-:W1:Y:S02]  /*36f60*/  @!P0 SYNCS.PHASECHK.TRANS64 P0, [R3+URZ+0x60], R2 ;  /* 0x00006002030085a7 */ /* 0x000e64000800007f */
[----:B-1----:R-:W-:Y:S05]  /*36f70*/  @!P0 BRA `(.L_x_2985) ;  /* 0xfffffffc00f08947 */ /* 0x002fea000383ffff */
[----:B------:R-:W-:Y:S05]  /*36f80*/  BRA `(.L_x_3157) ;  /* 0xffffff9c007c7947 */ /* 0x000fea000383ffff */
.L_x_2996:
[----:B-1----:R1:W2:Y:S02]  /*36f90*/  SYNCS.PHASECHK.TRANS64.TRYWAIT P0, [R3+URZ+0x38840], R2 ;  /* 0x03884002030075a7 */ /* 0x0022a4000800017f */
[----:B--2---:R-:W-:Y:S05]  /*36fa0*/  @!P0 NANOSLEEP.SYNCS 0x989680 ;  /* 0x009896800000895d */ /* 0x004fea0003900000 */
[----:B------:R-:W2:Y:S02]  /*36fb0*/  @!P0 SYNCS.PHASECHK.TRANS64 P0, [R3+URZ+0x38840], R2 ;  /* 0x03884002030085a7 */ /* 0x000ea4000800007f */
[----:B--2---:R-:W-:Y:S05]  /*36fc0*/  @!P0 BRA `(.L_x_2996) ;  /* 0xfffffffc00f08947 */ /* 0x004fea000383ffff */
[----:B------:R-:W-:Y:S05]  /*36fd0*/  BRA `(.L_x_3158) ;  /* 0xffffffa400887947 */ /* 0x000fea000383ffff */
.L_x_3004:
[----:B0-----:R0:W1:Y:S02]  /*36fe0*/  SYNCS.PHASECHK.TRANS64.TRYWAIT P0, [R2+URZ+0x60], R3 ;  /* 0x00006003020075a7 */ /* 0x001064000800017f */
[----:B-1----:R-:W-:Y:S05]  /*36ff0*/  @!P0 NANOSLEEP.SYNCS 0x989680 ;  /* 0x009896800000895d */ /* 0x002fea0003900000 */
[----:B------:R-:W1:Y:S02]  /*37000*/  @!P0 SYNCS.PHASECHK.TRANS64 P0, [R2+URZ+0x60], R3 ;  /* 0x00006003020085a7 */ /* 0x000e64000800007f */
[----:B-1----:R-:W-:Y:S05]  /*37010*/  @!P0 BRA `(.L_x_3004) ;  /* 0xfffffffc00f08947 */ /* 0x002fea000383ffff */
[----:B------:R-:W-:Y:S05]  /*37020*/  BRA `(.L_x_3159) ;  /* 0xffffffa800dc7947 */ /* 0x000fea000383ffff */
.L_x_3015:
[----:B--2---:R2:W3:Y:S02]  /*37030*/  SYNCS.PHASECHK.TRANS64.TRYWAIT P0, [R2+URZ+0x38840], R3 ;  /* 0x03884003020075a7 */ /* 0x0044e4000800017f */
[----:B---3--:R-:W-:Y:S05]  /*37040*/  @!P0 NANOSLEEP.SYNCS 0x989680 ;  /* 0x009896800000895d */ /* 0x008fea0003900000 */
[----:B------:R-:W3:Y:S02]  /*37050*/  @!P0 SYNCS.PHASECHK.TRANS64 P0, [R2+URZ+0x38840], R3 ;  /* 0x03884003020085a7 */ /* 0x000ee4000800007f */
[----:B---3--:R-:W-:Y:S05]  /*37060*/  @!P0 BRA `(.L_x_3015) ;  /* 0xfffffffc00f08947 */ /* 0x008fea000383ffff */
[----:B------:R-:W-:Y:S05]  /*37070*/  BRA `(.L_x_3160) ;  /* 0xffffffb000b87947 */ /* 0x000fea000383ffff */
.L_x_3023:
[----:B0-----:R0:W1:Y:S02]  /*37080*/  SYNCS.PHASECHK.TRANS64.TRYWAIT P0, [R2+URZ+0x60], R5 ;  /* 0x00006005020075a7 */ /* 0x001064000800017f */
[----:B-1----:R-:W-:Y:S05]  /*37090*/  @!P0 NANOSLEEP.SYNCS 0x989680 ;  /* 0x009896800000895d */ /* 0x002fea0003900000 */
[----:B------:R-:W1:Y:S02]  /*370a0*/  @!P0 SYNCS.PHASECHK.TRANS64 P0, [R2+URZ+0x60], R5 ;  /* 0x00006005020085a7 */ /* 0x000e64000800007f */
[----:B-1----:R-:W-:Y:S05]  /*370b0*/  @!P0 BRA `(.L_x_3023) ;  /* 0xfffffffc00f08947 */ /* 0x002fea000383ffff */
[----:B------:R-:W-:Y:S05]  /*370c0*/  BRA `(.L_x_3161) ;  /* 0xffffffb8000c7947 */ /* 0x000fea000383ffff */
.L_x_3036:
[----:B--2---:R2:W3:Y:S02]  /*370d0*/  SYNCS.PHASECHK.TRANS64.TRYWAIT P0, [R0+URZ+0x38860], R2 ;  /* 0x03886002000075a7 */ /* 0x0044e4000800017f */
[----:B---3--:R-:W-:Y:S05]  /*370e0*/  @!P0 NANOSLEEP.SYNCS 0x989680 ;  /* 0x009896800000895d */ /* 0x008fea0003900000 */
[----:B------:R-:W3:Y:S02]  /*370f0*/  @!P0 SYNCS.PHASECHK.TRANS64 P0, [R0+URZ+0x38860], R2 ;  /* 0x03886002000085a7 */ /* 0x000ee4000800007f */
[----:B---3--:R-:W-:Y:S05]  /*37100*/  @!P0 BRA `(.L_x_3036) ;  /* 0xfffffffc00f08947 */ /* 0x008fea000383ffff */
[----:B------:R-:W-:Y:S05]  /*37110*/  BRA `(.L_x_3162) ;  /* 0xffffffbc00d47947 */ /* 0x000fea000383ffff */
.L_x_3045:
[----:B------:R-:W3:Y:S01]  /*37120*/  LDL R0, [R1] ;  /* 0x0000000001007983 */ /* 0x000ee20000100800 */
[----:B------:R-:W-:Y:S01]  /*37130*/  BSSY B0, `(.L_x_3163) ;  /* 0x0000008000007945 */ /* 0x000fe20003800000 */
[----:B------:R-:W-:Y:S02]  /*37140*/  IMAD.MOV.U32 R12, RZ, RZ, RZ ;  /* 0x000000ffff0c7224 */ /* 0x000fe400078e00ff */
[----:B------:R-:W-:Y:S02]  /*37150*/  IMAD.MOV.U32 R11, RZ, RZ, 0x1f ;  /* 0x0000001fff0b7424 */ /* 0x000fe400078e00ff */
[----:B------:R-:W-:Y:S02]  /*37160*/  IMAD.MOV.U32 R15, RZ, RZ, -0x1 ;  /* 0xffffffffff0f7424 */ /* 0x000fe400078e00ff */
[----:B---3--:R-:W-:-:S07]  /*37170*/  IMAD.MOV.U32 R13, RZ, RZ, R0 ;  /* 0x000000ffff0d7224 */ /* 0x008fce00078e0000 */
[----:B-12---:R-:W-:Y:S05]  /*37180*/  WARPSYNC.COLLECTIVE R15, `(.L_x_3164) ;  /* 0x000000000f087348 */ /* 0x006fea0003c00000 */
[----:B------:R0:W3:Y:S02]  /*37190*/  SHFL.IDX P6, R14, R13, R12, R11 ;  /* 0x0000000c0d0e7389 */ /* 0x0000e400000c000b */
[----:B0123--:R-:W-:Y:S01]  /*371a0*/  ENDCOLLECTIVE ;  /* 0x000000000000791b */ /* 0x00ffe20003800000 */
.L_x_3164:
[----:B------:R-:W-:Y:S05]  /*371b0*/  BSYNC B0 ;  /* 0x0000000000007941 */ /* 0x000fea0003800000 */
.L_x_3163:
        /* <DEDUP_REMOVED lines=9> */
.L_x_3165:
        /* <DEDUP_REMOVED lines=27> */
.L_x_3166:
        /* <DEDUP_REMOVED lines=8> */
.L_x_3167:
        /* <DEDUP_REMOVED lines=8> */
.L_x_3168:
        /* <DEDUP_REMOVED lines=8> */
.L_x_3169:
        /* <DEDUP_REMOVED lines=8> */
.L_x_3170:
        /* <DEDUP_REMOVED lines=9> */
.L_x_3171:
[----:B------:R-:W-:Y:S01]  /*37690*/  IMAD.MOV.U32 R9, RZ, RZ, R14 ;  /* 0x000000ffff097224 */ /* 0x000fe200078e000e */
[----:B------:R-:W-:Y:S06]  /*376a0*/  BRA `(.L_x_3172) ;  /* 0xffffffc000c07947 */ /* 0x000fec000383ffff */
.L_x_3048:
        /* <DEDUP_REMOVED lines=8> */
.L_x_3174:
[----:B------:R-:W-:Y:S05]  /*37730*/  BSYNC B0 ;  /* 0x0000000000007941 */ /* 0x000fea0003800000 */
.L_x_3173:
        /* <DEDUP_REMOVED lines=10> */
.L_x_3175:
        /* <DEDUP_REMOVED lines=8> */
.L_x_3176:
        /* <DEDUP_REMOVED lines=8> */
.L_x_3177:
        /* <DEDUP_REMOVED lines=8> */
.L_x_3178:
        /* <DEDUP_REMOVED lines=9> */
.L_x_3179:
[----:B------:R-:W-:Y:S01]  /*379f0*/  IMAD.MOV.U32 R9, RZ, RZ, R14 ;  /* 0x000000ffff097224 */ /* 0x000fe200078e000e */
[----:B------:R-:W-:Y:S06]  /*37a00*/  BRA `(.L_x_3180) ;  /* 0xffffffc000987947 */ /* 0x000fec000383ffff */
.L_x_3050:
[----:B------:R-:W-:Y:S01]  /*37a10*/  BSSY B0, `(.L_x_3181) ;  /* 0x0000006000007945 */ /* 0x000fe20003800000 */
[----:B------:R-:W-:Y:S01]  /*37a20*/  PLOP3.LUT P6, PT, P6, PT, PT, 0x8, 0x0 ;  /* 0x000000000000781c */ /* 0x000fe200037ce170 */
[----:B------:R-:W-:-:S12]  /*37a30*/  IMAD.MOV.U32 R15, RZ, RZ, -0x1 ;  /* 0xffffffffff0f7424 */ /* 0x000fd800078e00ff */
[----:B0-----:R-:W-:Y:S05]  /*37a40*/  WARPSYNC.COLLECTIVE R15, `(.L_x_3182) ;  /* 0x000000000f087348 */ /* 0x001fea0003c00000 */
[----:B------:R-:W-:Y:S01]  /*37a50*/  VOTE.ANY R14, PT, P6 ;  /* 0x00000000000e7806 */ /* 0x000fe200030e0100 */
[----:B0-----:R-:W-:Y:S06]  /*37a60*/  ENDCOLLECTIVE ;  /* 0x000000000000791b */ /* 0x001fec0003800000 */
.L_x_3182:
[----:B------:R-:W-:Y:S05]  /*37a70*/  BSYNC B0 ;  /* 0x0000000000007941 */ /* 0x000fea0003800000 */
.L_x_3181:
        /* <DEDUP_REMOVED lines=10> */
.L_x_3183:
[----:B------:R-:W-:Y:S02]  /*37b20*/  IMAD.MOV.U32 R13, RZ, RZ, R6 ;  /* 0x000000ffff0d7224 */ /* 0x000fe400078e0006 */
[----:B------:R-:W-:-:S07]  /*37b30*/  IMAD.MOV.U32 R4, RZ, RZ, R14 ;  /* 0x000000ffff047224 */ /* 0x000fce00078e000e */
[----:B------:R-:W-:Y:S05]  /*37b40*/  WARPSYNC.COLLECTIVE R15, `(.L_x_3184) ;  /* 0x000000000f087348 */ /* 0x000fea0003c00000 */
[----:B------:R0:W1:Y:S02]  /*37b50*/  SHFL.IDX P6, R14, R13, R12, R11 ;  /* 0x0000000c0d0e7389 */ /* 0x00006400000c000b */
[----:B01----:R-:W-:Y:S01]  /*37b60*/  ENDCOLLECTIVE ;  /* 0x000000000000791b */ /* 0x003fe20003800000 */
.L_x_3184:
[----:B------:R-:W-:Y:S02]  /*37b70*/  IMAD.MOV.U32 R6, RZ, RZ, R14 ;  /* 0x000000ffff067224 */ /* 0x000fe400078e000e */
[----:B------:R-:W-:-:S05]  /*37b80*/  IMAD.IADD R10, R3, 0x1, R10 ;  /* 0x00000001030a7824 */ /* 0x000fca00078e020a */
[----:B------:R2:W-:Y:S01]  /*37b90*/  STL [R1+0xc], R10 ;  /* 0x00000c0a01007387 */ /* 0x0005e20000100800 */
[----:B------:R-:W-:Y:S05]  /*37ba0*/  BRA `(.L_x_3185) ;  /* 0xffffffc000787947 */ /* 0x000fea000383ffff */
.L_x_3052:
        /* <DEDUP_REMOVED lines=8> */
.L_x_3187:
[----:B------:R-:W-:Y:S05]  /*37c30*/  BSYNC B0 ;  /* 0x0000000000007941 */ /* 0x000fea0003800000 */
.L_x_3186:
[----:B------:R-:W-:Y:S01]  /*37c40*/  IMAD.MOV.U32 R3, RZ, RZ, R14 ;  /* 0x000000ffff037224 */ /* 0x000fe200078e000e */
[----:B------:R-:W-:Y:S06]  /*37c50*/  BRA `(.L_x_3188) ;  /* 0xffffffc000647947 */ /* 0x000fec000383ffff */
.L_x_3058:
[----:B0-----:R0:W1:Y:S02]  /*37c60*/  SYNCS.PHASECHK.TRANS64.TRYWAIT P0, [R0+URZ+0x38820], R3 ;  /* 0x03882003000075a7 */ /* 0x001064000800017f */
[----:B-1----:R-:W-:Y:S05]  /*37c70*/  @!P0 NANOSLEEP.SYNCS 0x989680 ;  /* 0x009896800000895d */ /* 0x002fea0003900000 */
[----:B------:R-:W1:Y:S02]  /*37c80*/  @!P0 SYNCS.PHASECHK.TRANS64 P0, [R0+URZ+0x38820], R3 ;  /* 0x03882003000085a7 */ /* 0x000e64000800007f */
[----:B-1----:R-:W-:Y:S05]  /*37c90*/  @!P0 BRA `(.L_x_3058) ;  /* 0xfffffffc00f08947 */ /* 0x002fea000383ffff */
[----:B------:R-:W-:Y:S05]  /*37ca0*/  BRA `(.L_x_3189) ;  /* 0xffffffcc00087947 */ /* 0x000fea000383ffff */
.L_x_3059:
        /* <DEDUP_REMOVED lines=11> */
.L_x_3191:
[----:B------:R-:W-:Y:S05]  /*37d60*/  BSYNC B0 ;  /* 0x0000000000007941 */ /* 0x000fea0003800000 */
.L_x_3190:
[----:B------:R-:W-:Y:S05]  /*37d70*/  BRA `(.L_x_3192) ;  /* 0xffffffc800f07947 */ /* 0x000fea000383ffff */
.L_x_3060:
[----:B------:R-:W-:Y:S01]  /*37d80*/  BSSY B0, `(.L_x_3193) ;  /* 0x0000006000007945 */ /* 0x000fe20003800000 */
[----:B------:R-:W-:-:S07]  /*37d90*/  IMAD.MOV.U32 R15, RZ, RZ, -0x1 ;  /* 0xffffffffff0f7424 */ /* 0x000fce00078e00ff */
[----:B01----:R-:W-:Y:S05]  /*37da0*/  WARPSYNC.COLLECTIVE R15, `(.L_x_3194) ;  /* 0x000000000f0c7348 */ /* 0x003fea0003c00000 */
[----:B------:R-:W-:Y:S02]  /*37db0*/  ELECT P6, UR62, PT ;  /* 0x00000000003e782f */ /* 0x000fe400038c0000 */
[----:B------:R-:W-:Y:S01]  /*37dc0*/  MOV R14, UR62 ;  /* 0x0000003e000e7c02 */ /* 0x000fe20008000f00 */
[----:B01----:R-:W-:Y:S10]  /*37dd0*/  ENDCOLLECTIVE ;  /* 0x000000000000791b */ /* 0x003ff40003800000 */
.L_x_3194:
[----:B------:R-:W-:Y:S05]  /*37de0*/  BSYNC B0 ;  /* 0x0000000000007941 */ /* 0x000fea0003800000 */
.L_x_3193:
[----:B------:R-:W-:Y:S05]  /*37df0*/  BRA `(.L_x_3195) ;  /* 0xffffffc800e47947 */ /* 0x000fea000383ffff */
.L_x_3062:
[----:B0-----:R0:W1:Y:S02]  /*37e00*/  SYNCS.PHASECHK.TRANS64.TRYWAIT P0, [R6+URZ], R5 ;  /* 0x00000005060075a7 */ /* 0x001064000800017f */
[----:B-1----:R-:W-:Y:S05]  /*37e10*/  @!P0 NANOSLEEP.SYNCS 0x989680 ;  /* 0x009896800000895d */ /* 0x002fea0003900000 */
[----:B------:R-:W1:Y:S02]  /*37e20*/  @!P0 SYNCS.PHASECHK.TRANS64 P0, [R6+URZ], R5 ;  /* 0x00000005060085a7 */ /* 0x000e64000800007f */
[----:B-1----:R-:W-:Y:S05]  /*37e30*/  @!P0 BRA `(.L_x_3062) ;  /* 0xfffffffc00f08947 */ /* 0x002fea000383ffff */
[----:B------:R-:W-:Y:S05]  /*37e40*/  BRA `(.L_x_3196) ;  /* 0xffffffcc00247947 */ /* 0x000fea000383ffff */
.L_x_3063:
[----:B-1----:R1:W2:Y:S02]  /*37e50*/  SYNCS.PHASECHK.TRANS64.TRYWAIT P0, [R7+URZ], R2 ;  /* 0x00000002070075a7 */ /* 0x0022a4000800017f */
[----:B--2---:R-:W-:Y:S05]  /*37e60*/  @!P0 NANOSLEEP.SYNCS 0x989680 ;  /* 0x009896800000895d */ /* 0x004fea0003900000 */
[----:B------:R-:W2:Y:S02]  /*37e70*/  @!P0 SYNCS.PHASECHK.TRANS64 P0, [R7+URZ], R2 ;  /* 0x00000002070085a7 */ /* 0x000ea4000800007f */
[----:B--2---:R-:W-:Y:S05]  /*37e80*/  @!P0 BRA `(.L_x_3063) ;  /* 0xfffffffc00f08947 */ /* 0x004fea000383ffff */
[----:B------:R-:W-:Y:S05]  /*37e90*/  BRA `(.L_x_3197) ;  /* 0xffffffcc00187947 */ /* 0x000fea000383ffff */
.L_x_3065:
[----:B--2---:R2:W3:Y:S02]  /*37ea0*/  SYNCS.PHASECHK.TRANS64.TRYWAIT P0, [R4+URZ], R5 ;  /* 0x00000005040075a7 */ /* 0x0044e4000800017f */
[----:B---3--:R-:W-:Y:S05]  /*37eb0*/  @!P0 NANOSLEEP.SYNCS 0x989680 ;  /* 0x009896800000895d */ /* 0x008fea0003900000 */
[----:B------:R-:W3:Y:S02]  /*37ec0*/  @!P0 SYNCS.PHASECHK.TRANS64 P0, [R4+URZ], R5 ;  /* 0x00000005040085a7 */ /* 0x000ee4000800007f */
[----:B---3--:R-:W-:Y:S05]  /*37ed0*/  @!P0 BRA `(.L_x_3065) ;  /* 0xfffffffc00f08947 */ /* 0x008fea000383ffff */
[----:B------:R-:W-:Y:S05]  /*37ee0*/  BRA `(.L_x_3198) ;  /* 0xffffffcc001c7947 */ /* 0x000fea000383ffff */
.L_x_3199:
        /* <DEDUP_REMOVED lines=9> */
.L_x_3208:


//--------------------- .nv.global.init           --------------------------
	.section	.nv.global.init,"aw",@progbits
.nv.global.init:
	.type		$str$20,@object
	.size		$str$20,($str$21 - $str$20)
$str$20:
        /*0000*/ 	.byte	0x28, 0x61, 0x64, 0x64, 0x72, 0x65, 0x73, 0x73, 0x20, 0x26, 0x20, 0x6d, 0x61, 0x73, 0x6b, 0x29
        /*0010*/ 	.byte	0x20, 0x3d, 0x3d, 0x20, 0x30, 0x00
	.type		$str$21,@object
	.size		$str$21,(__unnamed_9 - $str$21)
$str$21:
        /*0016*/ 	.byte	0x2f, 0x74, 0x6d, 0x70, 0x2f, 0x6f, 0x73, 0x73, 0x5f, 0x6b, 0x65, 0x72, 0x6e, 0x65, 0x6c, 0x73
        /*0026*/ 	.byte	0x5f, 0x73, 0x72, 0x63, 0x2f, 0x66, 0x6c, 0x61, 0x73, 0x68, 0x5f, 0x61, 0x74, 0x74, 0x65, 0x6e
        /*0036*/ 	.byte	0x74, 0x69, 0x6f, 0x6e, 0x2f, 0x63, 0x73, 0x72, 0x63, 0x2f, 0x63, 0x75, 0x74, 0x6c, 0x61, 0x73
        /*0046*/ 	.byte	0x73, 0x2f, 0x69, 0x6e, 0x63, 0x6c, 0x75, 0x64, 0x65, 0x2f, 0x63, 0x75, 0x74, 0x65, 0x2f, 0x70
        /*0056*/ 	.byte	0x6f, 0x69, 0x6e, 0x74, 0x65, 0x72, 0x5f, 0x66, 0x6c, 0x61, 0x67, 0x67, 0x65, 0x64, 0x2e, 0x68
        /*0066*/ 	.byte	0x70, 0x70, 0x00
	.type		__unnamed_9,@object
	.size		__unnamed_9,(__unnamed_5 - __unnamed_9)
__unnamed_9:
        /* <DEDUP_REMOVED lines=24> */
        /*01e9*/ 	.byte	0x00
	.type		__unnamed_5,@object
	.size		__unnamed_5,(__unnamed_4 - __unnamed_5)
__unnamed_5:
        /* <DEDUP_REMOVED lines=25> */
	.type		__unnamed_4,@object
	.size		__unnamed_4,(__unnamed_7 - __unnamed_4)
__unnamed_4:
        /* <DEDUP_REMOVED lines=25> */
	.type		__unnamed_7,@object
	.size		__unnamed_7,(__unnamed_8 - __unnamed_7)
__unnamed_7:
        /* <DEDUP_REMOVED lines=28> */
        /*06b2*/ 	.byte	0x3a, 0x43, 0x3c, 0x31, 0x36, 0x33, 0x38, 0x34, 0x3e, 0x3e, 0x3e, 0x3e, 0x3e, 0x5d, 0x00
	.type		__unnamed_8,@object
	.size		__unnamed_8,(__unnamed_3 - __unnamed_8)
__unnamed_8:
        /* <DEDUP_REMOVED lines=29> */
	.type		__unnamed_3,@object
	.size		__unnamed_3,(__unnamed_2 - __unnamed_3)
__unnamed_3:
        /* <DEDUP_REMOVED lines=29> */
	.type		__unnamed_2,@object
	.size		__unnamed_2,(__unnamed_6 - __unnamed_2)
__unnamed_2:
        /* <DEDUP_REMOVED lines=29> */
	.type		__unnamed_6,@object
	.size		__unnamed_6,(__unnamed_1 - __unnamed_6)
__unnamed_6:
        /* <DEDUP_REMOVED lines=30> */
	.type		__unnamed_1,@object
	.size		__unnamed_1,(.L_0 - __unnamed_1)
__unnamed_1:
        /* <DEDUP_REMOVED lines=29> */
        /*0fd1*/ 	.byte	0x5d, 0x00
.L_0:


//--------------------- .nv.shared._ZN7cutlass13device_kernelIN5flash11enable_sm90INS1_16FlashAttnFwdSm90INS1_25CollectiveMainloopFwdSm90ILi2EN4cute5tupleIJNS5_1CILi1EEES8_S8_EEENS6_IJNS7_ILi128EEENS7_ILi80EEENS7_ILi256EEEEEELi256ENS_10bfloat16_tEfNS_4arch4Sm90ELb0ELb0ELb1ELb0ELb0ELb0ELb0ELb1ELb1ELb1ELb1ELb0EEENS1_21CollectiveEpilogueFwdINS6_IJSA_SC_SB_EEES9_SE_SG_Li256ELb0ELb1ELb1ELb0EEENS1_19SingleTileSchedulerILb0ELb1ELb1ELi128EEEEEEEEEvNT_6ParamsE --------------------------
	.section	.nv.shared._ZN7cutlass13device_kernelIN5flash11enable_sm90INS1_16FlashAttnFwdSm90INS1_25CollectiveMainloopFwdSm90ILi2EN4cute5tupleIJNS5_1CILi1EEES8_S8_EEENS6_IJNS7_ILi128EEENS7_ILi80EEENS7_ILi256EEEEEELi256ENS_10bfloat16_tEfNS_4arch4Sm90ELb0ELb0ELb1ELb0ELb0ELb0ELb0ELb1ELb1ELb1ELb1ELb0EEENS1_21CollectiveEpilogueFwdINS6_IJSA_SC_SB_EEES9_SE_SG_Li256ELb0ELb1ELb1ELb0EEENS1_19SingleTileSchedulerILb0ELb1ELb1ELi128EEEEEEEEEvNT_6ParamsE,"aw",@nobits
	.sectionflags	@""
	.align	16
	.zero		1024


//--------------------- .nv.shared.reserved.0     --------------------------
	.section	.nv.shared.reserved.0,"aw",@nobits
	.weak		__nv_reservedSMEM_offset_0_alias
	.size		__nv_reservedSMEM_offset_0_alias, 0, 0
	.other		__nv_reservedSMEM_offset_0_alias,@"STO_CUDA_RESERVED_SHARED STV_DEFAULT"
__nv_reservedSMEM_offset_0_alias:
	.zero		0


//--------------------- .nv.global                --------------------------
	.section	.nv.global,"aw",@nobits
.nv.global:
	.type		_ZN80_INTERNAL_b2e67345_44_flash_fwd_hdim256_bf16_split_softcap_sm90_cu_61719c98_39864cute1_E,@object
	.size		_ZN80_INTERNAL_b2e67345_44_flash_fwd_hdim256_bf16_split_softcap_sm90_cu_61719c98_39864cute1_E,(_ZN80_INTERNAL_b2e67345_44_flash_fwd_hdim256_bf16_split_softcap_sm90_cu_61719c98_39864cuda3std3__45__cpo6cbeginE - _ZN80_INTERNAL_b2e67345_44_flash_fwd_hdim256_bf16_split_softcap_sm90_cu_61719c98_39864cute1_E)
_ZN80_INTERNAL_b2e67345_44_flash_fwd_hdim256_bf16_split_softcap_sm90_cu_61719c98_39864cute1_E:
	.zero		1
	.type		_ZN80_INTERNAL_b2e67345_44_flash_fwd_hdim256_bf16_split_softcap_sm90_cu_61719c98_39864cuda3std3__45__cpo6cbeginE,@object
	.size		_ZN80_INTERNAL_b2e67345_44_flash_fwd_hdim256_bf16_split_softcap_sm90_cu_61719c98_39864cuda3std3__45__cpo6cbeginE,(_ZN80_INTERNAL_b2e67345_44_flash_fwd_hdim256_bf16_split_softcap_sm90_cu_61719c98_39864cuda3std3__48in_placeE - _ZN80_INTERNAL_b2e67345_44_flash_fwd_hdim256_bf16_split_softcap_sm90_cu_61719c98_39864cuda3std3__45__cpo6cbeginE)
_ZN80_INTERNAL_b2e67345_44_flash_fwd_hdim256_bf16_split_softcap_sm90_cu_61719c98_39864cuda3std3__45__cpo6cbeginE:
	.zero		1
	.type		_ZN80_INTERNAL_b2e67345_44_flash_fwd_hdim256_bf16_split_softcap_sm90_cu_61719c98_39864cuda3std3__48in_placeE,@object
	.size		_ZN80_INTERNAL_b2e67345_44_flash_fwd_hdim256_bf16_split_softcap_sm90_cu_61719c98_39864cuda3std3__48in_placeE,(_ZN80_INTERNAL_b2e67345_44_flash_fwd_hdim256_bf16_split_softcap_sm90_cu_61719c98_39864cuda3std6ranges3__45__cpo9iter_moveE - _ZN80_INTERNAL_b2e67345_44_flash_fwd_hdim256_bf16_split_softcap_sm90_cu_61719c98_39864cuda3std3__48in_placeE)
_ZN80_INTERNAL_b2e67345_44_flash_fwd_hdim256_bf16_split_softcap_sm90_cu_61719c98_39864cuda3std3__48in_placeE:
	.zero		1
	.type		_ZN80_INTERNAL_b2e67345_44_flash_fwd_hdim256_bf16_split_softcap_sm90_cu_61719c98_39864cuda3std6ranges3__45__cpo9iter_moveE,@object
	.size		_ZN80_INTERNAL_b2e67345_44_flash_fwd_hdim256_bf16_split_softcap_sm90_cu_61719c98_39864cuda3std6ranges3__45__cpo9iter_moveE,(_ZN80_INTERNAL_b2e67345_44_flash_fwd_hdim256_bf16_split_softcap_sm90_cu_61719c98_39864cuda3std3__45__cpo5beginE - _ZN80_INTERNAL_b2e67345_44_flash_fwd_hdim256_bf16_split_softcap_sm90_cu_61719c98_39864cuda3std6ranges3__45__cpo9iter_moveE)
_ZN80_INTERNAL_b2e67345_44_flash_fwd_hdim256_bf16_split_softcap_sm90_cu_61719c98_39864cuda3std6ranges3__45__cpo9iter_moveE:
	.zero		1
	.type		_ZN80_INTERNAL_b2e67345_44_flash_fwd_hdim256_bf16_split_softcap_sm90_cu_61719c98_39864cuda3std3__45__cpo5beginE,@object
	.size		_ZN80_INTERNAL_b2e67345_44_flash_fwd_hdim256_bf16_split_softcap_sm90_cu_61719c98_39864cuda3std3__45__cpo5beginE,(_ZN80_INTERNAL_b2e67345_44_flash_fwd_hdim256_bf16_split_softcap_sm90_cu_61719c98_39864cuda3std3__482_GLOBAL__N__b2e67345_44_flash_fwd_hdim256_bf16_split_softcap_sm90_cu_61719c98_39866ignoreE - _ZN80_INTERNAL_b2e67345_44_flash_fwd_hdim256_bf16_split_softcap_sm90_cu_61719c98_39864cuda3std3__45__cpo5beginE)
_ZN80_INTERNAL_b2e67345_44_flash_fwd_hdim256_bf16_split_softcap_sm90_cu_61719c98_39864cuda3std3__45__cpo5beginE:
	.zero		1
	.type		_ZN80_INTERNAL_b2e67345_44_flash_fwd_hdim256_bf16_split_softcap_sm90_cu_61719c98_39864cuda3std3__482_GLOBAL__N__b2e67345_44_flash_fwd_hdim256_bf16_split_softcap_sm90_cu_61719c98_39866ignoreE,@object
	.size		_ZN80_INTERNAL_b2e67345_44_flash_fwd_hdim256_bf16_split_softcap_sm90_cu_61719c98_39864cuda3std3__482_GLOBAL__N__b2e67345_44_flash_fwd_hdim256_bf16_split_softcap_sm90_cu_61719c98_39866ignoreE,(_ZN80_INTERNAL_b2e67345_44_flash_fwd_hdim256_bf16_split_softcap_sm90_cu_61719c98_39864cute7productE - _ZN80_INTERNAL_b2e67345_44_flash_fwd_hdim256_bf16_split_softcap_sm90_cu_61719c98_39864cuda3std3__482_GLOBAL__N__b2e67345_44_flash_fwd_hdim256_bf16_split_softcap_sm90_cu_61719c98_39866ignoreE)
_ZN80_INTERNAL_b2e67345_44_flash_fwd_hdim256_bf16_split_softcap_sm90_cu_61719c98_39864cuda3std3__482_GLOBAL__N__b2e67345_44_flash_fwd_hdim256_bf16_split_softcap_sm90_cu_61719c98_39866ignoreE:
	.zero		1
	.type		_ZN80_INTERNAL_b2e67345_44_flash_fwd_hdim256_bf16_split_softcap_sm90_cu_61719c98_39864cute7productE,@object
	.size		_ZN80_INTERNAL_b2e67345_44_flash_fwd_hdim256_bf16_split_softcap_sm90_cu_61719c98_39864cute7productE,(_ZN80_INTERNAL_b2e67345_44_flash_fwd_hdim256_bf16_split_softcap_sm90_cu_61719c98_39864cuda3std3__45__cpo3endE - _ZN80_INTERNAL_b2e67345_44_flash_fwd_hdim256_bf16_split_softcap_sm90_cu_61719c98_39864cute7productE)
_ZN80_INTERNAL_b2e67345_44_flash_fwd_hdim256_bf16_split_softcap_sm90_cu_61719c98_39864cute7productE:
	.zero		1
	.type		_ZN80_INTERNAL_b2e67345_44_flash_fwd_hdim256_bf16_split_softcap_sm90_cu_61719c98_39864cuda3std3__45__cpo3endE,@object
	.size		_ZN80_INTERNAL_b2e67345_44_flash_fwd_hdim256_bf16_split_softcap_sm90_cu_61719c98_39864cuda3std3__45__cpo3endE,(_ZN80_INTERNAL_b2e67345_44_flash_fwd_hdim256_bf16_split_softcap_sm90_cu_61719c98_39864cuda3std3__419piecewise_constructE - _ZN80_INTERNAL_b2e67345_44_flash_fwd_hdim256_bf16_split_softcap_sm90_cu_61719c98_39864cuda3std3__45__cpo3endE)
_ZN80_INTERNAL_b2e67345_44_flash_fwd_hdim256_bf16_split_softcap_sm90_cu_61719c98_39864cuda3std3__45__cpo3endE:
	.zero		1
	.type		_ZN80_INTERNAL_b2e67345_44_flash_fwd_hdim256_bf16_split_softcap_sm90_cu_61719c98_39864cuda3std3__419piecewise_constructE,@object
	.size		_ZN80_INTERNAL_b2e67345_44_flash_fwd_hdim256_bf16_split_softcap_sm90_cu_61719c98_39864cuda3std3__419piecewise_constructE,(_ZN80_INTERNAL_b2e67345_44_flash_fwd_hdim256_bf16_split_softcap_sm90_cu_61719c98_39864cuda3std3__45__cpo4cendE - _ZN80_INTERNAL_b2e67345_44_flash_fwd_hdim256_bf16_split_softcap_sm90_cu_61719c98_39864cuda3std3__419piecewise_constructE)
_ZN80_INTERNAL_b2e67345_44_flash_fwd_hdim256_bf16_split_softcap_sm90_cu_61719c98_39864cuda3std3__419piecewise_constructE:
	.zero		1
	.type		_ZN80_INTERNAL_b2e67345_44_flash_fwd_hdim256_bf16_split_softcap_sm90_cu_61719c98_39864cuda3std3__45__cpo4cendE,@object
	.size		_ZN80_INTERNAL_b2e67345_44_flash_fwd_hdim256_bf16_split_softcap_sm90_cu_61719c98_39864cuda3std3__45__cpo4cendE,(_ZN80_INTERNAL_b2e67345_44_flash_fwd_hdim256_bf16_split_softcap_sm90_cu_61719c98_39864cuda3std6ranges3__45__cpo4swapE - _ZN80_INTERNAL_b2e67345_44_flash_fwd_hdim256_bf16_split_softcap_sm90_cu_61719c98_39864cuda3std3__45__cpo4cendE)
_ZN80_INTERNAL_b2e67345_44_flash_fwd_hdim256_bf16_split_softcap_sm90_cu_61719c98_39864cuda3std3__45__cpo4cendE:
	.zero		1
	.type		_ZN80_INTERNAL_b2e67345_44_flash_fwd_hdim256_bf16_split_softcap_sm90_cu_61719c98_39864cuda3std6ranges3__45__cpo4swapE,@object
	.size		_ZN80_INTERNAL_b2e67345_44_flash_fwd_hdim256_bf16_split_softcap_sm90_cu_61719c98_39864cuda3std6ranges3__45__cpo4swapE,(.L_16 - _ZN80_INTERNAL_b2e67345_44_flash_fwd_hdim256_bf16_split_softcap_sm90_cu_61719c98_39864cuda3std6ranges3__45__cpo4swapE)
_ZN80_INTERNAL_b2e67345_44_flash_fwd_hdim256_bf16_split_softcap_sm90_cu_61719c98_39864cuda3std6ranges3__45__cpo4swapE:
	.zero		1
.L_16:


//--------------------- .nv.shared._ZN7cutlass13device_kernelIN5flash11enable_sm90INS1_16FlashAttnFwdSm90INS1_25CollectiveMainloopFwdSm90ILi2EN4cute5tupleIJNS5_1CILi1EEES8_S8_EEENS6_IJNS7_ILi128EEENS7_ILi80EEENS7_ILi256EEEEEELi256ENS_10bfloat16_tEfNS_4arch4Sm90ELb0ELb0ELb1ELb1ELb0ELb0ELb0ELb1ELb1ELb1ELb1ELb0EEENS1_21CollectiveEpilogueFwdINS6_IJSA_SC_SB_EEES9_SE_SG_Li256ELb1ELb1ELb1ELb0EEENS1_36VarlenDynamicPersistentTileSchedulerILi128ELi80ELi256ELi128ELb1ELb1ELb1ELb0ELb1ELb1EEEEEEEEEvNT_6ParamsE --------------------------
	.section	.nv.shared._ZN7cutlass13device_kernelIN5flash11enable_sm90INS1_16FlashAttnFwdSm90INS1_25CollectiveMainloopFwdSm90ILi2EN4cute5tupleIJNS5_1CILi1EEES8_S8_EEENS6_IJNS7_ILi128EEENS7_ILi80EEENS7_ILi256EEEEEELi256ENS_10bfloat16_tEfNS_4arch4Sm90ELb0ELb0ELb1ELb1ELb0ELb0ELb0ELb1ELb1ELb1ELb1ELb0EEENS1_21CollectiveEpilogueFwdINS6_IJSA_SC_SB_EEES9_SE_SG_Li256ELb1ELb1ELb1ELb0EEENS1_36VarlenDynamicPersistentTileSchedulerILi128ELi80ELi256ELi128ELb1ELb1ELb1ELb0ELb1ELb1EEEEEEEEEvNT_6ParamsE,"aw",@nobits
	.sectionflags	@""
	.align	16
	.zero		1024


//--------------------- .nv.shared._ZN7cutlass13device_kernelIN5flash11enable_sm90INS1_16FlashAttnFwdSm90INS1_25CollectiveMainloopFwdSm90ILi2EN4cute5tupleIJNS5_1CILi1EEES8_S8_EEENS6_IJNS7_ILi128EEENS7_ILi80EEENS7_ILi256EEEEEELi256ENS_10bfloat16_tEfNS_4arch4Sm90ELb0ELb0ELb1ELb1ELb0ELb1ELb0ELb1ELb1ELb1ELb1ELb0EEENS1_21CollectiveEpilogueFwdINS6_IJSA_SC_SB_EEES9_SE_SG_Li256ELb1ELb1ELb1ELb0EEENS1_36VarlenDynamicPersistentTileSchedulerILi128ELi80ELi256ELi128ELb1ELb1ELb1ELb0ELb1ELb1EEEEEEEEEvNT_6ParamsE --------------------------
	.section	.nv.shared._ZN7cutlass13device_kernelIN5flash11enable_sm90INS1_16FlashAttnFwdSm90INS1_25CollectiveMainloopFwdSm90ILi2EN4cute5tupleIJNS5_1CILi1EEES8_S8_EEENS6_IJNS7_ILi128EEENS7_ILi80EEENS7_ILi256EEEEEELi256ENS_10bfloat16_tEfNS_4arch4Sm90ELb0ELb0ELb1ELb1ELb0ELb1ELb0ELb1ELb1ELb1ELb1ELb0EEENS1_21CollectiveEpilogueFwdINS6_IJSA_SC_SB_EEES9_SE_SG_Li256ELb1ELb1ELb1ELb0EEENS1_36VarlenDynamicPersistentTileSchedulerILi128ELi80ELi256ELi128ELb1ELb1ELb1ELb0ELb1ELb1EEEEEEEEEvNT_6ParamsE,"aw",@nobits
	.sectionflags	@""
	.align	16
	.zero		1024


//--------------------- .nv.shared._ZN7cutlass13device_kernelIN5flash11enable_sm90INS1_16FlashAttnFwdSm90INS1_25CollectiveMainloopFwdSm90ILi2EN4cute5tupleIJNS5_1CILi1EEES8_S8_EEENS6_IJNS7_ILi128EEENS7_ILi64EEENS7_ILi256EEEEEELi256ENS_10bfloat16_tEfNS_4arch4Sm90ELb0ELb1ELb1ELb0ELb0ELb0ELb0ELb1ELb1ELb1ELb1ELb0EEENS1_21CollectiveEpilogueFwdINS6_IJSA_SC_SB_EEES9_SE_SG_Li256ELb0ELb1ELb1ELb0EEENS1_19SingleTileSchedulerILb0ELb1ELb1ELi128EEEEEEEEEvNT_6ParamsE --------------------------
	.section	.nv.shared._ZN7cutlass13device_kernelIN5flash11enable_sm90INS1_16FlashAttnFwdSm90INS1_25CollectiveMainloopFwdSm90ILi2EN4cute5tupleIJNS5_1CILi1EEES8_S8_EEENS6_IJNS7_ILi128EEENS7_ILi64EEENS7_ILi256EEEEEELi256ENS_10bfloat16_tEfNS_4arch4Sm90ELb0ELb1ELb1ELb0ELb0ELb0ELb0ELb1ELb1ELb1ELb1ELb0EEENS1_21CollectiveEpilogueFwdINS6_IJSA_SC_SB_EEES9_SE_SG_Li256ELb0ELb1ELb1ELb0EEENS1_19SingleTileSchedulerILb0ELb1ELb1ELi128EEEEEEEEEvNT_6ParamsE,"aw",@nobits
	.sectionflags	@""
	.align	16
	.zero		1024


//--------------------- .nv.shared._ZN7cutlass13device_kernelIN5flash11enable_sm90INS1_16FlashAttnFwdSm90INS1_25CollectiveMainloopFwdSm90ILi2EN4cute5tupleIJNS5_1CILi1EEES8_S8_EEENS6_IJNS7_ILi128EEENS7_ILi64EEENS7_ILi256EEEEEELi256ENS_10bfloat16_tEfNS_4arch4Sm90ELb0ELb1ELb1ELb1ELb0ELb0ELb0ELb1ELb1ELb1ELb1ELb0EEENS1_21CollectiveEpilogueFwdINS6_IJSA_SC_SB_EEES9_SE_SG_Li256ELb1ELb1ELb1ELb0EEENS1_36VarlenDynamicPersistentTileSchedulerILi128ELi64ELi256ELi128ELb1ELb1ELb1ELb1ELb0ELb1EEEEEEEEEvNT_6ParamsE --------------------------
	.section	.nv.shared._ZN7cutlass13device_kernelIN5flash11enable_sm90INS1_16FlashAttnFwdSm90INS1_25CollectiveMainloopFwdSm90ILi2EN4cute5tupleIJNS5_1CILi1EEES8_S8_EEENS6_IJNS7_ILi128EEENS7_ILi64EEENS7_ILi256EEEEEELi256ENS_10bfloat16_tEfNS_4arch4Sm90ELb0ELb1ELb1ELb1ELb0ELb0ELb0ELb1ELb1ELb1ELb1ELb0EEENS1_21CollectiveEpilogueFwdINS6_IJSA_SC_SB_EEES9_SE_SG_Li256ELb1ELb1ELb1ELb0EEENS1_36VarlenDynamicPersistentTileSchedulerILi128ELi64ELi256ELi128ELb1ELb1ELb1ELb1ELb0ELb1EEEEEEEEEvNT_6ParamsE,"aw",@nobits
	.sectionflags	@""
	.align	16
	.zero		1024


//--------------------- .nv.shared._ZN7cutlass13device_kernelIN5flash11enable_sm90INS1_16FlashAttnFwdSm90INS1_25CollectiveMainloopFwdSm90ILi2EN4cute5tupleIJNS5_1CILi1EEES8_S8_EEENS6_IJNS7_ILi128EEENS7_ILi64EEENS7_ILi256EEEEEELi256ENS_10bfloat16_tEfNS_4arch4Sm90ELb0ELb1ELb1ELb1ELb0ELb1ELb0ELb1ELb1ELb1ELb1ELb0EEENS1_21CollectiveEpilogueFwdINS6_IJSA_SC_SB_EEES9_SE_SG_Li256ELb1ELb1ELb1ELb0EEENS1_36VarlenDynamicPersistentTileSchedulerILi128ELi64ELi256ELi128ELb1ELb1ELb1ELb1ELb0ELb1EEEEEEEEEvNT_6ParamsE --------------------------
	.section	.nv.shared._ZN7cutlass13device_kernelIN5flash11enable_sm90INS1_16FlashAttnFwdSm90INS1_25CollectiveMainloopFwdSm90ILi2EN4cute5tupleIJNS5_1CILi1EEES8_S8_EEENS6_IJNS7_ILi128EEENS7_ILi64EEENS7_ILi256EEEEEELi256ENS_10bfloat16_tEfNS_4arch4Sm90ELb0ELb1ELb1ELb1ELb0ELb1ELb0ELb1ELb1ELb1ELb1ELb0EEENS1_21CollectiveEpilogueFwdINS6_IJSA_SC_SB_EEES9_SE_SG_Li256ELb1ELb1ELb1ELb0EEENS1_36VarlenDynamicPersistentTileSchedulerILi128ELi64ELi256ELi128ELb1ELb1ELb1ELb1ELb0ELb1EEEEEEEEEvNT_6ParamsE,"aw",@nobits
	.sectionflags	@""
	.align	16
	.zero		1024


//--------------------- .nv.shared._ZN7cutlass13device_kernelIN5flash11enable_sm90INS1_16FlashAttnFwdSm90INS1_25CollectiveMainloopFwdSm90ILi2EN4cute5tupleIJNS5_1CILi1EEES8_S8_EEENS6_IJNS7_ILi128EEENS7_ILi80EEENS7_ILi256EEEEEELi256ENS_10bfloat16_tEfNS_4arch4Sm90ELb1ELb0ELb1ELb0ELb0ELb0ELb0ELb1ELb1ELb1ELb1ELb0EEENS1_21CollectiveEpilogueFwdINS6_IJSA_SC_SB_EEES9_SE_SG_Li256ELb0ELb1ELb1ELb0EEENS1_19SingleTileSchedulerILb0ELb1ELb1ELi128EEEEEEEEEvNT_6ParamsE --------------------------
	.section	.nv.shared._ZN7cutlass13device_kernelIN5flash11enable_sm90INS1_16FlashAttnFwdSm90INS1_25CollectiveMainloopFwdSm90ILi2EN4cute5tupleIJNS5_1CILi1EEES8_S8_EEENS6_IJNS7_ILi128EEENS7_ILi80EEENS7_ILi256EEEEEELi256ENS_10bfloat16_tEfNS_4arch4Sm90ELb1ELb0ELb1ELb0ELb0ELb0ELb0ELb1ELb1ELb1ELb1ELb0EEENS1_21CollectiveEpilogueFwdINS6_IJSA_SC_SB_EEES9_SE_SG_Li256ELb0ELb1ELb1ELb0EEENS1_19SingleTileSchedulerILb0ELb1ELb1ELi128EEEEEEEEEvNT_6ParamsE,"aw",@nobits
	.sectionflags	@""
	.align	16
	.zero		1024


//--------------------- .nv.shared._ZN7cutlass13device_kernelIN5flash11enable_sm90INS1_16FlashAttnFwdSm90INS1_25CollectiveMainloopFwdSm90ILi2EN4cute5tupleIJNS5_1CILi1EEES8_S8_EEENS6_IJNS7_ILi128EEENS7_ILi80EEENS7_ILi256EEEEEELi256ENS_10bfloat16_tEfNS_4arch4Sm90ELb1ELb0ELb1ELb1ELb0ELb0ELb0ELb1ELb1ELb1ELb1ELb0EEENS1_21CollectiveEpilogueFwdINS6_IJSA_SC_SB_EEES9_SE_SG_Li256ELb1ELb1ELb1ELb0EEENS1_36VarlenDynamicPersistentTileSchedulerILi128ELi80ELi256ELi128ELb1ELb1ELb1ELb1ELb1ELb1EEEEEEEEEvNT_6ParamsE --------------------------
	.section	.nv.shared._ZN7cutlass13device_kernelIN5flash11enable_sm90INS1_16FlashAttnFwdSm90INS1_25CollectiveMainloopFwdSm90ILi2EN4cute5tupleIJNS5_1CILi1EEES8_S8_EEENS6_IJNS7_ILi128EEENS7_ILi80EEENS7_ILi256EEEEEELi256ENS_10bfloat16_tEfNS_4arch4Sm90ELb1ELb0ELb1ELb1ELb0ELb0ELb0ELb1ELb1ELb1ELb1ELb0EEENS1_21CollectiveEpilogueFwdINS6_IJSA_SC_SB_EEES9_SE_SG_Li256ELb1ELb1ELb1ELb0EEENS1_36VarlenDynamicPersistentTileSchedulerILi128ELi80ELi256ELi128ELb1ELb1ELb1ELb1ELb1ELb1EEEEEEEEEvNT_6ParamsE,"aw",@nobits
	.sectionflags	@""
	.align	16
	.zero		1024


//--------------------- .nv.shared._ZN7cutlass13device_kernelIN5flash11enable_sm90INS1_16FlashAttnFwdSm90INS1_25CollectiveMainloopFwdSm90ILi2EN4cute5tupleIJNS5_1CILi1EEES8_S8_EEENS6_IJNS7_ILi128EEENS7_ILi80EEENS7_ILi256EEEEEELi256ENS_10bfloat16_tEfNS_4arch4Sm90ELb1ELb0ELb1ELb1ELb0ELb1ELb0ELb1ELb1ELb1ELb1ELb0EEENS1_21CollectiveEpilogueFwdINS6_IJSA_SC_SB_EEES9_SE_SG_Li256ELb1ELb1ELb1ELb0EEENS1_36VarlenDynamicPersistentTileSchedulerILi128ELi80ELi256ELi128ELb1ELb1ELb1ELb1ELb1ELb1EEEEEEEEEvNT_6ParamsE --------------------------
	.section	.nv.shared._ZN7cutlass13device_kernelIN5flash11enable_sm90INS1_16FlashAttnFwdSm90INS1_25CollectiveMainloopFwdSm90ILi2EN4cute5tupleIJNS5_1CILi1EEES8_S8_EEENS6_IJNS7_ILi128EEENS7_ILi80EEENS7_ILi256EEEEEELi256ENS_10bfloat16_tEfNS_4arch4Sm90ELb1ELb0ELb1ELb1ELb0ELb1ELb0ELb1ELb1ELb1ELb1ELb0EEENS1_21CollectiveEpilogueFwdINS6_IJSA_SC_SB_EEES9_SE_SG_Li256ELb1ELb1ELb1ELb0EEENS1_36VarlenDynamicPersistentTileSchedulerILi128ELi80ELi256ELi128ELb1ELb1ELb1ELb1ELb1ELb1EEEEEEEEEvNT_6ParamsE,"aw",@nobits
	.sectionflags	@""
	.align	16
	.zero		1024


//--------------------- .nv.constant0._ZN7cutlass13device_kernelIN5flash11enable_sm90INS1_16FlashAttnFwdSm90INS1_25CollectiveMainloopFwdSm90ILi2EN4cute5tupleIJNS5_1CILi1EEES8_S8_EEENS6_IJNS7_ILi128EEENS7_ILi80EEENS7_ILi256EEEEEELi256ENS_10bfloat16_tEfNS_4arch4Sm90ELb0ELb0ELb1ELb0ELb0ELb0ELb0ELb1ELb1ELb1ELb1ELb0EEENS1_21CollectiveEpilogueFwdINS6_IJSA_SC_SB_EEES9_SE_SG_Li256ELb0ELb1ELb1ELb0EEENS1_19SingleTileSchedulerILb0ELb1ELb1ELi128EEEEEEEEEvNT_6ParamsE --------------------------
	.section	.nv.constant0._ZN7cutlass13device_kernelIN5flash11enable_sm90INS1_16FlashAttnFwdSm90INS1_25CollectiveMainloopFwdSm90ILi2EN4cute5tupleIJNS5_1CILi1EEES8_S8_EEENS6_IJNS7_ILi128EEENS7_ILi80EEENS7_ILi256EEEEEELi256ENS_10bfloat16_tEfNS_4arch4Sm90ELb0ELb0ELb1ELb0ELb0ELb0ELb0ELb1ELb1ELb1ELb1ELb0EEENS1_21CollectiveEpilogueFwdINS6_IJSA_SC_SB_EEES9_SE_SG_Li256ELb0ELb1ELb1ELb0EEENS1_19SingleTileSchedulerILb0ELb1ELb1ELi128EEEEEEEEEvNT_6ParamsE,"a",@progbits
	.sectionflags	@""
	.align	4
.nv.constant0._ZN7cutlass13device_kernelIN5flash11enable_sm90INS1_16FlashAttnFwdSm90INS1_25CollectiveMainloopFwdSm90ILi2EN4cute5tupleIJNS5_1CILi1EEES8_S8_EEENS6_IJNS7_ILi128EEENS7_ILi80EEENS7_ILi256EEEEEELi256ENS_10bfloat16_tEfNS_4arch4Sm90ELb0ELb0ELb1ELb0ELb0ELb0ELb0ELb1ELb1ELb1ELb1ELb0EEENS1_21CollectiveEpilogueFwdINS6_IJSA_SC_SB_EEES9_SE_SG_Li256ELb0ELb1ELb1ELb0EEENS1_19SingleTileSchedulerILb0ELb1ELb1ELi128EEEEEEEEEvNT_6ParamsE:
	.zero		3200


//--------------------- .nv.constant0._ZN7cutlass13device_kernelIN5flash11enable_sm90INS1_16FlashAttnFwdSm90INS1_25CollectiveMainloopFwdSm90ILi2EN4cute5tupleIJNS5_1CILi1EEES8_S8_EEENS6_IJNS7_ILi128EEENS7_ILi80EEENS7_ILi256EEEEEELi256ENS_10bfloat16_tEfNS_4arch4Sm90ELb0ELb0ELb1ELb1ELb0ELb0ELb0ELb1ELb1ELb1ELb1ELb0EEENS1_21CollectiveEpilogueFwdINS6_IJSA_SC_SB_EEES9_SE_SG_Li256ELb1ELb1ELb1ELb0EEENS1_36VarlenDynamicPersistentTileSchedulerILi128ELi80ELi256ELi128ELb1ELb1ELb1ELb0ELb1ELb1EEEEEEEEEvNT_6ParamsE --------------------------
	.section	.nv.constant0._ZN7cutlass13device_kernelIN5flash11enable_sm90INS1_16FlashAttnFwdSm90INS1_25CollectiveMainloopFwdSm90ILi2EN4cute5tupleIJNS5_1CILi1EEES8_S8_EEENS6_IJNS7_ILi128EEENS7_ILi80EEENS7_ILi256EEEEEELi256ENS_10bfloat16_tEfNS_4arch4Sm90ELb0ELb0ELb1ELb1ELb0ELb0ELb0ELb1ELb1ELb1ELb1ELb0EEENS1_21CollectiveEpilogueFwdINS6_IJSA_SC_SB_EEES9_SE_SG_Li256ELb1ELb1ELb1ELb0EEENS1_36VarlenDynamicPersistentTileSchedulerILi128ELi80ELi256ELi128ELb1ELb1ELb1ELb0ELb1ELb1EEEEEEEEEvNT_6ParamsE,"a",@progbits
	.sectionflags	@""
	.align	4
.nv.constant0._ZN7cutlass13device_kernelIN5flash11enable_sm90INS1_16FlashAttnFwdSm90INS1_25CollectiveMainloopFwdSm90ILi2EN4cute5tupleIJNS5_1CILi1EEES8_S8_EEENS6_IJNS7_ILi128EEENS7_ILi80EEENS7_ILi256EEEEEELi256ENS_10bfloat16_tEfNS_4arch4Sm90ELb0ELb0ELb1ELb1ELb0ELb0ELb0ELb1ELb1ELb1ELb1ELb0EEENS1_21CollectiveEpilogueFwdINS6_IJSA_SC_SB_EEES9_SE_SG_Li256ELb1ELb1ELb1ELb0EEENS1_36VarlenDynamicPersistentTileSchedulerILi128ELi80ELi256ELi128ELb1ELb1ELb1ELb0ELb1ELb1EEEEEEEEEvNT_6ParamsE:
	.zero		3328


//--------------------- .nv.constant0._ZN7cutlass13device_kernelIN5flash11enable_sm90INS1_16FlashAttnFwdSm90INS1_25CollectiveMainloopFwdSm90ILi2EN4cute5tupleIJNS5_1CILi1EEES8_S8_EEENS6_IJNS7_ILi128EEENS7_ILi80EEENS7_ILi256EEEEEELi256ENS_10bfloat16_tEfNS_4arch4Sm90ELb0ELb0ELb1ELb1ELb0ELb1ELb0ELb1ELb1ELb1ELb1ELb0EEENS1_21CollectiveEpilogueFwdINS6_IJSA_SC_SB_EEES9_SE_SG_Li256ELb1ELb1ELb1ELb0EEENS1_36VarlenDynamicPersistentTileSchedulerILi128ELi80ELi256ELi128ELb1ELb1ELb1ELb0ELb1ELb1EEEEEEEEEvNT_6ParamsE --------------------------
	.section	.nv.constant0._ZN7cutlass13device_kernelIN5flash11enable_sm90INS1_16FlashAttnFwdSm90INS1_25CollectiveMainloopFwdSm90ILi2EN4cute5tupleIJNS5_1CILi1EEES8_S8_EEENS6_IJNS7_ILi128EEENS7_ILi80EEENS7_ILi256EEEEEELi256ENS_10bfloat16_tEfNS_4arch4Sm90ELb0ELb0ELb1ELb1ELb0ELb1ELb0ELb1ELb1ELb1ELb1ELb0EEENS1_21CollectiveEpilogueFwdINS6_IJSA_SC_SB_EEES9_SE_SG_Li256ELb1ELb1ELb1ELb0EEENS1_36VarlenDynamicPersistentTileSchedulerILi128ELi80ELi256ELi128ELb1ELb1ELb1ELb0ELb1ELb1EEEEEEEEEvNT_6ParamsE,"a",@progbits
	.sectionflags	@""
	.align	4
.nv.constant0._ZN7cutlass13device_kernelIN5flash11enable_sm90INS1_16FlashAttnFwdSm90INS1_25CollectiveMainloopFwdSm90ILi2EN4cute5tupleIJNS5_1CILi1EEES8_S8_EEENS6_IJNS7_ILi128EEENS7_ILi80EEENS7_ILi256EEEEEELi256ENS_10bfloat16_tEfNS_4arch4Sm90ELb0ELb0ELb1ELb1ELb0ELb1ELb0ELb1ELb1ELb1ELb1ELb0EEENS1_21CollectiveEpilogueFwdINS6_IJSA_SC_SB_EEES9_SE_SG_Li256ELb1ELb1ELb1ELb0EEENS1_36VarlenDynamicPersistentTileSchedulerILi128ELi80ELi256ELi128ELb1ELb1ELb1ELb0ELb1ELb1EEEEEEEEEvNT_6ParamsE:
	.zero		3328


//--------------------- .nv.constant0._ZN7cutlass13device_kernelIN5flash11enable_sm90INS1_16FlashAttnFwdSm90INS1_25CollectiveMainloopFwdSm90ILi2EN4cute5tupleIJNS5_1CILi1EEES8_S8_EEENS6_IJNS7_ILi128EEENS7_ILi64EEENS7_ILi256EEEEEELi256ENS_10bfloat16_tEfNS_4arch4Sm90ELb0ELb1ELb1ELb0ELb0ELb0ELb0ELb1ELb1ELb1ELb1ELb0EEENS1_21CollectiveEpilogueFwdINS6_IJSA_SC_SB_EEES9_SE_SG_Li256ELb0ELb1ELb1ELb0EEENS1_19SingleTileSchedulerILb0ELb1ELb1ELi128EEEEEEEEEvNT_6ParamsE --------------------------
	.section	.nv.constant0._ZN7cutlass13device_kernelIN5flash11enable_sm90INS1_16FlashAttnFwdSm90INS1_25CollectiveMainloopFwdSm90ILi2EN4cute5tupleIJNS5_1CILi1EEES8_S8_EEENS6_IJNS7_ILi128EEENS7_ILi64EEENS7_ILi256EEEEEELi256ENS_10bfloat16_tEfNS_4arch4Sm90ELb0ELb1ELb1ELb0ELb0ELb0ELb0ELb1ELb1ELb1ELb1ELb0EEENS1_21CollectiveEpilogueFwdINS6_IJSA_SC_SB_EEES9_SE_SG_Li256ELb0ELb1ELb1ELb0EEENS1_19SingleTileSchedulerILb0ELb1ELb1ELi128EEEEEEEEEvNT_6ParamsE,"a",@progbits
	.sectionflags	@""
	.align	4
.nv.constant0._ZN7cutlass13device_kernelIN5flash11enable_sm90INS1_16FlashAttnFwdSm90INS1_25CollectiveMainloopFwdSm90ILi2EN4cute5tupleIJNS5_1CILi1EEES8_S8_EEENS6_IJNS7_ILi128EEENS7_ILi64EEENS7_ILi256EEEEEELi256ENS_10bfloat16_tEfNS_4arch4Sm90ELb0ELb1ELb1ELb0ELb0ELb0ELb0ELb1ELb1ELb1ELb1ELb0EEENS1_21CollectiveEpilogueFwdINS6_IJSA_SC_SB_EEES9_SE_SG_Li256ELb0ELb1ELb1ELb0EEENS1_19SingleTileSchedulerILb0ELb1ELb1ELi128EEEEEEEEEvNT_6ParamsE:
	.zero		3200


//--------------------- .nv.constant0._ZN7cutlass13device_kernelIN5flash11enable_sm90INS1_16FlashAttnFwdSm90INS1_25CollectiveMainloopFwdSm90ILi2EN4cute5tupleIJNS5_1CILi1EEES8_S8_EEENS6_IJNS7_ILi128EEENS7_ILi64EEENS7_ILi256EEEEEELi256ENS_10bfloat16_tEfNS_4arch4Sm90ELb0ELb1ELb1ELb1ELb0ELb0ELb0ELb1ELb1ELb1ELb1ELb0EEENS1_21CollectiveEpilogueFwdINS6_IJSA_SC_SB_EEES9_SE_SG_Li256ELb1ELb1ELb1ELb0EEENS1_36VarlenDynamicPersistentTileSchedulerILi128ELi64ELi256ELi128ELb1ELb1ELb1ELb1ELb0ELb1EEEEEEEEEvNT_6ParamsE --------------------------
	.section	.nv.constant0._ZN7cutlass13device_kernelIN5flash11enable_sm90INS1_16FlashAttnFwdSm90INS1_25CollectiveMainloopFwdSm90ILi2EN4cute5tupleIJNS5_1CILi1EEES8_S8_EEENS6_IJNS7_ILi128EEENS7_ILi64EEENS7_ILi256EEEEEELi256ENS_10bfloat16_tEfNS_4arch4Sm90ELb0ELb1ELb1ELb1ELb0ELb0ELb0ELb1ELb1ELb1ELb1ELb0EEENS1_21CollectiveEpilogueFwdINS6_IJSA_SC_SB_EEES9_SE_SG_Li256ELb1ELb1ELb1ELb0EEENS1_36VarlenDynamicPersistentTileSchedulerILi128ELi64ELi256ELi128ELb1ELb1ELb1ELb1ELb0ELb1EEEEEEEEEvNT_6ParamsE,"a",@progbits
	.sectionflags	@""
	.align	4
.nv.constant0._ZN7cutlass13device_kernelIN5flash11enable_sm90INS1_16FlashAttnFwdSm90INS1_25CollectiveMainloopFwdSm90ILi2EN4cute5tupleIJNS5_1CILi1EEES8_S8_EEENS6_IJNS7_ILi128EEENS7_ILi64EEENS7_ILi256EEEEEELi256ENS_10bfloat16_tEfNS_4arch4Sm90ELb0ELb1ELb1ELb1ELb0ELb0ELb0ELb1ELb1ELb1ELb1ELb0EEENS1_21CollectiveEpilogueFwdINS6_IJSA_SC_SB_EEES9_SE_SG_Li256ELb1ELb1ELb1ELb0EEENS1_36VarlenDynamicPersistentTileSchedulerILi128ELi64ELi256ELi128ELb1ELb1ELb1ELb1ELb0ELb1EEEEEEEEEvNT_6ParamsE:
	.zero		3328


//--------------------- .nv.constant0._ZN7cutlass13device_kernelIN5flash11enable_sm90INS1_16FlashAttnFwdSm90INS1_25CollectiveMainloopFwdSm90ILi2EN4cute5tupleIJNS5_1CILi1EEES8_S8_EEENS6_IJNS7_ILi128EEENS7_ILi64EEENS7_ILi256EEEEEELi256ENS_10bfloat16_tEfNS_4arch4Sm90ELb0ELb1ELb1ELb1ELb0ELb1ELb0ELb1ELb1ELb1ELb1ELb0EEENS1_21CollectiveEpilogueFwdINS6_IJSA_SC_SB_EEES9_SE_SG_Li256ELb1ELb1ELb1ELb0EEENS1_36VarlenDynamicPersistentTileSchedulerILi128ELi64ELi256ELi128ELb1ELb1ELb1ELb1ELb0ELb1EEEEEEEEEvNT_6ParamsE --------------------------
	.section	.nv.constant0._ZN7cutlass13device_kernelIN5flash11enable_sm90INS1_16FlashAttnFwdSm90INS1_25CollectiveMainloopFwdSm90ILi2EN4cute5tupleIJNS5_1CILi1EEES8_S8_EEENS6_IJNS7_ILi128EEENS7_ILi64EEENS7_ILi256EEEEEELi256ENS_10bfloat16_tEfNS_4arch4Sm90ELb0ELb1ELb1ELb1ELb0ELb1ELb0ELb1ELb1ELb1ELb1ELb0EEENS1_21CollectiveEpilogueFwdINS6_IJSA_SC_SB_EEES9_SE_SG_Li256ELb1ELb1ELb1ELb0EEENS1_36VarlenDynamicPersistentTileSchedulerILi128ELi64ELi256ELi128ELb1ELb1ELb1ELb1ELb0ELb1EEEEEEEEEvNT_6ParamsE,"a",@progbits
	.sectionflags	@""
	.align	4
.nv.constant0._ZN7cutlass13device_kernelIN5flash11enable_sm90INS1_16FlashAttnFwdSm90INS1_25CollectiveMainloopFwdSm90ILi2EN4cute5tupleIJNS5_1CILi1EEES8_S8_EEENS6_IJNS7_ILi128EEENS7_ILi64EEENS7_ILi256EEEEEELi256ENS_10bfloat16_tEfNS_4arch4Sm90ELb0ELb1ELb1ELb1ELb0ELb1ELb0ELb1ELb1ELb1ELb1ELb0EEENS1_21CollectiveEpilogueFwdINS6_IJSA_SC_SB_EEES9_SE_SG_Li256ELb1ELb1ELb1ELb0EEENS1_36VarlenDynamicPersistentTileSchedulerILi128ELi64ELi256ELi128ELb1ELb1ELb1ELb1ELb0ELb1EEEEEEEEEvNT_6ParamsE:
	.zero		3328


//--------------------- .nv.constant0._ZN7cutlass13device_kernelIN5flash11enable_sm90INS1_16FlashAttnFwdSm90INS1_25CollectiveMainloopFwdSm90ILi2EN4cute5tupleIJNS5_1CILi1EEES8_S8_EEENS6_IJNS7_ILi128EEENS7_ILi80EEENS7_ILi256EEEEEELi256ENS_10bfloat16_tEfNS_4arch4Sm90ELb1ELb0ELb1ELb0ELb0ELb0ELb0ELb1ELb1ELb1ELb1ELb0EEENS1_21CollectiveEpilogueFwdINS6_IJSA_SC_SB_EEES9_SE_SG_Li256ELb0ELb1ELb1ELb0EEENS1_19SingleTileSchedulerILb0ELb1ELb1ELi128EEEEEEEEEvNT_6ParamsE --------------------------
	.section	.nv.constant0._ZN7cutlass13device_kernelIN5flash11enable_sm90INS1_16FlashAttnFwdSm90INS1_25CollectiveMainloopFwdSm90ILi2EN4cute5tupleIJNS5_1CILi1EEES8_S8_EEENS6_IJNS7_ILi128EEENS7_ILi80EEENS7_ILi256EEEEEELi256ENS_10bfloat16_tEfNS_4arch4Sm90ELb1ELb0ELb1ELb0ELb0ELb0ELb0ELb1ELb1ELb1ELb1ELb0EEENS1_21CollectiveEpilogueFwdINS6_IJSA_SC_SB_EEES9_SE_SG_Li256ELb0ELb1ELb1ELb0EEENS1_19SingleTileSchedulerILb0ELb1ELb1ELi128EEEEEEEEEvNT_6ParamsE,"a",@progbits
	.sectionflags	@""
	.align	4
.nv.constant0._ZN7cutlass13device_kernelIN5flash11enable_sm90INS1_16FlashAttnFwdSm90INS1_25CollectiveMainloopFwdSm90ILi2EN4cute5tupleIJNS5_1CILi1EEES8_S8_EEENS6_IJNS7_ILi128EEENS7_ILi80EEENS7_ILi256EEEEEELi256ENS_10bfloat16_tEfNS_4arch4Sm90ELb1ELb0ELb1ELb0ELb0ELb0ELb0ELb1ELb1ELb1ELb1ELb0EEENS1_21CollectiveEpilogueFwdINS6_IJSA_SC_SB_EEES9_SE_SG_Li256ELb0ELb1ELb1ELb0EEENS1_19SingleTileSchedulerILb0ELb1ELb1ELi128EEEEEEEEEvNT_6ParamsE:
	.zero		3200


//--------------------- .nv.constant0._ZN7cutlass13device_kernelIN5flash11enable_sm90INS1_16FlashAttnFwdSm90INS1_25CollectiveMainloopFwdSm90ILi2EN4cute5tupleIJNS5_1CILi1EEES8_S8_EEENS6_IJNS7_ILi128EEENS7_ILi80EEENS7_ILi256EEEEEELi256ENS_10bfloat16_tEfNS_4arch4Sm90ELb1ELb0ELb1ELb1ELb0ELb0ELb0ELb1ELb1ELb1ELb1ELb0EEENS1_21CollectiveEpilogueFwdINS6_IJSA_SC_SB_EEES9_SE_SG_Li256ELb1ELb1ELb1ELb0EEENS1_36VarlenDynamicPersistentTileSchedulerILi128ELi80ELi256ELi128ELb1ELb1ELb1ELb1ELb1ELb1EEEEEEEEEvNT_6ParamsE --------------------------
	.section	.nv.constant0._ZN7cutlass13device_kernelIN5flash11enable_sm90INS1_16FlashAttnFwdSm90INS1_25CollectiveMainloopFwdSm90ILi2EN4cute5tupleIJNS5_1CILi1EEES8_S8_EEENS6_IJNS7_ILi128EEENS7_ILi80EEENS7_ILi256EEEEEELi256ENS_10bfloat16_tEfNS_4arch4Sm90ELb1ELb0ELb1ELb1ELb0ELb0ELb0ELb1ELb1ELb1ELb1ELb0EEENS1_21CollectiveEpilogueFwdINS6_IJSA_SC_SB_EEES9_SE_SG_Li256ELb1ELb1ELb1ELb0EEENS1_36VarlenDynamicPersistentTileSchedulerILi128ELi80ELi256ELi128ELb1ELb1ELb1ELb1ELb1ELb1EEEEEEEEEvNT_6ParamsE,"a",@progbits
	.sectionflags	@""
	.align	4
.nv.constant0._ZN7cutlass13device_kernelIN5flash11enable_sm90INS1_16FlashAttnFwdSm90INS1_25CollectiveMainloopFwdSm90ILi2EN4cute5tupleIJNS5_1CILi1EEES8_S8_EEENS6_IJNS7_ILi128EEENS7_ILi80EEENS7_ILi256EEEEEELi256ENS_10bfloat16_tEfNS_4arch4Sm90ELb1ELb0ELb1ELb1ELb0ELb0ELb0ELb1ELb1ELb1ELb1ELb0EEENS1_21CollectiveEpilogueFwdINS6_IJSA_SC_SB_EEES9_SE_SG_Li256ELb1ELb1ELb1ELb0EEENS1_36VarlenDynamicPersistentTileSchedulerILi128ELi80ELi256ELi128ELb1ELb1ELb1ELb1ELb1ELb1EEEEEEEEEvNT_6ParamsE:
	.zero		3328


//--------------------- .nv.constant0._ZN7cutlass13device_kernelIN5flash11enable_sm90INS1_16FlashAttnFwdSm90INS1_25CollectiveMainloopFwdSm90ILi2EN4cute5tupleIJNS5_1CILi1EEES8_S8_EEENS6_IJNS7_ILi128EEENS7_ILi80EEENS7_ILi256EEEEEELi256ENS_10bfloat16_tEfNS_4arch4Sm90ELb1ELb0ELb1ELb1ELb0ELb1ELb0ELb1ELb1ELb1ELb1ELb0EEENS1_21CollectiveEpilogueFwdINS6_IJSA_SC_SB_EEES9_SE_SG_Li256ELb1ELb1ELb1ELb0EEENS1_36VarlenDynamicPersistentTileSchedulerILi128ELi80ELi256ELi128ELb1ELb1ELb1ELb1ELb1ELb1EEEEEEEEEvNT_6ParamsE --------------------------
	.section	.nv.constant0._ZN7cutlass13device_kernelIN5flash11enable_sm90INS1_16FlashAttnFwdSm90INS1_25CollectiveMainloopFwdSm90ILi2EN4cute5tupleIJNS5_1CILi1EEES8_S8_EEENS6_IJNS7_ILi128EEENS7_ILi80EEENS7_ILi256EEEEEELi256ENS_10bfloat16_tEfNS_4arch4Sm90ELb1ELb0ELb1ELb1ELb0ELb1ELb0ELb1ELb1ELb1ELb1ELb0EEENS1_21CollectiveEpilogueFwdINS6_IJSA_SC_SB_EEES9_SE_SG_Li256ELb1ELb1ELb1ELb0EEENS1_36VarlenDynamicPersistentTileSchedulerILi128ELi80ELi256ELi128ELb1ELb1ELb1ELb1ELb1ELb1EEEEEEEEEvNT_6ParamsE,"a",@progbits
	.sectionflags	@""
	.align	4
.nv.constant0._ZN7cutlass13device_kernelIN5flash11enable_sm90INS1_16FlashAttnFwdSm90INS1_25CollectiveMainloopFwdSm90ILi2EN4cute5tupleIJNS5_1CILi1EEES8_S8_EEENS6_IJNS7_ILi128EEENS7_ILi80EEENS7_ILi256EEEEEELi256ENS_10bfloat16_tEfNS_4arch4Sm90ELb1ELb0ELb1ELb1ELb0ELb1ELb0ELb1ELb1ELb1ELb1ELb0EEENS1_21CollectiveEpilogueFwdINS6_IJSA_SC_SB_EEES9_SE_SG_Li256ELb1ELb1ELb1ELb0EEENS1_36VarlenDynamicPersistentTileSchedulerILi128ELi80ELi256ELi128ELb1ELb1ELb1ELb1ELb1ELb1EEEEEEEEEvNT_6ParamsE:
	.zero		3328


//--------------------- SYMBOLS --------------------------

	.type		.nv.reservedSmem.offset0,@object
	.size		.nv.reservedSmem.offset0,0x4
	.type		__assertfail,@function
